// Copyright (c) 2024, Jay Shah, Ganesh Bikshandi, Ying Zhang, Vijay Thakkar, Pradeep Ramani, Tri Dao.
// Splitting the different template instantiations to different files to speed up compilation.
// This file is auto-generated. See "generate_kernels.py"

#include "flash_fwd_launch_template.h"

#ifndef FLASHATTENTION_DISABLE_HDIM192
template void run_mha_fwd_<90, cutlass::bfloat16_t, 192, 128, false, false, true, false>(Flash_fwd_params &params, cudaStream_t stream);
#endif


// ===== COMPILED SASS (sm_90a) =====

	.target	sm_90a

	.elftype	@"ET_EXEC"


//--------------------- .note.nv.tkinfo           --------------------------
	.section	.note.nv.tkinfo,"",@"SHT_NOTE"
	.sectionflags	@"SHF_NOTE_NV_TKINFO"
	.tkinfo
        /*0018*/ 	.word	0x00000002
        /*0030*/ 	.string	""
        /*0030*/ 	.string	"ptxas"
        /*0030*/ 	.string	"Cuda compilation tools, release 13.0, V13.0.88"
        /*0030*/ 	.string	"Build cuda_13.0.r13.0/compiler.36424714_0"
        /*0030*/ 	.string	"-arch sm_90a -m 64 "



//--------------------- .note.nv.cuinfo           --------------------------
	.section	.note.nv.cuinfo,"",@"SHT_NOTE"
	.sectionflags	@"SHF_NOTE_NV_CUINFO"
        /*0018*/ 	.short	0x0002
        /*001a*/ 	.short	0x005a
        /*001c*/ 	.short	0x0082
	.zero		2


//--------------------- .nv.info                  --------------------------
	.section	.nv.info,"",@"SHT_CUDA_INFO"
	.align	4


	//----- nvinfo : EIATTR_REGCOUNT
	.align		4
        /*0000*/ 	.byte	0x04, 0x2f
        /*0002*/ 	.short	(.L_25 - .L_24)
	.align		4
.L_24:
        /*0004*/ 	.word	index@(_ZN7cutlass13device_kernelIN5flash11enable_sm90INS1_16FlashAttnFwdSm90INS1_25CollectiveMainloopFwdSm90ILi2EN4cute5tupleIJNS5_1CILi1EEES8_S8_EEENS6_IJNS7_ILi128EEESA_NS7_ILi192EEEEEELi128ENS_10bfloat16_tEfNS_4arch4Sm90ELb1ELb0ELb1ELb1ELb0ELb1ELb0ELb1ELb1ELb0ELb0ELb0EEENS1_21CollectiveEpilogueFwdINS6_IJSA_SA_SA_EEES9_SD_SF_Li256ELb1ELb0ELb0ELb0EEENS1_36VarlenDynamicPersistentTileSchedulerILi128ELi128ELi256ELi32ELb0ELb0ELb1ELb1ELb1ELb1EEEEEEEEEvNT_6ParamsE)
        /*0008*/ 	.word	0x000000a8


	//----- nvinfo : EIATTR_FRAME_SIZE
	.align		4
.L_25:
        /*000c*/ 	.byte	0x04, 0x11
        /*000e*/ 	.short	(.L_27 - .L_26)
	.align		4
.L_26:
        /*0010*/ 	.word	index@(_ZN7cutlass13device_kernelIN5flash11enable_sm90INS1_16FlashAttnFwdSm90INS1_25CollectiveMainloopFwdSm90ILi2EN4cute5tupleIJNS5_1CILi1EEES8_S8_EEENS6_IJNS7_ILi128EEESA_NS7_ILi192EEEEEELi128ENS_10bfloat16_tEfNS_4arch4Sm90ELb1ELb0ELb1ELb1ELb0ELb1ELb0ELb1ELb1ELb0ELb0ELb0EEENS1_21CollectiveEpilogueFwdINS6_IJSA_SA_SA_EEES9_SD_SF_Li256ELb1ELb0ELb0ELb0EEENS1_36VarlenDynamicPersistentTileSchedulerILi128ELi128ELi256ELi32ELb0ELb0ELb1ELb1ELb1ELb1EEEEEEEEEvNT_6ParamsE)
        /*0014*/ 	.word	0x00000038


	//----- nvinfo : EIATTR_REGCOUNT
	.align		4
.L_27:
        /*0018*/ 	.byte	0x04, 0x2f
        /*001a*/ 	.short	(.L_29 - .L_28)
	.align		4
.L_28:
        /*001c*/ 	.word	index@(_ZN7cutlass13device_kernelIN5flash11enable_sm90INS1_16FlashAttnFwdSm90INS1_25CollectiveMainloopFwdSm90ILi2EN4cute5tupleIJNS5_1CILi1EEES8_S8_EEENS6_IJNS7_ILi128EEESA_NS7_ILi192EEEEEELi128ENS_10bfloat16_tEfNS_4arch4Sm90ELb1ELb0ELb1ELb1ELb0ELb0ELb0ELb1ELb1ELb0ELb0ELb0EEENS1_21CollectiveEpilogueFwdINS6_IJSA_SA_SA_EEES9_SD_SF_Li256ELb1ELb0ELb0ELb0EEENS1_36VarlenDynamicPersistentTileSchedulerILi128ELi128ELi256ELi32ELb0ELb0ELb1ELb1ELb1ELb1EEEEEEEEEvNT_6ParamsE)
        /*0020*/ 	.word	0x000000a8


	//----- nvinfo : EIATTR_FRAME_SIZE
	.align		4
.L_29:
        /*0024*/ 	.byte	0x04, 0x11
        /*0026*/ 	.short	(.L_31 - .L_30)
	.align		4
.L_30:
        /*0028*/ 	.word	index@(_ZN7cutlass13device_kernelIN5flash11enable_sm90INS1_16FlashAttnFwdSm90INS1_25CollectiveMainloopFwdSm90ILi2EN4cute5tupleIJNS5_1CILi1EEES8_S8_EEENS6_IJNS7_ILi128EEESA_NS7_ILi192EEEEEELi128ENS_10bfloat16_tEfNS_4arch4Sm90ELb1ELb0ELb1ELb1ELb0ELb0ELb0ELb1ELb1ELb0ELb0ELb0EEENS1_21CollectiveEpilogueFwdINS6_IJSA_SA_SA_EEES9_SD_SF_Li256ELb1ELb0ELb0ELb0EEENS1_36VarlenDynamicPersistentTileSchedulerILi128ELi128ELi256ELi32ELb0ELb0ELb1ELb1ELb1ELb1EEEEEEEEEvNT_6ParamsE)
        /*002c*/ 	.word	0x00000030


	//----- nvinfo : EIATTR_REGCOUNT
	.align		4
.L_31:
        /*0030*/ 	.byte	0x04, 0x2f
        /*0032*/ 	.short	(.L_33 - .L_32)
	.align		4
.L_32:
        /*0034*/ 	.word	index@(_ZN7cutlass13device_kernelIN5flash11enable_sm90INS1_16FlashAttnFwdSm90INS1_25CollectiveMainloopFwdSm90ILi2EN4cute5tupleIJNS5_1CILi1EEES8_S8_EEENS6_IJNS7_ILi128EEESA_NS7_ILi192EEEEEELi128ENS_10bfloat16_tEfNS_4arch4Sm90ELb1ELb0ELb1ELb0ELb0ELb0ELb0ELb1ELb1ELb0ELb0ELb0EEENS1_21CollectiveEpilogueFwdINS6_IJSA_SA_SA_EEES9_SD_SF_Li256ELb0ELb0ELb0ELb0EEENS1_30DynamicPersistentTileSchedulerILi256ELi32ELb0ELb0ELb1EEEEEEEEEvNT_6ParamsE)
        /*0038*/ 	.word	0x000000a8


	//----- nvinfo : EIATTR_FRAME_SIZE
	.align		4
.L_33:
        /*003c*/ 	.byte	0x04, 0x11
        /*003e*/ 	.short	(.L_35 - .L_34)
	.align		4
.L_34:
        /*0040*/ 	.word	index@(_ZN7cutlass13device_kernelIN5flash11enable_sm90INS1_16FlashAttnFwdSm90INS1_25CollectiveMainloopFwdSm90ILi2EN4cute5tupleIJNS5_1CILi1EEES8_S8_EEENS6_IJNS7_ILi128EEESA_NS7_ILi192EEEEEELi128ENS_10bfloat16_tEfNS_4arch4Sm90ELb1ELb0ELb1ELb0ELb0ELb0ELb0ELb1ELb1ELb0ELb0ELb0EEENS1_21CollectiveEpilogueFwdINS6_IJSA_SA_SA_EEES9_SD_SF_Li256ELb0ELb0ELb0ELb0EEENS1_30DynamicPersistentTileSchedulerILi256ELi32ELb0ELb0ELb1EEEEEEEEEvNT_6ParamsE)
        /*0044*/ 	.word	0x00000008


	//----- nvinfo : EIATTR_REGCOUNT
	.align		4
.L_35:
        /*0048*/ 	.byte	0x04, 0x2f
        /*004a*/ 	.short	(.L_37 - .L_36)
	.align		4
.L_36:
        /*004c*/ 	.word	index@(_ZN7cutlass13device_kernelIN5flash11enable_sm90INS1_16FlashAttnFwdSm90INS1_25CollectiveMainloopFwdSm90ILi2EN4cute5tupleIJNS5_1CILi1EEES8_S8_EEENS6_IJNS7_ILi128EEENS7_ILi96EEENS7_ILi192EEEEEELi128ENS_10bfloat16_tEfNS_4arch4Sm90ELb0ELb1ELb1ELb1ELb0ELb1ELb0ELb1ELb1ELb0ELb0ELb0EEENS1_21CollectiveEpilogueFwdINS6_IJSA_SA_SB_EEES9_SE_SG_Li256ELb1ELb0ELb0ELb0EEENS1_36VarlenDynamicPersistentTileSchedulerILi128ELi96ELi256ELi32ELb0ELb0ELb1ELb1ELb0ELb1EEEEEEEEEvNT_6ParamsE)
        /*0050*/ 	.word	0x000000a8


	//----- nvinfo : EIATTR_FRAME_SIZE
	.align		4
.L_37:
        /*0054*/ 	.byte	0x04, 0x11
        /*0056*/ 	.short	(.L_39 - .L_38)
	.align		4
.L_38:
        /*0058*/ 	.word	index@(_ZN7cutlass13device_kernelIN5flash11enable_sm90INS1_16FlashAttnFwdSm90INS1_25CollectiveMainloopFwdSm90ILi2EN4cute5tupleIJNS5_1CILi1EEES8_S8_EEENS6_IJNS7_ILi128EEENS7_ILi96EEENS7_ILi192EEEEEELi128ENS_10bfloat16_tEfNS_4arch4Sm90ELb0ELb1ELb1ELb1ELb0ELb1ELb0ELb1ELb1ELb0ELb0ELb0EEENS1_21CollectiveEpilogueFwdINS6_IJSA_SA_SB_EEES9_SE_SG_Li256ELb1ELb0ELb0ELb0EEENS1_36VarlenDynamicPersistentTileSchedulerILi128ELi96ELi256ELi32ELb0ELb0ELb1ELb1ELb0ELb1EEEEEEEEEvNT_6ParamsE)
        /*005c*/ 	.word	0x00000048


	//----- nvinfo : EIATTR_REGCOUNT
	.align		4
.L_39:
        /*0060*/ 	.byte	0x04, 0x2f
        /*0062*/ 	.short	(.L_41 - .L_40)
	.align		4
.L_40:
        /*0064*/ 	.word	index@(_ZN7cutlass13device_kernelIN5flash11enable_sm90INS1_16FlashAttnFwdSm90INS1_25CollectiveMainloopFwdSm90ILi2EN4cute5tupleIJNS5_1CILi1EEES8_S8_EEENS6_IJNS7_ILi128EEENS7_ILi96EEENS7_ILi192EEEEEELi128ENS_10bfloat16_tEfNS_4arch4Sm90ELb0ELb1ELb1ELb1ELb0ELb0ELb0ELb1ELb1ELb0ELb0ELb0EEENS1_21CollectiveEpilogueFwdINS6_IJSA_SA_SB_EEES9_SE_SG_Li256ELb1ELb0ELb0ELb0EEENS1_36VarlenDynamicPersistentTileSchedulerILi128ELi96ELi256ELi32ELb0ELb0ELb1ELb1ELb0ELb1EEEEEEEEEvNT_6ParamsE)
        /*0068*/ 	.word	0x000000a8


	//----- nvinfo : EIATTR_FRAME_SIZE
	.align		4
.L_41:
        /*006c*/ 	.byte	0x04, 0x11
        /*006e*/ 	.short	(.L_43 - .L_42)
	.align		4
.L_42:
        /*0070*/ 	.word	index@(_ZN7cutlass13device_kernelIN5flash11enable_sm90INS1_16FlashAttnFwdSm90INS1_25CollectiveMainloopFwdSm90ILi2EN4cute5tupleIJNS5_1CILi1EEES8_S8_EEENS6_IJNS7_ILi128EEENS7_ILi96EEENS7_ILi192EEEEEELi128ENS_10bfloat16_tEfNS_4arch4Sm90ELb0ELb1ELb1ELb1ELb0ELb0ELb0ELb1ELb1ELb0ELb0ELb0EEENS1_21CollectiveEpilogueFwdINS6_IJSA_SA_SB_EEES9_SE_SG_Li256ELb1ELb0ELb0ELb0EEENS1_36VarlenDynamicPersistentTileSchedulerILi128ELi96ELi256ELi32ELb0ELb0ELb1ELb1ELb0ELb1EEEEEEEEEvNT_6ParamsE)
        /*0074*/ 	.word	0x00000028


	//----- nvinfo : EIATTR_REGCOUNT
	.align		4
.L_43:
        /*0078*/ 	.byte	0x04, 0x2f
        /*007a*/ 	.short	(.L_45 - .L_44)
	.align		4
.L_44:
        /*007c*/ 	.word	index@(_ZN7cutlass13device_kernelIN5flash11enable_sm90INS1_16FlashAttnFwdSm90INS1_25CollectiveMainloopFwdSm90ILi2EN4cute5tupleIJNS5_1CILi1EEES8_S8_EEENS6_IJNS7_ILi128EEENS7_ILi96EEENS7_ILi192EEEEEELi128ENS_10bfloat16_tEfNS_4arch4Sm90ELb0ELb1ELb1ELb0ELb0ELb0ELb0ELb1ELb1ELb0ELb0ELb0EEENS1_21CollectiveEpilogueFwdINS6_IJSA_SA_SB_EEES9_SE_SG_Li256ELb0ELb0ELb0ELb0EEENS1_30DynamicPersistentTileSchedulerILi256ELi32ELb0ELb0ELb1EEEEEEEEEvNT_6ParamsE)
        /*0080*/ 	.word	0x000000a8


	//----- nvinfo : EIATTR_FRAME_SIZE
	.align		4
.L_45:
        /*0084*/ 	.byte	0x04, 0x11
        /*0086*/ 	.short	(.L_47 - .L_46)
	.align		4
.L_46:
        /*0088*/ 	.word	index@(_ZN7cutlass13device_kernelIN5flash11enable_sm90INS1_16FlashAttnFwdSm90INS1_25CollectiveMainloopFwdSm90ILi2EN4cute5tupleIJNS5_1CILi1EEES8_S8_EEENS6_IJNS7_ILi128EEENS7_ILi96EEENS7_ILi192EEEEEELi128ENS_10bfloat16_tEfNS_4arch4Sm90ELb0ELb1ELb1ELb0ELb0ELb0ELb0ELb1ELb1ELb0ELb0ELb0EEENS1_21CollectiveEpilogueFwdINS6_IJSA_SA_SB_EEES9_SE_SG_Li256ELb0ELb0ELb0ELb0EEENS1_30DynamicPersistentTileSchedulerILi256ELi32ELb0ELb0ELb1EEEEEEEEEvNT_6ParamsE)
        /*008c*/ 	.word	0x00000008


	//----- nvinfo : EIATTR_REGCOUNT
	.align		4
.L_47:
        /*0090*/ 	.byte	0x04, 0x2f
        /*0092*/ 	.short	(.L_49 - .L_48)
	.align		4
.L_48:
        /*0094*/ 	.word	index@(_ZN7cutlass13device_kernelIN5flash11enable_sm90INS1_16FlashAttnFwdSm90INS1_25CollectiveMainloopFwdSm90ILi2EN4cute5tupleIJNS5_1CILi1EEES8_S8_EEENS6_IJNS7_ILi128EEESA_NS7_ILi192EEEEEELi128ENS_10bfloat16_tEfNS_4arch4Sm90ELb0ELb0ELb1ELb1ELb0ELb1ELb0ELb1ELb1ELb0ELb0ELb0EEENS1_21CollectiveEpilogueFwdINS6_IJSA_SA_SA_EEES9_SD_SF_Li256ELb1ELb0ELb0ELb0EEENS1_36VarlenDynamicPersistentTileSchedulerILi128ELi128ELi256ELi32ELb0ELb0ELb1ELb0ELb1ELb1EEEEEEEEEvNT_6ParamsE)
        /*0098*/ 	.word	0x000000a8


	//----- nvinfo : EIATTR_FRAME_SIZE
	.align		4
.L_49:
        /*009c*/ 	.byte	0x04, 0x11
        /*009e*/ 	.short	(.L_51 - .L_50)
	.align		4
.L_50:
        /*00a0*/ 	.word	index@(_ZN7cutlass13device_kernelIN5flash11enable_sm90INS1_16FlashAttnFwdSm90INS1_25CollectiveMainloopFwdSm90ILi2EN4cute5tupleIJNS5_1CILi1EEES8_S8_EEENS6_IJNS7_ILi128EEESA_NS7_ILi192EEEEEELi128ENS_10bfloat16_tEfNS_4arch4Sm90ELb0ELb0ELb1ELb1ELb0ELb1ELb0ELb1ELb1ELb0ELb0ELb0EEENS1_21CollectiveEpilogueFwdINS6_IJSA_SA_SA_EEES9_SD_SF_Li256ELb1ELb0ELb0ELb0EEENS1_36VarlenDynamicPersistentTileSchedulerILi128ELi128ELi256ELi32ELb0ELb0ELb1ELb0ELb1ELb1EEEEEEEEEvNT_6ParamsE)
        /*00a4*/ 	.word	0x00000040


	//----- nvinfo : EIATTR_REGCOUNT
	.align		4
.L_51:
        /*00a8*/ 	.byte	0x04, 0x2f
        /*00aa*/ 	.short	(.L_53 - .L_52)
	.align		4
.L_52:
        /*00ac*/ 	.word	index@(_ZN7cutlass13device_kernelIN5flash11enable_sm90INS1_16FlashAttnFwdSm90INS1_25CollectiveMainloopFwdSm90ILi2EN4cute5tupleIJNS5_1CILi1EEES8_S8_EEENS6_IJNS7_ILi128EEESA_NS7_ILi192EEEEEELi128ENS_10bfloat16_tEfNS_4arch4Sm90ELb0ELb0ELb1ELb1ELb0ELb0ELb0ELb1ELb1ELb0ELb0ELb0EEENS1_21CollectiveEpilogueFwdINS6_IJSA_SA_SA_EEES9_SD_SF_Li256ELb1ELb0ELb0ELb0EEENS1_36VarlenDynamicPersistentTileSchedulerILi128ELi128ELi256ELi32ELb0ELb0ELb1ELb0ELb1ELb1EEEEEEEEEvNT_6ParamsE)
        /*00b0*/ 	.word	0x000000a8


	//----- nvinfo : EIATTR_FRAME_SIZE
	.align		4
.L_53:
        /*00b4*/ 	.byte	0x04, 0x11
        /*00b6*/ 	.short	(.L_55 - .L_54)
	.align		4
.L_54:
        /*00b8*/ 	.word	index@(_ZN7cutlass13device_kernelIN5flash11enable_sm90INS1_16FlashAttnFwdSm90INS1_25CollectiveMainloopFwdSm90ILi2EN4cute5tupleIJNS5_1CILi1EEES8_S8_EEENS6_IJNS7_ILi128EEESA_NS7_ILi192EEEEEELi128ENS_10bfloat16_tEfNS_4arch4Sm90ELb0ELb0ELb1ELb1ELb0ELb0ELb0ELb1ELb1ELb0ELb0ELb0EEENS1_21CollectiveEpilogueFwdINS6_IJSA_SA_SA_EEES9_SD_SF_Li256ELb1ELb0ELb0ELb0EEENS1_36VarlenDynamicPersistentTileSchedulerILi128ELi128ELi256ELi32ELb0ELb0ELb1ELb0ELb1ELb1EEEEEEEEEvNT_6ParamsE)
        /*00bc*/ 	.word	0x00000038


	//----- nvinfo : EIATTR_REGCOUNT
	.align		4
.L_55:
        /*00c0*/ 	.byte	0x04, 0x2f
        /*00c2*/ 	.short	(.L_57 - .L_56)
	.align		4
.L_56:
        /*00c4*/ 	.word	index@(_ZN7cutlass13device_kernelIN5flash11enable_sm90INS1_16FlashAttnFwdSm90INS1_25CollectiveMainloopFwdSm90ILi2EN4cute5tupleIJNS5_1CILi2EEENS7_ILi1EEES9_EEENS6_IJNS7_ILi128EEESB_NS7_ILi192EEEEEELi128ENS_10bfloat16_tEfNS_4arch4Sm90ELb0ELb0ELb1ELb0ELb0ELb0ELb0ELb1ELb1ELb0ELb0ELb0EEENS1_21CollectiveEpilogueFwdINS6_IJSB_SB_SB_EEESA_SE_SG_Li256ELb0ELb0ELb0ELb0EEENS1_29StaticPersistentTileSchedulerILb0EEEEEEEEEvNT_6ParamsE)
        /*00c8*/ 	.word	0x000000a8


	//----- nvinfo : EIATTR_FRAME_SIZE
	.align		4
.L_57:
        /*00cc*/ 	.byte	0x04, 0x11
        /*00ce*/ 	.short	(.L_59 - .L_58)
	.align		4
.L_58:
        /*00d0*/ 	.word	index@(_ZN7cutlass13device_kernelIN5flash11enable_sm90INS1_16FlashAttnFwdSm90INS1_25CollectiveMainloopFwdSm90ILi2EN4cute5tupleIJNS5_1CILi2EEENS7_ILi1EEES9_EEENS6_IJNS7_ILi128EEESB_NS7_ILi192EEEEEELi128ENS_10bfloat16_tEfNS_4arch4Sm90ELb0ELb0ELb1ELb0ELb0ELb0ELb0ELb1ELb1ELb0ELb0ELb0EEENS1_21CollectiveEpilogueFwdINS6_IJSB_SB_SB_EEESA_SE_SG_Li256ELb0ELb0ELb0ELb0EEENS1_29StaticPersistentTileSchedulerILb0EEEEEEEEEvNT_6ParamsE)
        /*00d4*/ 	.word	0x00000028


	//----- nvinfo : EIATTR_REGCOUNT
	.align		4
.L_59:
        /*00d8*/ 	.byte	0x04, 0x2f
        /*00da*/ 	.short	(.L_61 - .L_60)
	.align		4
.L_60:
        /*00dc*/ 	.word	index@(_ZN7cutlass13device_kernelIN5flash11enable_sm90INS1_16FlashAttnFwdSm90INS1_25CollectiveMainloopFwdSm90ILi2EN4cute5tupleIJNS5_1CILi1EEES8_S8_EEENS6_IJNS7_ILi128EEESA_NS7_ILi192EEEEEELi128ENS_10bfloat16_tEfNS_4arch4Sm90ELb0ELb0ELb1ELb0ELb0ELb0ELb0ELb1ELb1ELb0ELb0ELb0EEENS1_21CollectiveEpilogueFwdINS6_IJSA_SA_SA_EEES9_SD_SF_Li256ELb0ELb0ELb0ELb0EEENS1_29StaticPersistentTileSchedulerILb0EEEEEEEEEvNT_6ParamsE)
        /*00e0*/ 	.word	0x000000a8


	//----- nvinfo : EIATTR_FRAME_SIZE
	.align		4
.L_61:
        /*00e4*/ 	.byte	0x04, 0x11
        /*00e6*/ 	.short	(.L_63 - .L_62)
	.align		4
.L_62:
        /*00e8*/ 	.word	index@(_ZN7cutlass13device_kernelIN5flash11enable_sm90INS1_16FlashAttnFwdSm90INS1_25CollectiveMainloopFwdSm90ILi2EN4cute5tupleIJNS5_1CILi1EEES8_S8_EEENS6_IJNS7_ILi128EEESA_NS7_ILi192EEEEEELi128ENS_10bfloat16_tEfNS_4arch4Sm90ELb0ELb0ELb1ELb0ELb0ELb0ELb0ELb1ELb1ELb0ELb0ELb0EEENS1_21CollectiveEpilogueFwdINS6_IJSA_SA_SA_EEES9_SD_SF_Li256ELb0ELb0ELb0ELb0EEENS1_29StaticPersistentTileSchedulerILb0EEEEEEEEEvNT_6ParamsE)
        /*00ec*/ 	.word	0x00000020


	//----- nvinfo : EIATTR_MIN_STACK_SIZE
	.align		4
.L_63:
        /*00f0*/ 	.byte	0x04, 0x12
        /*00f2*/ 	.short	(.L_65 - .L_64)
	.align		4
.L_64:
        /*00f4*/ 	.word	index@(_ZN7cutlass13device_kernelIN5flash11enable_sm90INS1_16FlashAttnFwdSm90INS1_25CollectiveMainloopFwdSm90ILi2EN4cute5tupleIJNS5_1CILi1EEES8_S8_EEENS6_IJNS7_ILi128EEESA_NS7_ILi192EEEEEELi128ENS_10bfloat16_tEfNS_4arch4Sm90ELb0ELb0ELb1ELb0ELb0ELb0ELb0ELb1ELb1ELb0ELb0ELb0EEENS1_21CollectiveEpilogueFwdINS6_IJSA_SA_SA_EEES9_SD_SF_Li256ELb0ELb0ELb0ELb0EEENS1_29StaticPersistentTileSchedulerILb0EEEEEEEEEvNT_6ParamsE)
        /*00f8*/ 	.word	0x00000020


	//----- nvinfo : EIATTR_MIN_STACK_SIZE
	.align		4
.L_65:
        /*00fc*/ 	.byte	0x04, 0x12
        /*00fe*/ 	.short	(.L_67 - .L_66)
	.align		4
.L_66:
        /*0100*/ 	.word	index@(_ZN7cutlass13device_kernelIN5flash11enable_sm90INS1_16FlashAttnFwdSm90INS1_25CollectiveMainloopFwdSm90ILi2EN4cute5tupleIJNS5_1CILi2EEENS7_ILi1EEES9_EEENS6_IJNS7_ILi128EEESB_NS7_ILi192EEEEEELi128ENS_10bfloat16_tEfNS_4arch4Sm90ELb0ELb0ELb1ELb0ELb0ELb0ELb0ELb1ELb1ELb0ELb0ELb0EEENS1_21CollectiveEpilogueFwdINS6_IJSB_SB_SB_EEESA_SE_SG_Li256ELb0ELb0ELb0ELb0EEENS1_29StaticPersistentTileSchedulerILb0EEEEEEEEEvNT_6ParamsE)
        /*0104*/ 	.word	0x00000028


	//----- nvinfo : EIATTR_MIN_STACK_SIZE
	.align		4
.L_67:
        /*0108*/ 	.byte	0x04, 0x12
        /*010a*/ 	.short	(.L_69 - .L_68)
	.align		4
.L_68:
        /*010c*/ 	.word	index@(_ZN7cutlass13device_kernelIN5flash11enable_sm90INS1_16FlashAttnFwdSm90INS1_25CollectiveMainloopFwdSm90ILi2EN4cute5tupleIJNS5_1CILi1EEES8_S8_EEENS6_IJNS7_ILi128EEESA_NS7_ILi192EEEEEELi128ENS_10bfloat16_tEfNS_4arch4Sm90ELb0ELb0ELb1ELb1ELb0ELb0ELb0ELb1ELb1ELb0ELb0ELb0EEENS1_21CollectiveEpilogueFwdINS6_IJSA_SA_SA_EEES9_SD_SF_Li256ELb1ELb0ELb0ELb0EEENS1_36VarlenDynamicPersistentTileSchedulerILi128ELi128ELi256ELi32ELb0ELb0ELb1ELb0ELb1ELb1EEEEEEEEEvNT_6ParamsE)
        /*0110*/ 	.word	0x00000038


	//----- nvinfo : EIATTR_MIN_STACK_SIZE
	.align		4
.L_69:
        /*0114*/ 	.byte	0x04, 0x12
        /*0116*/ 	.short	(.L_71 - .L_70)
	.align		4
.L_70:
        /*0118*/ 	.word	index@(_ZN7cutlass13device_kernelIN5flash11enable_sm90INS1_16FlashAttnFwdSm90INS1_25CollectiveMainloopFwdSm90ILi2EN4cute5tupleIJNS5_1CILi1EEES8_S8_EEENS6_IJNS7_ILi128EEESA_NS7_ILi192EEEEEELi128ENS_10bfloat16_tEfNS_4arch4Sm90ELb0ELb0ELb1ELb1ELb0ELb1ELb0ELb1ELb1ELb0ELb0ELb0EEENS1_21CollectiveEpilogueFwdINS6_IJSA_SA_SA_EEES9_SD_SF_Li256ELb1ELb0ELb0ELb0EEENS1_36VarlenDynamicPersistentTileSchedulerILi128ELi128ELi256ELi32ELb0ELb0ELb1ELb0ELb1ELb1EEEEEEEEEvNT_6ParamsE)
        /*011c*/ 	.word	0x00000040


	//----- nvinfo : EIATTR_MIN_STACK_SIZE
	.align		4
.L_71:
        /*0120*/ 	.byte	0x04, 0x12
        /*0122*/ 	.short	(.L_73 - .L_72)
	.align		4
.L_72:
        /*0124*/ 	.word	index@(_ZN7cutlass13device_kernelIN5flash11enable_sm90INS1_16FlashAttnFwdSm90INS1_25CollectiveMainloopFwdSm90ILi2EN4cute5tupleIJNS5_1CILi1EEES8_S8_EEENS6_IJNS7_ILi128EEENS7_ILi96EEENS7_ILi192EEEEEELi128ENS_10bfloat16_tEfNS_4arch4Sm90ELb0ELb1ELb1ELb0ELb0ELb0ELb0ELb1ELb1ELb0ELb0ELb0EEENS1_21CollectiveEpilogueFwdINS6_IJSA_SA_SB_EEES9_SE_SG_Li256ELb0ELb0ELb0ELb0EEENS1_30DynamicPersistentTileSchedulerILi256ELi32ELb0ELb0ELb1EEEEEEEEEvNT_6ParamsE)
        /*0128*/ 	.word	0x00000008


	//----- nvinfo : EIATTR_MIN_STACK_SIZE
	.align		4
.L_73:
        /*012c*/ 	.byte	0x04, 0x12
        /*012e*/ 	.short	(.L_75 - .L_74)
	.align		4
.L_74:
        /*0130*/ 	.word	index@(_ZN7cutlass13device_kernelIN5flash11enable_sm90INS1_16FlashAttnFwdSm90INS1_25CollectiveMainloopFwdSm90ILi2EN4cute5tupleIJNS5_1CILi1EEES8_S8_EEENS6_IJNS7_ILi128EEENS7_ILi96EEENS7_ILi192EEEEEELi128ENS_10bfloat16_tEfNS_4arch4Sm90ELb0ELb1ELb1ELb1ELb0ELb0ELb0ELb1ELb1ELb0ELb0ELb0EEENS1_21CollectiveEpilogueFwdINS6_IJSA_SA_SB_EEES9_SE_SG_Li256ELb1ELb0ELb0ELb0EEENS1_36VarlenDynamicPersistentTileSchedulerILi128ELi96ELi256ELi32ELb0ELb0ELb1ELb1ELb0ELb1EEEEEEEEEvNT_6ParamsE)
        /*0134*/ 	.word	0x00000028


	//----- nvinfo : EIATTR_MIN_STACK_SIZE
	.align		4
.L_75:
        /*0138*/ 	.byte	0x04, 0x12
        /*013a*/ 	.short	(.L_77 - .L_76)
	.align		4
.L_76:
        /*013c*/ 	.word	index@(_ZN7cutlass13device_kernelIN5flash11enable_sm90INS1_16FlashAttnFwdSm90INS1_25CollectiveMainloopFwdSm90ILi2EN4cute5tupleIJNS5_1CILi1EEES8_S8_EEENS6_IJNS7_ILi128EEENS7_ILi96EEENS7_ILi192EEEEEELi128ENS_10bfloat16_tEfNS_4arch4Sm90ELb0ELb1ELb1ELb1ELb0ELb1ELb0ELb1ELb1ELb0ELb0ELb0EEENS1_21CollectiveEpilogueFwdINS6_IJSA_SA_SB_EEES9_SE_SG_Li256ELb1ELb0ELb0ELb0EEENS1_36VarlenDynamicPersistentTileSchedulerILi128ELi96ELi256ELi32ELb0ELb0ELb1ELb1ELb0ELb1EEEEEEEEEvNT_6ParamsE)
        /*0140*/ 	.word	0x00000048


	//----- nvinfo : EIATTR_MIN_STACK_SIZE
	.align		4
.L_77:
        /*0144*/ 	.byte	0x04, 0x12
        /*0146*/ 	.short	(.L_79 - .L_78)
	.align		4
.L_78:
        /*0148*/ 	.word	index@(_ZN7cutlass13device_kernelIN5flash11enable_sm90INS1_16FlashAttnFwdSm90INS1_25CollectiveMainloopFwdSm90ILi2EN4cute5tupleIJNS5_1CILi1EEES8_S8_EEENS6_IJNS7_ILi128EEESA_NS7_ILi192EEEEEELi128ENS_10bfloat16_tEfNS_4arch4Sm90ELb1ELb0ELb1ELb0ELb0ELb0ELb0ELb1ELb1ELb0ELb0ELb0EEENS1_21CollectiveEpilogueFwdINS6_IJSA_SA_SA_EEES9_SD_SF_Li256ELb0ELb0ELb0ELb0EEENS1_30DynamicPersistentTileSchedulerILi256ELi32ELb0ELb0ELb1EEEEEEEEEvNT_6ParamsE)
        /*014c*/ 	.word	0x00000008


	//----- nvinfo : EIATTR_MIN_STACK_SIZE
	.align		4
.L_79:
        /*0150*/ 	.byte	0x04, 0x12
        /*0152*/ 	.short	(.L_81 - .L_80)
	.align		4
.L_80:
        /*0154*/ 	.word	index@(_ZN7cutlass13device_kernelIN5flash11enable_sm90INS1_16FlashAttnFwdSm90INS1_25CollectiveMainloopFwdSm90ILi2EN4cute5tupleIJNS5_1CILi1EEES8_S8_EEENS6_IJNS7_ILi128EEESA_NS7_ILi192EEEEEELi128ENS_10bfloat16_tEfNS_4arch4Sm90ELb1ELb0ELb1ELb1ELb0ELb0ELb0ELb1ELb1ELb0ELb0ELb0EEENS1_21CollectiveEpilogueFwdINS6_IJSA_SA_SA_EEES9_SD_SF_Li256ELb1ELb0ELb0ELb0EEENS1_36VarlenDynamicPersistentTileSchedulerILi128ELi128ELi256ELi32ELb0ELb0ELb1ELb1ELb1ELb1EEEEEEEEEvNT_6ParamsE)
        /*0158*/ 	.word	0x00000030


	//----- nvinfo : EIATTR_MIN_STACK_SIZE
	.align		4
.L_81:
        /*015c*/ 	.byte	0x04, 0x12
        /*015e*/ 	.short	(.L_83 - .L_82)
	.align		4
.L_82:
        /*0160*/ 	.word	index@(_ZN7cutlass13device_kernelIN5flash11enable_sm90INS1_16FlashAttnFwdSm90INS1_25CollectiveMainloopFwdSm90ILi2EN4cute5tupleIJNS5_1CILi1EEES8_S8_EEENS6_IJNS7_ILi128EEESA_NS7_ILi192EEEEEELi128ENS_10bfloat16_tEfNS_4arch4Sm90ELb1ELb0ELb1ELb1ELb0ELb1ELb0ELb1ELb1ELb0ELb0ELb0EEENS1_21CollectiveEpilogueFwdINS6_IJSA_SA_SA_EEES9_SD_SF_Li256ELb1ELb0ELb0ELb0EEENS1_36VarlenDynamicPersistentTileSchedulerILi128ELi128ELi256ELi32ELb0ELb0ELb1ELb1ELb1ELb1EEEEEEEEEvNT_6ParamsE)
        /*0164*/ 	.word	0x00000038
.L_83:


//--------------------- .nv.compat                --------------------------
	.section	.nv.compat,"",@"SHT_CUDA_COMPAT_INFO"
	.align	4
        /*0000*/ 	.byte	0x02, 0x09, 0x01, 0x00, 0x02, 0x02, 0x04, 0x00, 0x02, 0x05, 0x05, 0x00, 0x03, 0x07, 0x01, 0x01
        /*0010*/ 	.byte	0x02, 0x03, 0x01, 0x00, 0x02, 0x06, 0x01, 0x00, 0x04, 0x0b, 0x08, 0x00, 0x00, 0x00, 0x00, 0x00
        /*0020*/ 	.byte	0x00, 0x00, 0x00, 0x00


//--------------------- .nv.info._ZN7cutlass13device_kernelIN5flash11enable_sm90INS1_16FlashAttnFwdSm90INS1_25CollectiveMainloopFwdSm90ILi2EN4cute5tupleIJNS5_1CILi1EEES8_S8_EEENS6_IJNS7_ILi128EEESA_NS7_ILi192EEEEEELi128ENS_10bfloat16_tEfNS_4arch4Sm90ELb0ELb0ELb1ELb0ELb0ELb0ELb0ELb1ELb1ELb0ELb0ELb0EEENS1_21CollectiveEpilogueFwdINS6_IJSA_SA_SA_EEES9_SD_SF_Li256ELb0ELb0ELb0ELb0EEENS1_29StaticPersistentTileSchedulerILb0EEEEEEEEEvNT_6ParamsE --------------------------
	.section	.nv.info._ZN7cutlass13device_kernelIN5flash11enable_sm90INS1_16FlashAttnFwdSm90INS1_25CollectiveMainloopFwdSm90ILi2EN4cute5tupleIJNS5_1CILi1EEES8_S8_EEENS6_IJNS7_ILi128EEESA_NS7_ILi192EEEEEELi128ENS_10bfloat16_tEfNS_4arch4Sm90ELb0ELb0ELb1ELb0ELb0ELb0ELb0ELb1ELb1ELb0ELb0ELb0EEENS1_21CollectiveEpilogueFwdINS6_IJSA_SA_SA_EEES9_SD_SF_Li256ELb0ELb0ELb0ELb0EEENS1_29StaticPersistentTileSchedulerILb0EEEEEEEEEvNT_6ParamsE,"",@"SHT_CUDA_INFO"
	.sectionflags	@""
	.align	4


	//----- nvinfo : EIATTR_CUDA_API_VERSION
	.align		4
        /*0000*/ 	.byte	0x04, 0x37
        /*0002*/ 	.short	(.L_85 - .L_84)
.L_84:
        /*0004*/ 	.word	0x00000082


	//----- nvinfo : EIATTR_KPARAM_INFO
	.align		4
.L_85:
        /*0008*/ 	.byte	0x04, 0x17
        /*000a*/ 	.short	(.L_87 - .L_86)
.L_86:
        /*000c*/ 	.word	0x00000000
        /*0010*/ 	.short	0x0000
        /*0012*/ 	.short	0x0070
        /*0014*/ 	.byte	0x00, 0xf0, 0x01, 0x2e


	//----- nvinfo : EIATTR_SPARSE_MMA_MASK
	.align		4
.L_87:
        /*0018*/ 	.byte	0x03, 0x50
        /*001a*/ 	.short	0x0000


	//----- nvinfo : EIATTR_MAXREG_COUNT
	.align		4
        /*001c*/ 	.byte	0x03, 0x1b
        /*001e*/ 	.short	0x00a8


	//----- nvinfo : EIATTR_NUM_BARRIERS
	.align		4
        /*0020*/ 	.byte	0x02, 0x4c
        /*0022*/ 	.byte	0x09
	.zero		1


	//----- nvinfo : EIATTR_EXTERNS
	.align		4
        /*0024*/ 	.byte	0x04, 0x0f
        /*0026*/ 	.short	(.L_89 - .L_88)


	//   ....[0]....
	.align		4
.L_88:
        /*0028*/ 	.word	index@(__assertfail)


	//----- nvinfo : EIATTR_ANNOTATIONS
	.align		4
.L_89:
        /*002c*/ 	.byte	0x04, 0x55
        /*002e*/ 	.short	(.L_91 - .L_90)


	//   ....[0]....
.L_90:
        /*0030*/ 	.word	0x00000001
        /*0034*/ 	.byte	0x40, 0x09, 0x00, 0x00, 0x01, 0x00, 0x00, 0x00, 0x00, 0x0a, 0x00, 0x00, 0x01, 0x00, 0x00, 0x00
        /* <DEDUP_REMOVED lines=12> */
        /*0104*/ 	.byte	0x80, 0xaf, 0x00, 0x00, 0x01, 0x00, 0x00, 0x00, 0x20, 0xb1, 0x00, 0x00


	//----- nvinfo : EIATTR_MERCURY_ISA_VERSION
	.align		4
.L_91:
        /*0110*/ 	.byte	0x03, 0x5f
        /*0112*/ 	.short	0x0101


	//----- nvinfo : EIATTR_INT_WARP_WIDE_INSTR_OFFSETS
	.align		4
        /*0114*/ 	.byte	0x04, 0x31
        /*0116*/ 	.short	(.L_93 - .L_92)


	//   ....[0]....
.L_92:
        /*0118*/ 	.word	0x00000180


	//   ....[1]....
        /*011c*/ 	.word	0x000001b0


	//   ....[2]....
        /*0120*/ 	.word	0x00000240


	//   ....[3]....
        /*0124*/ 	.word	0x00008a30


	//   ....[4]....
        /*0128*/ 	.word	0x00008a60


	//   ....[5]....
        /*012c*/ 	.word	0x00008b30


	//   ....[6]....
        /*0130*/ 	.word	0x00008c00


	//----- nvinfo : EIATTR_COOP_GROUP_MASK_REGIDS
	.align		4
.L_93:
        /*0134*/ 	.byte	0x04, 0x29
        /*0136*/ 	.short	(.L_95 - .L_94)


	//   ....[0]....
.L_94:
        /*0138*/ 	.word	0xffffffff


	//   ....[1]....
        /*013c*/ 	.word	0xffffffff


	//   ....[2]....
        /*0140*/ 	.word	0xffffffff


	//   ....[3]....
        /*0144*/ 	.word	0xffffffff


	//   ....[4]....
        /*0148*/ 	.word	0xffffffff


	//   ....[5]....
        /*014c*/ 	.word	0xffffffff


	//   ....[6]....
        /*0150*/ 	.word	0xffffffff


	//   ....[7]....
        /*0154*/ 	.word	0xffffffff


	//   ....[8]....
        /*0158*/ 	.word	0xffffffff


	//   ....[9]....
        /*015c*/ 	.word	0xffffffff


	//   ....[10]....
        /*0160*/ 	.word	0xffffffff


	//   ....[11]....
        /*0164*/ 	.word	0xffffffff


	//   ....[12]....
        /*0168*/ 	.word	0xffffffff


	//   ....[13]....
        /*016c*/ 	.word	0xffffffff


	//   ....[14]....
        /*0170*/ 	.word	0xffffffff


	//   ....[15]....
        /*0174*/ 	.word	0xffffffff


	//   ....[16]....
        /*0178*/ 	.word	0xffffffff


	//   ....[17]....
        /*017c*/ 	.word	0xffffffff


	//   ....[18]....
        /*0180*/ 	.word	0xffffffff


	//   ....[19]....
        /*0184*/ 	.word	0xffffffff


	//   ....[20]....
        /*0188*/ 	.word	0xffffffff


	//   ....[21]....
        /*018c*/ 	.word	0xffffffff


	//   ....[22]....
        /*0190*/ 	.word	0xffffffff


	//   ....[23]....
        /*0194*/ 	.word	0x0500000f


	//   ....[24]....
        /*0198*/ 	.word	0x0500000f


	//----- nvinfo : EIATTR_COOP_GROUP_INSTR_OFFSETS
	.align		4
.L_95:
        /*019c*/ 	.byte	0x04, 0x28
        /*019e*/ 	.short	(.L_97 - .L_96)


	//   ....[0]....
.L_96:
        /*01a0*/ 	.word	0x00000060


	//   ....[1]....
        /*01a4*/ 	.word	0x00000190


	//   ....[2]....
        /*01a8*/ 	.word	0x00000250


	//   ....[3]....
        /*01ac*/ 	.word	0x000003c0


	//   ....[4]....
        /*01b0*/ 	.word	0x00000520


	//   ....[5]....
        /*01b4*/ 	.word	0x00000640


	//   ....[6]....
        /*01b8*/ 	.word	0x000007a0


	//   ....[7]....
        /*01bc*/ 	.word	0x00000d30


	//   ....[8]....
        /*01c0*/ 	.word	0x00002a50


	//   ....[9]....
        /*01c4*/ 	.word	0x00002ab0


	//   ....[10]....
        /*01c8*/ 	.word	0x000030c0


	//   ....[11]....
        /*01cc*/ 	.word	0x00003130


	//   ....[12]....
        /*01d0*/ 	.word	0x00005790


	//   ....[13]....
        /*01d4*/ 	.word	0x000057c0


	//   ....[14]....
        /*01d8*/ 	.word	0x00005aa0


	//   ....[15]....
        /*01dc*/ 	.word	0x00005b40


	//   ....[16]....
        /*01e0*/ 	.word	0x00006e10


	//   ....[17]....
        /*01e4*/ 	.word	0x00006e50


	//   ....[18]....
        /*01e8*/ 	.word	0x00006ff0


	//   ....[19]....
        /*01ec*/ 	.word	0x00007020


	//   ....[20]....
        /*01f0*/ 	.word	0x00007f30


	//   ....[21]....
        /*01f4*/ 	.word	0x000081e0


	//   ....[22]....
        /*01f8*/ 	.word	0x0000b0a0


	//   ....[23]....
        /*01fc*/ 	.word	0x0000b580


	//   ....[24]....
        /*0200*/ 	.word	0x0000ba20


	//----- nvinfo : EIATTR_REG_RECONFIG
	.align		4
.L_97:
        /*0204*/ 	.byte	0x01, 0x54
	.zero		2


	//----- nvinfo : EIATTR_SYSCALL_OFFSETS
	.align		4
        /*0208*/ 	.byte	0x04, 0x46
        /*020a*/ 	.short	(.L_99 - .L_98)


	//   ....[0]....
.L_98:
        /*020c*/ 	.word	0x00001090


	//   ....[1]....
        /*0210*/ 	.word	0x00008640


	//   ....[2]....
        /*0214*/ 	.word	0x00008780


	//   ....[3]....
        /*0218*/ 	.word	0x00008880


	//----- nvinfo : EIATTR_MBARRIER_INSTR_OFFSETS
	.align		4
.L_99:
        /*021c*/ 	.byte	0x04, 0x39
        /*021e*/ 	.short	(.L_101 - .L_100)


	//   ....[0]....
.L_100:
        /*0220*/ 	.word	0x00000270
        /*0224*/ 	.word	0x000000ff
        /*0228*/ 	.word	0x00034800
        /*022c*/ 	.short	0x0100
        /*022e*/ 	.byte	0x06
	.zero		1


	//   ....[1]....
        /*0230*/ 	.word	0x00000280
        /*0234*/ 	.word	0x000000ff
        /*0238*/ 	.word	0x00034820
        /*023c*/ 	.short	0x0100
        /*023e*/ 	.byte	0x06
	.zero		1


	//   ....[2]....
        /*0240*/ 	.word	0x00000370
        /*0244*/ 	.word	0x000000ff
        /*0248*/ 	.word	0x00034830
        /*024c*/ 	.short	0x0100
        /*024e*/ 	.byte	0x08
	.zero		1


	//   ....[3]....
        /*0250*/ 	.word	0x00000380
        /*0254*/ 	.word	0x000000ff
        /*0258*/ 	.word	0x00034840
        /*025c*/ 	.short	0x0100
        /*025e*/ 	.byte	0x08
	.zero		1


	//   ....[4]....
        /*0260*/ 	.word	0x00000390
        /*0264*/ 	.word	0x000000ff
        /*0268*/ 	.word	0x00034838
        /*026c*/ 	.short	0x0100
        /*026e*/ 	.byte	0x08
	.zero		1


	//   ....[5]....
        /*0270*/ 	.word	0x000003a0
        /*0274*/ 	.word	0x000000ff
        /*0278*/ 	.word	0x00034848
        /*027c*/ 	.short	0x0100
        /*027e*/ 	.byte	0x08
	.zero		1


	//   ....[6]....
        /*0280*/ 	.word	0x000004d0
        /*0284*/ 	.word	0x000000ff
        /*0288*/ 	.word	0x00034850
        /*028c*/ 	.short	0x0100
        /*028e*/ 	.byte	0x08
	.zero		1


	//   ....[7]....
        /*0290*/ 	.word	0x000004e0
        /*0294*/ 	.word	0x000000ff
        /*0298*/ 	.word	0x00034860
        /*029c*/ 	.short	0x0100
        /*029e*/ 	.byte	0x08
	.zero		1


	//   ....[8]....
        /*02a0*/ 	.word	0x000004f0
        /*02a4*/ 	.word	0x000000ff
        /*02a8*/ 	.word	0x00034858
        /*02ac*/ 	.short	0x0100
        /*02ae*/ 	.byte	0x08
	.zero		1


	//   ....[9]....
        /*02b0*/ 	.word	0x00000500
        /*02b4*/ 	.word	0x000000ff
        /*02b8*/ 	.word	0x00034868
        /*02bc*/ 	.short	0x0100
        /*02be*/ 	.byte	0x08
	.zero		1


	//   ....[10]....
        /*02c0*/ 	.word	0x000005f0
        /*02c4*/ 	.word	0x000000ff
        /*02c8*/ 	.word	0x00034870
        /*02cc*/ 	.short	0x0100
        /*02ce*/ 	.byte	0x06
	.zero		1


	//   ....[11]....
        /*02d0*/ 	.word	0x00000600
        /*02d4*/ 	.word	0x000000ff
        /*02d8*/ 	.word	0x00034880
        /*02dc*/ 	.short	0x0100
        /*02de*/ 	.byte	0x06
	.zero		1


	//   ....[12]....
        /*02e0*/ 	.word	0x00000610
        /*02e4*/ 	.word	0x000000ff
        /*02e8*/ 	.word	0x00034878
        /*02ec*/ 	.short	0x0100
        /*02ee*/ 	.byte	0x06
	.zero		1


	//   ....[13]....
        /*02f0*/ 	.word	0x00000620
        /*02f4*/ 	.word	0x000000ff
        /*02f8*/ 	.word	0x00034888
        /*02fc*/ 	.short	0x0100
        /*02fe*/ 	.byte	0x06
	.zero		1


	//   ....[14]....
        /*0300*/ 	.word	0x00000750
        /*0304*/ 	.word	0x000000ff
        /*0308*/ 	.word	0x00034890
        /*030c*/ 	.short	0x0100
        /*030e*/ 	.byte	0x08
	.zero		1


	//   ....[15]....
        /*0310*/ 	.word	0x00000760
        /*0314*/ 	.word	0x000000ff
        /*0318*/ 	.word	0x000348a0
        /*031c*/ 	.short	0x0100
        /*031e*/ 	.byte	0x08
	.zero		1


	//   ....[16]....
        /*0320*/ 	.word	0x00000770
        /*0324*/ 	.word	0x000000ff
        /*0328*/ 	.word	0x00034898
        /*032c*/ 	.short	0x0100
        /*032e*/ 	.byte	0x08
	.zero		1


	//   ....[17]....
        /*0330*/ 	.word	0x00000780
        /*0334*/ 	.word	0x000000ff
        /*0338*/ 	.word	0x000348a8
        /*033c*/ 	.short	0x0100
        /*033e*/ 	.byte	0x08
	.zero		1


	//   ....[18]....
        /*0340*/ 	.word	0x000008b0
        /*0344*/ 	.word	0x000000ff
        /*0348*/ 	.word	0x000348b0
        /*034c*/ 	.short	0x0100
        /*034e*/ 	.byte	0x08
	.zero		1


	//   ....[19]....
        /*0350*/ 	.word	0x000008c0
        /*0354*/ 	.word	0x000000ff
        /*0358*/ 	.word	0x000348c0
        /*035c*/ 	.short	0x0100
        /*035e*/ 	.byte	0x08
	.zero		1


	//   ....[20]....
        /*0360*/ 	.word	0x000008d0
        /*0364*/ 	.word	0x000000ff
        /*0368*/ 	.word	0x000348b8
        /*036c*/ 	.short	0x0100
        /*036e*/ 	.byte	0x08
	.zero		1


	//   ....[21]....
        /*0370*/ 	.word	0x000008e0
        /*0374*/ 	.word	0x000000ff
        /*0378*/ 	.word	0x000348c8
        /*037c*/ 	.short	0x0100
        /*037e*/ 	.byte	0x08
	.zero		1


	//   ....[22]....
        /*0380*/ 	.word	0x000010d0
        /*0384*/ 	.word	0x000000ff
        /*0388*/ 	.word	0x00034800
        /*038c*/ 	.short	0x010a
        /*038e*/ 	.byte	0x3c
	.zero		1


	//   ....[23]....
        /*0390*/ 	.word	0x00001150
        /*0394*/ 	.word	0x00000000
        /*0398*/ 	.word	0x00034830
        /*039c*/ 	.short	0x010a
        /*039e*/ 	.byte	0x3f
	.zero		1


	//   ....[24]....
        /*03a0*/ 	.word	0x000011d0
        /*03a4*/ 	.word	0x00000000
        /*03a8*/ 	.word	0x00034830
        /*03ac*/ 	.short	0x010a
        /*03ae*/ 	.byte	0x3f
	.zero		1


	//   ....[25]....
        /*03b0*/ 	.word	0x000020c0
        /*03b4*/ 	.word	0x00000000
        /*03b8*/ 	.word	0x00000000
        /*03bc*/ 	.short	0x0101
        /*03be*/ 	.byte	0x3f
	.zero		1


	//   ....[26]....
        /*03c0*/ 	.word	0x00004040
        /*03c4*/ 	.word	0x000000ff
        /*03c8*/ 	.word	0x00034830
        /*03cc*/ 	.short	0x010a
        /*03ce*/ 	.byte	0x07
	.zero		1


	//   ....[27]....
        /*03d0*/ 	.word	0x00004080
        /*03d4*/ 	.word	0x000000ff
        /*03d8*/ 	.word	0x00034830
        /*03dc*/ 	.short	0x010a
        /*03de*/ 	.byte	0x07
	.zero		1


	//   ....[28]....
        /*03e0*/ 	.word	0x00004980
        /*03e4*/ 	.word	0x000000ff
        /*03e8*/ 	.word	0x00034850
        /*03ec*/ 	.short	0x010a
        /*03ee*/ 	.byte	0x0b
	.zero		1


	//   ....[29]....
        /*03f0*/ 	.word	0x000049c0
        /*03f4*/ 	.word	0x000000ff
        /*03f8*/ 	.word	0x00034850
        /*03fc*/ 	.short	0x010a
        /*03fe*/ 	.byte	0x0b
	.zero		1


	//   ....[30]....
        /*0400*/ 	.word	0x000062f0
        /*0404*/ 	.word	0x00000009
        /*0408*/ 	.word	0x00000000
        /*040c*/ 	.short	0x0101
        /*040e*/ 	.byte	0x3f
	.zero		1


	//   ....[31]....
        /*0410*/ 	.word	0x00006350
        /*0414*/ 	.word	0x00000026
        /*0418*/ 	.word	0x00000000
        /*041c*/ 	.short	0x0101
        /*041e*/ 	.byte	0x3f
	.zero		1


	//   ....[32]....
        /*0420*/ 	.word	0x00006d80
        /*0424*/ 	.word	0x000000ff
        /*0428*/ 	.word	0x00034850
        /*042c*/ 	.short	0x010a
        /*042e*/ 	.byte	0x07
	.zero		1


	//   ....[33]....
        /*0430*/ 	.word	0x00006dc0
        /*0434*/ 	.word	0x000000ff
        /*0438*/ 	.word	0x00034850
        /*043c*/ 	.short	0x010a
        /*043e*/ 	.byte	0x07
	.zero		1


	//   ....[34]....
        /*0440*/ 	.word	0x000077a0
        /*0444*/ 	.word	0x00000009
        /*0448*/ 	.word	0x00000000
        /*044c*/ 	.short	0x0101
        /*044e*/ 	.byte	0x3f
	.zero		1


	//   ....[35]....
        /*0450*/ 	.word	0x000080e0
        /*0454*/ 	.word	0x000000ff
        /*0458*/ 	.word	0x00000000
        /*045c*/ 	.short	0x0101
        /*045e*/ 	.byte	0x06
	.zero		1


	//   ....[36]....
        /*0460*/ 	.word	0x00008f40
        /*0464*/ 	.word	0x00000006
        /*0468*/ 	.word	0x00034840
        /*046c*/ 	.short	0x010a
        /*046e*/ 	.byte	0x3f
	.zero		1


	//   ....[37]....
        /*0470*/ 	.word	0x000094a0
        /*0474*/ 	.word	0x00000009
        /*0478*/ 	.word	0x00034820
        /*047c*/ 	.short	0x010a
        /*047e*/ 	.byte	0x3f
	.zero		1


	//   ....[38]....
        /*0480*/ 	.word	0x00009780
        /*0484*/ 	.word	0x00000002
        /*0488*/ 	.word	0x00034840
        /*048c*/ 	.short	0x010a
        /*048e*/ 	.byte	0x3f
	.zero		1


	//   ....[39]....
        /*0490*/ 	.word	0x00009a40
        /*0494*/ 	.word	0x00000002
        /*0498*/ 	.word	0x00000060
        /*049c*/ 	.short	0x010a
        /*049e*/ 	.byte	0x3f
	.zero		1


	//   ....[40]....
        /*04a0*/ 	.word	0x00009f80
        /*04a4*/ 	.word	0x00000002
        /*04a8*/ 	.word	0x00034840
        /*04ac*/ 	.short	0x010a
        /*04ae*/ 	.byte	0x3f
	.zero		1


	//   ....[41]....
        /*04b0*/ 	.word	0x0000a240
        /*04b4*/ 	.word	0x00000002
        /*04b8*/ 	.word	0x00000060
        /*04bc*/ 	.short	0x010a
        /*04be*/ 	.byte	0x3f
	.zero		1


	//   ....[42]....
        /*04c0*/ 	.word	0x0000a6a0
        /*04c4*/ 	.word	0x00000002
        /*04c8*/ 	.word	0x00034840
        /*04cc*/ 	.short	0x010a
        /*04ce*/ 	.byte	0x3f
	.zero		1


	//   ....[43]....
        /*04d0*/ 	.word	0x0000a980
        /*04d4*/ 	.word	0x00000002
        /*04d8*/ 	.word	0x00000060
        /*04dc*/ 	.short	0x010a
        /*04de*/ 	.byte	0x3f
	.zero		1


	//   ....[44]....
        /*04e0*/ 	.word	0x0000acb0
        /*04e4*/ 	.word	0x00000003
        /*04e8*/ 	.word	0x00034860
        /*04ec*/ 	.short	0x010a
        /*04ee*/ 	.byte	0x3f
	.zero		1


	//   ....[45]....
        /*04f0*/ 	.word	0x0000b020
        /*04f4*/ 	.word	0x00000000
        /*04f8*/ 	.word	0x00034820
        /*04fc*/ 	.short	0x010a
        /*04fe*/ 	.byte	0x3f
	.zero		1


	//   ....[46]....
        /*0500*/ 	.word	0x0000b1c0
        /*0504*/ 	.word	0x00000006
        /*0508*/ 	.word	0x00000000
        /*050c*/ 	.short	0x010a
        /*050e*/ 	.byte	0x3f
	.zero		1


	//   ....[47]....
        /*0510*/ 	.word	0x0000b230
        /*0514*/ 	.word	0x00000003
        /*0518*/ 	.word	0x00000000
        /*051c*/ 	.short	0x010a
        /*051e*/ 	.byte	0x3f
	.zero		1


	//   ....[48]....
        /*0520*/ 	.word	0x0000b290
        /*0524*/ 	.word	0x00000010
        /*0528*/ 	.word	0x00000000
        /*052c*/ 	.short	0x010a
        /*052e*/ 	.byte	0x3f
	.zero		1


	//   ....[49]....
        /*0530*/ 	.word	0x0000b2c0
        /*0534*/ 	.word	0x00000003
        /*0538*/ 	.word	0x00000000
        /*053c*/ 	.short	0x010a
        /*053e*/ 	.byte	0x3f
	.zero		1


	//   ....[50]....
        /*0540*/ 	.word	0x0000b330
        /*0544*/ 	.word	0x00000003
        /*0548*/ 	.word	0x00034800
        /*054c*/ 	.short	0x010a
        /*054e*/ 	.byte	0x3f
	.zero		1


	//   ....[51]....
        /*0550*/ 	.word	0x0000b380
        /*0554*/ 	.word	0x00000000
        /*0558*/ 	.word	0x00034830
        /*055c*/ 	.short	0x010a
        /*055e*/ 	.byte	0x3f
	.zero		1


	//   ....[52]....
        /*0560*/ 	.word	0x0000b3e0
        /*0564*/ 	.word	0x0000000a
        /*0568*/ 	.word	0x00034830
        /*056c*/ 	.short	0x010a
        /*056e*/ 	.byte	0x3f
	.zero		1


	//   ....[53]....
        /*0570*/ 	.word	0x0000b440
        /*0574*/ 	.word	0x00000007
        /*0578*/ 	.word	0x00034850
        /*057c*/ 	.short	0x010a
        /*057e*/ 	.byte	0x3f
	.zero		1


	//   ....[54]....
        /*0580*/ 	.word	0x0000b4a0
        /*0584*/ 	.word	0x00000005
        /*0588*/ 	.word	0x00034850
        /*058c*/ 	.short	0x010a
        /*058e*/ 	.byte	0x3f
	.zero		1


	//   ....[55]....
        /*0590*/ 	.word	0x0000b640
        /*0594*/ 	.word	0x00000006
        /*0598*/ 	.word	0x00034840
        /*059c*/ 	.short	0x010a
        /*059e*/ 	.byte	0x3f
	.zero		1


	//   ....[56]....
        /*05a0*/ 	.word	0x0000b6c0
        /*05a4*/ 	.word	0x00000007
        /*05a8*/ 	.word	0x00034820
        /*05ac*/ 	.short	0x010a
        /*05ae*/ 	.byte	0x3f
	.zero		1


	//   ....[57]....
        /*05b0*/ 	.word	0x0000b710
        /*05b4*/ 	.word	0x00000002
        /*05b8*/ 	.word	0x00034840
        /*05bc*/ 	.short	0x010a
        /*05be*/ 	.byte	0x3f
	.zero		1


	//   ....[58]....
        /*05c0*/ 	.word	0x0000b760
        /*05c4*/ 	.word	0x00000002
        /*05c8*/ 	.word	0x00000060
        /*05cc*/ 	.short	0x010a
        /*05ce*/ 	.byte	0x3f
	.zero		1


	//   ....[59]....
        /*05d0*/ 	.word	0x0000b7b0
        /*05d4*/ 	.word	0x00000002
        /*05d8*/ 	.word	0x00034840
        /*05dc*/ 	.short	0x010a
        /*05de*/ 	.byte	0x3f
	.zero		1


	//   ....[60]....
        /*05e0*/ 	.word	0x0000b800
        /*05e4*/ 	.word	0x00000002
        /*05e8*/ 	.word	0x00000060
        /*05ec*/ 	.short	0x010a
        /*05ee*/ 	.byte	0x3f
	.zero		1


	//   ....[61]....
        /*05f0*/ 	.word	0x0000b850
        /*05f4*/ 	.word	0x00000002
        /*05f8*/ 	.word	0x00034840
        /*05fc*/ 	.short	0x010a
        /*05fe*/ 	.byte	0x3f
	.zero		1


	//   ....[62]....
        /*0600*/ 	.word	0x0000b8a0
        /*0604*/ 	.word	0x00000002
        /*0608*/ 	.word	0x00000060
        /*060c*/ 	.short	0x010a
        /*060e*/ 	.byte	0x3f
	.zero		1


	//   ....[63]....
        /*0610*/ 	.word	0x0000b8f0
        /*0614*/ 	.word	0x00000003
        /*0618*/ 	.word	0x00034860
        /*061c*/ 	.short	0x010a
        /*061e*/ 	.byte	0x3f
	.zero		1


	//   ....[64]....
        /*0620*/ 	.word	0x0000b940
        /*0624*/ 	.word	0x00000000
        /*0628*/ 	.word	0x00034820
        /*062c*/ 	.short	0x010a
        /*062e*/ 	.byte	0x3f
	.zero		1


	//   ....[65]....
        /*0630*/ 	.word	0x0000bae0
        /*0634*/ 	.word	0x00000006
        /*0638*/ 	.word	0x00000000
        /*063c*/ 	.short	0x010a
        /*063e*/ 	.byte	0x3f
	.zero		1


	//   ....[66]....
        /*0640*/ 	.word	0x0000bb30
        /*0644*/ 	.word	0x00000003
        /*0648*/ 	.word	0x00000000
        /*064c*/ 	.short	0x010a
        /*064e*/ 	.byte	0x3f
	.zero		1


	//   ....[67]....
        /*0650*/ 	.word	0x0000bb80
        /*0654*/ 	.word	0x00000010
        /*0658*/ 	.word	0x00000000
        /*065c*/ 	.short	0x010a
        /*065e*/ 	.byte	0x3f
	.zero		1


	//----- nvinfo : EIATTR_NUM_MBARRIERS
	.align		4
.L_101:
        /*0660*/ 	.byte	0x03, 0x38
        /*0662*/ 	.short	0x0016


	//----- nvinfo : EIATTR_EXIT_INSTR_OFFSETS
	.align		4
        /*0664*/ 	.byte	0x04, 0x1c
        /*0666*/ 	.short	(.L_103 - .L_102)


	//   ....[0]....
.L_102:
        /*0668*/ 	.word	0x000009f0


	//   ....[1]....
        /*066c*/ 	.word	0x000081a0


	//   ....[2]....
        /*0670*/ 	.word	0x00008200


	//   ....[3]....
        /*0674*/ 	.word	0x0000b310


	//----- nvinfo : EIATTR_MAX_THREADS
	.align		4
.L_103:
        /*0678*/ 	.byte	0x04, 0x05
        /*067a*/ 	.short	(.L_105 - .L_104)
.L_104:
        /*067c*/ 	.word	0x00000180
        /*0680*/ 	.word	0x00000001
        /*0684*/ 	.word	0x00000001


	//----- nvinfo : EIATTR_CRS_STACK_SIZE
	.align		4
.L_105:
        /*0688*/ 	.byte	0x04, 0x1e
        /*068a*/ 	.short	(.L_107 - .L_106)
.L_106:
        /*068c*/ 	.word	0x00000000


	//----- nvinfo : EIATTR_CBANK_PARAM_SIZE
	.align		4
.L_107:
        /*0690*/ 	.byte	0x03, 0x19
        /*0692*/ 	.short	0x0bf0


	//----- nvinfo : EIATTR_PARAM_CBANK
	.align		4
        /*0694*/ 	.byte	0x04, 0x0a
        /*0696*/ 	.short	(.L_109 - .L_108)
	.align		4
.L_108:
        /*0698*/ 	.word	index@(.nv.constant0._ZN7cutlass13device_kernelIN5flash11enable_sm90INS1_16FlashAttnFwdSm90INS1_25CollectiveMainloopFwdSm90ILi2EN4cute5tupleIJNS5_1CILi1EEES8_S8_EEENS6_IJNS7_ILi128EEESA_NS7_ILi192EEEEEELi128ENS_10bfloat16_tEfNS_4arch4Sm90ELb0ELb0ELb1ELb0ELb0ELb0ELb0ELb1ELb1ELb0ELb0ELb0EEENS1_21CollectiveEpilogueFwdINS6_IJSA_SA_SA_EEES9_SD_SF_Li256ELb0ELb0ELb0ELb0EEENS1_29StaticPersistentTileSchedulerILb0EEEEEEEEEvNT_6ParamsE)
        /*069c*/ 	.short	0x0210
        /*069e*/ 	.short	0x0bf0


	//----- nvinfo : EIATTR_SW_WAR
	.align		4
.L_109:
        /*06a0*/ 	.byte	0x04, 0x36
        /*06a2*/ 	.short	(.L_111 - .L_110)
.L_110:
        /*06a4*/ 	.word	0x00000008
.L_111:


//--------------------- .nv.info._ZN7cutlass13device_kernelIN5flash11enable_sm90INS1_16FlashAttnFwdSm90INS1_25CollectiveMainloopFwdSm90ILi2EN4cute5tupleIJNS5_1CILi2EEENS7_ILi1EEES9_EEENS6_IJNS7_ILi128EEESB_NS7_ILi192EEEEEELi128ENS_10bfloat16_tEfNS_4arch4Sm90ELb0ELb0ELb1ELb0ELb0ELb0ELb0ELb1ELb1ELb0ELb0ELb0EEENS1_21CollectiveEpilogueFwdINS6_IJSB_SB_SB_EEESA_SE_SG_Li256ELb0ELb0ELb0ELb0EEENS1_29StaticPersistentTileSchedulerILb0EEEEEEEEEvNT_6ParamsE --------------------------
	.section	.nv.info._ZN7cutlass13device_kernelIN5flash11enable_sm90INS1_16FlashAttnFwdSm90INS1_25CollectiveMainloopFwdSm90ILi2EN4cute5tupleIJNS5_1CILi2EEENS7_ILi1EEES9_EEENS6_IJNS7_ILi128EEESB_NS7_ILi192EEEEEELi128ENS_10bfloat16_tEfNS_4arch4Sm90ELb0ELb0ELb1ELb0ELb0ELb0ELb0ELb1ELb1ELb0ELb0ELb0EEENS1_21CollectiveEpilogueFwdINS6_IJSB_SB_SB_EEESA_SE_SG_Li256ELb0ELb0ELb0ELb0EEENS1_29StaticPersistentTileSchedulerILb0EEEEEEEEEvNT_6ParamsE,"",@"SHT_CUDA_INFO"
	.sectionflags	@""
	.align	4


	//----- nvinfo : EIATTR_CUDA_API_VERSION
	.align		4
        /*0000*/ 	.byte	0x04, 0x37
        /*0002*/ 	.short	(.L_113 - .L_112)
.L_112:
        /*0004*/ 	.word	0x00000082


	//----- nvinfo : EIATTR_KPARAM_INFO
	.align		4
.L_113:
        /*0008*/ 	.byte	0x04, 0x17
        /*000a*/ 	.short	(.L_115 - .L_114)
.L_114:
        /*000c*/ 	.word	0x00000000
        /*0010*/ 	.short	0x0000
        /*0012*/ 	.short	0x0070
        /*0014*/ 	.byte	0x00, 0xf0, 0x01, 0x2e


	//----- nvinfo : EIATTR_SPARSE_MMA_MASK
	.align		4
.L_115:
        /*0018*/ 	.byte	0x03, 0x50
        /*001a*/ 	.short	0x0000


	//----- nvinfo : EIATTR_MAXREG_COUNT
	.align		4
        /*001c*/ 	.byte	0x03, 0x1b
        /*001e*/ 	.short	0x00a8


	//----- nvinfo : EIATTR_NUM_BARRIERS
	.align		4
        /*0020*/ 	.byte	0x02, 0x4c
        /*0022*/ 	.byte	0x09
	.zero		1


	//----- nvinfo : EIATTR_EXTERNS
	.align		4
        /*0024*/ 	.byte	0x04, 0x0f
        /*0026*/ 	.short	(.L_117 - .L_116)


	//   ....[0]....
	.align		4
.L_116:
        /*0028*/ 	.word	index@(__assertfail)


	//----- nvinfo : EIATTR_ANNOTATIONS
	.align		4
.L_117:
        /*002c*/ 	.byte	0x04, 0x55
        /*002e*/ 	.short	(.L_119 - .L_118)


	//   ....[0]....
.L_118:
        /* <DEDUP_REMOVED lines=19> */
        /*0154*/ 	.byte	0xb0, 0xb5, 0x00, 0x00


	//----- nvinfo : EIATTR_MERCURY_ISA_VERSION
	.align		4
.L_119:
        /*0158*/ 	.byte	0x03, 0x5f
        /*015a*/ 	.short	0x0101


	//----- nvinfo : EIATTR_INT_WARP_WIDE_INSTR_OFFSETS
	.align		4
        /*015c*/ 	.byte	0x04, 0x31
        /*015e*/ 	.short	(.L_121 - .L_120)


	//   ....[0]....
.L_120:
        /*0160*/ 	.word	0x00000190


	//   ....[1]....
        /*0164*/ 	.word	0x000001d0


	//   ....[2]....
        /*0168*/ 	.word	0x00000240


	//   ....[3]....
        /*016c*/ 	.word	0x00008c70


	//   ....[4]....
        /*0170*/ 	.word	0x00008cc0


	//   ....[5]....
        /*0174*/ 	.word	0x00008da0


	//   ....[6]....
        /*0178*/ 	.word	0x00008e80


	//----- nvinfo : EIATTR_COOP_GROUP_MASK_REGIDS
	.align		4
.L_121:
        /*017c*/ 	.byte	0x04, 0x29
        /*017e*/ 	.short	(.L_123 - .L_122)


	//   ....[0]....
.L_122:
        /*0180*/ 	.word	0xffffffff


	//   ....[1]....
        /*0184*/ 	.word	0xffffffff


	//   ....[2]....
        /*0188*/ 	.word	0xffffffff


	//   ....[3]....
        /*018c*/ 	.word	0xffffffff


	//   ....[4]....
        /*0190*/ 	.word	0xffffffff


	//   ....[5]....
        /*0194*/ 	.word	0xffffffff


	//   ....[6]....
        /*0198*/ 	.word	0xffffffff


	//   ....[7]....
        /*019c*/ 	.word	0xffffffff


	//   ....[8]....
        /*01a0*/ 	.word	0xffffffff


	//   ....[9]....
        /*01a4*/ 	.word	0xffffffff


	//   ....[10]....
        /*01a8*/ 	.word	0xffffffff


	//   ....[11]....
        /*01ac*/ 	.word	0xffffffff


	//   ....[12]....
        /*01b0*/ 	.word	0xffffffff


	//   ....[13]....
        /*01b4*/ 	.word	0xffffffff


	//   ....[14]....
        /*01b8*/ 	.word	0xffffffff


	//   ....[15]....
        /*01bc*/ 	.word	0xffffffff


	//   ....[16]....
        /*01c0*/ 	.word	0xffffffff


	//   ....[17]....
        /*01c4*/ 	.word	0xffffffff


	//   ....[18]....
        /*01c8*/ 	.word	0xffffffff


	//   ....[19]....
        /*01cc*/ 	.word	0xffffffff


	//   ....[20]....
        /*01d0*/ 	.word	0xffffffff


	//   ....[21]....
        /*01d4*/ 	.word	0xffffffff


	//   ....[22]....
        /*01d8*/ 	.word	0xffffffff


	//   ....[23]....
        /*01dc*/ 	.word	0xffffffff


	//   ....[24]....
        /*01e0*/ 	.word	0x0500000f


	//   ....[25]....
        /*01e4*/ 	.word	0x0500000f


	//----- nvinfo : EIATTR_COOP_GROUP_INSTR_OFFSETS
	.align		4
.L_123:
        /*01e8*/ 	.byte	0x04, 0x28
        /*01ea*/ 	.short	(.L_125 - .L_124)


	//   ....[0]....
.L_124:
        /*01ec*/ 	.word	0x00000060


	//   ....[1]....
        /*01f0*/ 	.word	0x000001a0


	//   ....[2]....
        /*01f4*/ 	.word	0x000001f0


	//   ....[3]....
        /*01f8*/ 	.word	0x00000430


	//   ....[4]....
        /*01fc*/ 	.word	0x00000660


	//   ....[5]....
        /*0200*/ 	.word	0x00000890


	//   ....[6]....
        /*0204*/ 	.word	0x00000b20


	//   ....[7]....
        /*0208*/ 	.word	0x00000e30


	//   ....[8]....
        /*020c*/ 	.word	0x000012e0


	//   ....[9]....
        /*0210*/ 	.word	0x00002d80


	//   ....[10]....
        /*0214*/ 	.word	0x00002dd0


	//   ....[11]....
        /*0218*/ 	.word	0x00003430


	//   ....[12]....
        /*021c*/ 	.word	0x000034a0


	//   ....[13]....
        /*0220*/ 	.word	0x00005aa0


	//   ....[14]....
        /*0224*/ 	.word	0x00005ae0


	//   ....[15]....
        /*0228*/ 	.word	0x00005b00


	//   ....[16]....
        /*022c*/ 	.word	0x00005b20


	//   ....[17]....
        /*0230*/ 	.word	0x00006fe0


	//   ....[18]....
        /*0234*/ 	.word	0x00007010


	//   ....[19]....
        /*0238*/ 	.word	0x000070d0


	//   ....[20]....
        /*023c*/ 	.word	0x000070e0


	//   ....[21]....
        /*0240*/ 	.word	0x00007f40


	//   ....[22]....
        /*0244*/ 	.word	0x00008390


	//   ....[23]....
        /*0248*/ 	.word	0x0000b530


	//   ....[24]....
        /*024c*/ 	.word	0x0000ba30


	//   ....[25]....
        /*0250*/ 	.word	0x0000bed0


	//----- nvinfo : EIATTR_REG_RECONFIG
	.align		4
.L_125:
        /*0254*/ 	.byte	0x01, 0x54
	.zero		2


	//----- nvinfo : EIATTR_SYSCALL_OFFSETS
	.align		4
        /*0258*/ 	.byte	0x04, 0x46
        /*025a*/ 	.short	(.L_127 - .L_126)


	//   ....[0]....
.L_126:
        /*025c*/ 	.word	0x00001640


	//   ....[1]....
        /*0260*/ 	.word	0x000088a0


	//   ....[2]....
        /*0264*/ 	.word	0x000089e0


	//   ....[3]....
        /*0268*/ 	.word	0x00008ae0


	//----- nvinfo : EIATTR_MBARRIER_INSTR_OFFSETS
	.align		4
.L_127:
        /*026c*/ 	.byte	0x04, 0x39
        /*026e*/ 	.short	(.L_129 - .L_128)


	//   ....[0]....
.L_128:
        /*0270*/ 	.word	0x000002d0
        /*0274*/ 	.word	0x000000ff
        /*0278*/ 	.word	0x00034800
        /*027c*/ 	.short	0x0100
        /*027e*/ 	.byte	0x08
	.zero		1


	//   ....[1]....
        /*0280*/ 	.word	0x000002e0
        /*0284*/ 	.word	0x000000ff
        /*0288*/ 	.word	0x00034820
        /*028c*/ 	.short	0x0100
        /*028e*/ 	.byte	0x08
	.zero		1


	//   ....[2]....
        /*0290*/ 	.word	0x000003d0
        /*0294*/ 	.word	0x000000ff
        /*0298*/ 	.word	0x00034830
        /*029c*/ 	.short	0x0100
        /*029e*/ 	.byte	0x08
	.zero		1


	//   ....[3]....
        /*02a0*/ 	.word	0x000003e0
        /*02a4*/ 	.word	0x000000ff
        /*02a8*/ 	.word	0x00034840
        /*02ac*/ 	.short	0x0100
        /*02ae*/ 	.byte	0x08
	.zero		1


	//   ....[4]....
        /*02b0*/ 	.word	0x000003f0
        /*02b4*/ 	.word	0x000000ff
        /*02b8*/ 	.word	0x00034838
        /*02bc*/ 	.short	0x0100
        /*02be*/ 	.byte	0x08
	.zero		1


	//   ....[5]....
        /*02c0*/ 	.word	0x00000400
        /*02c4*/ 	.word	0x000000ff
        /*02c8*/ 	.word	0x00034848
        /*02cc*/ 	.short	0x0100
        /*02ce*/ 	.byte	0x08
	.zero		1


	//   ....[6]....
        /*02d0*/ 	.word	0x00000610
        /*02d4*/ 	.word	0x000000ff
        /*02d8*/ 	.word	0x00034850
        /*02dc*/ 	.short	0x0100
        /*02de*/ 	.byte	0x08
	.zero		1


	//   ....[7]....
        /*02e0*/ 	.word	0x00000620
        /*02e4*/ 	.word	0x000000ff
        /*02e8*/ 	.word	0x00034860
        /*02ec*/ 	.short	0x0100
        /*02ee*/ 	.byte	0x08
	.zero		1


	//   ....[8]....
        /*02f0*/ 	.word	0x00000630
        /*02f4*/ 	.word	0x000000ff
        /*02f8*/ 	.word	0x00034858
        /*02fc*/ 	.short	0x0100
        /*02fe*/ 	.byte	0x08
	.zero		1


	//   ....[9]....
        /*0300*/ 	.word	0x00000640
        /*0304*/ 	.word	0x000000ff
        /*0308*/ 	.word	0x00034868
        /*030c*/ 	.short	0x0100
        /*030e*/ 	.byte	0x08
	.zero		1


	//   ....[10]....
        /*0310*/ 	.word	0x00000840
        /*0314*/ 	.word	0x000000ff
        /*0318*/ 	.word	0x00034870
        /*031c*/ 	.short	0x0100
        /*031e*/ 	.byte	0x08
	.zero		1


	//   ....[11]....
        /*0320*/ 	.word	0x00000850
        /*0324*/ 	.word	0x000000ff
        /*0328*/ 	.word	0x00034880
        /*032c*/ 	.short	0x0100
        /*032e*/ 	.byte	0x08
	.zero		1


	//   ....[12]....
        /*0330*/ 	.word	0x00000860
        /*0334*/ 	.word	0x000000ff
        /*0338*/ 	.word	0x00034878
        /*033c*/ 	.short	0x0100
        /*033e*/ 	.byte	0x08
	.zero		1


	//   ....[13]....
        /*0340*/ 	.word	0x00000870
        /*0344*/ 	.word	0x000000ff
        /*0348*/ 	.word	0x00034888
        /*034c*/ 	.short	0x0100
        /*034e*/ 	.byte	0x08
	.zero		1


	//   ....[14]....
        /*0350*/ 	.word	0x00000ad0
        /*0354*/ 	.word	0x000000ff
        /*0358*/ 	.word	0x00034890
        /*035c*/ 	.short	0x0100
        /*035e*/ 	.byte	0x08
	.zero		1


	//   ....[15]....
        /*0360*/ 	.word	0x00000ae0
        /*0364*/ 	.word	0x000000ff
        /*0368*/ 	.word	0x000348a0
        /*036c*/ 	.short	0x0100
        /*036e*/ 	.byte	0x08
	.zero		1


	//   ....[16]....
        /*0370*/ 	.word	0x00000af0
        /*0374*/ 	.word	0x000000ff
        /*0378*/ 	.word	0x00034898
        /*037c*/ 	.short	0x0100
        /*037e*/ 	.byte	0x08
	.zero		1


	//   ....[17]....
        /*0380*/ 	.word	0x00000b00
        /*0384*/ 	.word	0x000000ff
        /*0388*/ 	.word	0x000348a8
        /*038c*/ 	.short	0x0100
        /*038e*/ 	.byte	0x08
	.zero		1


	//   ....[18]....
        /*0390*/ 	.word	0x00000d80
        /*0394*/ 	.word	0x000000ff
        /*0398*/ 	.word	0x000348b0
        /*039c*/ 	.short	0x0100
        /*039e*/ 	.byte	0x08
	.zero		1


	//   ....[19]....
        /*03a0*/ 	.word	0x00000d90
        /*03a4*/ 	.word	0x000000ff
        /*03a8*/ 	.word	0x000348c0
        /*03ac*/ 	.short	0x0100
        /*03ae*/ 	.byte	0x08
	.zero		1


	//   ....[20]....
        /*03b0*/ 	.word	0x00000da0
        /*03b4*/ 	.word	0x000000ff
        /*03b8*/ 	.word	0x000348b8
        /*03bc*/ 	.short	0x0100
        /*03be*/ 	.byte	0x08
	.zero		1


	//   ....[21]....
        /*03c0*/ 	.word	0x00000db0
        /*03c4*/ 	.word	0x000000ff
        /*03c8*/ 	.word	0x000348c8
        /*03cc*/ 	.short	0x0100
        /*03ce*/ 	.byte	0x08
	.zero		1


	//   ....[22]....
        /*03d0*/ 	.word	0x00001680
        /*03d4*/ 	.word	0x000000ff
        /*03d8*/ 	.word	0x00034800
        /*03dc*/ 	.short	0x010a
        /*03de*/ 	.byte	0x3c
	.zero		1


	//   ....[23]....
        /*03e0*/ 	.word	0x00001720
        /*03e4*/ 	.word	0x00000000
        /*03e8*/ 	.word	0x00034830
        /*03ec*/ 	.short	0x010a
        /*03ee*/ 	.byte	0x3f
	.zero		1


	//   ....[24]....
        /*03f0*/ 	.word	0x00001760
        /*03f4*/ 	.word	0x00000000
        /*03f8*/ 	.word	0x00034830
        /*03fc*/ 	.short	0x010a
        /*03fe*/ 	.byte	0x3f
	.zero		1


	//   ....[25]....
        /*0400*/ 	.word	0x00003a00
        /*0404*/ 	.word	0x00000003
        /*0408*/ 	.word	0x00000000
        /*040c*/ 	.short	0x0101
        /*040e*/ 	.byte	0x3f
	.zero		1


	//   ....[26]....
        /*0410*/ 	.word	0x00004220
        /*0414*/ 	.word	0x000000ff
        /*0418*/ 	.word	0x00034830
        /*041c*/ 	.short	0x010a
        /*041e*/ 	.byte	0x07
	.zero		1


	//   ....[27]....
        /*0420*/ 	.word	0x00004260
        /*0424*/ 	.word	0x000000ff
        /*0428*/ 	.word	0x00034830
        /*042c*/ 	.short	0x010a
        /*042e*/ 	.byte	0x07
	.zero		1


	//   ....[28]....
        /*0430*/ 	.word	0x00004b60
        /*0434*/ 	.word	0x000000ff
        /*0438*/ 	.word	0x00034850
        /*043c*/ 	.short	0x010a
        /*043e*/ 	.byte	0x0a
	.zero		1


	//   ....[29]....
        /*0440*/ 	.word	0x00004ba0
        /*0444*/ 	.word	0x000000ff
        /*0448*/ 	.word	0x00034850
        /*044c*/ 	.short	0x010a
        /*044e*/ 	.byte	0x0a
	.zero		1


	//   ....[30]....
        /*0450*/ 	.word	0x00006640
        /*0454*/ 	.word	0x00000003
        /*0458*/ 	.word	0x00000000
        /*045c*/ 	.short	0x0101
        /*045e*/ 	.byte	0x3f
	.zero		1


	//   ....[31]....
        /*0460*/ 	.word	0x00006920
        /*0464*/ 	.word	0x0000000c
        /*0468*/ 	.word	0x00000000
        /*046c*/ 	.short	0x0101
        /*046e*/ 	.byte	0x3f
	.zero		1


	//   ....[32]....
        /*0470*/ 	.word	0x00006f50
        /*0474*/ 	.word	0x000000ff
        /*0478*/ 	.word	0x00034850
        /*047c*/ 	.short	0x010a
        /*047e*/ 	.byte	0x05
	.zero		1


	//   ....[33]....
        /*0480*/ 	.word	0x00006f90
        /*0484*/ 	.word	0x000000ff
        /*0488*/ 	.word	0x00034850
        /*048c*/ 	.short	0x010a
        /*048e*/ 	.byte	0x05
	.zero		1


	//   ....[34]....
        /*0490*/ 	.word	0x00007790
        /*0494*/ 	.word	0x00000004
        /*0498*/ 	.word	0x00000000
        /*049c*/ 	.short	0x0101
        /*049e*/ 	.byte	0x3f
	.zero		1


	//   ....[35]....
        /*04a0*/ 	.word	0x00008280
        /*04a4*/ 	.word	0x000000ff
        /*04a8*/ 	.word	0x00000000
        /*04ac*/ 	.short	0x0101
        /*04ae*/ 	.byte	0x07
	.zero		1


	//   ....[36]....
        /*04b0*/ 	.word	0x00008290
        /*04b4*/ 	.word	0x000000ff
        /*04b8*/ 	.word	0x00000000
        /*04bc*/ 	.short	0x0101
        /*04be*/ 	.byte	0x06
	.zero		1


	//   ....[37]....
        /*04c0*/ 	.word	0x00009210
        /*04c4*/ 	.word	0x00000005
        /*04c8*/ 	.word	0x00034840
        /*04cc*/ 	.short	0x010a
        /*04ce*/ 	.byte	0x3f
	.zero		1


	//   ....[38]....
        /*04d0*/ 	.word	0x000097d0
        /*04d4*/ 	.word	0x0000000a
        /*04d8*/ 	.word	0x00034820
        /*04dc*/ 	.short	0x010a
        /*04de*/ 	.byte	0x3f
	.zero		1


	//   ....[39]....
        /*04e0*/ 	.word	0x00009ac0
        /*04e4*/ 	.word	0x00000002
        /*04e8*/ 	.word	0x00034840
        /*04ec*/ 	.short	0x010a
        /*04ee*/ 	.byte	0x3f
	.zero		1


	//   ....[40]....
        /*04f0*/ 	.word	0x00009dc0
        /*04f4*/ 	.word	0x00000002
        /*04f8*/ 	.word	0x00034860
        /*04fc*/ 	.short	0x010a
        /*04fe*/ 	.byte	0x3f
	.zero		1


	//   ....[41]....
        /*0500*/ 	.word	0x0000a2f0
        /*0504*/ 	.word	0x00000002
        /*0508*/ 	.word	0x00034840
        /*050c*/ 	.short	0x010a
        /*050e*/ 	.byte	0x3f
	.zero		1


	//   ....[42]....
        /*0510*/ 	.word	0x0000a5f0
        /*0514*/ 	.word	0x00000002
        /*0518*/ 	.word	0x00034860
        /*051c*/ 	.short	0x010a
        /*051e*/ 	.byte	0x3f
	.zero		1


	//   ....[43]....
        /*0520*/ 	.word	0x0000aa90
        /*0524*/ 	.word	0x00000002
        /*0528*/ 	.word	0x00034840
        /*052c*/ 	.short	0x010a
        /*052e*/ 	.byte	0x3f
	.zero		1


	//   ....[44]....
        /*0530*/ 	.word	0x0000ad90
        /*0534*/ 	.word	0x00000002
        /*0538*/ 	.word	0x00034860
        /*053c*/ 	.short	0x010a
        /*053e*/ 	.byte	0x3f
	.zero		1


	//   ....[45]....
        /*0540*/ 	.word	0x0000b0d0
        /*0544*/ 	.word	0x00000003
        /*0548*/ 	.word	0x00034860
        /*054c*/ 	.short	0x010a
        /*054e*/ 	.byte	0x3f
	.zero		1


	//   ....[46]....
        /*0550*/ 	.word	0x0000b4b0
        /*0554*/ 	.word	0x00000000
        /*0558*/ 	.word	0x00034820
        /*055c*/ 	.short	0x010a
        /*055e*/ 	.byte	0x3f
	.zero		1


	//   ....[47]....
        /*0560*/ 	.word	0x0000b670
        /*0564*/ 	.word	0x00000006
        /*0568*/ 	.word	0x00000000
        /*056c*/ 	.short	0x010a
        /*056e*/ 	.byte	0x3f
	.zero		1


	//   ....[48]....
        /*0570*/ 	.word	0x0000b6e0
        /*0574*/ 	.word	0x00000003
        /*0578*/ 	.word	0x00000000
        /*057c*/ 	.short	0x010a
        /*057e*/ 	.byte	0x3f
	.zero		1


	//   ....[49]....
        /*0580*/ 	.word	0x0000b740
        /*0584*/ 	.word	0x00000010
        /*0588*/ 	.word	0x00000000
        /*058c*/ 	.short	0x010a
        /*058e*/ 	.byte	0x3f
	.zero		1


	//   ....[50]....
        /*0590*/ 	.word	0x0000b770
        /*0594*/ 	.word	0x00000003
        /*0598*/ 	.word	0x00000000
        /*059c*/ 	.short	0x010a
        /*059e*/ 	.byte	0x3f
	.zero		1


	//   ....[51]....
        /*05a0*/ 	.word	0x0000b7e0
        /*05a4*/ 	.word	0x00000003
        /*05a8*/ 	.word	0x00034800
        /*05ac*/ 	.short	0x010a
        /*05ae*/ 	.byte	0x3f
	.zero		1


	//   ....[52]....
        /*05b0*/ 	.word	0x0000b830
        /*05b4*/ 	.word	0x00000000
        /*05b8*/ 	.word	0x00034830
        /*05bc*/ 	.short	0x010a
        /*05be*/ 	.byte	0x3f
	.zero		1


	//   ....[53]....
        /*05c0*/ 	.word	0x0000b890
        /*05c4*/ 	.word	0x00000008
        /*05c8*/ 	.word	0x00034830
        /*05cc*/ 	.short	0x010a
        /*05ce*/ 	.byte	0x3f
	.zero		1


	//   ....[54]....
        /*05d0*/ 	.word	0x0000b8f0
        /*05d4*/ 	.word	0x00000007
        /*05d8*/ 	.word	0x00034850
        /*05dc*/ 	.short	0x010a
        /*05de*/ 	.byte	0x3f
	.zero		1


	//   ....[55]....
        /*05e0*/ 	.word	0x0000b950
        /*05e4*/ 	.word	0x00000005
        /*05e8*/ 	.word	0x00034850
        /*05ec*/ 	.short	0x010a
        /*05ee*/ 	.byte	0x3f
	.zero		1


	//   ....[56]....
        /*05f0*/ 	.word	0x0000baf0
        /*05f4*/ 	.word	0x00000005
        /*05f8*/ 	.word	0x00034840
        /*05fc*/ 	.short	0x010a
        /*05fe*/ 	.byte	0x3f
	.zero		1


	//   ....[57]....
        /*0600*/ 	.word	0x0000bb70
        /*0604*/ 	.word	0x00000007
        /*0608*/ 	.word	0x00034820
        /*060c*/ 	.short	0x010a
        /*060e*/ 	.byte	0x3f
	.zero		1


	//   ....[58]....
        /*0610*/ 	.word	0x0000bbc0
        /*0614*/ 	.word	0x00000002
        /*0618*/ 	.word	0x00034840
        /*061c*/ 	.short	0x010a
        /*061e*/ 	.byte	0x3f
	.zero		1


	//   ....[59]....
        /*0620*/ 	.word	0x0000bc10
        /*0624*/ 	.word	0x00000002
        /*0628*/ 	.word	0x00034860
        /*062c*/ 	.short	0x010a
        /*062e*/ 	.byte	0x3f
	.zero		1


	//   ....[60]....
        /*0630*/ 	.word	0x0000bc60
        /*0634*/ 	.word	0x00000002
        /*0638*/ 	.word	0x00034840
        /*063c*/ 	.short	0x010a
        /*063e*/ 	.byte	0x3f
	.zero		1


	//   ....[61]....
        /*0640*/ 	.word	0x0000bcb0
        /*0644*/ 	.word	0x00000002
        /*0648*/ 	.word	0x00034860
        /*064c*/ 	.short	0x010a
        /*064e*/ 	.byte	0x3f
	.zero		1


	//   ....[62]....
        /*0650*/ 	.word	0x0000bd00
        /*0654*/ 	.word	0x00000002
        /*0658*/ 	.word	0x00034840
        /*065c*/ 	.short	0x010a
        /*065e*/ 	.byte	0x3f
	.zero		1


	//   ....[63]....
        /*0660*/ 	.word	0x0000bd50
        /*0664*/ 	.word	0x00000002
        /*0668*/ 	.word	0x00034860
        /*066c*/ 	.short	0x010a
        /*066e*/ 	.byte	0x3f
	.zero		1


	//   ....[64]....
        /*0670*/ 	.word	0x0000bda0
        /*0674*/ 	.word	0x00000003
        /*0678*/ 	.word	0x00034860
        /*067c*/ 	.short	0x010a
        /*067e*/ 	.byte	0x3f
	.zero		1


	//   ....[65]....
        /*0680*/ 	.word	0x0000bdf0
        /*0684*/ 	.word	0x00000000
        /*0688*/ 	.word	0x00034820
        /*068c*/ 	.short	0x010a
        /*068e*/ 	.byte	0x3f
	.zero		1


	//   ....[66]....
        /*0690*/ 	.word	0x0000bf90
        /*0694*/ 	.word	0x00000006
        /*0698*/ 	.word	0x00000000
        /*069c*/ 	.short	0x010a
        /*069e*/ 	.byte	0x3f
	.zero		1


	//   ....[67]....
        /*06a0*/ 	.word	0x0000bfe0
        /*06a4*/ 	.word	0x00000003
        /*06a8*/ 	.word	0x00000000
        /*06ac*/ 	.short	0x010a
        /*06ae*/ 	.byte	0x3f
	.zero		1


	//   ....[68]....
        /*06b0*/ 	.word	0x0000c030
        /*06b4*/ 	.word	0x00000010
        /*06b8*/ 	.word	0x00000000
        /*06bc*/ 	.short	0x010a
        /*06be*/ 	.byte	0x3f
	.zero		1


	//----- nvinfo : EIATTR_NUM_MBARRIERS
	.align		4
.L_129:
        /*06c0*/ 	.byte	0x03, 0x38
        /*06c2*/ 	.short	0x0016


	//----- nvinfo : EIATTR_EXIT_INSTR_OFFSETS
	.align		4
        /*06c4*/ 	.byte	0x04, 0x1c
        /*06c6*/ 	.short	(.L_131 - .L_130)


	//   ....[0]....
.L_130:
        /*06c8*/ 	.word	0x00000f70


	//   ....[1]....
        /*06cc*/ 	.word	0x00008350


	//   ....[2]....
        /*06d0*/ 	.word	0x000083b0


	//   ....[3]....
        /*06d4*/ 	.word	0x0000b7c0


	//----- nvinfo : EIATTR_MAX_THREADS
	.align		4
.L_131:
        /*06d8*/ 	.byte	0x04, 0x05
        /*06da*/ 	.short	(.L_133 - .L_132)
.L_132:
        /*06dc*/ 	.word	0x00000180
        /*06e0*/ 	.word	0x00000001
        /*06e4*/ 	.word	0x00000001


	//----- nvinfo : EIATTR_CRS_STACK_SIZE
	.align		4
.L_133:
        /*06e8*/ 	.byte	0x04, 0x1e
        /*06ea*/ 	.short	(.L_135 - .L_134)
.L_134:
        /*06ec*/ 	.word	0x00000000


	//----- nvinfo : EIATTR_CBANK_PARAM_SIZE
	.align		4
.L_135:
        /*06f0*/ 	.byte	0x03, 0x19
        /*06f2*/ 	.short	0x0bf0


	//----- nvinfo : EIATTR_PARAM_CBANK
	.align		4
        /*06f4*/ 	.byte	0x04, 0x0a
        /*06f6*/ 	.short	(.L_137 - .L_136)
	.align		4
.L_136:
        /*06f8*/ 	.word	index@(.nv.constant0._ZN7cutlass13device_kernelIN5flash11enable_sm90INS1_16FlashAttnFwdSm90INS1_25CollectiveMainloopFwdSm90ILi2EN4cute5tupleIJNS5_1CILi2EEENS7_ILi1EEES9_EEENS6_IJNS7_ILi128EEESB_NS7_ILi192EEEEEELi128ENS_10bfloat16_tEfNS_4arch4Sm90ELb0ELb0ELb1ELb0ELb0ELb0ELb0ELb1ELb1ELb0ELb0ELb0EEENS1_21CollectiveEpilogueFwdINS6_IJSB_SB_SB_EEESA_SE_SG_Li256ELb0ELb0ELb0ELb0EEENS1_29StaticPersistentTileSchedulerILb0EEEEEEEEEvNT_6ParamsE)
        /*06fc*/ 	.short	0x0210
        /*06fe*/ 	.short	0x0bf0


	//----- nvinfo : EIATTR_SW_WAR
	.align		4
.L_137:
        /*0700*/ 	.byte	0x04, 0x36
        /*0702*/ 	.short	(.L_139 - .L_138)
.L_138:
        /*0704*/ 	.word	0x00000008
.L_139:


//--------------------- .nv.info._ZN7cutlass13device_kernelIN5flash11enable_sm90INS1_16FlashAttnFwdSm90INS1_25CollectiveMainloopFwdSm90ILi2EN4cute5tupleIJNS5_1CILi1EEES8_S8_EEENS6_IJNS7_ILi128EEESA_NS7_ILi192EEEEEELi128ENS_10bfloat16_tEfNS_4arch4Sm90ELb0ELb0ELb1ELb1ELb0ELb0ELb0ELb1ELb1ELb0ELb0ELb0EEENS1_21CollectiveEpilogueFwdINS6_IJSA_SA_SA_EEES9_SD_SF_Li256ELb1ELb0ELb0ELb0EEENS1_36VarlenDynamicPersistentTileSchedulerILi128ELi128ELi256ELi32ELb0ELb0ELb1ELb0ELb1ELb1EEEEEEEEEvNT_6ParamsE --------------------------
	.section	.nv.info._ZN7cutlass13device_kernelIN5flash11enable_sm90INS1_16FlashAttnFwdSm90INS1_25CollectiveMainloopFwdSm90ILi2EN4cute5tupleIJNS5_1CILi1EEES8_S8_EEENS6_IJNS7_ILi128EEESA_NS7_ILi192EEEEEELi128ENS_10bfloat16_tEfNS_4arch4Sm90ELb0ELb0ELb1ELb1ELb0ELb0ELb0ELb1ELb1ELb0ELb0ELb0EEENS1_21CollectiveEpilogueFwdINS6_IJSA_SA_SA_EEES9_SD_SF_Li256ELb1ELb0ELb0ELb0EEENS1_36VarlenDynamicPersistentTileSchedulerILi128ELi128ELi256ELi32ELb0ELb0ELb1ELb0ELb1ELb1EEEEEEEEEvNT_6ParamsE,"",@"SHT_CUDA_INFO"
	.sectionflags	@""
	.align	4


	//----- nvinfo : EIATTR_CUDA_API_VERSION
	.align		4
        /*0000*/ 	.byte	0x04, 0x37
        /*0002*/ 	.short	(.L_141 - .L_140)
.L_140:
        /*0004*/ 	.word	0x00000082


	//----- nvinfo : EIATTR_KPARAM_INFO
	.align		4
.L_141:
        /*0008*/ 	.byte	0x04, 0x17
        /*000a*/ 	.short	(.L_143 - .L_142)
.L_142:
        /*000c*/ 	.word	0x00000000
        /*0010*/ 	.short	0x0000
        /*0012*/ 	.short	0x0070
        /*0014*/ 	.byte	0x00, 0xf0, 0x01, 0x28


	//----- nvinfo : EIATTR_SPARSE_MMA_MASK
	.align		4
.L_143:
        /*0018*/ 	.byte	0x03, 0x50
        /*001a*/ 	.short	0x0000


	//----- nvinfo : EIATTR_MAXREG_COUNT
	.align		4
        /*001c*/ 	.byte	0x03, 0x1b
        /*001e*/ 	.short	0x00a8


	//----- nvinfo : EIATTR_NUM_BARRIERS
	.align		4
        /*0020*/ 	.byte	0x02, 0x4c
        /*0022*/ 	.byte	0x09
	.zero		1


	//----- nvinfo : EIATTR_EXTERNS
	.align		4
        /*0024*/ 	.byte	0x04, 0x0f
        /*0026*/ 	.short	(.L_145 - .L_144)


	//   ....[0]....
	.align		4
.L_144:
        /*0028*/ 	.word	index@(__assertfail)


	//----- nvinfo : EIATTR_ANNOTATIONS
	.align		4
.L_145:
        /*002c*/ 	.byte	0x04, 0x55
        /*002e*/ 	.short	(.L_147 - .L_146)


	//   ....[0]....
.L_146:
        /* <DEDUP_REMOVED lines=39> */


	//----- nvinfo : EIATTR_MERCURY_ISA_VERSION
	.align		4
.L_147:
        /*0290*/ 	.byte	0x03, 0x5f
        /*0292*/ 	.short	0x0101


	//----- nvinfo : EIATTR_UNUSED_LOAD_BYTE_OFFSET
	.align		4
        /*0294*/ 	.byte	0x04, 0x44
        /*0296*/ 	.short	(.L_149 - .L_148)


	//   ....[0]....
.L_148:
        /*0298*/ 	.word	0x00000a40
        /*029c*/ 	.word	0x0000fff0


	//   ....[1]....
        /*02a0*/ 	.word	0x00007d60
        /*02a4*/ 	.word	0x0000fff0


	//----- nvinfo : EIATTR_INT_WARP_WIDE_INSTR_OFFSETS
	.align		4
.L_149:
        /*02a8*/ 	.byte	0x04, 0x31
        /*02aa*/ 	.short	(.L_151 - .L_150)


	//   ....[0]....
.L_150:
        /*02ac*/ 	.word	0x00000160


	//   ....[1]....
        /*02b0*/ 	.word	0x000001a0


	//   ....[2]....
        /*02b4*/ 	.word	0x00000210


	//   ....[3]....
        /*02b8*/ 	.word	0x0000ace0


	//   ....[4]....
        /*02bc*/ 	.word	0x0000ad80


	//   ....[5]....
        /*02c0*/ 	.word	0x0000b210


	//   ....[6]....
        /*02c4*/ 	.word	0x0000b240


	//   ....[7]....
        /*02c8*/ 	.word	0x0000b450


	//   ....[8]....
        /*02cc*/ 	.word	0x0000b540


	//   ....[9]....
        /*02d0*/ 	.word	0x0000d8c0


	//   ....[10]....
        /*02d4*/ 	.word	0x0000d960


	//----- nvinfo : EIATTR_COOP_GROUP_MASK_REGIDS
	.align		4
.L_151:
        /*02d8*/ 	.byte	0x04, 0x29
        /*02da*/ 	.short	(.L_153 - .L_152)


	//   ....[0]....
.L_152:
        /*02dc*/ 	.word	0xffffffff


	//   ....[1]....
        /*02e0*/ 	.word	0xffffffff


	//   ....[2]....
        /*02e4*/ 	.word	0xffffffff


	//   ....[3]....
        /*02e8*/ 	.word	0xffffffff


	//   ....[4]....
        /*02ec*/ 	.word	0xffffffff


	//   ....[5]....
        /*02f0*/ 	.word	0xffffffff


	//   ....[6]....
        /*02f4*/ 	.word	0xffffffff


	//   ....[7]....
        /*02f8*/ 	.word	0xffffffff


	//   ....[8]....
        /*02fc*/ 	.word	0xffffffff


	//   ....[9]....
        /*0300*/ 	.word	0xffffffff


	//   ....[10]....
        /*0304*/ 	.word	0xffffffff


	//   ....[11]....
        /*0308*/ 	.word	0xffffffff


	//   ....[12]....
        /*030c*/ 	.word	0xffffffff


	//   ....[13]....
        /*0310*/ 	.word	0xffffffff


	//   ....[14]....
        /*0314*/ 	.word	0xffffffff


	//   ....[15]....
        /*0318*/ 	.word	0xffffffff


	//   ....[16]....
        /*031c*/ 	.word	0xffffffff


	//   ....[17]....
        /*0320*/ 	.word	0xffffffff


	//   ....[18]....
        /*0324*/ 	.word	0xffffffff


	//   ....[19]....
        /*0328*/ 	.word	0xffffffff


	//   ....[20]....
        /*032c*/ 	.word	0xffffffff


	//   ....[21]....
        /*0330*/ 	.word	0xffffffff


	//   ....[22]....
        /*0334*/ 	.word	0xffffffff


	//   ....[23]....
        /*0338*/ 	.word	0xffffffff


	//   ....[24]....
        /*033c*/ 	.word	0xffffffff


	//   ....[25]....
        /*0340*/ 	.word	0xffffffff


	//   ....[26]....
        /*0344*/ 	.word	0xffffffff


	//   ....[27]....
        /*0348*/ 	.word	0xffffffff


	//   ....[28]....
        /*034c*/ 	.word	0xffffffff


	//   ....[29]....
        /*0350*/ 	.word	0xffffffff


	//   ....[30]....
        /*0354*/ 	.word	0xffffffff


	//   ....[31]....
        /*0358*/ 	.word	0xffffffff


	//   ....[32]....
        /*035c*/ 	.word	0xffffffff


	//   ....[33]....
        /*0360*/ 	.word	0xffffffff


	//   ....[34]....
        /*0364*/ 	.word	0xffffffff


	//   ....[35]....
        /*0368*/ 	.word	0xffffffff


	//   ....[36]....
        /*036c*/ 	.word	0xffffffff


	//   ....[37]....
        /*0370*/ 	.word	0xffffffff


	//   ....[38]....
        /*0374*/ 	.word	0xffffffff


	//   ....[39]....
        /*0378*/ 	.word	0xffffffff


	//   ....[40]....
        /*037c*/ 	.word	0xffffffff


	//   ....[41]....
        /*0380*/ 	.word	0xffffffff


	//   ....[42]....
        /*0384*/ 	.word	0xffffffff


	//   ....[43]....
        /*0388*/ 	.word	0xffffffff


	//   ....[44]....
        /*038c*/ 	.word	0xffffffff


	//   ....[45]....
        /*0390*/ 	.word	0xffffffff


	//   ....[46]....
        /*0394*/ 	.word	0xffffffff


	//   ....[47]....
        /*0398*/ 	.word	0xffffffff


	//   ....[48]....
        /*039c*/ 	.word	0xffffffff


	//   ....[49]....
        /*03a0*/ 	.word	0xffffffff


	//   ....[50]....
        /*03a4*/ 	.word	0xffffffff


	//   ....[51]....
        /*03a8*/ 	.word	0xffffffff


	//   ....[52]....
        /*03ac*/ 	.word	0xffffffff


	//   ....[53]....
        /*03b0*/ 	.word	0xffffffff


	//   ....[54]....
        /*03b4*/ 	.word	0x0500000f


	//   ....[55]....
        /*03b8*/ 	.word	0x0500000f


	//   ....[56]....
        /*03bc*/ 	.word	0x0500000f


	//   ....[57]....
        /*03c0*/ 	.word	0x0500000f


	//   ....[58]....
        /*03c4*/ 	.word	0x0500000f


	//   ....[59]....
        /*03c8*/ 	.word	0x0500000f


	//   ....[60]....
        /*03cc*/ 	.word	0x0500000f


	//   ....[61]....
        /*03d0*/ 	.word	0x0500000f


	//   ....[62]....
        /*03d4*/ 	.word	0x0500000f


	//   ....[63]....
        /*03d8*/ 	.word	0x0500000f


	//   ....[64]....
        /*03dc*/ 	.word	0x0500000f


	//   ....[65]....
        /*03e0*/ 	.word	0x0500000f


	//   ....[66]....
        /*03e4*/ 	.word	0x0500000f


	//   ....[67]....
        /*03e8*/ 	.word	0x0500000f


	//   ....[68]....
        /*03ec*/ 	.word	0x0500000f


	//   ....[69]....
        /*03f0*/ 	.word	0x0500000f


	//   ....[70]....
        /*03f4*/ 	.word	0x0500000f


	//   ....[71]....
        /*03f8*/ 	.word	0x0500000f


	//   ....[72]....
        /*03fc*/ 	.word	0x0500000f


	//----- nvinfo : EIATTR_COOP_GROUP_INSTR_OFFSETS
	.align		4
.L_153:
        /*0400*/ 	.byte	0x04, 0x28
        /*0402*/ 	.short	(.L_155 - .L_154)


	//   ....[0]....
.L_154:
        /*0404*/ 	.word	0x00000060


	//   ....[1]....
        /*0408*/ 	.word	0x00000170


	//   ....[2]....
        /*040c*/ 	.word	0x000001c0


	//   ....[3]....
        /*0410*/ 	.word	0x000003f0


	//   ....[4]....
        /*0414*/ 	.word	0x00000550


	//   ....[5]....
        /*0418*/ 	.word	0x00000670


	//   ....[6]....
        /*041c*/ 	.word	0x000007d0


	//   ....[7]....
        /*0420*/ 	.word	0x000013c0


	//   ....[8]....
        /*0424*/ 	.word	0x00002f70


	//   ....[9]....
        /*0428*/ 	.word	0x00002fb0


	//   ....[10]....
        /*042c*/ 	.word	0x00003640


	//   ....[11]....
        /*0430*/ 	.word	0x000036a0


	//   ....[12]....
        /*0434*/ 	.word	0x00005b40


	//   ....[13]....
        /*0438*/ 	.word	0x00005b70


	//   ....[14]....
        /*043c*/ 	.word	0x00006080


	//   ....[15]....
        /*0440*/ 	.word	0x000060e0


	//   ....[16]....
        /*0444*/ 	.word	0x00007360


	//   ....[17]....
        /*0448*/ 	.word	0x000073b0


	//   ....[18]....
        /*044c*/ 	.word	0x00007490


	//   ....[19]....
        /*0450*/ 	.word	0x000074a0


	//   ....[20]....
        /*0454*/ 	.word	0x00009e00


	//   ....[21]....
        /*0458*/ 	.word	0x00009fa0


	//   ....[22]....
        /*045c*/ 	.word	0x00009fd0


	//   ....[23]....
        /*0460*/ 	.word	0x0000a010


	//   ....[24]....
        /*0464*/ 	.word	0x0000a070


	//   ....[25]....
        /*0468*/ 	.word	0x0000a0d0


	//   ....[26]....
        /*046c*/ 	.word	0x0000a110


	//   ....[27]....
        /*0470*/ 	.word	0x0000a2d0


	//   ....[28]....
        /*0474*/ 	.word	0x0000a330


	//   ....[29]....
        /*0478*/ 	.word	0x0000a370


	//   ....[30]....
        /*047c*/ 	.word	0x0000a3b0


	//   ....[31]....
        /*0480*/ 	.word	0x0000a3e0


	//   ....[32]....
        /*0484*/ 	.word	0x0000a410


	//   ....[33]....
        /*0488*/ 	.word	0x0000a4a0


	//   ....[34]....
        /*048c*/ 	.word	0x0000a4d0


	//   ....[35]....
        /*0490*/ 	.word	0x0000a560


	//   ....[36]....
        /*0494*/ 	.word	0x0000dd80


	//   ....[37]....
        /*0498*/ 	.word	0x0000dd90


	//   ....[38]....
        /*049c*/ 	.word	0x0000deb0


	//   ....[39]....
        /*04a0*/ 	.word	0x0000df10


	//   ....[40]....
        /*04a4*/ 	.word	0x0000df50


	//   ....[41]....
        /*04a8*/ 	.word	0x0000df90


	//   ....[42]....
        /*04ac*/ 	.word	0x0000dfc0


	//   ....[43]....
        /*04b0*/ 	.word	0x0000dff0


	//   ....[44]....
        /*04b4*/ 	.word	0x0000e190


	//   ....[45]....
        /*04b8*/ 	.word	0x0000e1f0


	//   ....[46]....
        /*04bc*/ 	.word	0x0000e230


	//   ....[47]....
        /*04c0*/ 	.word	0x0000e270


	//   ....[48]....
        /*04c4*/ 	.word	0x0000e2a0


	//   ....[49]....
        /*04c8*/ 	.word	0x0000e2d0


	//   ....[50]....
        /*04cc*/ 	.word	0x0000e390


	//   ....[51]....
        /*04d0*/ 	.word	0x0000e3b0


	//   ....[52]....
        /*04d4*/ 	.word	0x0000e420


	//   ....[53]....
        /*04d8*/ 	.word	0x0000e870


	//   ....[54]....
        /*04dc*/ 	.word	0x0000ed70


	//   ....[55]....
        /*04e0*/ 	.word	0x0000f190


	//   ....[56]....
        /*04e4*/ 	.word	0x0000f220


	//   ....[57]....
        /*04e8*/ 	.word	0x0000f2c0


	//   ....[58]....
        /*04ec*/ 	.word	0x0000f370


	//   ....[59]....
        /*04f0*/ 	.word	0x0000f3f0


	//   ....[60]....
        /*04f4*/ 	.word	0x0000f470


	//   ....[61]....
        /*04f8*/ 	.word	0x0000f4f0


	//   ....[62]....
        /*04fc*/ 	.word	0x0000f570


	//   ....[63]....
        /*0500*/ 	.word	0x0000f600


	//   ....[64]....
        /*0504*/ 	.word	0x0000f6b0


	//   ....[65]....
        /*0508*/ 	.word	0x0000f730


	//   ....[66]....
        /*050c*/ 	.word	0x0000f7b0


	//   ....[67]....
        /*0510*/ 	.word	0x0000f830


	//   ....[68]....
        /*0514*/ 	.word	0x0000f8b0


	//   ....[69]....
        /*0518*/ 	.word	0x0000f920


	//   ....[70]....
        /*051c*/ 	.word	0x0000f9c0


	//   ....[71]....
        /*0520*/ 	.word	0x0000fa50


	//   ....[72]....
        /*0524*/ 	.word	0x0000fb70


	//----- nvinfo : EIATTR_REG_RECONFIG
	.align		4
.L_155:
        /*0528*/ 	.byte	0x01, 0x54
	.zero		2


	//----- nvinfo : EIATTR_SYSCALL_OFFSETS
	.align		4
        /*052c*/ 	.byte	0x04, 0x46
        /*052e*/ 	.short	(.L_157 - .L_156)


	//   ....[0]....
.L_156:
        /*0530*/ 	.word	0x000015b0


	//   ....[1]....
        /*0534*/ 	.word	0x0000af10


	//   ....[2]....
        /*0538*/ 	.word	0x0000b050


	//   ....[3]....
        /*053c*/ 	.word	0x0000b150


	//----- nvinfo : EIATTR_MBARRIER_INSTR_OFFSETS
	.align		4
.L_157:
        /*0540*/ 	.byte	0x04, 0x39
        /*0542*/ 	.short	(.L_159 - .L_158)


	//   ....[0]....
.L_158:
        /*0544*/ 	.word	0x000002a0
        /*0548*/ 	.word	0x000000ff
        /*054c*/ 	.word	0x00034800
        /*0550*/ 	.short	0x0100
        /*0552*/ 	.byte	0x08
	.zero		1


	//   ....[1]....
        /*0554*/ 	.word	0x000002b0
        /*0558*/ 	.word	0x000000ff
        /*055c*/ 	.word	0x00034820
        /*0560*/ 	.short	0x0100
        /*0562*/ 	.byte	0x08
	.zero		1


	//   ....[2]....
        /*0564*/ 	.word	0x000003a0
        /*0568*/ 	.word	0x000000ff
        /*056c*/ 	.word	0x00034830
        /*0570*/ 	.short	0x0100
        /*0572*/ 	.byte	0x08
	.zero		1


	//   ....[3]....
        /*0574*/ 	.word	0x000003b0
        /*0578*/ 	.word	0x000000ff
        /*057c*/ 	.word	0x00034840
        /*0580*/ 	.short	0x0100
        /*0582*/ 	.byte	0x08
	.zero		1


	//   ....[4]....
        /*0584*/ 	.word	0x000003c0
        /*0588*/ 	.word	0x000000ff
        /*058c*/ 	.word	0x00034838
        /*0590*/ 	.short	0x0100
        /*0592*/ 	.byte	0x08
	.zero		1


	//   ....[5]....
        /*0594*/ 	.word	0x000003d0
        /*0598*/ 	.word	0x000000ff
        /*059c*/ 	.word	0x00034848
        /*05a0*/ 	.short	0x0100
        /*05a2*/ 	.byte	0x08
	.zero		1


	//   ....[6]....
        /*05a4*/ 	.word	0x00000500
        /*05a8*/ 	.word	0x000000ff
        /*05ac*/ 	.word	0x00034850
        /*05b0*/ 	.short	0x0100
        /*05b2*/ 	.byte	0x08
	.zero		1


	//   ....[7]....
        /*05b4*/ 	.word	0x00000510
        /*05b8*/ 	.word	0x000000ff
        /*05bc*/ 	.word	0x00034860
        /*05c0*/ 	.short	0x0100
        /*05c2*/ 	.byte	0x08
	.zero		1


	//   ....[8]....
        /*05c4*/ 	.word	0x00000520
        /*05c8*/ 	.word	0x000000ff
        /*05cc*/ 	.word	0x00034858
        /*05d0*/ 	.short	0x0100
        /*05d2*/ 	.byte	0x08
	.zero		1


	//   ....[9]....
        /*05d4*/ 	.word	0x00000530
        /*05d8*/ 	.word	0x000000ff
        /*05dc*/ 	.word	0x00034868
        /*05e0*/ 	.short	0x0100
        /*05e2*/ 	.byte	0x08
	.zero		1


	//   ....[10]....
        /*05e4*/ 	.word	0x00000620
        /*05e8*/ 	.word	0x000000ff
        /*05ec*/ 	.word	0x00034870
        /*05f0*/ 	.short	0x0100
        /*05f2*/ 	.byte	0x06
	.zero		1


	//   ....[11]....
        /*05f4*/ 	.word	0x00000630
        /*05f8*/ 	.word	0x000000ff
        /*05fc*/ 	.word	0x00034880
        /*0600*/ 	.short	0x0100
        /*0602*/ 	.byte	0x06
	.zero		1


	//   ....[12]....
        /*0604*/ 	.word	0x00000640
        /*0608*/ 	.word	0x000000ff
        /*060c*/ 	.word	0x00034878
        /*0610*/ 	.short	0x0100
        /*0612*/ 	.byte	0x06
	.zero		1


	//   ....[13]....
        /*0614*/ 	.word	0x00000650
        /*0618*/ 	.word	0x000000ff
        /*061c*/ 	.word	0x00034888
        /*0620*/ 	.short	0x0100
        /*0622*/ 	.byte	0x06
	.zero		1


	//   ....[14]....
        /*0624*/ 	.word	0x00000780
        /*0628*/ 	.word	0x000000ff
        /*062c*/ 	.word	0x00034890
        /*0630*/ 	.short	0x0100
        /*0632*/ 	.byte	0x08
	.zero		1


	//   ....[15]....
        /*0634*/ 	.word	0x00000790
        /*0638*/ 	.word	0x000000ff
        /*063c*/ 	.word	0x000348a0
        /*0640*/ 	.short	0x0100
        /*0642*/ 	.byte	0x08
	.zero		1


	//   ....[16]....
        /*0644*/ 	.word	0x000007a0
        /*0648*/ 	.word	0x000000ff
        /*064c*/ 	.word	0x00034898
        /*0650*/ 	.short	0x0100
        /*0652*/ 	.byte	0x08
	.zero		1


	//   ....[17]....
        /*0654*/ 	.word	0x000007b0
        /*0658*/ 	.word	0x000000ff
        /*065c*/ 	.word	0x000348a8
        /*0660*/ 	.short	0x0100
        /*0662*/ 	.byte	0x08
	.zero		1


	//   ....[18]....
        /*0664*/ 	.word	0x000008e0
        /*0668*/ 	.word	0x000000ff
        /*066c*/ 	.word	0x000348b0
        /*0670*/ 	.short	0x0100
        /*0672*/ 	.byte	0x08
	.zero		1


	//   ....[19]....
        /*0674*/ 	.word	0x000008f0
        /*0678*/ 	.word	0x000000ff
        /*067c*/ 	.word	0x000348c0
        /*0680*/ 	.short	0x0100
        /*0682*/ 	.byte	0x08
	.zero		1


	//   ....[20]....
        /*0684*/ 	.word	0x00000900
        /*0688*/ 	.word	0x000000ff
        /*068c*/ 	.word	0x000348b8
        /*0690*/ 	.short	0x0100
        /*0692*/ 	.byte	0x08
	.zero		1


	//   ....[21]....
        /*0694*/ 	.word	0x00000910
        /*0698*/ 	.word	0x000000ff
        /*069c*/ 	.word	0x000348c8
        /*06a0*/ 	.short	0x0100
        /*06a2*/ 	.byte	0x08
	.zero		1


	//   ....[22]....
        /*06a4*/ 	.word	0x00001680
        /*06a8*/ 	.word	0x00000000
        /*06ac*/ 	.word	0x00034800
        /*06b0*/ 	.short	0x010a
        /*06b2*/ 	.byte	0x3f
	.zero		1


	//   ....[23]....
        /*06b4*/ 	.word	0x000016f0
        /*06b8*/ 	.word	0x00000003
        /*06bc*/ 	.word	0x00034830
        /*06c0*/ 	.short	0x010a
        /*06c2*/ 	.byte	0x3f
	.zero		1


	//   ....[24]....
        /*06c4*/ 	.word	0x00001760
        /*06c8*/ 	.word	0x00000003
        /*06cc*/ 	.word	0x00034830
        /*06d0*/ 	.short	0x010a
        /*06d2*/ 	.byte	0x3f
	.zero		1


	//   ....[25]....
        /*06d4*/ 	.word	0x000025e0
        /*06d8*/ 	.word	0x00000003
        /*06dc*/ 	.word	0x00000000
        /*06e0*/ 	.short	0x0101
        /*06e2*/ 	.byte	0x3f
	.zero		1


	//   ....[26]....
        /*06e4*/ 	.word	0x00004620
        /*06e8*/ 	.word	0x000000ff
        /*06ec*/ 	.word	0x00034830
        /*06f0*/ 	.short	0x010a
        /*06f2*/ 	.byte	0x07
	.zero		1


	//   ....[27]....
        /*06f4*/ 	.word	0x00004660
        /*06f8*/ 	.word	0x000000ff
        /*06fc*/ 	.word	0x00034830
        /*0700*/ 	.short	0x010a
        /*0702*/ 	.byte	0x07
	.zero		1


	//   ....[28]....
        /*0704*/ 	.word	0x00004f30
        /*0708*/ 	.word	0x0000000a
        /*070c*/ 	.word	0x00034850
        /*0710*/ 	.short	0x010a
        /*0712*/ 	.byte	0x3f
	.zero		1


	//   ....[29]....
        /*0714*/ 	.word	0x00004f70
        /*0718*/ 	.word	0x0000000a
        /*071c*/ 	.word	0x00034850
        /*0720*/ 	.short	0x010a
        /*0722*/ 	.byte	0x3f
	.zero		1


	//   ....[30]....
        /*0724*/ 	.word	0x00006860
        /*0728*/ 	.word	0x0000001b
        /*072c*/ 	.word	0x00000000
        /*0730*/ 	.short	0x0101
        /*0732*/ 	.byte	0x3f
	.zero		1


	//   ....[31]....
        /*0734*/ 	.word	0x000068b0
        /*0738*/ 	.word	0x0000001f
        /*073c*/ 	.word	0x00000000
        /*0740*/ 	.short	0x0101
        /*0742*/ 	.byte	0x3f
	.zero		1


	//   ....[32]....
        /*0744*/ 	.word	0x000072c0
        /*0748*/ 	.word	0x00000014
        /*074c*/ 	.word	0x00034850
        /*0750*/ 	.short	0x010a
        /*0752*/ 	.byte	0x3f
	.zero		1


	//   ....[33]....
        /*0754*/ 	.word	0x00007300
        /*0758*/ 	.word	0x00000014
        /*075c*/ 	.word	0x00034850
        /*0760*/ 	.short	0x010a
        /*0762*/ 	.byte	0x3f
	.zero		1


	//   ....[34]....
        /*0764*/ 	.word	0x00007910
        /*0768*/ 	.word	0x00000007
        /*076c*/ 	.word	0x00000000
        /*0770*/ 	.short	0x0101
        /*0772*/ 	.byte	0x3f
	.zero		1


	//   ....[35]....
        /*0774*/ 	.word	0x00008c90
        /*0778*/ 	.word	0x00000000
        /*077c*/ 	.word	0x00000000
        /*0780*/ 	.short	0x0101
        /*0782*/ 	.byte	0x3f
	.zero		1


	//   ....[36]....
        /*0784*/ 	.word	0x0000b8b0
        /*0788*/ 	.word	0x00000008
        /*078c*/ 	.word	0x00034840
        /*0790*/ 	.short	0x010a
        /*0792*/ 	.byte	0x3f
	.zero		1


	//   ....[37]....
        /*0794*/ 	.word	0x0000be70
        /*0798*/ 	.word	0x00000009
        /*079c*/ 	.word	0x00034820
        /*07a0*/ 	.short	0x010a
        /*07a2*/ 	.byte	0x3f
	.zero		1


	//   ....[38]....
        /*07a4*/ 	.word	0x0000c1c0
        /*07a8*/ 	.word	0x00000002
        /*07ac*/ 	.word	0x00034840
        /*07b0*/ 	.short	0x010a
        /*07b2*/ 	.byte	0x3f
	.zero		1


	//   ....[39]....
        /*07b4*/ 	.word	0x0000c4c0
        /*07b8*/ 	.word	0x00000003
        /*07bc*/ 	.word	0x00000060
        /*07c0*/ 	.short	0x010a
        /*07c2*/ 	.byte	0x3f
	.zero		1


	//   ....[40]....
        /*07c4*/ 	.word	0x0000caa0
        /*07c8*/ 	.word	0x00000002
        /*07cc*/ 	.word	0x00034840
        /*07d0*/ 	.short	0x010a
        /*07d2*/ 	.byte	0x3f
	.zero		1


	//   ....[41]....
        /*07d4*/ 	.word	0x0000cda0
        /*07d8*/ 	.word	0x00000002
        /*07dc*/ 	.word	0x00000060
        /*07e0*/ 	.short	0x010a
        /*07e2*/ 	.byte	0x3f
	.zero		1


	//   ....[42]....
        /*07e4*/ 	.word	0x0000d280
        /*07e8*/ 	.word	0x00000002
        /*07ec*/ 	.word	0x00034840
        /*07f0*/ 	.short	0x010a
        /*07f2*/ 	.byte	0x3f
	.zero		1


	//   ....[43]....
        /*07f4*/ 	.word	0x0000d590
        /*07f8*/ 	.word	0x00000002
        /*07fc*/ 	.word	0x00000060
        /*0800*/ 	.short	0x010a
        /*0802*/ 	.byte	0x3f
	.zero		1


	//   ....[44]....
        /*0804*/ 	.word	0x0000da20
        /*0808*/ 	.word	0x00000003
        /*080c*/ 	.word	0x00034860
        /*0810*/ 	.short	0x010a
        /*0812*/ 	.byte	0x3f
	.zero		1


	//   ....[45]....
        /*0814*/ 	.word	0x0000e7f0
        /*0818*/ 	.word	0x00000000
        /*081c*/ 	.word	0x00034820
        /*0820*/ 	.short	0x010a
        /*0822*/ 	.byte	0x3f
	.zero		1


	//   ....[46]....
        /*0824*/ 	.word	0x0000e9d0
        /*0828*/ 	.word	0x00000006
        /*082c*/ 	.word	0x00000000
        /*0830*/ 	.short	0x010a
        /*0832*/ 	.byte	0x3f
	.zero		1


	//   ....[47]....
        /*0834*/ 	.word	0x0000ea40
        /*0838*/ 	.word	0x00000007
        /*083c*/ 	.word	0x00000000
        /*0840*/ 	.short	0x010a
        /*0842*/ 	.byte	0x3f
	.zero		1


	//   ....[48]....
        /*0844*/ 	.word	0x0000eab0
        /*0848*/ 	.word	0x00000004
        /*084c*/ 	.word	0x00000000
        /*0850*/ 	.short	0x010a
        /*0852*/ 	.byte	0x3f
	.zero		1


	//   ....[49]....
        /*0854*/ 	.word	0x0000eae0
        /*0858*/ 	.word	0x00000003
        /*085c*/ 	.word	0x00000000
        /*0860*/ 	.short	0x010a
        /*0862*/ 	.byte	0x3f
	.zero		1


	//   ....[50]....
        /*0864*/ 	.word	0x0000eb40
        /*0868*/ 	.word	0x00000000
        /*086c*/ 	.word	0x00034800
        /*0870*/ 	.short	0x010a
        /*0872*/ 	.byte	0x3f
	.zero		1


	//   ....[51]....
        /*0874*/ 	.word	0x0000eb90
        /*0878*/ 	.word	0x00000003
        /*087c*/ 	.word	0x00034830
        /*0880*/ 	.short	0x010a
        /*0882*/ 	.byte	0x3f
	.zero		1


	//   ....[52]....
        /*0884*/ 	.word	0x0000ebf0
        /*0888*/ 	.word	0x00000009
        /*088c*/ 	.word	0x00034830
        /*0890*/ 	.short	0x010a
        /*0892*/ 	.byte	0x3f
	.zero		1


	//   ....[53]....
        /*0894*/ 	.word	0x0000ec40
        /*0898*/ 	.word	0x0000000a
        /*089c*/ 	.word	0x00034850
        /*08a0*/ 	.short	0x010a
        /*08a2*/ 	.byte	0x3f
	.zero		1


	//   ....[54]....
        /*08a4*/ 	.word	0x0000ec90
        /*08a8*/ 	.word	0x00000014
        /*08ac*/ 	.word	0x00034850
        /*08b0*/ 	.short	0x010a
        /*08b2*/ 	.byte	0x3f
	.zero		1


	//   ....[55]....
        /*08b4*/ 	.word	0x0000ee30
        /*08b8*/ 	.word	0x00000008
        /*08bc*/ 	.word	0x00034840
        /*08c0*/ 	.short	0x010a
        /*08c2*/ 	.byte	0x3f
	.zero		1


	//   ....[56]....
        /*08c4*/ 	.word	0x0000eeb0
        /*08c8*/ 	.word	0x00000008
        /*08cc*/ 	.word	0x00034820
        /*08d0*/ 	.short	0x010a
        /*08d2*/ 	.byte	0x3f
	.zero		1


	//   ....[57]....
        /*08d4*/ 	.word	0x0000ef00
        /*08d8*/ 	.word	0x00000002
        /*08dc*/ 	.word	0x00034840
        /*08e0*/ 	.short	0x010a
        /*08e2*/ 	.byte	0x3f
	.zero		1


	//   ....[58]....
        /*08e4*/ 	.word	0x0000ef50
        /*08e8*/ 	.word	0x00000003
        /*08ec*/ 	.word	0x00000060
        /*08f0*/ 	.short	0x010a
        /*08f2*/ 	.byte	0x3f
	.zero		1


	//   ....[59]....
        /*08f4*/ 	.word	0x0000efa0
        /*08f8*/ 	.word	0x00000002
        /*08fc*/ 	.word	0x00034840
        /*0900*/ 	.short	0x010a
        /*0902*/ 	.byte	0x3f
	.zero		1


	//   ....[60]....
        /*0904*/ 	.word	0x0000eff0
        /*0908*/ 	.word	0x00000002
        /*090c*/ 	.word	0x00000060
        /*0910*/ 	.short	0x010a
        /*0912*/ 	.byte	0x3f
	.zero		1


	//   ....[61]....
        /*0914*/ 	.word	0x0000f040
        /*0918*/ 	.word	0x00000002
        /*091c*/ 	.word	0x00034840
        /*0920*/ 	.short	0x010a
        /*0922*/ 	.byte	0x3f
	.zero		1


	//   ....[62]....
        /*0924*/ 	.word	0x0000f090
        /*0928*/ 	.word	0x00000002
        /*092c*/ 	.word	0x00000060
        /*0930*/ 	.short	0x010a
        /*0932*/ 	.byte	0x3f
	.zero		1


	//   ....[63]....
        /*0934*/ 	.word	0x0000f0e0
        /*0938*/ 	.word	0x00000003
        /*093c*/ 	.word	0x00034860
        /*0940*/ 	.short	0x010a
        /*0942*/ 	.byte	0x3f
	.zero		1


	//   ....[64]....
        /*0944*/ 	.word	0x0000fa90
        /*0948*/ 	.word	0x00000000
        /*094c*/ 	.word	0x00034820
        /*0950*/ 	.short	0x010a
        /*0952*/ 	.byte	0x3f
	.zero		1


	//   ....[65]....
        /*0954*/ 	.word	0x0000fc30
        /*0958*/ 	.word	0x00000006
        /*095c*/ 	.word	0x00000000
        /*0960*/ 	.short	0x010a
        /*0962*/ 	.byte	0x3f
	.zero		1


	//   ....[66]....
        /*0964*/ 	.word	0x0000fc80
        /*0968*/ 	.word	0x00000007
        /*096c*/ 	.word	0x00000000
        /*0970*/ 	.short	0x010a
        /*0972*/ 	.byte	0x3f
	.zero		1


	//   ....[67]....
        /*0974*/ 	.word	0x0000fcd0
        /*0978*/ 	.word	0x00000004
        /*097c*/ 	.word	0x00000000
        /*0980*/ 	.short	0x010a
        /*0982*/ 	.byte	0x3f
	.zero		1


	//----- nvinfo : EIATTR_NUM_MBARRIERS
	.align		4
.L_159:
        /*0984*/ 	.byte	0x03, 0x38
        /*0986*/ 	.short	0x0016


	//----- nvinfo : EIATTR_EXIT_INSTR_OFFSETS
	.align		4
        /*0988*/ 	.byte	0x04, 0x1c
        /*098a*/ 	.short	(.L_161 - .L_160)


	//   ....[0]....
.L_160:
        /*098c*/ 	.word	0x00000a80


	//   ....[1]....
        /*0990*/ 	.word	0x00009dc0


	//   ....[2]....
        /*0994*/ 	.word	0x00009e20


	//   ....[3]....
        /*0998*/ 	.word	0x0000eb30


	//----- nvinfo : EIATTR_MAX_THREADS
	.align		4
.L_161:
        /*099c*/ 	.byte	0x04, 0x05
        /*099e*/ 	.short	(.L_163 - .L_162)
.L_162:
        /*09a0*/ 	.word	0x00000180
        /*09a4*/ 	.word	0x00000001
        /*09a8*/ 	.word	0x00000001


	//----- nvinfo : EIATTR_CRS_STACK_SIZE
	.align		4
.L_163:
        /*09ac*/ 	.byte	0x04, 0x1e
        /*09ae*/ 	.short	(.L_165 - .L_164)
.L_164:
        /*09b0*/ 	.word	0x00000000


	//----- nvinfo : EIATTR_CBANK_PARAM_SIZE
	.align		4
.L_165:
        /*09b4*/ 	.byte	0x03, 0x19
        /*09b6*/ 	.short	0x0a70


	//----- nvinfo : EIATTR_PARAM_CBANK
	.align		4
        /*09b8*/ 	.byte	0x04, 0x0a
        /*09ba*/ 	.short	(.L_167 - .L_166)
	.align		4
.L_166:
        /*09bc*/ 	.word	index@(.nv.constant0._ZN7cutlass13device_kernelIN5flash11enable_sm90INS1_16FlashAttnFwdSm90INS1_25CollectiveMainloopFwdSm90ILi2EN4cute5tupleIJNS5_1CILi1EEES8_S8_EEENS6_IJNS7_ILi128EEESA_NS7_ILi192EEEEEELi128ENS_10bfloat16_tEfNS_4arch4Sm90ELb0ELb0ELb1ELb1ELb0ELb0ELb0ELb1ELb1ELb0ELb0ELb0EEENS1_21CollectiveEpilogueFwdINS6_IJSA_SA_SA_EEES9_SD_SF_Li256ELb1ELb0ELb0ELb0EEENS1_36VarlenDynamicPersistentTileSchedulerILi128ELi128ELi256ELi32ELb0ELb0ELb1ELb0ELb1ELb1EEEEEEEEEvNT_6ParamsE)
        /*09c0*/ 	.short	0x0210
        /*09c2*/ 	.short	0x0a70


	//----- nvinfo : EIATTR_SW_WAR
	.align		4
.L_167:
        /*09c4*/ 	.byte	0x04, 0x36
        /*09c6*/ 	.short	(.L_169 - .L_168)
.L_168:
        /*09c8*/ 	.word	0x00000008
.L_169:


//--------------------- .nv.info._ZN7cutlass13device_kernelIN5flash11enable_sm90INS1_16FlashAttnFwdSm90INS1_25CollectiveMainloopFwdSm90ILi2EN4cute5tupleIJNS5_1CILi1EEES8_S8_EEENS6_IJNS7_ILi128EEESA_NS7_ILi192EEEEEELi128ENS_10bfloat16_tEfNS_4arch4Sm90ELb0ELb0ELb1ELb1ELb0ELb1ELb0ELb1ELb1ELb0ELb0ELb0EEENS1_21CollectiveEpilogueFwdINS6_IJSA_SA_SA_EEES9_SD_SF_Li256ELb1ELb0ELb0ELb0EEENS1_36VarlenDynamicPersistentTileSchedulerILi128ELi128ELi256ELi32ELb0ELb0ELb1ELb0ELb1ELb1EEEEEEEEEvNT_6ParamsE --------------------------
	.section	.nv.info._ZN7cutlass13device_kernelIN5flash11enable_sm90INS1_16FlashAttnFwdSm90INS1_25CollectiveMainloopFwdSm90ILi2EN4cute5tupleIJNS5_1CILi1EEES8_S8_EEENS6_IJNS7_ILi128EEESA_NS7_ILi192EEEEEELi128ENS_10bfloat16_tEfNS_4arch4Sm90ELb0ELb0ELb1ELb1ELb0ELb1ELb0ELb1ELb1ELb0ELb0ELb0EEENS1_21CollectiveEpilogueFwdINS6_IJSA_SA_SA_EEES9_SD_SF_Li256ELb1ELb0ELb0ELb0EEENS1_36VarlenDynamicPersistentTileSchedulerILi128ELi128ELi256ELi32ELb0ELb0ELb1ELb0ELb1ELb1EEEEEEEEEvNT_6ParamsE,"",@"SHT_CUDA_INFO"
	.sectionflags	@""
	.align	4


	//----- nvinfo : EIATTR_CUDA_API_VERSION
	.align		4
        /*0000*/ 	.byte	0x04, 0x37
        /*0002*/ 	.short	(.L_171 - .L_170)
.L_170:
        /*0004*/ 	.word	0x00000082


	//----- nvinfo : EIATTR_KPARAM_INFO
	.align		4
.L_171:
        /*0008*/ 	.byte	0x04, 0x17
        /*000a*/ 	.short	(.L_173 - .L_172)
.L_172:
        /*000c*/ 	.word	0x00000000
        /*0010*/ 	.short	0x0000
        /*0012*/ 	.short	0x0070
        /*0014*/ 	.byte	0x00, 0xf0, 0x01, 0x28


	//----- nvinfo : EIATTR_SPARSE_MMA_MASK
	.align		4
.L_173:
        /*0018*/ 	.byte	0x03, 0x50
        /*001a*/ 	.short	0x0000


	//----- nvinfo : EIATTR_MAXREG_COUNT
	.align		4
        /*001c*/ 	.byte	0x03, 0x1b
        /*001e*/ 	.short	0x00a8


	//----- nvinfo : EIATTR_NUM_BARRIERS
	.align		4
        /*0020*/ 	.byte	0x02, 0x4c
        /*0022*/ 	.byte	0x10
	.zero		1


	//----- nvinfo : EIATTR_EXTERNS
	.align		4
        /*0024*/ 	.byte	0x04, 0x0f
        /*0026*/ 	.short	(.L_175 - .L_174)


	//   ....[0]....
	.align		4
.L_174:
        /*0028*/ 	.word	index@(__assertfail)


	//----- nvinfo : EIATTR_ANNOTATIONS
	.align		4
.L_175:
        /*002c*/ 	.byte	0x04, 0x55
        /*002e*/ 	.short	(.L_177 - .L_176)


	//   ....[0]....
.L_176:
        /* <DEDUP_REMOVED lines=56> */


	//----- nvinfo : EIATTR_MERCURY_ISA_VERSION
	.align		4
.L_177:
        /*03a0*/ 	.byte	0x03, 0x5f
        /*03a2*/ 	.short	0x0101


	//----- nvinfo : EIATTR_UNUSED_LOAD_BYTE_OFFSET
	.align		4
        /*03a4*/ 	.byte	0x04, 0x44
        /*03a6*/ 	.short	(.L_179 - .L_178)


	//   ....[0]....
.L_178:
        /*03a8*/ 	.word	0x00000ab0
        /*03ac*/ 	.word	0x0000fff0


	//   ....[1]....
        /*03b0*/ 	.word	0x00017470
        /*03b4*/ 	.word	0x0000fff0


	//----- nvinfo : EIATTR_INT_WARP_WIDE_INSTR_OFFSETS
	.align		4
.L_179:
        /*03b8*/ 	.byte	0x04, 0x31
        /*03ba*/ 	.short	(.L_181 - .L_180)


	//   ....[0]....
.L_180:
        /*03bc*/ 	.word	0x000001b0


	//   ....[1]....
        /*03c0*/ 	.word	0x000001f0


	//   ....[2]....
        /*03c4*/ 	.word	0x000002b0


	//   ....[3]....
        /*03c8*/ 	.word	0x0001b060


	//   ....[4]....
        /*03cc*/ 	.word	0x0001b0f0


	//   ....[5]....
        /*03d0*/ 	.word	0x0001b570


	//   ....[6]....
        /*03d4*/ 	.word	0x0001b5a0


	//   ....[7]....
        /*03d8*/ 	.word	0x0001b7b0


	//   ....[8]....
        /*03dc*/ 	.word	0x0001b8a0


	//   ....[9]....
        /*03e0*/ 	.word	0x0001dbe0


	//   ....[10]....
        /*03e4*/ 	.word	0x0001dc70


	//----- nvinfo : EIATTR_COOP_GROUP_MASK_REGIDS
	.align		4
.L_181:
        /*03e8*/ 	.byte	0x04, 0x29
        /*03ea*/ 	.short	(.L_183 - .L_182)


	//   ....[0]....
.L_182:
        /*03ec*/ 	.word	0xffffffff


	//   ....[1]....
        /*03f0*/ 	.word	0xffffffff


	//   ....[2]....
        /*03f4*/ 	.word	0xffffffff


	//   ....[3]....
        /*03f8*/ 	.word	0xffffffff


	//   ....[4]....
        /*03fc*/ 	.word	0xffffffff


	//   ....[5]....
        /*0400*/ 	.word	0xffffffff


	//   ....[6]....
        /*0404*/ 	.word	0xffffffff


	//   ....[7]....
        /*0408*/ 	.word	0xffffffff


	//   ....[8]....
        /*040c*/ 	.word	0xffffffff


	//   ....[9]....
        /*0410*/ 	.word	0xffffffff


	//   ....[10]....
        /*0414*/ 	.word	0xffffffff


	//   ....[11]....
        /*0418*/ 	.word	0xffffffff


	//   ....[12]....
        /*041c*/ 	.word	0xffffffff


	//   ....[13]....
        /*0420*/ 	.word	0xffffffff


	//   ....[14]....
        /*0424*/ 	.word	0xffffffff


	//   ....[15]....
        /*0428*/ 	.word	0xffffffff


	//   ....[16]....
        /*042c*/ 	.word	0xffffffff


	//   ....[17]....
        /*0430*/ 	.word	0xffffffff


	//   ....[18]....
        /*0434*/ 	.word	0xffffffff


	//   ....[19]....
        /*0438*/ 	.word	0xffffffff


	//   ....[20]....
        /*043c*/ 	.word	0xffffffff


	//   ....[21]....
        /*0440*/ 	.word	0xffffffff


	//   ....[22]....
        /*0444*/ 	.word	0xffffffff


	//   ....[23]....
        /*0448*/ 	.word	0xffffffff


	//   ....[24]....
        /*044c*/ 	.word	0xffffffff


	//   ....[25]....
        /*0450*/ 	.word	0xffffffff


	//   ....[26]....
        /*0454*/ 	.word	0xffffffff


	//   ....[27]....
        /*0458*/ 	.word	0xffffffff


	//   ....[28]....
        /*045c*/ 	.word	0xffffffff


	//   ....[29]....
        /*0460*/ 	.word	0xffffffff


	//   ....[30]....
        /*0464*/ 	.word	0xffffffff


	//   ....[31]....
        /*0468*/ 	.word	0xffffffff


	//   ....[32]....
        /*046c*/ 	.word	0xffffffff


	//   ....[33]....
        /*0470*/ 	.word	0xffffffff


	//   ....[34]....
        /*0474*/ 	.word	0xffffffff


	//   ....[35]....
        /*0478*/ 	.word	0xffffffff


	//   ....[36]....
        /*047c*/ 	.word	0xffffffff


	//   ....[37]....
        /*0480*/ 	.word	0xffffffff


	//   ....[38]....
        /*0484*/ 	.word	0xffffffff


	//   ....[39]....
        /*0488*/ 	.word	0xffffffff


	//   ....[40]....
        /*048c*/ 	.word	0xffffffff


	//   ....[41]....
        /*0490*/ 	.word	0xffffffff


	//   ....[42]....
        /*0494*/ 	.word	0xffffffff


	//   ....[43]....
        /*0498*/ 	.word	0xffffffff


	//   ....[44]....
        /*049c*/ 	.word	0xffffffff


	//   ....[45]....
        /*04a0*/ 	.word	0xffffffff


	//   ....[46]....
        /*04a4*/ 	.word	0xffffffff


	//   ....[47]....
        /*04a8*/ 	.word	0xffffffff


	//   ....[48]....
        /*04ac*/ 	.word	0xffffffff


	//   ....[49]....
        /*04b0*/ 	.word	0xffffffff


	//   ....[50]....
        /*04b4*/ 	.word	0xffffffff


	//   ....[51]....
        /*04b8*/ 	.word	0xffffffff


	//   ....[52]....
        /*04bc*/ 	.word	0xffffffff


	//   ....[53]....
        /*04c0*/ 	.word	0xffffffff


	//   ....[54]....
        /*04c4*/ 	.word	0x0500000f


	//   ....[55]....
        /*04c8*/ 	.word	0x0500000f


	//   ....[56]....
        /*04cc*/ 	.word	0x0500000f


	//   ....[57]....
        /*04d0*/ 	.word	0x0500000f


	//   ....[58]....
        /*04d4*/ 	.word	0x0500000f


	//   ....[59]....
        /*04d8*/ 	.word	0x0500000f


	//   ....[60]....
        /*04dc*/ 	.word	0x0500000f


	//   ....[61]....
        /*04e0*/ 	.word	0x0500000f


	//   ....[62]....
        /*04e4*/ 	.word	0x0500000f


	//   ....[63]....
        /*04e8*/ 	.word	0x0500000f


	//   ....[64]....
        /*04ec*/ 	.word	0x0500000f


	//   ....[65]....
        /*04f0*/ 	.word	0x0500000f


	//   ....[66]....
        /*04f4*/ 	.word	0x0500000f


	//   ....[67]....
        /*04f8*/ 	.word	0x0500000f


	//   ....[68]....
        /*04fc*/ 	.word	0x0500000f


	//   ....[69]....
        /*0500*/ 	.word	0x0500000f


	//   ....[70]....
        /*0504*/ 	.word	0x0500000f


	//   ....[71]....
        /*0508*/ 	.word	0x0500000f


	//   ....[72]....
        /*050c*/ 	.word	0x0500000f


	//   ....[73]....
        /*0510*/ 	.word	0x0500000f


	//   ....[74]....
        /*0514*/ 	.word	0x0500000f


	//   ....[75]....
        /*0518*/ 	.word	0x0500000f


	//   ....[76]....
        /*051c*/ 	.word	0x0500000f


	//   ....[77]....
        /*0520*/ 	.word	0x0500000f


	//   ....[78]....
        /*0524*/ 	.word	0x0500000f


	//   ....[79]....
        /*0528*/ 	.word	0x0500000f


	//   ....[80]....
        /*052c*/ 	.word	0x0500000f


	//   ....[81]....
        /*0530*/ 	.word	0x0500000f


	//----- nvinfo : EIATTR_COOP_GROUP_INSTR_OFFSETS
	.align		4
.L_183:
        /*0534*/ 	.byte	0x04, 0x28
        /*0536*/ 	.short	(.L_185 - .L_184)


	//   ....[0]....
.L_184:
        /*0538*/ 	.word	0x00000060


	//   ....[1]....
        /*053c*/ 	.word	0x000001c0


	//   ....[2]....
        /*0540*/ 	.word	0x000002c0


	//   ....[3]....
        /*0544*/ 	.word	0x00000430


	//   ....[4]....
        /*0548*/ 	.word	0x00000590


	//   ....[5]....
        /*054c*/ 	.word	0x000006b0


	//   ....[6]....
        /*0550*/ 	.word	0x00000810


	//   ....[7]....
        /*0554*/ 	.word	0x0000ab80


	//   ....[8]....
        /*0558*/ 	.word	0x00012390


	//   ....[9]....
        /*055c*/ 	.word	0x000123b0


	//   ....[10]....
        /*0560*/ 	.word	0x00012a20


	//   ....[11]....
        /*0564*/ 	.word	0x00012a80


	//   ....[12]....
        /*0568*/ 	.word	0x00015160


	//   ....[13]....
        /*056c*/ 	.word	0x000151c0


	//   ....[14]....
        /*0570*/ 	.word	0x00015790


	//   ....[15]....
        /*0574*/ 	.word	0x000157f0


	//   ....[16]....
        /*0578*/ 	.word	0x00016ad0


	//   ....[17]....
        /*057c*/ 	.word	0x00016e70


	//   ....[18]....
        /*0580*/ 	.word	0x00016ea0


	//   ....[19]....
        /*0584*/ 	.word	0x00016eb0


	//   ....[20]....
        /*0588*/ 	.word	0x00019220


	//   ....[21]....
        /*058c*/ 	.word	0x000193a0


	//   ....[22]....
        /*0590*/ 	.word	0x000193d0


	//   ....[23]....
        /*0594*/ 	.word	0x00019410


	//   ....[24]....
        /*0598*/ 	.word	0x00019470


	//   ....[25]....
        /*059c*/ 	.word	0x000194d0


	//   ....[26]....
        /*05a0*/ 	.word	0x00019510


	//   ....[27]....
        /*05a4*/ 	.word	0x000196c0


	//   ....[28]....
        /*05a8*/ 	.word	0x00019720


	//   ....[29]....
        /*05ac*/ 	.word	0x00019760


	//   ....[30]....
        /*05b0*/ 	.word	0x000197a0


	//   ....[31]....
        /*05b4*/ 	.word	0x000197d0


	//   ....[32]....
        /*05b8*/ 	.word	0x00019800


	//   ....[33]....
        /*05bc*/ 	.word	0x00019890


	//   ....[34]....
        /*05c0*/ 	.word	0x000198c0


	//   ....[35]....
        /*05c4*/ 	.word	0x00019950


	//   ....[36]....
        /*05c8*/ 	.word	0x0001e090


	//   ....[37]....
        /*05cc*/ 	.word	0x0001e0a0


	//   ....[38]....
        /*05d0*/ 	.word	0x0001e1b0


	//   ....[39]....
        /*05d4*/ 	.word	0x0001e210


	//   ....[40]....
        /*05d8*/ 	.word	0x0001e250


	//   ....[41]....
        /*05dc*/ 	.word	0x0001e290


	//   ....[42]....
        /*05e0*/ 	.word	0x0001e2c0


	//   ....[43]....
        /*05e4*/ 	.word	0x0001e2f0


	//   ....[44]....
        /*05e8*/ 	.word	0x0001e480


	//   ....[45]....
        /*05ec*/ 	.word	0x0001e4e0


	//   ....[46]....
        /*05f0*/ 	.word	0x0001e520


	//   ....[47]....
        /*05f4*/ 	.word	0x0001e560


	//   ....[48]....
        /*05f8*/ 	.word	0x0001e590


	//   ....[49]....
        /*05fc*/ 	.word	0x0001e5c0


	//   ....[50]....
        /*0600*/ 	.word	0x0001e680


	//   ....[51]....
        /*0604*/ 	.word	0x0001e6a0


	//   ....[52]....
        /*0608*/ 	.word	0x0001e710


	//   ....[53]....
        /*060c*/ 	.word	0x0001eb60


	//   ....[54]....
        /*0610*/ 	.word	0x0001efa0


	//   ....[55]....
        /*0614*/ 	.word	0x0001f040


	//   ....[56]....
        /*0618*/ 	.word	0x0001f0e0


	//   ....[57]....
        /*061c*/ 	.word	0x0001f180


	//   ....[58]....
        /*0620*/ 	.word	0x0001f270


	//   ....[59]....
        /*0624*/ 	.word	0x0001f310


	//   ....[60]....
        /*0628*/ 	.word	0x0001f3b0


	//   ....[61]....
        /*062c*/ 	.word	0x0001f450


	//   ....[62]....
        /*0630*/ 	.word	0x0001f6b0


	//   ....[63]....
        /*0634*/ 	.word	0x0001f990


	//   ....[64]....
        /*0638*/ 	.word	0x0001fdb0


	//   ....[65]....
        /*063c*/ 	.word	0x0001fe40


	//   ....[66]....
        /*0640*/ 	.word	0x0001fee0


	//   ....[67]....
        /*0644*/ 	.word	0x0001ff90


	//   ....[68]....
        /*0648*/ 	.word	0x00020010


	//   ....[69]....
        /*064c*/ 	.word	0x00020090


	//   ....[70]....
        /*0650*/ 	.word	0x00020110


	//   ....[71]....
        /*0654*/ 	.word	0x00020190


	//   ....[72]....
        /*0658*/ 	.word	0x00020220


	//   ....[73]....
        /*065c*/ 	.word	0x000202d0


	//   ....[74]....
        /*0660*/ 	.word	0x00020350


	//   ....[75]....
        /*0664*/ 	.word	0x000203d0


	//   ....[76]....
        /*0668*/ 	.word	0x00020450


	//   ....[77]....
        /*066c*/ 	.word	0x000204d0


	//   ....[78]....
        /*0670*/ 	.word	0x00020540


	//   ....[79]....
        /*0674*/ 	.word	0x000205e0


	//   ....[80]....
        /*0678*/ 	.word	0x00020670


	//   ....[81]....
        /*067c*/ 	.word	0x00020790


	//----- nvinfo : EIATTR_REG_RECONFIG
	.align		4
.L_185:
        /*0680*/ 	.byte	0x01, 0x54
	.zero		2


	//----- nvinfo : EIATTR_SYSCALL_OFFSETS
	.align		4
        /*0684*/ 	.byte	0x04, 0x46
        /*0686*/ 	.short	(.L_187 - .L_186)


	//   ....[0]....
.L_186:
        /*0688*/ 	.word	0x000018d0


	//   ....[1]....
        /*068c*/ 	.word	0x00001a20


	//   ....[2]....
        /*0690*/ 	.word	0x0000ad10


	//   ....[3]....
        /*0694*/ 	.word	0x0000b180


	//   ....[4]....
        /*0698*/ 	.word	0x0001b280


	//   ....[5]....
        /*069c*/ 	.word	0x0001b3c0


	//   ....[6]....
        /*06a0*/ 	.word	0x0001b4c0


	//----- nvinfo : EIATTR_MBARRIER_INSTR_OFFSETS
	.align		4
.L_187:
        /*06a4*/ 	.byte	0x04, 0x39
        /*06a6*/ 	.short	(.L_189 - .L_188)


	//   ....[0]....
.L_188:
        /*06a8*/ 	.word	0x000002e0
        /*06ac*/ 	.word	0x000000ff
        /*06b0*/ 	.word	0x00034800
        /*06b4*/ 	.short	0x0100
        /*06b6*/ 	.byte	0x08
	.zero		1


	//   ....[1]....
        /*06b8*/ 	.word	0x000002f0
        /*06bc*/ 	.word	0x000000ff
        /*06c0*/ 	.word	0x00034820
        /*06c4*/ 	.short	0x0100
        /*06c6*/ 	.byte	0x08
	.zero		1


	//   ....[2]....
        /*06c8*/ 	.word	0x000003e0
        /*06cc*/ 	.word	0x000000ff
        /*06d0*/ 	.word	0x00034830
        /*06d4*/ 	.short	0x0100
        /*06d6*/ 	.byte	0x08
	.zero		1


	//   ....[3]....
        /*06d8*/ 	.word	0x000003f0
        /*06dc*/ 	.word	0x000000ff
        /*06e0*/ 	.word	0x00034840
        /*06e4*/ 	.short	0x0100
        /*06e6*/ 	.byte	0x08
	.zero		1


	//   ....[4]....
        /*06e8*/ 	.word	0x00000400
        /*06ec*/ 	.word	0x000000ff
        /*06f0*/ 	.word	0x00034838
        /*06f4*/ 	.short	0x0100
        /*06f6*/ 	.byte	0x08
	.zero		1


	//   ....[5]....
        /*06f8*/ 	.word	0x00000410
        /*06fc*/ 	.word	0x000000ff
        /*0700*/ 	.word	0x00034848
        /*0704*/ 	.short	0x0100
        /*0706*/ 	.byte	0x08
	.zero		1


	//   ....[6]....
        /*0708*/ 	.word	0x00000540
        /*070c*/ 	.word	0x000000ff
        /*0710*/ 	.word	0x00034850
        /*0714*/ 	.short	0x0100
        /*0716*/ 	.byte	0x08
	.zero		1


	//   ....[7]....
        /*0718*/ 	.word	0x00000550
        /*071c*/ 	.word	0x000000ff
        /*0720*/ 	.word	0x00034860
        /*0724*/ 	.short	0x0100
        /*0726*/ 	.byte	0x08
	.zero		1


	//   ....[8]....
        /*0728*/ 	.word	0x00000560
        /*072c*/ 	.word	0x000000ff
        /*0730*/ 	.word	0x00034858
        /*0734*/ 	.short	0x0100
        /*0736*/ 	.byte	0x08
	.zero		1


	//   ....[9]....
        /*0738*/ 	.word	0x00000570
        /*073c*/ 	.word	0x000000ff
        /*0740*/ 	.word	0x00034868
        /*0744*/ 	.short	0x0100
        /*0746*/ 	.byte	0x08
	.zero		1


	//   ....[10]....
        /*0748*/ 	.word	0x00000660
        /*074c*/ 	.word	0x000000ff
        /*0750*/ 	.word	0x00034870
        /*0754*/ 	.short	0x0100
        /*0756*/ 	.byte	0x06
	.zero		1


	//   ....[11]....
        /*0758*/ 	.word	0x00000670
        /*075c*/ 	.word	0x000000ff
        /*0760*/ 	.word	0x00034880
        /*0764*/ 	.short	0x0100
        /*0766*/ 	.byte	0x06
	.zero		1


	//   ....[12]....
        /*0768*/ 	.word	0x00000680
        /*076c*/ 	.word	0x000000ff
        /*0770*/ 	.word	0x00034878
        /*0774*/ 	.short	0x0100
        /*0776*/ 	.byte	0x06
	.zero		1


	//   ....[13]....
        /*0778*/ 	.word	0x00000690
        /*077c*/ 	.word	0x000000ff
        /*0780*/ 	.word	0x00034888
        /*0784*/ 	.short	0x0100
        /*0786*/ 	.byte	0x06
	.zero		1


	//   ....[14]....
        /*0788*/ 	.word	0x000007c0
        /*078c*/ 	.word	0x000000ff
        /*0790*/ 	.word	0x00034890
        /*0794*/ 	.short	0x0100
        /*0796*/ 	.byte	0x08
	.zero		1


	//   ....[15]....
        /*0798*/ 	.word	0x000007d0
        /*079c*/ 	.word	0x000000ff
        /*07a0*/ 	.word	0x000348a0
        /*07a4*/ 	.short	0x0100
        /*07a6*/ 	.byte	0x08
	.zero		1


	//   ....[16]....
        /*07a8*/ 	.word	0x000007e0
        /*07ac*/ 	.word	0x000000ff
        /*07b0*/ 	.word	0x00034898
        /*07b4*/ 	.short	0x0100
        /*07b6*/ 	.byte	0x08
	.zero		1


	//   ....[17]....
        /*07b8*/ 	.word	0x000007f0
        /*07bc*/ 	.word	0x000000ff
        /*07c0*/ 	.word	0x000348a8
        /*07c4*/ 	.short	0x0100
        /*07c6*/ 	.byte	0x08
	.zero		1


	//   ....[18]....
        /*07c8*/ 	.word	0x00000920
        /*07cc*/ 	.word	0x000000ff
        /*07d0*/ 	.word	0x000348b0
        /*07d4*/ 	.short	0x0100
        /*07d6*/ 	.byte	0x08
	.zero		1


	//   ....[19]....
        /*07d8*/ 	.word	0x00000930
        /*07dc*/ 	.word	0x000000ff
        /*07e0*/ 	.word	0x000348c0
        /*07e4*/ 	.short	0x0100
        /*07e6*/ 	.byte	0x08
	.zero		1


	//   ....[20]....
        /*07e8*/ 	.word	0x00000940
        /*07ec*/ 	.word	0x000000ff
        /*07f0*/ 	.word	0x000348b8
        /*07f4*/ 	.short	0x0100
        /*07f6*/ 	.byte	0x08
	.zero		1


	//   ....[21]....
        /*07f8*/ 	.word	0x00000950
        /*07fc*/ 	.word	0x000000ff
        /*0800*/ 	.word	0x000348c8
        /*0804*/ 	.short	0x0100
        /*0806*/ 	.byte	0x08
	.zero		1


	//   ....[22]....
        /*0808*/ 	.word	0x00003690
        /*080c*/ 	.word	0x00000003
        /*0810*/ 	.word	0x00034890
        /*0814*/ 	.short	0x010a
        /*0816*/ 	.byte	0x3f
	.zero		1


	//   ....[23]....
        /*0818*/ 	.word	0x00006d60
        /*081c*/ 	.word	0x00000003
        /*0820*/ 	.word	0x00034890
        /*0824*/ 	.short	0x010a
        /*0826*/ 	.byte	0x3f
	.zero		1


	//   ....[24]....
        /*0828*/ 	.word	0x00009f70
        /*082c*/ 	.word	0x00000003
        /*0830*/ 	.word	0x00034890
        /*0834*/ 	.short	0x010a
        /*0836*/ 	.byte	0x3f
	.zero		1


	//   ....[25]....
        /*0838*/ 	.word	0x0000a340
        /*083c*/ 	.word	0x0000002c
        /*0840*/ 	.word	0x00000000
        /*0844*/ 	.short	0x0101
        /*0846*/ 	.byte	0x3f
	.zero		1


	//   ....[26]....
        /*0848*/ 	.word	0x0000a380
        /*084c*/ 	.word	0x00000003
        /*0850*/ 	.word	0x000348b0
        /*0854*/ 	.short	0x010a
        /*0856*/ 	.byte	0x3f
	.zero		1


	//   ....[27]....
        /*0858*/ 	.word	0x0000a830
        /*085c*/ 	.word	0x00000003
        /*0860*/ 	.word	0x00000000
        /*0864*/ 	.short	0x0101
        /*0866*/ 	.byte	0x3f
	.zero		1


	//   ....[28]....
        /*0868*/ 	.word	0x0000ad90
        /*086c*/ 	.word	0x00000002
        /*0870*/ 	.word	0x00034800
        /*0874*/ 	.short	0x010a
        /*0876*/ 	.byte	0x3f
	.zero		1


	//   ....[29]....
        /*0878*/ 	.word	0x0000ade0
        /*087c*/ 	.word	0x00000002
        /*0880*/ 	.word	0x00034800
        /*0884*/ 	.short	0x010a
        /*0886*/ 	.byte	0x3f
	.zero		1


	//   ....[30]....
        /*0888*/ 	.word	0x0000b9f0
        /*088c*/ 	.word	0x00000002
        /*0890*/ 	.word	0x00034800
        /*0894*/ 	.short	0x010a
        /*0896*/ 	.byte	0x3f
	.zero		1


	//   ....[31]....
        /*0898*/ 	.word	0x0000e280
        /*089c*/ 	.word	0x00000002
        /*08a0*/ 	.word	0x00034800
        /*08a4*/ 	.short	0x010a
        /*08a6*/ 	.byte	0x3f
	.zero		1


	//   ....[32]....
        /*08a8*/ 	.word	0x00010740
        /*08ac*/ 	.word	0x00000000
        /*08b0*/ 	.word	0x00034830
        /*08b4*/ 	.short	0x010a
        /*08b6*/ 	.byte	0x3f
	.zero		1


	//   ....[33]....
        /*08b8*/ 	.word	0x000107c0
        /*08bc*/ 	.word	0x00000000
        /*08c0*/ 	.word	0x00034830
        /*08c4*/ 	.short	0x010a
        /*08c6*/ 	.byte	0x3f
	.zero		1


	//   ....[34]....
        /*08c8*/ 	.word	0x00011930
        /*08cc*/ 	.word	0x00000000
        /*08d0*/ 	.word	0x00000000
        /*08d4*/ 	.short	0x0101
        /*08d6*/ 	.byte	0x3f
	.zero		1


	//   ....[35]....
        /*08d8*/ 	.word	0x00013950
        /*08dc*/ 	.word	0x0000000e
        /*08e0*/ 	.word	0x00034830
        /*08e4*/ 	.short	0x010a
        /*08e6*/ 	.byte	0x3f
	.zero		1


	//   ....[36]....
        /*08e8*/ 	.word	0x000139c0
        /*08ec*/ 	.word	0x0000000e
        /*08f0*/ 	.word	0x00034830
        /*08f4*/ 	.short	0x010a
        /*08f6*/ 	.byte	0x3f
	.zero		1


	//   ....[37]....
        /*08f8*/ 	.word	0x00014540
        /*08fc*/ 	.word	0x0000000f
        /*0900*/ 	.word	0x00034850
        /*0904*/ 	.short	0x010a
        /*0906*/ 	.byte	0x3f
	.zero		1


	//   ....[38]....
        /*0908*/ 	.word	0x00014590
        /*090c*/ 	.word	0x0000000f
        /*0910*/ 	.word	0x00034850
        /*0914*/ 	.short	0x010a
        /*0916*/ 	.byte	0x3f
	.zero		1


	//   ....[39]....
        /*0918*/ 	.word	0x00016020
        /*091c*/ 	.word	0x0000001a
        /*0920*/ 	.word	0x00000000
        /*0924*/ 	.short	0x0101
        /*0926*/ 	.byte	0x3f
	.zero		1


	//   ....[40]....
        /*0928*/ 	.word	0x00016070
        /*092c*/ 	.word	0x0000001b
        /*0930*/ 	.word	0x00000000
        /*0934*/ 	.short	0x0101
        /*0936*/ 	.byte	0x3f
	.zero		1


	//   ....[41]....
        /*0938*/ 	.word	0x000169c0
        /*093c*/ 	.word	0x0000000c
        /*0940*/ 	.word	0x00034850
        /*0944*/ 	.short	0x010a
        /*0946*/ 	.byte	0x3f
	.zero		1


	//   ....[42]....
        /*0948*/ 	.word	0x00016a60
        /*094c*/ 	.word	0x0000000c
        /*0950*/ 	.word	0x00034850
        /*0954*/ 	.short	0x010a
        /*0956*/ 	.byte	0x3f
	.zero		1


	//   ....[43]....
        /*0958*/ 	.word	0x00017010
        /*095c*/ 	.word	0x0000000c
        /*0960*/ 	.word	0x00000000
        /*0964*/ 	.short	0x0101
        /*0966*/ 	.byte	0x3f
	.zero		1


	//   ....[44]....
        /*0968*/ 	.word	0x00018240
        /*096c*/ 	.word	0x00000000
        /*0970*/ 	.word	0x00000000
        /*0974*/ 	.short	0x0101
        /*0976*/ 	.byte	0x3f
	.zero		1


	//   ....[45]....
        /*0978*/ 	.word	0x0001a370
        /*097c*/ 	.word	0x00000005
        /*0980*/ 	.word	0x00034820
        /*0984*/ 	.short	0x010a
        /*0986*/ 	.byte	0x3f
	.zero		1


	//   ....[46]....
        /*0988*/ 	.word	0x0001a400
        /*098c*/ 	.word	0x00000006
        /*0990*/ 	.word	0x000348a0
        /*0994*/ 	.short	0x010a
        /*0996*/ 	.byte	0x3f
	.zero		1


	//   ....[47]....
        /*0998*/ 	.word	0x0001a690
        /*099c*/ 	.word	0x00000006
        /*09a0*/ 	.word	0x000348c0
        /*09a4*/ 	.short	0x010a
        /*09a6*/ 	.byte	0x3f
	.zero		1


	//   ....[48]....
        /*09a8*/ 	.word	0x0001aa50
        /*09ac*/ 	.word	0x00000007
        /*09b0*/ 	.word	0x000348a0
        /*09b4*/ 	.short	0x010a
        /*09b6*/ 	.byte	0x3f
	.zero		1


	//   ....[49]....
        /*09b8*/ 	.word	0x0001acc0
        /*09bc*/ 	.word	0x00000007
        /*09c0*/ 	.word	0x000348c0
        /*09c4*/ 	.short	0x010a
        /*09c6*/ 	.byte	0x3f
	.zero		1


	//   ....[50]....
        /*09c8*/ 	.word	0x0001bc00
        /*09cc*/ 	.word	0x00000006
        /*09d0*/ 	.word	0x00034840
        /*09d4*/ 	.short	0x010a
        /*09d6*/ 	.byte	0x3f
	.zero		1


	//   ....[51]....
        /*09d8*/ 	.word	0x0001c1c0
        /*09dc*/ 	.word	0x00000007
        /*09e0*/ 	.word	0x00034820
        /*09e4*/ 	.short	0x010a
        /*09e6*/ 	.byte	0x3f
	.zero		1


	//   ....[52]....
        /*09e8*/ 	.word	0x0001c510
        /*09ec*/ 	.word	0x00000008
        /*09f0*/ 	.word	0x00034840
        /*09f4*/ 	.short	0x010a
        /*09f6*/ 	.byte	0x3f
	.zero		1


	//   ....[53]....
        /*09f8*/ 	.word	0x0001c810
        /*09fc*/ 	.word	0x00000009
        /*0a00*/ 	.word	0x00000060
        /*0a04*/ 	.short	0x010a
        /*0a06*/ 	.byte	0x3f
	.zero		1


	//   ....[54]....
        /*0a08*/ 	.word	0x0001cde0
        /*0a0c*/ 	.word	0x00000002
        /*0a10*/ 	.word	0x00034840
        /*0a14*/ 	.short	0x010a
        /*0a16*/ 	.byte	0x3f
	.zero		1


	//   ....[55]....
        /*0a18*/ 	.word	0x0001d0e0
        /*0a1c*/ 	.word	0x00000003
        /*0a20*/ 	.word	0x00000060
        /*0a24*/ 	.short	0x010a
        /*0a26*/ 	.byte	0x3f
	.zero		1


	//   ....[56]....
        /*0a28*/ 	.word	0x0001d5b0
        /*0a2c*/ 	.word	0x00000002
        /*0a30*/ 	.word	0x00034840
        /*0a34*/ 	.short	0x010a
        /*0a36*/ 	.byte	0x3f
	.zero		1


	//   ....[57]....
        /*0a38*/ 	.word	0x0001d8c0
        /*0a3c*/ 	.word	0x00000002
        /*0a40*/ 	.word	0x00000060
        /*0a44*/ 	.short	0x010a
        /*0a46*/ 	.byte	0x3f
	.zero		1


	//   ....[58]....
        /*0a48*/ 	.word	0x0001dd30
        /*0a4c*/ 	.word	0x00000003
        /*0a50*/ 	.word	0x00034860
        /*0a54*/ 	.short	0x010a
        /*0a56*/ 	.byte	0x3f
	.zero		1


	//   ....[59]....
        /*0a58*/ 	.word	0x0001eae0
        /*0a5c*/ 	.word	0x00000000
        /*0a60*/ 	.word	0x00034820
        /*0a64*/ 	.short	0x010a
        /*0a66*/ 	.byte	0x3f
	.zero		1


	//   ....[60]....
        /*0a68*/ 	.word	0x0001ec90
        /*0a6c*/ 	.word	0x00000006
        /*0a70*/ 	.word	0x00000000
        /*0a74*/ 	.short	0x010a
        /*0a76*/ 	.byte	0x3f
	.zero		1


	//   ....[61]....
        /*0a78*/ 	.word	0x0001ed00
        /*0a7c*/ 	.word	0x00000007
        /*0a80*/ 	.word	0x00000000
        /*0a84*/ 	.short	0x010a
        /*0a86*/ 	.byte	0x3f
	.zero		1


	//   ....[62]....
        /*0a88*/ 	.word	0x0001ed70
        /*0a8c*/ 	.word	0x00000004
        /*0a90*/ 	.word	0x00000000
        /*0a94*/ 	.short	0x010a
        /*0a96*/ 	.byte	0x3f
	.zero		1


	//   ....[63]....
        /*0a98*/ 	.word	0x0001eda0
        /*0a9c*/ 	.word	0x00000003
        /*0aa0*/ 	.word	0x00000000
        /*0aa4*/ 	.short	0x010a
        /*0aa6*/ 	.byte	0x3f
	.zero		1


	//   ....[64]....
        /*0aa8*/ 	.word	0x0001ee00
        /*0aac*/ 	.word	0x00000003
        /*0ab0*/ 	.word	0x00034890
        /*0ab4*/ 	.short	0x010a
        /*0ab6*/ 	.byte	0x3f
	.zero		1


	//   ....[65]....
        /*0ab8*/ 	.word	0x0001ee50
        /*0abc*/ 	.word	0x00000003
        /*0ac0*/ 	.word	0x00034890
        /*0ac4*/ 	.short	0x010a
        /*0ac6*/ 	.byte	0x3f
	.zero		1


	//   ....[66]....
        /*0ac8*/ 	.word	0x0001eea0
        /*0acc*/ 	.word	0x00000003
        /*0ad0*/ 	.word	0x00034890
        /*0ad4*/ 	.short	0x010a
        /*0ad6*/ 	.byte	0x3f
	.zero		1


	//   ....[67]....
        /*0ad8*/ 	.word	0x0001eef0
        /*0adc*/ 	.word	0x00000003
        /*0ae0*/ 	.word	0x000348b0
        /*0ae4*/ 	.short	0x010a
        /*0ae6*/ 	.byte	0x3f
	.zero		1


	//   ....[68]....
        /*0ae8*/ 	.word	0x0001f1c0
        /*0aec*/ 	.word	0x00000002
        /*0af0*/ 	.word	0x00034800
        /*0af4*/ 	.short	0x010a
        /*0af6*/ 	.byte	0x3f
	.zero		1


	//   ....[69]....
        /*0af8*/ 	.word	0x0001f490
        /*0afc*/ 	.word	0x00000002
        /*0b00*/ 	.word	0x00034800
        /*0b04*/ 	.short	0x010a
        /*0b06*/ 	.byte	0x3f
	.zero		1


	//   ....[70]....
        /*0b08*/ 	.word	0x0001f4e0
        /*0b0c*/ 	.word	0x00000000
        /*0b10*/ 	.word	0x00034830
        /*0b14*/ 	.short	0x010a
        /*0b16*/ 	.byte	0x3f
	.zero		1


	//   ....[71]....
        /*0b18*/ 	.word	0x0001f530
        /*0b1c*/ 	.word	0x0000000e
        /*0b20*/ 	.word	0x00034830
        /*0b24*/ 	.short	0x010a
        /*0b26*/ 	.byte	0x3f
	.zero		1


	//   ....[72]....
        /*0b28*/ 	.word	0x0001f580
        /*0b2c*/ 	.word	0x0000000f
        /*0b30*/ 	.word	0x00034850
        /*0b34*/ 	.short	0x010a
        /*0b36*/ 	.byte	0x3f
	.zero		1


	//   ....[73]....
        /*0b38*/ 	.word	0x0001f5d0
        /*0b3c*/ 	.word	0x0000000c
        /*0b40*/ 	.word	0x00034850
        /*0b44*/ 	.short	0x010a
        /*0b46*/ 	.byte	0x3f
	.zero		1


	//   ....[74]....
        /*0b48*/ 	.word	0x0001f770
        /*0b4c*/ 	.word	0x00000005
        /*0b50*/ 	.word	0x00034820
        /*0b54*/ 	.short	0x010a
        /*0b56*/ 	.byte	0x3f
	.zero		1


	//   ....[75]....
        /*0b58*/ 	.word	0x0001f7c0
        /*0b5c*/ 	.word	0x00000006
        /*0b60*/ 	.word	0x000348a0
        /*0b64*/ 	.short	0x010a
        /*0b66*/ 	.byte	0x3f
	.zero		1


	//   ....[76]....
        /*0b68*/ 	.word	0x0001f810
        /*0b6c*/ 	.word	0x00000006
        /*0b70*/ 	.word	0x000348c0
        /*0b74*/ 	.short	0x010a
        /*0b76*/ 	.byte	0x3f
	.zero		1


	//   ....[77]....
        /*0b78*/ 	.word	0x0001f860
        /*0b7c*/ 	.word	0x00000007
        /*0b80*/ 	.word	0x000348a0
        /*0b84*/ 	.short	0x010a
        /*0b86*/ 	.byte	0x3f
	.zero		1


	//   ....[78]....
        /*0b88*/ 	.word	0x0001f8b0
        /*0b8c*/ 	.word	0x00000007
        /*0b90*/ 	.word	0x000348c0
        /*0b94*/ 	.short	0x010a
        /*0b96*/ 	.byte	0x3f
	.zero		1


	//   ....[79]....
        /*0b98*/ 	.word	0x0001fa50
        /*0b9c*/ 	.word	0x00000006
        /*0ba0*/ 	.word	0x00034840
        /*0ba4*/ 	.short	0x010a
        /*0ba6*/ 	.byte	0x3f
	.zero		1


	//   ....[80]....
        /*0ba8*/ 	.word	0x0001fad0
        /*0bac*/ 	.word	0x00000006
        /*0bb0*/ 	.word	0x00034820
        /*0bb4*/ 	.short	0x010a
        /*0bb6*/ 	.byte	0x3f
	.zero		1


	//   ....[81]....
        /*0bb8*/ 	.word	0x0001fb20
        /*0bbc*/ 	.word	0x00000008
        /*0bc0*/ 	.word	0x00034840
        /*0bc4*/ 	.short	0x010a
        /*0bc6*/ 	.byte	0x3f
	.zero		1


	//   ....[82]....
        /*0bc8*/ 	.word	0x0001fb70
        /*0bcc*/ 	.word	0x00000009
        /*0bd0*/ 	.word	0x00000060
        /*0bd4*/ 	.short	0x010a
        /*0bd6*/ 	.byte	0x3f
	.zero		1


	//   ....[83]....
        /*0bd8*/ 	.word	0x0001fbc0
        /*0bdc*/ 	.word	0x00000002
        /*0be0*/ 	.word	0x00034840
        /*0be4*/ 	.short	0x010a
        /*0be6*/ 	.byte	0x3f
	.zero		1


	//   ....[84]....
        /*0be8*/ 	.word	0x0001fc10
        /*0bec*/ 	.word	0x00000003
        /*0bf0*/ 	.word	0x00000060
        /*0bf4*/ 	.short	0x010a
        /*0bf6*/ 	.byte	0x3f
	.zero		1


	//   ....[85]....
        /*0bf8*/ 	.word	0x0001fc60
        /*0bfc*/ 	.word	0x00000002
        /*0c00*/ 	.word	0x00034840
        /*0c04*/ 	.short	0x010a
        /*0c06*/ 	.byte	0x3f
	.zero		1


	//   ....[86]....
        /*0c08*/ 	.word	0x0001fcb0
        /*0c0c*/ 	.word	0x00000002
        /*0c10*/ 	.word	0x00000060
        /*0c14*/ 	.short	0x010a
        /*0c16*/ 	.byte	0x3f
	.zero		1


	//   ....[87]....
        /*0c18*/ 	.word	0x0001fd00
        /*0c1c*/ 	.word	0x00000003
        /*0c20*/ 	.word	0x00034860
        /*0c24*/ 	.short	0x010a
        /*0c26*/ 	.byte	0x3f
	.zero		1


	//   ....[88]....
        /*0c28*/ 	.word	0x000206b0
        /*0c2c*/ 	.word	0x00000000
        /*0c30*/ 	.word	0x00034820
        /*0c34*/ 	.short	0x010a
        /*0c36*/ 	.byte	0x3f
	.zero		1


	//   ....[89]....
        /*0c38*/ 	.word	0x00020850
        /*0c3c*/ 	.word	0x00000006
        /*0c40*/ 	.word	0x00000000
        /*0c44*/ 	.short	0x010a
        /*0c46*/ 	.byte	0x3f
	.zero		1


	//   ....[90]....
        /*0c48*/ 	.word	0x000208a0
        /*0c4c*/ 	.word	0x00000007
        /*0c50*/ 	.word	0x00000000
        /*0c54*/ 	.short	0x010a
        /*0c56*/ 	.byte	0x3f
	.zero		1


	//   ....[91]....
        /*0c58*/ 	.word	0x000208f0
        /*0c5c*/ 	.word	0x00000004
        /*0c60*/ 	.word	0x00000000
        /*0c64*/ 	.short	0x010a
        /*0c66*/ 	.byte	0x3f
	.zero		1


	//----- nvinfo : EIATTR_NUM_MBARRIERS
	.align		4
.L_189:
        /*0c68*/ 	.byte	0x03, 0x38
        /*0c6a*/ 	.short	0x0016


	//----- nvinfo : EIATTR_EXIT_INSTR_OFFSETS
	.align		4
        /*0c6c*/ 	.byte	0x04, 0x1c
        /*0c6e*/ 	.short	(.L_191 - .L_190)


	//   ....[0]....
.L_190:
        /*0c70*/ 	.word	0x0001edf0


	//----- nvinfo : EIATTR_MAX_THREADS
	.align		4
.L_191:
        /*0c74*/ 	.byte	0x04, 0x05
        /*0c76*/ 	.short	(.L_193 - .L_192)
.L_192:
        /*0c78*/ 	.word	0x00000180
        /*0c7c*/ 	.word	0x00000001
        /*0c80*/ 	.word	0x00000001


	//----- nvinfo : EIATTR_CRS_STACK_SIZE
	.align		4
.L_193:
        /*0c84*/ 	.byte	0x04, 0x1e
        /*0c86*/ 	.short	(.L_195 - .L_194)
.L_194:
        /*0c88*/ 	.word	0x00000000


	//----- nvinfo : EIATTR_CBANK_PARAM_SIZE
	.align		4
.L_195:
        /*0c8c*/ 	.byte	0x03, 0x19
        /*0c8e*/ 	.short	0x0a70


	//----- nvinfo : EIATTR_PARAM_CBANK
	.align		4
        /*0c90*/ 	.byte	0x04, 0x0a
        /*0c92*/ 	.short	(.L_197 - .L_196)
	.align		4
.L_196:
        /*0c94*/ 	.word	index@(.nv.constant0._ZN7cutlass13device_kernelIN5flash11enable_sm90INS1_16FlashAttnFwdSm90INS1_25CollectiveMainloopFwdSm90ILi2EN4cute5tupleIJNS5_1CILi1EEES8_S8_EEENS6_IJNS7_ILi128EEESA_NS7_ILi192EEEEEELi128ENS_10bfloat16_tEfNS_4arch4Sm90ELb0ELb0ELb1ELb1ELb0ELb1ELb0ELb1ELb1ELb0ELb0ELb0EEENS1_21CollectiveEpilogueFwdINS6_IJSA_SA_SA_EEES9_SD_SF_Li256ELb1ELb0ELb0ELb0EEENS1_36VarlenDynamicPersistentTileSchedulerILi128ELi128ELi256ELi32ELb0ELb0ELb1ELb0ELb1ELb1EEEEEEEEEvNT_6ParamsE)
        /*0c98*/ 	.short	0x0210
        /*0c9a*/ 	.short	0x0a70


	//----- nvinfo : EIATTR_SW_WAR
	.align		4
.L_197:
        /*0c9c*/ 	.byte	0x04, 0x36
        /*0c9e*/ 	.short	(.L_199 - .L_198)
.L_198:
        /*0ca0*/ 	.word	0x00000008
.L_199:


//--------------------- .nv.info._ZN7cutlass13device_kernelIN5flash11enable_sm90INS1_16FlashAttnFwdSm90INS1_25CollectiveMainloopFwdSm90ILi2EN4cute5tupleIJNS5_1CILi1EEES8_S8_EEENS6_IJNS7_ILi128EEENS7_ILi96EEENS7_ILi192EEEEEELi128ENS_10bfloat16_tEfNS_4arch4Sm90ELb0ELb1ELb1ELb0ELb0ELb0ELb0ELb1ELb1ELb0ELb0ELb0EEENS1_21CollectiveEpilogueFwdINS6_IJSA_SA_SB_EEES9_SE_SG_Li256ELb0ELb0ELb0ELb0EEENS1_30DynamicPersistentTileSchedulerILi256ELi32ELb0ELb0ELb1EEEEEEEEEvNT_6ParamsE --------------------------
	.section	.nv.info._ZN7cutlass13device_kernelIN5flash11enable_sm90INS1_16FlashAttnFwdSm90INS1_25CollectiveMainloopFwdSm90ILi2EN4cute5tupleIJNS5_1CILi1EEES8_S8_EEENS6_IJNS7_ILi128EEENS7_ILi96EEENS7_ILi192EEEEEELi128ENS_10bfloat16_tEfNS_4arch4Sm90ELb0ELb1ELb1ELb0ELb0ELb0ELb0ELb1ELb1ELb0ELb0ELb0EEENS1_21CollectiveEpilogueFwdINS6_IJSA_SA_SB_EEES9_SE_SG_Li256ELb0ELb0ELb0ELb0EEENS1_30DynamicPersistentTileSchedulerILi256ELi32ELb0ELb0ELb1EEEEEEEEEvNT_6ParamsE,"",@"SHT_CUDA_INFO"
	.sectionflags	@""
	.align	4


	//----- nvinfo : EIATTR_CUDA_API_VERSION
	.align		4
        /*0000*/ 	.byte	0x04, 0x37
        /*0002*/ 	.short	(.L_201 - .L_200)
.L_200:
        /*0004*/ 	.word	0x00000082


	//----- nvinfo : EIATTR_KPARAM_INFO
	.align		4
.L_201:
        /*0008*/ 	.byte	0x04, 0x17
        /*000a*/ 	.short	(.L_203 - .L_202)
.L_202:
        /*000c*/ 	.word	0x00000000
        /*0010*/ 	.short	0x0000
        /*0012*/ 	.short	0x0070
        /*0014*/ 	.byte	0x00, 0xf0, 0x01, 0x2e


	//----- nvinfo : EIATTR_SPARSE_MMA_MASK
	.align		4
.L_203:
        /*0018*/ 	.byte	0x03, 0x50
        /*001a*/ 	.short	0x0000


	//----- nvinfo : EIATTR_MAXREG_COUNT
	.align		4
        /*001c*/ 	.byte	0x03, 0x1b
        /*001e*/ 	.short	0x00a8


	//----- nvinfo : EIATTR_NUM_BARRIERS
	.align		4
        /*0020*/ 	.byte	0x02, 0x4c
        /*0022*/ 	.byte	0x09
	.zero		1


	//----- nvinfo : EIATTR_EXTERNS
	.align		4
        /*0024*/ 	.byte	0x04, 0x0f
        /*0026*/ 	.short	(.L_205 - .L_204)


	//   ....[0]....
	.align		4
.L_204:
        /*0028*/ 	.word	index@(__assertfail)


	//----- nvinfo : EIATTR_ANNOTATIONS
	.align		4
.L_205:
        /*002c*/ 	.byte	0x04, 0x55
        /*002e*/ 	.short	(.L_207 - .L_206)


	//   ....[0]....
.L_206:
        /*0030*/ 	.word	0x00000001
        /*0034*/ 	.byte	0x80, 0x09, 0x00, 0x00, 0x01, 0x00, 0x00, 0x00, 0x50, 0x0a, 0x00, 0x00, 0x01, 0x00, 0x00, 0x00
        /*0044*/ 	.byte	0x90, 0x26, 0x01, 0x00


	//----- nvinfo : EIATTR_MERCURY_ISA_VERSION
	.align		4
.L_207:
        /*0048*/ 	.byte	0x03, 0x5f
        /*004a*/ 	.short	0x0101


	//----- nvinfo : EIATTR_INT_WARP_WIDE_INSTR_OFFSETS
	.align		4
        /*004c*/ 	.byte	0x04, 0x31
        /*004e*/ 	.short	(.L_209 - .L_208)


	//   ....[0]....
.L_208:
        /*0050*/ 	.word	0x00000190


	//   ....[1]....
        /*0054*/ 	.word	0x000001c0


	//   ....[2]....
        /*0058*/ 	.word	0x000001d0


	//   ....[3]....
        /*005c*/ 	.word	0x0000fd90


	//   ....[4]....
        /*0060*/ 	.word	0x0000fe20


	//   ....[5]....
        /*0064*/ 	.word	0x00010390


	//   ....[6]....
        /*0068*/ 	.word	0x000120a0


	//   ....[7]....
        /*006c*/ 	.word	0x00012130


	//----- nvinfo : EIATTR_COOP_GROUP_MASK_REGIDS
	.align		4
.L_209:
        /*0070*/ 	.byte	0x04, 0x29
        /*0072*/ 	.short	(.L_211 - .L_210)


	//   ....[0]....
.L_210:
        /*0074*/ 	.word	0xffffffff


	//   ....[1]....
        /*0078*/ 	.word	0xffffffff


	//   ....[2]....
        /*007c*/ 	.word	0xffffffff


	//   ....[3]....
        /*0080*/ 	.word	0xffffffff


	//   ....[4]....
        /*0084*/ 	.word	0xffffffff


	//   ....[5]....
        /*0088*/ 	.word	0xffffffff


	//   ....[6]....
        /*008c*/ 	.word	0xffffffff


	//   ....[7]....
        /*0090*/ 	.word	0xffffffff


	//   ....[8]....
        /*0094*/ 	.word	0xffffffff


	//   ....[9]....
        /*0098*/ 	.word	0xffffffff


	//   ....[10]....
        /*009c*/ 	.word	0xffffffff


	//   ....[11]....
        /*00a0*/ 	.word	0xffffffff


	//   ....[12]....
        /*00a4*/ 	.word	0xffffffff


	//   ....[13]....
        /*00a8*/ 	.word	0xffffffff


	//   ....[14]....
        /*00ac*/ 	.word	0xffffffff


	//   ....[15]....
        /*00b0*/ 	.word	0xffffffff


	//   ....[16]....
        /*00b4*/ 	.word	0xffffffff


	//   ....[17]....
        /*00b8*/ 	.word	0xffffffff


	//   ....[18]....
        /*00bc*/ 	.word	0xffffffff


	//   ....[19]....
        /*00c0*/ 	.word	0xffffffff


	//   ....[20]....
        /*00c4*/ 	.word	0xffffffff


	//   ....[21]....
        /*00c8*/ 	.word	0xffffffff


	//   ....[22]....
        /*00cc*/ 	.word	0xffffffff


	//   ....[23]....
        /*00d0*/ 	.word	0xffffffff


	//   ....[24]....
        /*00d4*/ 	.word	0xffffffff


	//   ....[25]....
        /*00d8*/ 	.word	0xffffffff


	//   ....[26]....
        /*00dc*/ 	.word	0xffffffff


	//   ....[27]....
        /*00e0*/ 	.word	0xffffffff


	//   ....[28]....
        /*00e4*/ 	.word	0xffffffff


	//   ....[29]....
        /*00e8*/ 	.word	0xffffffff


	//   ....[30]....
        /*00ec*/ 	.word	0xffffffff


	//   ....[31]....
        /*00f0*/ 	.word	0xffffffff


	//   ....[32]....
        /*00f4*/ 	.word	0x0500000f


	//   ....[33]....
        /*00f8*/ 	.word	0x0500000f


	//----- nvinfo : EIATTR_COOP_GROUP_INSTR_OFFSETS
	.align		4
.L_211:
        /*00fc*/ 	.byte	0x04, 0x28
        /*00fe*/ 	.short	(.L_213 - .L_212)


	//   ....[0]....
.L_212:
        /*0100*/ 	.word	0x00000060


	//   ....[1]....
        /*0104*/ 	.word	0x000001a0


	//   ....[2]....
        /*0108*/ 	.word	0x000001f0


	//   ....[3]....
        /*010c*/ 	.word	0x000003e0


	//   ....[4]....
        /*0110*/ 	.word	0x00000540


	//   ....[5]....
        /*0114*/ 	.word	0x00000660


	//   ....[6]....
        /*0118*/ 	.word	0x000007c0


	//   ....[7]....
        /*011c*/ 	.word	0x000016f0


	//   ....[8]....
        /*0120*/ 	.word	0x000038d0


	//   ....[9]....
        /*0124*/ 	.word	0x00003900


	//   ....[10]....
        /*0128*/ 	.word	0x00003d20


	//   ....[11]....
        /*012c*/ 	.word	0x00003d90


	//   ....[12]....
        /*0130*/ 	.word	0x00006ca0


	//   ....[13]....
        /*0134*/ 	.word	0x00006dc0


	//   ....[14]....
        /*0138*/ 	.word	0x00007340


	//   ....[15]....
        /*013c*/ 	.word	0x000073d0


	//   ....[16]....
        /*0140*/ 	.word	0x00009260


	//   ....[17]....
        /*0144*/ 	.word	0x00009280


	//   ....[18]....
        /*0148*/ 	.word	0x000096b0


	//   ....[19]....
        /*014c*/ 	.word	0x00009720


	//   ....[20]....
        /*0150*/ 	.word	0x0000c460


	//   ....[21]....
        /*0154*/ 	.word	0x0000c580


	//   ....[22]....
        /*0158*/ 	.word	0x0000cb40


	//   ....[23]....
        /*015c*/ 	.word	0x0000cb90


	//   ....[24]....
        /*0160*/ 	.word	0x0000da00


	//   ....[25]....
        /*0164*/ 	.word	0x0000da30


	//   ....[26]....
        /*0168*/ 	.word	0x0000db30


	//   ....[27]....
        /*016c*/ 	.word	0x0000db40


	//   ....[28]....
        /*0170*/ 	.word	0x0000e910


	//   ....[29]....
        /*0174*/ 	.word	0x0000f4e0


	//   ....[30]....
        /*0178*/ 	.word	0x00012460


	//   ....[31]....
        /*017c*/ 	.word	0x00012630


	//   ....[32]....
        /*0180*/ 	.word	0x00012c80


	//   ....[33]....
        /*0184*/ 	.word	0x00013060


	//----- nvinfo : EIATTR_REG_RECONFIG
	.align		4
.L_213:
        /*0188*/ 	.byte	0x01, 0x54
	.zero		2


	//----- nvinfo : EIATTR_SYSCALL_OFFSETS
	.align		4
        /*018c*/ 	.byte	0x04, 0x46
        /*018e*/ 	.short	(.L_215 - .L_214)


	//   ....[0]....
.L_214:
        /*0190*/ 	.word	0x000018a0


	//   ....[1]....
        /*0194*/ 	.word	0x0000ffb0


	//   ....[2]....
        /*0198*/ 	.word	0x000100f0


	//   ....[3]....
        /*019c*/ 	.word	0x000101e0


	//----- nvinfo : EIATTR_MBARRIER_INSTR_OFFSETS
	.align		4
.L_215:
        /*01a0*/ 	.byte	0x04, 0x39
        /*01a2*/ 	.short	(.L_217 - .L_216)


	//   ....[0]....
.L_216:
        /*01a4*/ 	.word	0x00000290
        /*01a8*/ 	.word	0x000000ff
        /*01ac*/ 	.word	0x0002a800
        /*01b0*/ 	.short	0x0100
        /*01b2*/ 	.byte	0x06
	.zero		1


	//   ....[1]....
        /*01b4*/ 	.word	0x000002a0
        /*01b8*/ 	.word	0x000000ff
        /*01bc*/ 	.word	0x0002a820
        /*01c0*/ 	.short	0x0100
        /*01c2*/ 	.byte	0x06
	.zero		1


	//   ....[2]....
        /*01c4*/ 	.word	0x00000390
        /*01c8*/ 	.word	0x000000ff
        /*01cc*/ 	.word	0x0002a830
        /*01d0*/ 	.short	0x0100
        /*01d2*/ 	.byte	0x08
	.zero		1


	//   ....[3]....
        /*01d4*/ 	.word	0x000003a0
        /*01d8*/ 	.word	0x000000ff
        /*01dc*/ 	.word	0x0002a840
        /*01e0*/ 	.short	0x0100
        /*01e2*/ 	.byte	0x08
	.zero		1


	//   ....[4]....
        /*01e4*/ 	.word	0x000003b0
        /*01e8*/ 	.word	0x000000ff
        /*01ec*/ 	.word	0x0002a838
        /*01f0*/ 	.short	0x0100
        /*01f2*/ 	.byte	0x08
	.zero		1


	//   ....[5]....
        /*01f4*/ 	.word	0x000003c0
        /*01f8*/ 	.word	0x000000ff
        /*01fc*/ 	.word	0x0002a848
        /*0200*/ 	.short	0x0100
        /*0202*/ 	.byte	0x08
	.zero		1


	//   ....[6]....
        /*0204*/ 	.word	0x000004f0
        /*0208*/ 	.word	0x000000ff
        /*020c*/ 	.word	0x0002a850
        /*0210*/ 	.short	0x0100
        /*0212*/ 	.byte	0x08
	.zero		1


	//   ....[7]....
        /*0214*/ 	.word	0x00000500
        /*0218*/ 	.word	0x000000ff
        /*021c*/ 	.word	0x0002a860
        /*0220*/ 	.short	0x0100
        /*0222*/ 	.byte	0x08
	.zero		1


	//   ....[8]....
        /*0224*/ 	.word	0x00000510
        /*0228*/ 	.word	0x000000ff
        /*022c*/ 	.word	0x0002a858
        /*0230*/ 	.short	0x0100
        /*0232*/ 	.byte	0x08
	.zero		1


	//   ....[9]....
        /*0234*/ 	.word	0x00000520
        /*0238*/ 	.word	0x000000ff
        /*023c*/ 	.word	0x0002a868
        /*0240*/ 	.short	0x0100
        /*0242*/ 	.byte	0x08
	.zero		1


	//   ....[10]....
        /*0244*/ 	.word	0x00000610
        /*0248*/ 	.word	0x000000ff
        /*024c*/ 	.word	0x0002a870
        /*0250*/ 	.short	0x0100
        /*0252*/ 	.byte	0x06
	.zero		1


	//   ....[11]....
        /*0254*/ 	.word	0x00000620
        /*0258*/ 	.word	0x000000ff
        /*025c*/ 	.word	0x0002a880
        /*0260*/ 	.short	0x0100
        /*0262*/ 	.byte	0x06
	.zero		1


	//   ....[12]....
        /*0264*/ 	.word	0x00000630
        /*0268*/ 	.word	0x000000ff
        /*026c*/ 	.word	0x0002a878
        /*0270*/ 	.short	0x0100
        /*0272*/ 	.byte	0x06
	.zero		1


	//   ....[13]....
        /*0274*/ 	.word	0x00000640
        /*0278*/ 	.word	0x000000ff
        /*027c*/ 	.word	0x0002a888
        /*0280*/ 	.short	0x0100
        /*0282*/ 	.byte	0x06
	.zero		1


	//   ....[14]....
        /*0284*/ 	.word	0x00000770
        /*0288*/ 	.word	0x000000ff
        /*028c*/ 	.word	0x0002a890
        /*0290*/ 	.short	0x0100
        /*0292*/ 	.byte	0x08
	.zero		1


	//   ....[15]....
        /*0294*/ 	.word	0x00000780
        /*0298*/ 	.word	0x000000ff
        /*029c*/ 	.word	0x0002a8a0
        /*02a0*/ 	.short	0x0100
        /*02a2*/ 	.byte	0x08
	.zero		1


	//   ....[16]....
        /*02a4*/ 	.word	0x00000790
        /*02a8*/ 	.word	0x000000ff
        /*02ac*/ 	.word	0x0002a898
        /*02b0*/ 	.short	0x0100
        /*02b2*/ 	.byte	0x08
	.zero		1


	//   ....[17]....
        /*02b4*/ 	.word	0x000007a0
        /*02b8*/ 	.word	0x000000ff
        /*02bc*/ 	.word	0x0002a8a8
        /*02c0*/ 	.short	0x0100
        /*02c2*/ 	.byte	0x08
	.zero		1


	//   ....[18]....
        /*02c4*/ 	.word	0x000008d0
        /*02c8*/ 	.word	0x000000ff
        /*02cc*/ 	.word	0x0002a8b0
        /*02d0*/ 	.short	0x0100
        /*02d2*/ 	.byte	0x08
	.zero		1


	//   ....[19]....
        /*02d4*/ 	.word	0x000008e0
        /*02d8*/ 	.word	0x000000ff
        /*02dc*/ 	.word	0x0002a8c0
        /*02e0*/ 	.short	0x0100
        /*02e2*/ 	.byte	0x08
	.zero		1


	//   ....[20]....
        /*02e4*/ 	.word	0x000008f0
        /*02e8*/ 	.word	0x000000ff
        /*02ec*/ 	.word	0x0002a8b8
        /*02f0*/ 	.short	0x0100
        /*02f2*/ 	.byte	0x08
	.zero		1


	//   ....[21]....
        /*02f4*/ 	.word	0x00000900
        /*02f8*/ 	.word	0x000000ff
        /*02fc*/ 	.word	0x0002a8c8
        /*0300*/ 	.short	0x0100
        /*0302*/ 	.byte	0x08
	.zero		1


	//   ....[22]....
        /*0304*/ 	.word	0x00001910
        /*0308*/ 	.word	0x000000ff
        /*030c*/ 	.word	0x0002a800
        /*0310*/ 	.short	0x010a
        /*0312*/ 	.byte	0x25
	.zero		1


	//   ....[23]....
        /*0314*/ 	.word	0x000019a0
        /*0318*/ 	.word	0x00000003
        /*031c*/ 	.word	0x0002a830
        /*0320*/ 	.short	0x010a
        /*0322*/ 	.byte	0x3f
	.zero		1


	//   ....[24]....
        /*0324*/ 	.word	0x00001a20
        /*0328*/ 	.word	0x00000003
        /*032c*/ 	.word	0x0002a830
        /*0330*/ 	.short	0x010a
        /*0332*/ 	.byte	0x3f
	.zero		1


	//   ....[25]....
        /*0334*/ 	.word	0x000021a0
        /*0338*/ 	.word	0x00000003
        /*033c*/ 	.word	0x00000000
        /*0340*/ 	.short	0x0101
        /*0342*/ 	.byte	0x3f
	.zero		1


	//   ....[26]....
        /*0344*/ 	.word	0x00004b20
        /*0348*/ 	.word	0x000000ff
        /*034c*/ 	.word	0x0002a830
        /*0350*/ 	.short	0x010a
        /*0352*/ 	.byte	0x07
	.zero		1


	//   ....[27]....
        /*0354*/ 	.word	0x00004b60
        /*0358*/ 	.word	0x000000ff
        /*035c*/ 	.word	0x0002a830
        /*0360*/ 	.short	0x010a
        /*0362*/ 	.byte	0x07
	.zero		1


	//   ....[28]....
        /*0364*/ 	.word	0x00005420
        /*0368*/ 	.word	0x000000ff
        /*036c*/ 	.word	0x0002a850
        /*0370*/ 	.short	0x010a
        /*0372*/ 	.byte	0x06
	.zero		1


	//   ....[29]....
        /*0374*/ 	.word	0x00005460
        /*0378*/ 	.word	0x000000ff
        /*037c*/ 	.word	0x0002a850
        /*0380*/ 	.short	0x010a
        /*0382*/ 	.byte	0x06
	.zero		1


	//   ....[30]....
        /*0384*/ 	.word	0x00005d60
        /*0388*/ 	.word	0x0000006a
        /*038c*/ 	.word	0x00000000
        /*0390*/ 	.short	0x0101
        /*0392*/ 	.byte	0x3f
	.zero		1


	//   ....[31]....
        /*0394*/ 	.word	0x00007850
        /*0398*/ 	.word	0x00000062
        /*039c*/ 	.word	0x00000000
        /*03a0*/ 	.short	0x0101
        /*03a2*/ 	.byte	0x3f
	.zero		1


	//   ....[32]....
        /*03a4*/ 	.word	0x00008030
        /*03a8*/ 	.word	0x000000ff
        /*03ac*/ 	.word	0x0002a830
        /*03b0*/ 	.short	0x010a
        /*03b2*/ 	.byte	0x06
	.zero		1


	//   ....[33]....
        /*03b4*/ 	.word	0x00008070
        /*03b8*/ 	.word	0x000000ff
        /*03bc*/ 	.word	0x0002a830
        /*03c0*/ 	.short	0x010a
        /*03c2*/ 	.byte	0x06
	.zero		1


	//   ....[34]....
        /*03c4*/ 	.word	0x00008930
        /*03c8*/ 	.word	0x000000ff
        /*03cc*/ 	.word	0x0002a850
        /*03d0*/ 	.short	0x010a
        /*03d2*/ 	.byte	0x0a
	.zero		1


	//   ....[35]....
        /*03d4*/ 	.word	0x00008970
        /*03d8*/ 	.word	0x000000ff
        /*03dc*/ 	.word	0x0002a850
        /*03e0*/ 	.short	0x010a
        /*03e2*/ 	.byte	0x0a
	.zero		1


	//   ....[36]....
        /*03e4*/ 	.word	0x00009ef0
        /*03e8*/ 	.word	0x00000058
        /*03ec*/ 	.word	0x00000000
        /*03f0*/ 	.short	0x0101
        /*03f2*/ 	.byte	0x3f
	.zero		1


	//   ....[37]....
        /*03f4*/ 	.word	0x00009f90
        /*03f8*/ 	.word	0x00000058
        /*03fc*/ 	.word	0x00000000
        /*0400*/ 	.short	0x0101
        /*0402*/ 	.byte	0x3f
	.zero		1


	//   ....[38]....
        /*0404*/ 	.word	0x0000a2d0
        /*0408*/ 	.word	0x000000ff
        /*040c*/ 	.word	0x0002a830
        /*0410*/ 	.short	0x010a
        /*0412*/ 	.byte	0x06
	.zero		1


	//   ....[39]....
        /*0414*/ 	.word	0x0000a310
        /*0418*/ 	.word	0x000000ff
        /*041c*/ 	.word	0x0002a830
        /*0420*/ 	.short	0x010a
        /*0422*/ 	.byte	0x06
	.zero		1


	//   ....[40]....
        /*0424*/ 	.word	0x0000abd0
        /*0428*/ 	.word	0x000000ff
        /*042c*/ 	.word	0x0002a850
        /*0430*/ 	.short	0x010a
        /*0432*/ 	.byte	0x0a
	.zero		1


	//   ....[41]....
        /*0434*/ 	.word	0x0000ac10
        /*0438*/ 	.word	0x000000ff
        /*043c*/ 	.word	0x0002a850
        /*0440*/ 	.short	0x010a
        /*0442*/ 	.byte	0x0a
	.zero		1


	//   ....[42]....
        /*0444*/ 	.word	0x0000b530
        /*0448*/ 	.word	0x0000006a
        /*044c*/ 	.word	0x00000000
        /*0450*/ 	.short	0x0101
        /*0452*/ 	.byte	0x3f
	.zero		1


	//   ....[43]....
        /*0454*/ 	.word	0x0000cf80
        /*0458*/ 	.word	0x00000062
        /*045c*/ 	.word	0x00000000
        /*0460*/ 	.short	0x0101
        /*0462*/ 	.byte	0x3f
	.zero		1


	//   ....[44]....
        /*0464*/ 	.word	0x0000d970
        /*0468*/ 	.word	0x000000ff
        /*046c*/ 	.word	0x0002a850
        /*0470*/ 	.short	0x010a
        /*0472*/ 	.byte	0x05
	.zero		1


	//   ....[45]....
        /*0474*/ 	.word	0x0000d9b0
        /*0478*/ 	.word	0x000000ff
        /*047c*/ 	.word	0x0002a850
        /*0480*/ 	.short	0x010a
        /*0482*/ 	.byte	0x05
	.zero		1


	//   ....[46]....
        /*0484*/ 	.word	0x0000de60
        /*0488*/ 	.word	0x00000007
        /*048c*/ 	.word	0x00000000
        /*0490*/ 	.short	0x0101
        /*0492*/ 	.byte	0x3f
	.zero		1


	//   ....[47]....
        /*0494*/ 	.word	0x0000ebe0
        /*0498*/ 	.word	0x000000ff
        /*049c*/ 	.word	0x00000000
        /*04a0*/ 	.short	0x0101
        /*04a2*/ 	.byte	0x05
	.zero		1


	//   ....[48]....
        /*04a4*/ 	.word	0x00010660
        /*04a8*/ 	.word	0x00000008
        /*04ac*/ 	.word	0x0002a840
        /*04b0*/ 	.short	0x010a
        /*04b2*/ 	.byte	0x3f
	.zero		1


	//   ....[49]....
        /*04b4*/ 	.word	0x00010af0
        /*04b8*/ 	.word	0x000000ff
        /*04bc*/ 	.word	0x0002a820
        /*04c0*/ 	.short	0x010a
        /*04c2*/ 	.byte	0x26
	.zero		1


	//   ....[50]....
        /*04c4*/ 	.word	0x00010dd0
        /*04c8*/ 	.word	0x00000003
        /*04cc*/ 	.word	0x0002a840
        /*04d0*/ 	.short	0x010a
        /*04d2*/ 	.byte	0x3f
	.zero		1


	//   ....[51]....
        /*04d4*/ 	.word	0x00011040
        /*04d8*/ 	.word	0x00000002
        /*04dc*/ 	.word	0x00000060
        /*04e0*/ 	.short	0x010a
        /*04e2*/ 	.byte	0x3f
	.zero		1


	//   ....[52]....
        /*04e4*/ 	.word	0x00011510
        /*04e8*/ 	.word	0x00000003
        /*04ec*/ 	.word	0x0002a840
        /*04f0*/ 	.short	0x010a
        /*04f2*/ 	.byte	0x3f
	.zero		1


	//   ....[53]....
        /*04f4*/ 	.word	0x00011780
        /*04f8*/ 	.word	0x00000002
        /*04fc*/ 	.word	0x00000060
        /*0500*/ 	.short	0x010a
        /*0502*/ 	.byte	0x3f
	.zero		1


	//   ....[54]....
        /*0504*/ 	.word	0x00011b70
        /*0508*/ 	.word	0x00000002
        /*050c*/ 	.word	0x0002a840
        /*0510*/ 	.short	0x010a
        /*0512*/ 	.byte	0x3f
	.zero		1


	//   ....[55]....
        /*0514*/ 	.word	0x00011e10
        /*0518*/ 	.word	0x00000002
        /*051c*/ 	.word	0x00000060
        /*0520*/ 	.short	0x010a
        /*0522*/ 	.byte	0x3f
	.zero		1


	//   ....[56]....
        /*0524*/ 	.word	0x000121d0
        /*0528*/ 	.word	0x00000003
        /*052c*/ 	.word	0x0002a860
        /*0530*/ 	.short	0x010a
        /*0532*/ 	.byte	0x3f
	.zero		1


	//   ....[57]....
        /*0534*/ 	.word	0x000125e0
        /*0538*/ 	.word	0x00000007
        /*053c*/ 	.word	0x0002a820
        /*0540*/ 	.short	0x010a
        /*0542*/ 	.byte	0x3f
	.zero		1


	//   ....[58]....
        /*0544*/ 	.word	0x00012750
        /*0548*/ 	.word	0x00000005
        /*054c*/ 	.word	0x00000000
        /*0550*/ 	.short	0x010a
        /*0552*/ 	.byte	0x3f
	.zero		1


	//   ....[59]....
        /*0554*/ 	.word	0x000127c0
        /*0558*/ 	.word	0x00000003
        /*055c*/ 	.word	0x00000000
        /*0560*/ 	.short	0x010a
        /*0562*/ 	.byte	0x3f
	.zero		1


	//   ....[60]....
        /*0564*/ 	.word	0x00012820
        /*0568*/ 	.word	0x00000005
        /*056c*/ 	.word	0x00000000
        /*0570*/ 	.short	0x010a
        /*0572*/ 	.byte	0x3f
	.zero		1


	//   ....[61]....
        /*0574*/ 	.word	0x00012850
        /*0578*/ 	.word	0x00000003
        /*057c*/ 	.word	0x00000000
        /*0580*/ 	.short	0x010a
        /*0582*/ 	.byte	0x3f
	.zero		1


	//   ....[62]....
        /*0584*/ 	.word	0x000128c0
        /*0588*/ 	.word	0x00000003
        /*058c*/ 	.word	0x0002a800
        /*0590*/ 	.short	0x010a
        /*0592*/ 	.byte	0x3f
	.zero		1


	//   ....[63]....
        /*0594*/ 	.word	0x00012910
        /*0598*/ 	.word	0x00000003
        /*059c*/ 	.word	0x0002a830
        /*05a0*/ 	.short	0x010a
        /*05a2*/ 	.byte	0x3f
	.zero		1


	//   ....[64]....
        /*05a4*/ 	.word	0x00012970
        /*05a8*/ 	.word	0x00000058
        /*05ac*/ 	.word	0x0002a830
        /*05b0*/ 	.short	0x010a
        /*05b2*/ 	.byte	0x3f
	.zero		1


	//   ....[65]....
        /*05b4*/ 	.word	0x000129d0
        /*05b8*/ 	.word	0x00000015
        /*05bc*/ 	.word	0x0002a850
        /*05c0*/ 	.short	0x010a
        /*05c2*/ 	.byte	0x3f
	.zero		1


	//   ....[66]....
        /*05c4*/ 	.word	0x00012a30
        /*05c8*/ 	.word	0x0000000f
        /*05cc*/ 	.word	0x0002a830
        /*05d0*/ 	.short	0x010a
        /*05d2*/ 	.byte	0x3f
	.zero		1


	//   ....[67]....
        /*05d4*/ 	.word	0x00012a90
        /*05d8*/ 	.word	0x0000000f
        /*05dc*/ 	.word	0x0002a850
        /*05e0*/ 	.short	0x010a
        /*05e2*/ 	.byte	0x3f
	.zero		1


	//   ....[68]....
        /*05e4*/ 	.word	0x00012af0
        /*05e8*/ 	.word	0x0000000f
        /*05ec*/ 	.word	0x0002a830
        /*05f0*/ 	.short	0x010a
        /*05f2*/ 	.byte	0x3f
	.zero		1


	//   ....[69]....
        /*05f4*/ 	.word	0x00012b50
        /*05f8*/ 	.word	0x0000000f
        /*05fc*/ 	.word	0x0002a850
        /*0600*/ 	.short	0x010a
        /*0602*/ 	.byte	0x3f
	.zero		1


	//   ....[70]....
        /*0604*/ 	.word	0x00012bb0
        /*0608*/ 	.word	0x00000003
        /*060c*/ 	.word	0x0002a850
        /*0610*/ 	.short	0x010a
        /*0612*/ 	.byte	0x3f
	.zero		1


	//   ....[71]....
        /*0614*/ 	.word	0x00012d30
        /*0618*/ 	.word	0x00000008
        /*061c*/ 	.word	0x0002a840
        /*0620*/ 	.short	0x010a
        /*0622*/ 	.byte	0x3f
	.zero		1


	//   ....[72]....
        /*0624*/ 	.word	0x00012d90
        /*0628*/ 	.word	0x00000008
        /*062c*/ 	.word	0x0002a820
        /*0630*/ 	.short	0x010a
        /*0632*/ 	.byte	0x3f
	.zero		1


	//   ....[73]....
        /*0634*/ 	.word	0x00012de0
        /*0638*/ 	.word	0x00000003
        /*063c*/ 	.word	0x0002a840
        /*0640*/ 	.short	0x010a
        /*0642*/ 	.byte	0x3f
	.zero		1


	//   ....[74]....
        /*0644*/ 	.word	0x00012e30
        /*0648*/ 	.word	0x00000002
        /*064c*/ 	.word	0x00000060
        /*0650*/ 	.short	0x010a
        /*0652*/ 	.byte	0x3f
	.zero		1


	//   ....[75]....
        /*0654*/ 	.word	0x00012e80
        /*0658*/ 	.word	0x00000003
        /*065c*/ 	.word	0x0002a840
        /*0660*/ 	.short	0x010a
        /*0662*/ 	.byte	0x3f
	.zero		1


	//   ....[76]....
        /*0664*/ 	.word	0x00012ed0
        /*0668*/ 	.word	0x00000002
        /*066c*/ 	.word	0x00000060
        /*0670*/ 	.short	0x010a
        /*0672*/ 	.byte	0x3f
	.zero		1


	//   ....[77]....
        /*0674*/ 	.word	0x00012f20
        /*0678*/ 	.word	0x00000002
        /*067c*/ 	.word	0x0002a840
        /*0680*/ 	.short	0x010a
        /*0682*/ 	.byte	0x3f
	.zero		1


	//   ....[78]....
        /*0684*/ 	.word	0x00012f70
        /*0688*/ 	.word	0x00000002
        /*068c*/ 	.word	0x00000060
        /*0690*/ 	.short	0x010a
        /*0692*/ 	.byte	0x3f
	.zero		1


	//   ....[79]....
        /*0694*/ 	.word	0x00012fc0
        /*0698*/ 	.word	0x00000003
        /*069c*/ 	.word	0x0002a860
        /*06a0*/ 	.short	0x010a
        /*06a2*/ 	.byte	0x3f
	.zero		1


	//   ....[80]....
        /*06a4*/ 	.word	0x000130a0
        /*06a8*/ 	.word	0x00000007
        /*06ac*/ 	.word	0x0002a820
        /*06b0*/ 	.short	0x010a
        /*06b2*/ 	.byte	0x3f
	.zero		1


	//   ....[81]....
        /*06b4*/ 	.word	0x000130f0
        /*06b8*/ 	.word	0x00000005
        /*06bc*/ 	.word	0x00000000
        /*06c0*/ 	.short	0x010a
        /*06c2*/ 	.byte	0x3f
	.zero		1


	//   ....[82]....
        /*06c4*/ 	.word	0x00013140
        /*06c8*/ 	.word	0x00000003
        /*06cc*/ 	.word	0x00000000
        /*06d0*/ 	.short	0x010a
        /*06d2*/ 	.byte	0x3f
	.zero		1


	//   ....[83]....
        /*06d4*/ 	.word	0x00013190
        /*06d8*/ 	.word	0x00000005
        /*06dc*/ 	.word	0x00000000
        /*06e0*/ 	.short	0x010a
        /*06e2*/ 	.byte	0x3f
	.zero		1


	//----- nvinfo : EIATTR_NUM_MBARRIERS
	.align		4
.L_217:
        /*06e4*/ 	.byte	0x03, 0x38
        /*06e6*/ 	.short	0x0016


	//----- nvinfo : EIATTR_EXIT_INSTR_OFFSETS
	.align		4
        /*06e8*/ 	.byte	0x04, 0x1c
        /*06ea*/ 	.short	(.L_219 - .L_218)


	//   ....[0]....
.L_218:
        /*06ec*/ 	.word	0x00000a40


	//   ....[1]....
        /*06f0*/ 	.word	0x0000f4a0


	//   ....[2]....
        /*06f4*/ 	.word	0x0000f500


	//   ....[3]....
        /*06f8*/ 	.word	0x00012650


	//   ....[4]....
        /*06fc*/ 	.word	0x000128a0


	//----- nvinfo : EIATTR_MAX_THREADS
	.align		4
.L_219:
        /*0700*/ 	.byte	0x04, 0x05
        /*0702*/ 	.short	(.L_221 - .L_220)
.L_220:
        /*0704*/ 	.word	0x00000180
        /*0708*/ 	.word	0x00000001
        /*070c*/ 	.word	0x00000001


	//----- nvinfo : EIATTR_CRS_STACK_SIZE
	.align		4
.L_221:
        /*0710*/ 	.byte	0x04, 0x1e
        /*0712*/ 	.short	(.L_223 - .L_222)
.L_222:
        /*0714*/ 	.word	0x00000000


	//----- nvinfo : EIATTR_CBANK_PARAM_SIZE
	.align		4
.L_223:
        /*0718*/ 	.byte	0x03, 0x19
        /*071a*/ 	.short	0x0bf0


	//----- nvinfo : EIATTR_PARAM_CBANK
	.align		4
        /*071c*/ 	.byte	0x04, 0x0a
        /*071e*/ 	.short	(.L_225 - .L_224)
	.align		4
.L_224:
        /*0720*/ 	.word	index@(.nv.constant0._ZN7cutlass13device_kernelIN5flash11enable_sm90INS1_16FlashAttnFwdSm90INS1_25CollectiveMainloopFwdSm90ILi2EN4cute5tupleIJNS5_1CILi1EEES8_S8_EEENS6_IJNS7_ILi128EEENS7_ILi96EEENS7_ILi192EEEEEELi128ENS_10bfloat16_tEfNS_4arch4Sm90ELb0ELb1ELb1ELb0ELb0ELb0ELb0ELb1ELb1ELb0ELb0ELb0EEENS1_21CollectiveEpilogueFwdINS6_IJSA_SA_SB_EEES9_SE_SG_Li256ELb0ELb0ELb0ELb0EEENS1_30DynamicPersistentTileSchedulerILi256ELi32ELb0ELb0ELb1EEEEEEEEEvNT_6ParamsE)
        /*0724*/ 	.short	0x0210
        /*0726*/ 	.short	0x0bf0


	//----- nvinfo : EIATTR_SW_WAR
	.align		4
.L_225:
        /*0728*/ 	.byte	0x04, 0x36
        /*072a*/ 	.short	(.L_227 - .L_226)
.L_226:
        /*072c*/ 	.word	0x00000008
.L_227:


//--------------------- .nv.info._ZN7cutlass13device_kernelIN5flash11enable_sm90INS1_16FlashAttnFwdSm90INS1_25CollectiveMainloopFwdSm90ILi2EN4cute5tupleIJNS5_1CILi1EEES8_S8_EEENS6_IJNS7_ILi128EEENS7_ILi96EEENS7_ILi192EEEEEELi128ENS_10bfloat16_tEfNS_4arch4Sm90ELb0ELb1ELb1ELb1ELb0ELb0ELb0ELb1ELb1ELb0ELb0ELb0EEENS1_21CollectiveEpilogueFwdINS6_IJSA_SA_SB_EEES9_SE_SG_Li256ELb1ELb0ELb0ELb0EEENS1_36VarlenDynamicPersistentTileSchedulerILi128ELi96ELi256ELi32ELb0ELb0ELb1ELb1ELb0ELb1EEEEEEEEEvNT_6ParamsE --------------------------
	.section	.nv.info._ZN7cutlass13device_kernelIN5flash11enable_sm90INS1_16FlashAttnFwdSm90INS1_25CollectiveMainloopFwdSm90ILi2EN4cute5tupleIJNS5_1CILi1EEES8_S8_EEENS6_IJNS7_ILi128EEENS7_ILi96EEENS7_ILi192EEEEEELi128ENS_10bfloat16_tEfNS_4arch4Sm90ELb0ELb1ELb1ELb1ELb0ELb0ELb0ELb1ELb1ELb0ELb0ELb0EEENS1_21CollectiveEpilogueFwdINS6_IJSA_SA_SB_EEES9_SE_SG_Li256ELb1ELb0ELb0ELb0EEENS1_36VarlenDynamicPersistentTileSchedulerILi128ELi96ELi256ELi32ELb0ELb0ELb1ELb1ELb0ELb1EEEEEEEEEvNT_6ParamsE,"",@"SHT_CUDA_INFO"
	.sectionflags	@""
	.align	4


	//----- nvinfo : EIATTR_CUDA_API_VERSION
	.align		4
        /*0000*/ 	.byte	0x04, 0x37
        /*0002*/ 	.short	(.L_229 - .L_228)
.L_228:
        /*0004*/ 	.word	0x00000082


	//----- nvinfo : EIATTR_KPARAM_INFO
	.align		4
.L_229:
        /*0008*/ 	.byte	0x04, 0x17
        /*000a*/ 	.short	(.L_231 - .L_230)
.L_230:
        /*000c*/ 	.word	0x00000000
        /*0010*/ 	.short	0x0000
        /*0012*/ 	.short	0x0070
        /*0014*/ 	.byte	0x00, 0xf0, 0x01, 0x28


	//----- nvinfo : EIATTR_SPARSE_MMA_MASK
	.align		4
.L_231:
        /*0018*/ 	.byte	0x03, 0x50
        /*001a*/ 	.short	0x0000


	//----- nvinfo : EIATTR_MAXREG_COUNT
	.align		4
        /*001c*/ 	.byte	0x03, 0x1b
        /*001e*/ 	.short	0x00a8


	//----- nvinfo : EIATTR_NUM_BARRIERS
	.align		4
        /*0020*/ 	.byte	0x02, 0x4c
        /*0022*/ 	.byte	0x09
	.zero		1


	//----- nvinfo : EIATTR_EXTERNS
	.align		4
        /*0024*/ 	.byte	0x04, 0x0f
        /*0026*/ 	.short	(.L_233 - .L_232)


	//   ....[0]....
	.align		4
.L_232:
        /*0028*/ 	.word	index@(__assertfail)


	//----- nvinfo : EIATTR_ANNOTATIONS
	.align		4
.L_233:
        /*002c*/ 	.byte	0x04, 0x55
        /*002e*/ 	.short	(.L_235 - .L_234)


	//   ....[0]....
.L_234:
        /* <DEDUP_REMOVED lines=34> */


	//----- nvinfo : EIATTR_MERCURY_ISA_VERSION
	.align		4
.L_235:
        /*0240*/ 	.byte	0x03, 0x5f
        /*0242*/ 	.short	0x0101


	//----- nvinfo : EIATTR_UNUSED_LOAD_BYTE_OFFSET
	.align		4
        /*0244*/ 	.byte	0x04, 0x44
        /*0246*/ 	.short	(.L_237 - .L_236)


	//   ....[0]....
.L_236:
        /*0248*/ 	.word	0x00000a10
        /*024c*/ 	.word	0x0000fff0


	//   ....[1]....
        /*0250*/ 	.word	0x0000e270
        /*0254*/ 	.word	0x0000fff0


	//----- nvinfo : EIATTR_INT_WARP_WIDE_INSTR_OFFSETS
	.align		4
.L_237:
        /*0258*/ 	.byte	0x04, 0x31
        /*025a*/ 	.short	(.L_239 - .L_238)


	//   ....[0]....
.L_238:
        /*025c*/ 	.word	0x00000150


	//   ....[1]....
        /*0260*/ 	.word	0x00000190


	//   ....[2]....
        /*0264*/ 	.word	0x00000250


	//   ....[3]....
        /*0268*/ 	.word	0x000115e0


	//   ....[4]....
        /*026c*/ 	.word	0x00011680


	//   ....[5]....
        /*0270*/ 	.word	0x00011b90


	//   ....[6]....
        /*0274*/ 	.word	0x00011c10


	//   ....[7]....
        /*0278*/ 	.word	0x00011d20


	//   ....[8]....
        /*027c*/ 	.word	0x00011e10


	//   ....[9]....
        /*0280*/ 	.word	0x00014170


	//   ....[10]....
        /*0284*/ 	.word	0x00014210


	//----- nvinfo : EIATTR_COOP_GROUP_MASK_REGIDS
	.align		4
.L_239:
        /*0288*/ 	.byte	0x04, 0x29
        /*028a*/ 	.short	(.L_241 - .L_240)


	//   ....[0]....
.L_240:
        /*028c*/ 	.word	0xffffffff


	//   ....[1]....
        /*0290*/ 	.word	0xffffffff


	//   ....[2]....
        /*0294*/ 	.word	0xffffffff


	//   ....[3]....
        /*0298*/ 	.word	0xffffffff


	//   ....[4]....
        /*029c*/ 	.word	0xffffffff


	//   ....[5]....
        /*02a0*/ 	.word	0xffffffff


	//   ....[6]....
        /*02a4*/ 	.word	0xffffffff


	//   ....[7]....
        /*02a8*/ 	.word	0xffffffff


	//   ....[8]....
        /*02ac*/ 	.word	0xffffffff


	//   ....[9]....
        /*02b0*/ 	.word	0xffffffff


	//   ....[10]....
        /*02b4*/ 	.word	0xffffffff


	//   ....[11]....
        /*02b8*/ 	.word	0xffffffff


	//   ....[12]....
        /*02bc*/ 	.word	0xffffffff


	//   ....[13]....
        /*02c0*/ 	.word	0xffffffff


	//   ....[14]....
        /*02c4*/ 	.word	0xffffffff


	//   ....[15]....
        /*02c8*/ 	.word	0xffffffff


	//   ....[16]....
        /*02cc*/ 	.word	0xffffffff


	//   ....[17]....
        /*02d0*/ 	.word	0xffffffff


	//   ....[18]....
        /*02d4*/ 	.word	0xffffffff


	//   ....[19]....
        /*02d8*/ 	.word	0xffffffff


	//   ....[20]....
        /*02dc*/ 	.word	0xffffffff


	//   ....[21]....
        /*02e0*/ 	.word	0xffffffff


	//   ....[22]....
        /*02e4*/ 	.word	0xffffffff


	//   ....[23]....
        /*02e8*/ 	.word	0xffffffff


	//   ....[24]....
        /*02ec*/ 	.word	0xffffffff


	//   ....[25]....
        /*02f0*/ 	.word	0xffffffff


	//   ....[26]....
        /*02f4*/ 	.word	0xffffffff


	//   ....[27]....
        /*02f8*/ 	.word	0xffffffff


	//   ....[28]....
        /*02fc*/ 	.word	0xffffffff


	//   ....[29]....
        /*0300*/ 	.word	0xffffffff


	//   ....[30]....
        /*0304*/ 	.word	0xffffffff


	//   ....[31]....
        /*0308*/ 	.word	0xffffffff


	//   ....[32]....
        /*030c*/ 	.word	0xffffffff


	//   ....[33]....
        /*0310*/ 	.word	0xffffffff


	//   ....[34]....
        /*0314*/ 	.word	0xffffffff


	//   ....[35]....
        /*0318*/ 	.word	0xffffffff


	//   ....[36]....
        /*031c*/ 	.word	0xffffffff


	//   ....[37]....
        /*0320*/ 	.word	0xffffffff


	//   ....[38]....
        /*0324*/ 	.word	0xffffffff


	//   ....[39]....
        /*0328*/ 	.word	0xffffffff


	//   ....[40]....
        /*032c*/ 	.word	0xffffffff


	//   ....[41]....
        /*0330*/ 	.word	0xffffffff


	//   ....[42]....
        /*0334*/ 	.word	0xffffffff


	//   ....[43]....
        /*0338*/ 	.word	0xffffffff


	//   ....[44]....
        /*033c*/ 	.word	0xffffffff


	//   ....[45]....
        /*0340*/ 	.word	0xffffffff


	//   ....[46]....
        /*0344*/ 	.word	0xffffffff


	//   ....[47]....
        /*0348*/ 	.word	0xffffffff


	//   ....[48]....
        /*034c*/ 	.word	0xffffffff


	//   ....[49]....
        /*0350*/ 	.word	0xffffffff


	//   ....[50]....
        /*0354*/ 	.word	0xffffffff


	//   ....[51]....
        /*0358*/ 	.word	0xffffffff


	//   ....[52]....
        /*035c*/ 	.word	0xffffffff


	//   ....[53]....
        /*0360*/ 	.word	0xffffffff


	//   ....[54]....
        /*0364*/ 	.word	0xffffffff


	//   ....[55]....
        /*0368*/ 	.word	0xffffffff


	//   ....[56]....
        /*036c*/ 	.word	0xffffffff


	//   ....[57]....
        /*0370*/ 	.word	0xffffffff


	//   ....[58]....
        /*0374*/ 	.word	0xffffffff


	//   ....[59]....
        /*0378*/ 	.word	0xffffffff


	//   ....[60]....
        /*037c*/ 	.word	0xffffffff


	//   ....[61]....
        /*0380*/ 	.word	0xffffffff


	//   ....[62]....
        /*0384*/ 	.word	0x0500000f


	//   ....[63]....
        /*0388*/ 	.word	0x0500000f


	//   ....[64]....
        /*038c*/ 	.word	0x0500000f


	//   ....[65]....
        /*0390*/ 	.word	0x0500000f


	//   ....[66]....
        /*0394*/ 	.word	0x0500000f


	//   ....[67]....
        /*0398*/ 	.word	0x0500000f


	//   ....[68]....
        /*039c*/ 	.word	0x0500000f


	//   ....[69]....
        /*03a0*/ 	.word	0x0500000f


	//   ....[70]....
        /*03a4*/ 	.word	0x0500000f


	//   ....[71]....
        /*03a8*/ 	.word	0x0500000f


	//   ....[72]....
        /*03ac*/ 	.word	0x0500000f


	//   ....[73]....
        /*03b0*/ 	.word	0x0500000f


	//   ....[74]....
        /*03b4*/ 	.word	0x0500000f


	//   ....[75]....
        /*03b8*/ 	.word	0x0500000f


	//   ....[76]....
        /*03bc*/ 	.word	0x0500000f


	//   ....[77]....
        /*03c0*/ 	.word	0x0500000f


	//   ....[78]....
        /*03c4*/ 	.word	0x0500000f


	//   ....[79]....
        /*03c8*/ 	.word	0x0500000f


	//   ....[80]....
        /*03cc*/ 	.word	0x0500000f


	//----- nvinfo : EIATTR_COOP_GROUP_INSTR_OFFSETS
	.align		4
.L_241:
        /*03d0*/ 	.byte	0x04, 0x28
        /*03d2*/ 	.short	(.L_243 - .L_242)


	//   ....[0]....
.L_242:
        /*03d4*/ 	.word	0x00000060


	//   ....[1]....
        /*03d8*/ 	.word	0x00000160


	//   ....[2]....
        /*03dc*/ 	.word	0x00000260


	//   ....[3]....
        /*03e0*/ 	.word	0x000003d0


	//   ....[4]....
        /*03e4*/ 	.word	0x00000530


	//   ....[5]....
        /*03e8*/ 	.word	0x00000650


	//   ....[6]....
        /*03ec*/ 	.word	0x000007b0


	//   ....[7]....
        /*03f0*/ 	.word	0x000016a0


	//   ....[8]....
        /*03f4*/ 	.word	0x000037f0


	//   ....[9]....
        /*03f8*/ 	.word	0x00003820


	//   ....[10]....
        /*03fc*/ 	.word	0x00003c20


	//   ....[11]....
        /*0400*/ 	.word	0x00003ca0


	//   ....[12]....
        /*0404*/ 	.word	0x00006ba0


	//   ....[13]....
        /*0408*/ 	.word	0x00006cb0


	//   ....[14]....
        /*040c*/ 	.word	0x000072e0


	//   ....[15]....
        /*0410*/ 	.word	0x00007350


	//   ....[16]....
        /*0414*/ 	.word	0x000092e0


	//   ....[17]....
        /*0418*/ 	.word	0x00009310


	//   ....[18]....
        /*041c*/ 	.word	0x00009670


	//   ....[19]....
        /*0420*/ 	.word	0x000096f0


	//   ....[20]....
        /*0424*/ 	.word	0x0000c400


	//   ....[21]....
        /*0428*/ 	.word	0x0000c510


	//   ....[22]....
        /*042c*/ 	.word	0x0000caf0


	//   ....[23]....
        /*0430*/ 	.word	0x0000cb60


	//   ....[24]....
        /*0434*/ 	.word	0x0000d9c0


	//   ....[25]....
        /*0438*/ 	.word	0x0000d9f0


	//   ....[26]....
        /*043c*/ 	.word	0x0000daf0


	//   ....[27]....
        /*0440*/ 	.word	0x0000db00


	//   ....[28]....
        /*0444*/ 	.word	0x000100e0


	//   ....[29]....
        /*0448*/ 	.word	0x00010280


	//   ....[30]....
        /*044c*/ 	.word	0x000102b0


	//   ....[31]....
        /*0450*/ 	.word	0x000102e0


	//   ....[32]....
        /*0454*/ 	.word	0x00010320


	//   ....[33]....
        /*0458*/ 	.word	0x00010370


	//   ....[34]....
        /*045c*/ 	.word	0x000103d0


	//   ....[35]....
        /*0460*/ 	.word	0x000105c0


	//   ....[36]....
        /*0464*/ 	.word	0x00010620


	//   ....[37]....
        /*0468*/ 	.word	0x00010660


	//   ....[38]....
        /*046c*/ 	.word	0x000106a0


	//   ....[39]....
        /*0470*/ 	.word	0x000106d0


	//   ....[40]....
        /*0474*/ 	.word	0x00010700


	//   ....[41]....
        /*0478*/ 	.word	0x000107a0


	//   ....[42]....
        /*047c*/ 	.word	0x00010800


	//   ....[43]....
        /*0480*/ 	.word	0x00010890


	//   ....[44]....
        /*0484*/ 	.word	0x00014620


	//   ....[45]....
        /*0488*/ 	.word	0x00014630


	//   ....[46]....
        /*048c*/ 	.word	0x00014750


	//   ....[47]....
        /*0490*/ 	.word	0x000147b0


	//   ....[48]....
        /*0494*/ 	.word	0x000147f0


	//   ....[49]....
        /*0498*/ 	.word	0x00014830


	//   ....[50]....
        /*049c*/ 	.word	0x00014860


	//   ....[51]....
        /*04a0*/ 	.word	0x00014890


	//   ....[52]....
        /*04a4*/ 	.word	0x00014a30


	//   ....[53]....
        /*04a8*/ 	.word	0x00014a90


	//   ....[54]....
        /*04ac*/ 	.word	0x00014ad0


	//   ....[55]....
        /*04b0*/ 	.word	0x00014b10


	//   ....[56]....
        /*04b4*/ 	.word	0x00014b40


	//   ....[57]....
        /*04b8*/ 	.word	0x00014b70


	//   ....[58]....
        /*04bc*/ 	.word	0x00014c30


	//   ....[59]....
        /*04c0*/ 	.word	0x00014c50


	//   ....[60]....
        /*04c4*/ 	.word	0x00014cc0


	//   ....[61]....
        /*04c8*/ 	.word	0x00015360


	//   ....[62]....
        /*04cc*/ 	.word	0x000159f0


	//   ....[63]....
        /*04d0*/ 	.word	0x00015e10


	//   ....[64]....
        /*04d4*/ 	.word	0x00015ea0


	//   ....[65]....
        /*04d8*/ 	.word	0x00015f40


	//   ....[66]....
        /*04dc*/ 	.word	0x00015ff0


	//   ....[67]....
        /*04e0*/ 	.word	0x00016070


	//   ....[68]....
        /*04e4*/ 	.word	0x000160f0


	//   ....[69]....
        /*04e8*/ 	.word	0x00016170


	//   ....[70]....
        /*04ec*/ 	.word	0x000161f0


	//   ....[71]....
        /*04f0*/ 	.word	0x00016280


	//   ....[72]....
        /*04f4*/ 	.word	0x00016330


	//   ....[73]....
        /*04f8*/ 	.word	0x000163b0


	//   ....[74]....
        /*04fc*/ 	.word	0x00016430


	//   ....[75]....
        /*0500*/ 	.word	0x000164b0


	//   ....[76]....
        /*0504*/ 	.word	0x00016530


	//   ....[77]....
        /*0508*/ 	.word	0x000165a0


	//   ....[78]....
        /*050c*/ 	.word	0x00016640


	//   ....[79]....
        /*0510*/ 	.word	0x000166d0


	//   ....[80]....
        /*0514*/ 	.word	0x00016800


	//----- nvinfo : EIATTR_REG_RECONFIG
	.align		4
.L_243:
        /*0518*/ 	.byte	0x01, 0x54
	.zero		2


	//----- nvinfo : EIATTR_SYSCALL_OFFSETS
	.align		4
        /*051c*/ 	.byte	0x04, 0x46
        /*051e*/ 	.short	(.L_245 - .L_244)


	//   ....[0]....
.L_244:
        /*0520*/ 	.word	0x00001880


	//   ....[1]....
        /*0524*/ 	.word	0x00011810


	//   ....[2]....
        /*0528*/ 	.word	0x00011950


	//   ....[3]....
        /*052c*/ 	.word	0x00011a50


	//----- nvinfo : EIATTR_MBARRIER_INSTR_OFFSETS
	.align		4
.L_245:
        /*0530*/ 	.byte	0x04, 0x39
        /*0532*/ 	.short	(.L_247 - .L_246)


	//   ....[0]....
.L_246:
        /*0534*/ 	.word	0x00000280
        /*0538*/ 	.word	0x000000ff
        /*053c*/ 	.word	0x0002a800
        /*0540*/ 	.short	0x0100
        /*0542*/ 	.byte	0x08
	.zero		1


	//   ....[1]....
        /*0544*/ 	.word	0x00000290
        /*0548*/ 	.word	0x000000ff
        /*054c*/ 	.word	0x0002a820
        /*0550*/ 	.short	0x0100
        /*0552*/ 	.byte	0x08
	.zero		1


	//   ....[2]....
        /*0554*/ 	.word	0x00000380
        /*0558*/ 	.word	0x000000ff
        /*055c*/ 	.word	0x0002a830
        /*0560*/ 	.short	0x0100
        /*0562*/ 	.byte	0x08
	.zero		1


	//   ....[3]....
        /*0564*/ 	.word	0x00000390
        /*0568*/ 	.word	0x000000ff
        /*056c*/ 	.word	0x0002a840
        /*0570*/ 	.short	0x0100
        /*0572*/ 	.byte	0x08
	.zero		1


	//   ....[4]....
        /*0574*/ 	.word	0x000003a0
        /*0578*/ 	.word	0x000000ff
        /*057c*/ 	.word	0x0002a838
        /*0580*/ 	.short	0x0100
        /*0582*/ 	.byte	0x08
	.zero		1


	//   ....[5]....
        /*0584*/ 	.word	0x000003b0
        /*0588*/ 	.word	0x000000ff
        /*058c*/ 	.word	0x0002a848
        /*0590*/ 	.short	0x0100
        /*0592*/ 	.byte	0x08
	.zero		1


	//   ....[6]....
        /*0594*/ 	.word	0x000004e0
        /*0598*/ 	.word	0x000000ff
        /*059c*/ 	.word	0x0002a850
        /*05a0*/ 	.short	0x0100
        /*05a2*/ 	.byte	0x08
	.zero		1


	//   ....[7]....
        /*05a4*/ 	.word	0x000004f0
        /*05a8*/ 	.word	0x000000ff
        /*05ac*/ 	.word	0x0002a860
        /*05b0*/ 	.short	0x0100
        /*05b2*/ 	.byte	0x08
	.zero		1


	//   ....[8]....
        /*05b4*/ 	.word	0x00000500
        /*05b8*/ 	.word	0x000000ff
        /*05bc*/ 	.word	0x0002a858
        /*05c0*/ 	.short	0x0100
        /*05c2*/ 	.byte	0x08
	.zero		1


	//   ....[9]....
        /*05c4*/ 	.word	0x00000510
        /*05c8*/ 	.word	0x000000ff
        /*05cc*/ 	.word	0x0002a868
        /*05d0*/ 	.short	0x0100
        /*05d2*/ 	.byte	0x08
	.zero		1


	//   ....[10]....
        /*05d4*/ 	.word	0x00000600
        /*05d8*/ 	.word	0x000000ff
        /*05dc*/ 	.word	0x0002a870
        /*05e0*/ 	.short	0x0100
        /*05e2*/ 	.byte	0x06
	.zero		1


	//   ....[11]....
        /*05e4*/ 	.word	0x00000610
        /*05e8*/ 	.word	0x000000ff
        /*05ec*/ 	.word	0x0002a880
        /*05f0*/ 	.short	0x0100
        /*05f2*/ 	.byte	0x06
	.zero		1


	//   ....[12]....
        /*05f4*/ 	.word	0x00000620
        /*05f8*/ 	.word	0x000000ff
        /*05fc*/ 	.word	0x0002a878
        /*0600*/ 	.short	0x0100
        /*0602*/ 	.byte	0x06
	.zero		1


	//   ....[13]....
        /*0604*/ 	.word	0x00000630
        /*0608*/ 	.word	0x000000ff
        /*060c*/ 	.word	0x0002a888
        /*0610*/ 	.short	0x0100
        /*0612*/ 	.byte	0x06
	.zero		1


	//   ....[14]....
        /*0614*/ 	.word	0x00000760
        /*0618*/ 	.word	0x000000ff
        /*061c*/ 	.word	0x0002a890
        /*0620*/ 	.short	0x0100
        /*0622*/ 	.byte	0x08
	.zero		1


	//   ....[15]....
        /*0624*/ 	.word	0x00000770
        /*0628*/ 	.word	0x000000ff
        /*062c*/ 	.word	0x0002a8a0
        /*0630*/ 	.short	0x0100
        /*0632*/ 	.byte	0x08
	.zero		1


	//   ....[16]....
        /*0634*/ 	.word	0x00000780
        /*0638*/ 	.word	0x000000ff
        /*063c*/ 	.word	0x0002a898
        /*0640*/ 	.short	0x0100
        /*0642*/ 	.byte	0x08
	.zero		1


	//   ....[17]....
        /*0644*/ 	.word	0x00000790
        /*0648*/ 	.word	0x000000ff
        /*064c*/ 	.word	0x0002a8a8
        /*0650*/ 	.short	0x0100
        /*0652*/ 	.byte	0x08
	.zero		1


	//   ....[18]....
        /*0654*/ 	.word	0x000008c0
        /*0658*/ 	.word	0x000000ff
        /*065c*/ 	.word	0x0002a8b0
        /*0660*/ 	.short	0x0100
        /*0662*/ 	.byte	0x08
	.zero		1


	//   ....[19]....
        /*0664*/ 	.word	0x000008d0
        /*0668*/ 	.word	0x000000ff
        /*066c*/ 	.word	0x0002a8c0
        /*0670*/ 	.short	0x0100
        /*0672*/ 	.byte	0x08
	.zero		1


	//   ....[20]....
        /*0674*/ 	.word	0x000008e0
        /*0678*/ 	.word	0x000000ff
        /*067c*/ 	.word	0x0002a8b8
        /*0680*/ 	.short	0x0100
        /*0682*/ 	.byte	0x08
	.zero		1


	//   ....[21]....
        /*0684*/ 	.word	0x000008f0
        /*0688*/ 	.word	0x000000ff
        /*068c*/ 	.word	0x0002a8c8
        /*0690*/ 	.short	0x0100
        /*0692*/ 	.byte	0x08
	.zero		1


	//   ....[22]....
        /*0694*/ 	.word	0x000018e0
        /*0698*/ 	.word	0x000000ff
        /*069c*/ 	.word	0x0002a800
        /*06a0*/ 	.short	0x010a
        /*06a2*/ 	.byte	0x27
	.zero		1


	//   ....[23]....
        /*06a4*/ 	.word	0x00001960
        /*06a8*/ 	.word	0x00000003
        /*06ac*/ 	.word	0x0002a830
        /*06b0*/ 	.short	0x010a
        /*06b2*/ 	.byte	0x3f
	.zero		1


	//   ....[24]....
        /*06b4*/ 	.word	0x00001a00
        /*06b8*/ 	.word	0x00000003
        /*06bc*/ 	.word	0x0002a830
        /*06c0*/ 	.short	0x010a
        /*06c2*/ 	.byte	0x3f
	.zero		1


	//   ....[25]....
        /*06c4*/ 	.word	0x000023a0
        /*06c8*/ 	.word	0x00000002
        /*06cc*/ 	.word	0x00000000
        /*06d0*/ 	.short	0x0101
        /*06d2*/ 	.byte	0x3f
	.zero		1


	//   ....[26]....
        /*06d4*/ 	.word	0x00004a40
        /*06d8*/ 	.word	0x000000ff
        /*06dc*/ 	.word	0x0002a830
        /*06e0*/ 	.short	0x010a
        /*06e2*/ 	.byte	0x06
	.zero		1


	//   ....[27]....
        /*06e4*/ 	.word	0x00004a80
        /*06e8*/ 	.word	0x000000ff
        /*06ec*/ 	.word	0x0002a830
        /*06f0*/ 	.short	0x010a
        /*06f2*/ 	.byte	0x06
	.zero		1


	//   ....[28]....
        /*06f4*/ 	.word	0x00005340
        /*06f8*/ 	.word	0x000000ff
        /*06fc*/ 	.word	0x0002a850
        /*0700*/ 	.short	0x010a
        /*0702*/ 	.byte	0x0b
	.zero		1


	//   ....[29]....
        /*0704*/ 	.word	0x00005380
        /*0708*/ 	.word	0x000000ff
        /*070c*/ 	.word	0x0002a850
        /*0710*/ 	.short	0x010a
        /*0712*/ 	.byte	0x0b
	.zero		1


	//   ....[30]....
        /*0714*/ 	.word	0x00005cb0
        /*0718*/ 	.word	0x00000067
        /*071c*/ 	.word	0x00000000
        /*0720*/ 	.short	0x0101
        /*0722*/ 	.byte	0x3f
	.zero		1


	//   ....[31]....
        /*0724*/ 	.word	0x000077d0
        /*0728*/ 	.word	0x0000005e
        /*072c*/ 	.word	0x00000000
        /*0730*/ 	.short	0x0101
        /*0732*/ 	.byte	0x3f
	.zero		1


	//   ....[32]....
        /*0734*/ 	.word	0x00007f70
        /*0738*/ 	.word	0x000000ff
        /*073c*/ 	.word	0x0002a830
        /*0740*/ 	.short	0x010a
        /*0742*/ 	.byte	0x06
	.zero		1


	//   ....[33]....
        /*0744*/ 	.word	0x00007fb0
        /*0748*/ 	.word	0x000000ff
        /*074c*/ 	.word	0x0002a830
        /*0750*/ 	.short	0x010a
        /*0752*/ 	.byte	0x06
	.zero		1


	//   ....[34]....
        /*0754*/ 	.word	0x00008870
        /*0758*/ 	.word	0x000000ff
        /*075c*/ 	.word	0x0002a850
        /*0760*/ 	.short	0x010a
        /*0762*/ 	.byte	0x0b
	.zero		1


	//   ....[35]....
        /*0764*/ 	.word	0x000088b0
        /*0768*/ 	.word	0x000000ff
        /*076c*/ 	.word	0x0002a850
        /*0770*/ 	.short	0x010a
        /*0772*/ 	.byte	0x0b
	.zero		1


	//   ....[36]....
        /*0774*/ 	.word	0x00009d90
        /*0778*/ 	.word	0x0000000d
        /*077c*/ 	.word	0x00000000
        /*0780*/ 	.short	0x0101
        /*0782*/ 	.byte	0x3f
	.zero		1


	//   ....[37]....
        /*0784*/ 	.word	0x00009e40
        /*0788*/ 	.word	0x0000000d
        /*078c*/ 	.word	0x00000000
        /*0790*/ 	.short	0x0101
        /*0792*/ 	.byte	0x3f
	.zero		1


	//   ....[38]....
        /*0794*/ 	.word	0x0000a260
        /*0798*/ 	.word	0x000000ff
        /*079c*/ 	.word	0x0002a830
        /*07a0*/ 	.short	0x010a
        /*07a2*/ 	.byte	0x06
	.zero		1


	//   ....[39]....
        /*07a4*/ 	.word	0x0000a2a0
        /*07a8*/ 	.word	0x000000ff
        /*07ac*/ 	.word	0x0002a830
        /*07b0*/ 	.short	0x010a
        /*07b2*/ 	.byte	0x06
	.zero		1


	//   ....[40]....
        /*07b4*/ 	.word	0x0000ab60
        /*07b8*/ 	.word	0x000000ff
        /*07bc*/ 	.word	0x0002a850
        /*07c0*/ 	.short	0x010a
        /*07c2*/ 	.byte	0x0b
	.zero		1


	//   ....[41]....
        /*07c4*/ 	.word	0x0000aba0
        /*07c8*/ 	.word	0x000000ff
        /*07cc*/ 	.word	0x0002a850
        /*07d0*/ 	.short	0x010a
        /*07d2*/ 	.byte	0x0b
	.zero		1


	//   ....[42]....
        /*07d4*/ 	.word	0x0000b500
        /*07d8*/ 	.word	0x00000066
        /*07dc*/ 	.word	0x00000000
        /*07e0*/ 	.short	0x0101
        /*07e2*/ 	.byte	0x3f
	.zero		1


	//   ....[43]....
        /*07e4*/ 	.word	0x0000ce60
        /*07e8*/ 	.word	0x0000005c
        /*07ec*/ 	.word	0x00000000
        /*07f0*/ 	.short	0x0101
        /*07f2*/ 	.byte	0x3f
	.zero		1


	//   ....[44]....
        /*07f4*/ 	.word	0x0000d930
        /*07f8*/ 	.word	0x000000ff
        /*07fc*/ 	.word	0x0002a850
        /*0800*/ 	.short	0x010a
        /*0802*/ 	.byte	0x05
	.zero		1


	//   ....[45]....
        /*0804*/ 	.word	0x0000d970
        /*0808*/ 	.word	0x000000ff
        /*080c*/ 	.word	0x0002a850
        /*0810*/ 	.short	0x010a
        /*0812*/ 	.byte	0x05
	.zero		1


	//   ....[46]....
        /*0814*/ 	.word	0x0000de10
        /*0818*/ 	.word	0x00000004
        /*081c*/ 	.word	0x00000000
        /*0820*/ 	.short	0x0101
        /*0822*/ 	.byte	0x3f
	.zero		1


	//   ....[47]....
        /*0824*/ 	.word	0x0000f060
        /*0828*/ 	.word	0x00000003
        /*082c*/ 	.word	0x00000000
        /*0830*/ 	.short	0x0101
        /*0832*/ 	.byte	0x3f
	.zero		1


	//   ....[48]....
        /*0834*/ 	.word	0x00012160
        /*0838*/ 	.word	0x00000009
        /*083c*/ 	.word	0x0002a840
        /*0840*/ 	.short	0x010a
        /*0842*/ 	.byte	0x3f
	.zero		1


	//   ....[49]....
        /*0844*/ 	.word	0x00012710
        /*0848*/ 	.word	0x0000000a
        /*084c*/ 	.word	0x0002a820
        /*0850*/ 	.short	0x010a
        /*0852*/ 	.byte	0x3f
	.zero		1


	//   ....[50]....
        /*0854*/ 	.word	0x00012a60
        /*0858*/ 	.word	0x00000002
        /*085c*/ 	.word	0x0002a840
        /*0860*/ 	.short	0x010a
        /*0862*/ 	.byte	0x3f
	.zero		1


	//   ....[51]....
        /*0864*/ 	.word	0x00012d60
        /*0868*/ 	.word	0x00000003
        /*086c*/ 	.word	0x00000060
        /*0870*/ 	.short	0x010a
        /*0872*/ 	.byte	0x3f
	.zero		1


	//   ....[52]....
        /*0874*/ 	.word	0x00013360
        /*0878*/ 	.word	0x00000002
        /*087c*/ 	.word	0x0002a840
        /*0880*/ 	.short	0x010a
        /*0882*/ 	.byte	0x3f
	.zero		1


	//   ....[53]....
        /*0884*/ 	.word	0x00013660
        /*0888*/ 	.word	0x00000003
        /*088c*/ 	.word	0x00000060
        /*0890*/ 	.short	0x010a
        /*0892*/ 	.byte	0x3f
	.zero		1


	//   ....[54]....
        /*0894*/ 	.word	0x00013b40
        /*0898*/ 	.word	0x00000002
        /*089c*/ 	.word	0x0002a840
        /*08a0*/ 	.short	0x010a
        /*08a2*/ 	.byte	0x3f
	.zero		1


	//   ....[55]....
        /*08a4*/ 	.word	0x00013e50
        /*08a8*/ 	.word	0x00000002
        /*08ac*/ 	.word	0x00000060
        /*08b0*/ 	.short	0x010a
        /*08b2*/ 	.byte	0x3f
	.zero		1


	//   ....[56]....
        /*08b4*/ 	.word	0x000142d0
        /*08b8*/ 	.word	0x00000003
        /*08bc*/ 	.word	0x0002a860
        /*08c0*/ 	.short	0x010a
        /*08c2*/ 	.byte	0x3f
	.zero		1


	//   ....[57]....
        /*08c4*/ 	.word	0x000152e0
        /*08c8*/ 	.word	0x00000000
        /*08cc*/ 	.word	0x0002a820
        /*08d0*/ 	.short	0x010a
        /*08d2*/ 	.byte	0x3f
	.zero		1


	//   ....[58]....
        /*08d4*/ 	.word	0x000154a0
        /*08d8*/ 	.word	0x00000006
        /*08dc*/ 	.word	0x00000000
        /*08e0*/ 	.short	0x010a
        /*08e2*/ 	.byte	0x3f
	.zero		1


	//   ....[59]....
        /*08e4*/ 	.word	0x00015510
        /*08e8*/ 	.word	0x00000007
        /*08ec*/ 	.word	0x00000000
        /*08f0*/ 	.short	0x010a
        /*08f2*/ 	.byte	0x3f
	.zero		1


	//   ....[60]....
        /*08f4*/ 	.word	0x00015580
        /*08f8*/ 	.word	0x00000004
        /*08fc*/ 	.word	0x00000000
        /*0900*/ 	.short	0x010a
        /*0902*/ 	.byte	0x3f
	.zero		1


	//   ....[61]....
        /*0904*/ 	.word	0x000155b0
        /*0908*/ 	.word	0x00000003
        /*090c*/ 	.word	0x00000000
        /*0910*/ 	.short	0x010a
        /*0912*/ 	.byte	0x3f
	.zero		1


	//   ....[62]....
        /*0914*/ 	.word	0x00015620
        /*0918*/ 	.word	0x00000003
        /*091c*/ 	.word	0x0002a800
        /*0920*/ 	.short	0x010a
        /*0922*/ 	.byte	0x3f
	.zero		1


	//   ....[63]....
        /*0924*/ 	.word	0x00015670
        /*0928*/ 	.word	0x00000003
        /*092c*/ 	.word	0x0002a830
        /*0930*/ 	.short	0x010a
        /*0932*/ 	.byte	0x3f
	.zero		1


	//   ....[64]....
        /*0934*/ 	.word	0x000156d0
        /*0938*/ 	.word	0x0000000e
        /*093c*/ 	.word	0x0002a830
        /*0940*/ 	.short	0x010a
        /*0942*/ 	.byte	0x3f
	.zero		1


	//   ....[65]....
        /*0944*/ 	.word	0x00015730
        /*0948*/ 	.word	0x0000000b
        /*094c*/ 	.word	0x0002a850
        /*0950*/ 	.short	0x010a
        /*0952*/ 	.byte	0x3f
	.zero		1


	//   ....[66]....
        /*0954*/ 	.word	0x00015790
        /*0958*/ 	.word	0x00000009
        /*095c*/ 	.word	0x0002a830
        /*0960*/ 	.short	0x010a
        /*0962*/ 	.byte	0x3f
	.zero		1


	//   ....[67]....
        /*0964*/ 	.word	0x000157f0
        /*0968*/ 	.word	0x00000009
        /*096c*/ 	.word	0x0002a850
        /*0970*/ 	.short	0x010a
        /*0972*/ 	.byte	0x3f
	.zero		1


	//   ....[68]....
        /*0974*/ 	.word	0x00015850
        /*0978*/ 	.word	0x00000009
        /*097c*/ 	.word	0x0002a830
        /*0980*/ 	.short	0x010a
        /*0982*/ 	.byte	0x3f
	.zero		1


	//   ....[69]....
        /*0984*/ 	.word	0x000158b0
        /*0988*/ 	.word	0x00000009
        /*098c*/ 	.word	0x0002a850
        /*0990*/ 	.short	0x010a
        /*0992*/ 	.byte	0x3f
	.zero		1


	//   ....[70]....
        /*0994*/ 	.word	0x00015910
        /*0998*/ 	.word	0x00000003
        /*099c*/ 	.word	0x0002a850
        /*09a0*/ 	.short	0x010a
        /*09a2*/ 	.byte	0x3f
	.zero		1


	//   ....[71]....
        /*09a4*/ 	.word	0x00015ab0
        /*09a8*/ 	.word	0x00000009
        /*09ac*/ 	.word	0x0002a840
        /*09b0*/ 	.short	0x010a
        /*09b2*/ 	.byte	0x3f
	.zero		1


	//   ....[72]....
        /*09b4*/ 	.word	0x00015b30
        /*09b8*/ 	.word	0x00000008
        /*09bc*/ 	.word	0x0002a820
        /*09c0*/ 	.short	0x010a
        /*09c2*/ 	.byte	0x3f
	.zero		1


	//   ....[73]....
        /*09c4*/ 	.word	0x00015b80
        /*09c8*/ 	.word	0x00000002
        /*09cc*/ 	.word	0x0002a840
        /*09d0*/ 	.short	0x010a
        /*09d2*/ 	.byte	0x3f
	.zero		1


	//   ....[74]....
        /*09d4*/ 	.word	0x00015bd0
        /*09d8*/ 	.word	0x00000003
        /*09dc*/ 	.word	0x00000060
        /*09e0*/ 	.short	0x010a
        /*09e2*/ 	.byte	0x3f
	.zero		1


	//   ....[75]....
        /*09e4*/ 	.word	0x00015c20
        /*09e8*/ 	.word	0x00000002
        /*09ec*/ 	.word	0x0002a840
        /*09f0*/ 	.short	0x010a
        /*09f2*/ 	.byte	0x3f
	.zero		1


	//   ....[76]....
        /*09f4*/ 	.word	0x00015c70
        /*09f8*/ 	.word	0x00000003
        /*09fc*/ 	.word	0x00000060
        /*0a00*/ 	.short	0x010a
        /*0a02*/ 	.byte	0x3f
	.zero		1


	//   ....[77]....
        /*0a04*/ 	.word	0x00015cc0
        /*0a08*/ 	.word	0x00000002
        /*0a0c*/ 	.word	0x0002a840
        /*0a10*/ 	.short	0x010a
        /*0a12*/ 	.byte	0x3f
	.zero		1


	//   ....[78]....
        /*0a14*/ 	.word	0x00015d10
        /*0a18*/ 	.word	0x00000002
        /*0a1c*/ 	.word	0x00000060
        /*0a20*/ 	.short	0x010a
        /*0a22*/ 	.byte	0x3f
	.zero		1


	//   ....[79]....
        /*0a24*/ 	.word	0x00015d60
        /*0a28*/ 	.word	0x00000003
        /*0a2c*/ 	.word	0x0002a860
        /*0a30*/ 	.short	0x010a
        /*0a32*/ 	.byte	0x3f
	.zero		1


	//   ....[80]....
        /*0a34*/ 	.word	0x00016720
        /*0a38*/ 	.word	0x00000000
        /*0a3c*/ 	.word	0x0002a820
        /*0a40*/ 	.short	0x010a
        /*0a42*/ 	.byte	0x3f
	.zero		1


	//   ....[81]....
        /*0a44*/ 	.word	0x000168c0
        /*0a48*/ 	.word	0x00000006
        /*0a4c*/ 	.word	0x00000000
        /*0a50*/ 	.short	0x010a
        /*0a52*/ 	.byte	0x3f
	.zero		1


	//   ....[82]....
        /*0a54*/ 	.word	0x00016910
        /*0a58*/ 	.word	0x00000007
        /*0a5c*/ 	.word	0x00000000
        /*0a60*/ 	.short	0x010a
        /*0a62*/ 	.byte	0x3f
	.zero		1


	//   ....[83]....
        /*0a64*/ 	.word	0x00016960
        /*0a68*/ 	.word	0x00000004
        /*0a6c*/ 	.word	0x00000000
        /*0a70*/ 	.short	0x010a
        /*0a72*/ 	.byte	0x3f
	.zero		1


	//----- nvinfo : EIATTR_NUM_MBARRIERS
	.align		4
.L_247:
        /*0a74*/ 	.byte	0x03, 0x38
        /*0a76*/ 	.short	0x0016


	//----- nvinfo : EIATTR_EXIT_INSTR_OFFSETS
	.align		4
        /*0a78*/ 	.byte	0x04, 0x1c
        /*0a7a*/ 	.short	(.L_249 - .L_248)


	//   ....[0]....
.L_248:
        /*0a7c*/ 	.word	0x00000a50


	//   ....[1]....
        /*0a80*/ 	.word	0x000100a0


	//   ....[2]....
        /*0a84*/ 	.word	0x00010100


	//   ....[3]....
        /*0a88*/ 	.word	0x00015600


	//----- nvinfo : EIATTR_MAX_THREADS
	.align		4
.L_249:
        /*0a8c*/ 	.byte	0x04, 0x05
        /*0a8e*/ 	.short	(.L_251 - .L_250)
.L_250:
        /*0a90*/ 	.word	0x00000180
        /*0a94*/ 	.word	0x00000001
        /*0a98*/ 	.word	0x00000001


	//----- nvinfo : EIATTR_CRS_STACK_SIZE
	.align		4
.L_251:
        /*0a9c*/ 	.byte	0x04, 0x1e
        /*0a9e*/ 	.short	(.L_253 - .L_252)
.L_252:
        /*0aa0*/ 	.word	0x00000000


	//----- nvinfo : EIATTR_CBANK_PARAM_SIZE
	.align		4
.L_253:
        /*0aa4*/ 	.byte	0x03, 0x19
        /*0aa6*/ 	.short	0x0a70


	//----- nvinfo : EIATTR_PARAM_CBANK
	.align		4
        /*0aa8*/ 	.byte	0x04, 0x0a
        /*0aaa*/ 	.short	(.L_255 - .L_254)
	.align		4
.L_254:
        /*0aac*/ 	.word	index@(.nv.constant0._ZN7cutlass13device_kernelIN5flash11enable_sm90INS1_16FlashAttnFwdSm90INS1_25CollectiveMainloopFwdSm90ILi2EN4cute5tupleIJNS5_1CILi1EEES8_S8_EEENS6_IJNS7_ILi128EEENS7_ILi96EEENS7_ILi192EEEEEELi128ENS_10bfloat16_tEfNS_4arch4Sm90ELb0ELb1ELb1ELb1ELb0ELb0ELb0ELb1ELb1ELb0ELb0ELb0EEENS1_21CollectiveEpilogueFwdINS6_IJSA_SA_SB_EEES9_SE_SG_Li256ELb1ELb0ELb0ELb0EEENS1_36VarlenDynamicPersistentTileSchedulerILi128ELi96ELi256ELi32ELb0ELb0ELb1ELb1ELb0ELb1EEEEEEEEEvNT_6ParamsE)
        /*0ab0*/ 	.short	0x0210
        /*0ab2*/ 	.short	0x0a70


	//----- nvinfo : EIATTR_SW_WAR
	.align		4
.L_255:
        /*0ab4*/ 	.byte	0x04, 0x36
        /*0ab6*/ 	.short	(.L_257 - .L_256)
.L_256:
        /*0ab8*/ 	.word	0x00000008
.L_257:


//--------------------- .nv.info._ZN7cutlass13device_kernelIN5flash11enable_sm90INS1_16FlashAttnFwdSm90INS1_25CollectiveMainloopFwdSm90ILi2EN4cute5tupleIJNS5_1CILi1EEES8_S8_EEENS6_IJNS7_ILi128EEENS7_ILi96EEENS7_ILi192EEEEEELi128ENS_10bfloat16_tEfNS_4arch4Sm90ELb0ELb1ELb1ELb1ELb0ELb1ELb0ELb1ELb1ELb0ELb0ELb0EEENS1_21CollectiveEpilogueFwdINS6_IJSA_SA_SB_EEES9_SE_SG_Li256ELb1ELb0ELb0ELb0EEENS1_36VarlenDynamicPersistentTileSchedulerILi128ELi96ELi256ELi32ELb0ELb0ELb1ELb1ELb0ELb1EEEEEEEEEvNT_6ParamsE --------------------------
	.section	.nv.info._ZN7cutlass13device_kernelIN5flash11enable_sm90INS1_16FlashAttnFwdSm90INS1_25CollectiveMainloopFwdSm90ILi2EN4cute5tupleIJNS5_1CILi1EEES8_S8_EEENS6_IJNS7_ILi128EEENS7_ILi96EEENS7_ILi192EEEEEELi128ENS_10bfloat16_tEfNS_4arch4Sm90ELb0ELb1ELb1ELb1ELb0ELb1ELb0ELb1ELb1ELb0ELb0ELb0EEENS1_21CollectiveEpilogueFwdINS6_IJSA_SA_SB_EEES9_SE_SG_Li256ELb1ELb0ELb0ELb0EEENS1_36VarlenDynamicPersistentTileSchedulerILi128ELi96ELi256ELi32ELb0ELb0ELb1ELb1ELb0ELb1EEEEEEEEEvNT_6ParamsE,"",@"SHT_CUDA_INFO"
	.sectionflags	@""
	.align	4


	//----- nvinfo : EIATTR_CUDA_API_VERSION
	.align		4
        /*0000*/ 	.byte	0x04, 0x37
        /*0002*/ 	.short	(.L_259 - .L_258)
.L_258:
        /*0004*/ 	.word	0x00000082


	//----- nvinfo : EIATTR_KPARAM_INFO
	.align		4
.L_259:
        /*0008*/ 	.byte	0x04, 0x17
        /*000a*/ 	.short	(.L_261 - .L_260)
.L_260:
        /*000c*/ 	.word	0x00000000
        /*0010*/ 	.short	0x0000
        /*0012*/ 	.short	0x0070
        /*0014*/ 	.byte	0x00, 0xf0, 0x01, 0x28


	//----- nvinfo : EIATTR_SPARSE_MMA_MASK
	.align		4
.L_261:
        /*0018*/ 	.byte	0x03, 0x50
        /*001a*/ 	.short	0x0000


	//----- nvinfo : EIATTR_MAXREG_COUNT
	.align		4
        /*001c*/ 	.byte	0x03, 0x1b
        /*001e*/ 	.short	0x00a8


	//----- nvinfo : EIATTR_NUM_BARRIERS
	.align		4
        /*0020*/ 	.byte	0x02, 0x4c
        /*0022*/ 	.byte	0x10
	.zero		1


	//----- nvinfo : EIATTR_EXTERNS
	.align		4
        /*0024*/ 	.byte	0x04, 0x0f
        /*0026*/ 	.short	(.L_263 - .L_262)


	//   ....[0]....
	.align		4
.L_262:
        /*0028*/ 	.word	index@(__assertfail)


	//----- nvinfo : EIATTR_ANNOTATIONS
	.align		4
.L_263:
        /*002c*/ 	.byte	0x04, 0x55
        /*002e*/ 	.short	(.L_265 - .L_264)


	//   ....[0]....
.L_264:
        /* <DEDUP_REMOVED lines=63> */


	//----- nvinfo : EIATTR_MERCURY_ISA_VERSION
	.align		4
.L_265:
        /*0410*/ 	.byte	0x03, 0x5f
        /*0412*/ 	.short	0x0101


	//----- nvinfo : EIATTR_UNUSED_LOAD_BYTE_OFFSET
	.align		4
        /*0414*/ 	.byte	0x04, 0x44
        /*0416*/ 	.short	(.L_267 - .L_266)


	//   ....[0]....
.L_266:
        /*0418*/ 	.word	0x00000ab0
        /*041c*/ 	.word	0x0000fff0


	//   ....[1]....
        /*0420*/ 	.word	0x00020510
        /*0424*/ 	.word	0x0000fff0


	//----- nvinfo : EIATTR_INT_WARP_WIDE_INSTR_OFFSETS
	.align		4
.L_267:
        /*0428*/ 	.byte	0x04, 0x31
        /*042a*/ 	.short	(.L_269 - .L_268)


	//   ....[0]....
.L_268:
        /*042c*/ 	.word	0x000001c0


	//   ....[1]....
        /*0430*/ 	.word	0x00000200


	//   ....[2]....
        /*0434*/ 	.word	0x00000270


	//   ....[3]....
        /*0438*/ 	.word	0x00024b60


	//   ....[4]....
        /*043c*/ 	.word	0x00024c00


	//   ....[5]....
        /*0440*/ 	.word	0x00025100


	//   ....[6]....
        /*0444*/ 	.word	0x00025140


	//   ....[7]....
        /*0448*/ 	.word	0x000252a0


	//   ....[8]....
        /*044c*/ 	.word	0x00025390


	//   ....[9]....
        /*0450*/ 	.word	0x000276e0


	//   ....[10]....
        /*0454*/ 	.word	0x00027780


	//----- nvinfo : EIATTR_COOP_GROUP_MASK_REGIDS
	.align		4
.L_269:
        /*0458*/ 	.byte	0x04, 0x29
        /*045a*/ 	.short	(.L_271 - .L_270)


	//   ....[0]....
.L_270:
        /*045c*/ 	.word	0xffffffff


	//   ....[1]....
        /*0460*/ 	.word	0xffffffff


	//   ....[2]....
        /*0464*/ 	.word	0xffffffff


	//   ....[3]....
        /*0468*/ 	.word	0xffffffff


	//   ....[4]....
        /*046c*/ 	.word	0xffffffff


	//   ....[5]....
        /*0470*/ 	.word	0xffffffff


	//   ....[6]....
        /*0474*/ 	.word	0xffffffff


	//   ....[7]....
        /*0478*/ 	.word	0xffffffff


	//   ....[8]....
        /*047c*/ 	.word	0xffffffff


	//   ....[9]....
        /*0480*/ 	.word	0xffffffff


	//   ....[10]....
        /*0484*/ 	.word	0xffffffff


	//   ....[11]....
        /*0488*/ 	.word	0xffffffff


	//   ....[12]....
        /*048c*/ 	.word	0xffffffff


	//   ....[13]....
        /*0490*/ 	.word	0xffffffff


	//   ....[14]....
        /*0494*/ 	.word	0xffffffff


	//   ....[15]....
        /*0498*/ 	.word	0xffffffff


	//   ....[16]....
        /*049c*/ 	.word	0xffffffff


	//   ....[17]....
        /*04a0*/ 	.word	0xffffffff


	//   ....[18]....
        /*04a4*/ 	.word	0xffffffff


	//   ....[19]....
        /*04a8*/ 	.word	0xffffffff


	//   ....[20]....
        /*04ac*/ 	.word	0xffffffff


	//   ....[21]....
        /*04b0*/ 	.word	0xffffffff


	//   ....[22]....
        /*04b4*/ 	.word	0xffffffff


	//   ....[23]....
        /*04b8*/ 	.word	0xffffffff


	//   ....[24]....
        /*04bc*/ 	.word	0xffffffff


	//   ....[25]....
        /*04c0*/ 	.word	0xffffffff


	//   ....[26]....
        /*04c4*/ 	.word	0xffffffff


	//   ....[27]....
        /*04c8*/ 	.word	0xffffffff


	//   ....[28]....
        /*04cc*/ 	.word	0xffffffff


	//   ....[29]....
        /*04d0*/ 	.word	0xffffffff


	//   ....[30]....
        /*04d4*/ 	.word	0xffffffff


	//   ....[31]....
        /*04d8*/ 	.word	0xffffffff


	//   ....[32]....
        /*04dc*/ 	.word	0xffffffff


	//   ....[33]....
        /*04e0*/ 	.word	0xffffffff


	//   ....[34]....
        /*04e4*/ 	.word	0xffffffff


	//   ....[35]....
        /*04e8*/ 	.word	0xffffffff


	//   ....[36]....
        /*04ec*/ 	.word	0xffffffff


	//   ....[37]....
        /*04f0*/ 	.word	0xffffffff


	//   ....[38]....
        /*04f4*/ 	.word	0xffffffff


	//   ....[39]....
        /*04f8*/ 	.word	0xffffffff


	//   ....[40]....
        /*04fc*/ 	.word	0xffffffff


	//   ....[41]....
        /*0500*/ 	.word	0xffffffff


	//   ....[42]....
        /*0504*/ 	.word	0xffffffff


	//   ....[43]....
        /*0508*/ 	.word	0xffffffff


	//   ....[44]....
        /*050c*/ 	.word	0xffffffff


	//   ....[45]....
        /*0510*/ 	.word	0xffffffff


	//   ....[46]....
        /*0514*/ 	.word	0xffffffff


	//   ....[47]....
        /*0518*/ 	.word	0xffffffff


	//   ....[48]....
        /*051c*/ 	.word	0xffffffff


	//   ....[49]....
        /*0520*/ 	.word	0xffffffff


	//   ....[50]....
        /*0524*/ 	.word	0xffffffff


	//   ....[51]....
        /*0528*/ 	.word	0xffffffff


	//   ....[52]....
        /*052c*/ 	.word	0xffffffff


	//   ....[53]....
        /*0530*/ 	.word	0xffffffff


	//   ....[54]....
        /*0534*/ 	.word	0xffffffff


	//   ....[55]....
        /*0538*/ 	.word	0xffffffff


	//   ....[56]....
        /*053c*/ 	.word	0xffffffff


	//   ....[57]....
        /*0540*/ 	.word	0xffffffff


	//   ....[58]....
        /*0544*/ 	.word	0xffffffff


	//   ....[59]....
        /*0548*/ 	.word	0xffffffff


	//   ....[60]....
        /*054c*/ 	.word	0xffffffff


	//   ....[61]....
        /*0550*/ 	.word	0xffffffff


	//   ....[62]....
        /*0554*/ 	.word	0x0500000f


	//   ....[63]....
        /*0558*/ 	.word	0x0500000f


	//   ....[64]....
        /*055c*/ 	.word	0x0500000f


	//   ....[65]....
        /*0560*/ 	.word	0x0500000f


	//   ....[66]....
        /*0564*/ 	.word	0x0500000f


	//   ....[67]....
        /*0568*/ 	.word	0x0500000f


	//   ....[68]....
        /*056c*/ 	.word	0x0500000f


	//   ....[69]....
        /*0570*/ 	.word	0x0500000f


	//   ....[70]....
        /*0574*/ 	.word	0x0500000f


	//   ....[71]....
        /*0578*/ 	.word	0x0500000f


	//   ....[72]....
        /*057c*/ 	.word	0x0500000f


	//   ....[73]....
        /*0580*/ 	.word	0x0500000f


	//   ....[74]....
        /*0584*/ 	.word	0x0500000f


	//   ....[75]....
        /*0588*/ 	.word	0x0500000f


	//   ....[76]....
        /*058c*/ 	.word	0x0500000f


	//   ....[77]....
        /*0590*/ 	.word	0x0500000f


	//   ....[78]....
        /*0594*/ 	.word	0x0500000f


	//   ....[79]....
        /*0598*/ 	.word	0x0500000f


	//   ....[80]....
        /*059c*/ 	.word	0x0500000f


	//   ....[81]....
        /*05a0*/ 	.word	0x0500000f


	//   ....[82]....
        /*05a4*/ 	.word	0x0500000f


	//   ....[83]....
        /*05a8*/ 	.word	0x0500000f


	//   ....[84]....
        /*05ac*/ 	.word	0x0500000f


	//   ....[85]....
        /*05b0*/ 	.word	0x0500000f


	//   ....[86]....
        /*05b4*/ 	.word	0x0500000f


	//   ....[87]....
        /*05b8*/ 	.word	0x0500000f


	//   ....[88]....
        /*05bc*/ 	.word	0x0500000f


	//   ....[89]....
        /*05c0*/ 	.word	0x0500000f


	//   ....[90]....
        /*05c4*/ 	.word	0x0500000f


	//   ....[91]....
        /*05c8*/ 	.word	0x0500000f


	//   ....[92]....
        /*05cc*/ 	.word	0x0500000f


	//   ....[93]....
        /*05d0*/ 	.word	0x0500000f


	//   ....[94]....
        /*05d4*/ 	.word	0x0500000f


	//   ....[95]....
        /*05d8*/ 	.word	0x0500000f


	//   ....[96]....
        /*05dc*/ 	.word	0x0500000f


	//   ....[97]....
        /*05e0*/ 	.word	0x0500000f


	//----- nvinfo : EIATTR_COOP_GROUP_INSTR_OFFSETS
	.align		4
.L_271:
        /*05e4*/ 	.byte	0x04, 0x28
        /*05e6*/ 	.short	(.L_273 - .L_272)


	//   ....[0]....
.L_272:
        /*05e8*/ 	.word	0x00000060


	//   ....[1]....
        /*05ec*/ 	.word	0x000001d0


	//   ....[2]....
        /*05f0*/ 	.word	0x00000220


	//   ....[3]....
        /*05f4*/ 	.word	0x00000450


	//   ....[4]....
        /*05f8*/ 	.word	0x000005b0


	//   ....[5]....
        /*05fc*/ 	.word	0x000006d0


	//   ....[6]....
        /*0600*/ 	.word	0x00000830


	//   ....[7]....
        /*0604*/ 	.word	0x0000b500


	//   ....[8]....
        /*0608*/ 	.word	0x00014c10


	//   ....[9]....
        /*060c*/ 	.word	0x00014d10


	//   ....[10]....
        /*0610*/ 	.word	0x00015320


	//   ....[11]....
        /*0614*/ 	.word	0x000153b0


	//   ....[12]....
        /*0618*/ 	.word	0x00018790


	//   ....[13]....
        /*061c*/ 	.word	0x00018840


	//   ....[14]....
        /*0620*/ 	.word	0x00018d90


	//   ....[15]....
        /*0624*/ 	.word	0x00018e30


	//   ....[16]....
        /*0628*/ 	.word	0x0001b030


	//   ....[17]....
        /*062c*/ 	.word	0x0001b060


	//   ....[18]....
        /*0630*/ 	.word	0x0001b4b0


	//   ....[19]....
        /*0634*/ 	.word	0x0001b530


	//   ....[20]....
        /*0638*/ 	.word	0x0001e710


	//   ....[21]....
        /*063c*/ 	.word	0x0001e7b0


	//   ....[22]....
        /*0640*/ 	.word	0x0001ece0


	//   ....[23]....
        /*0644*/ 	.word	0x0001ed70


	//   ....[24]....
        /*0648*/ 	.word	0x0001fc40


	//   ....[25]....
        /*064c*/ 	.word	0x0001fc80


	//   ....[26]....
        /*0650*/ 	.word	0x0001fd80


	//   ....[27]....
        /*0654*/ 	.word	0x0001ffa0


	//   ....[28]....
        /*0658*/ 	.word	0x000223f0


	//   ....[29]....
        /*065c*/ 	.word	0x00022580


	//   ....[30]....
        /*0660*/ 	.word	0x000225b0


	//   ....[31]....
        /*0664*/ 	.word	0x000225f0


	//   ....[32]....
        /*0668*/ 	.word	0x00022650


	//   ....[33]....
        /*066c*/ 	.word	0x000226b0


	//   ....[34]....
        /*0670*/ 	.word	0x00022700


	//   ....[35]....
        /*0674*/ 	.word	0x000228c0


	//   ....[36]....
        /*0678*/ 	.word	0x00022920


	//   ....[37]....
        /*067c*/ 	.word	0x00022960


	//   ....[38]....
        /*0680*/ 	.word	0x000229a0


	//   ....[39]....
        /*0684*/ 	.word	0x000229d0


	//   ....[40]....
        /*0688*/ 	.word	0x00022a00


	//   ....[41]....
        /*068c*/ 	.word	0x00022aa0


	//   ....[42]....
        /*0690*/ 	.word	0x00022b00


	//   ....[43]....
        /*0694*/ 	.word	0x00022b90


	//   ....[44]....
        /*0698*/ 	.word	0x00027b90


	//   ....[45]....
        /*069c*/ 	.word	0x00027ba0


	//   ....[46]....
        /*06a0*/ 	.word	0x00027cc0


	//   ....[47]....
        /*06a4*/ 	.word	0x00027d20


	//   ....[48]....
        /*06a8*/ 	.word	0x00027d60


	//   ....[49]....
        /*06ac*/ 	.word	0x00027da0


	//   ....[50]....
        /*06b0*/ 	.word	0x00027dd0


	//   ....[51]....
        /*06b4*/ 	.word	0x00027e00


	//   ....[52]....
        /*06b8*/ 	.word	0x00027fa0


	//   ....[53]....
        /*06bc*/ 	.word	0x00028000


	//   ....[54]....
        /*06c0*/ 	.word	0x00028040


	//   ....[55]....
        /*06c4*/ 	.word	0x00028080


	//   ....[56]....
        /*06c8*/ 	.word	0x000280b0


	//   ....[57]....
        /*06cc*/ 	.word	0x000280e0


	//   ....[58]....
        /*06d0*/ 	.word	0x000281a0


	//   ....[59]....
        /*06d4*/ 	.word	0x000281c0


	//   ....[60]....
        /*06d8*/ 	.word	0x00028230


	//   ....[61]....
        /*06dc*/ 	.word	0x000288d0


	//   ....[62]....
        /*06e0*/ 	.word	0x00028d10


	//   ....[63]....
        /*06e4*/ 	.word	0x00028db0


	//   ....[64]....
        /*06e8*/ 	.word	0x00028e50


	//   ....[65]....
        /*06ec*/ 	.word	0x00028ef0


	//   ....[66]....
        /*06f0*/ 	.word	0x00028f90


	//   ....[67]....
        /*06f4*/ 	.word	0x00029030


	//   ....[68]....
        /*06f8*/ 	.word	0x000290d0


	//   ....[69]....
        /*06fc*/ 	.word	0x00029170


	//   ....[70]....
        /*0700*/ 	.word	0x00029260


	//   ....[71]....
        /*0704*/ 	.word	0x00029300


	//   ....[72]....
        /*0708*/ 	.word	0x000293a0


	//   ....[73]....
        /*070c*/ 	.word	0x00029440


	//   ....[74]....
        /*0710*/ 	.word	0x000294e0


	//   ....[75]....
        /*0714*/ 	.word	0x00029580


	//   ....[76]....
        /*0718*/ 	.word	0x00029620


	//   ....[77]....
        /*071c*/ 	.word	0x000296c0


	//   ....[78]....
        /*0720*/ 	.word	0x00029a60


	//   ....[79]....
        /*0724*/ 	.word	0x00029d40


	//   ....[80]....
        /*0728*/ 	.word	0x0002a160


	//   ....[81]....
        /*072c*/ 	.word	0x0002a1f0


	//   ....[82]....
        /*0730*/ 	.word	0x0002a290


	//   ....[83]....
        /*0734*/ 	.word	0x0002a340


	//   ....[84]....
        /*0738*/ 	.word	0x0002a3c0


	//   ....[85]....
        /*073c*/ 	.word	0x0002a440


	//   ....[86]....
        /*0740*/ 	.word	0x0002a4c0


	//   ....[87]....
        /*0744*/ 	.word	0x0002a540


	//   ....[88]....
        /*0748*/ 	.word	0x0002a5d0


	//   ....[89]....
        /*074c*/ 	.word	0x0002a680


	//   ....[90]....
        /*0750*/ 	.word	0x0002a700


	//   ....[91]....
        /*0754*/ 	.word	0x0002a780


	//   ....[92]....
        /*0758*/ 	.word	0x0002a800


	//   ....[93]....
        /*075c*/ 	.word	0x0002a880


	//   ....[94]....
        /*0760*/ 	.word	0x0002a8f0


	//   ....[95]....
        /*0764*/ 	.word	0x0002a990


	//   ....[96]....
        /*0768*/ 	.word	0x0002aa20


	//   ....[97]....
        /*076c*/ 	.word	0x0002ab50


	//----- nvinfo : EIATTR_REG_RECONFIG
	.align		4
.L_273:
        /*0770*/ 	.byte	0x01, 0x54
	.zero		2


	//----- nvinfo : EIATTR_SYSCALL_OFFSETS
	.align		4
        /*0774*/ 	.byte	0x04, 0x46
        /*0776*/ 	.short	(.L_275 - .L_274)


	//   ....[0]....
.L_274:
        /*0778*/ 	.word	0x00001c50


	//   ....[1]....
        /*077c*/ 	.word	0x00001da0


	//   ....[2]....
        /*0780*/ 	.word	0x0000b6a0


	//   ....[3]....
        /*0784*/ 	.word	0x0000bb40


	//   ....[4]....
        /*0788*/ 	.word	0x00024d90


	//   ....[5]....
        /*078c*/ 	.word	0x00024ed0


	//   ....[6]....
        /*0790*/ 	.word	0x00024fd0


	//----- nvinfo : EIATTR_MBARRIER_INSTR_OFFSETS
	.align		4
.L_275:
        /*0794*/ 	.byte	0x04, 0x39
        /*0796*/ 	.short	(.L_277 - .L_276)


	//   ....[0]....
.L_276:
        /*0798*/ 	.word	0x00000300
        /*079c*/ 	.word	0x000000ff
        /*07a0*/ 	.word	0x0002a800
        /*07a4*/ 	.short	0x0100
        /*07a6*/ 	.byte	0x08
	.zero		1


	//   ....[1]....
        /*07a8*/ 	.word	0x00000310
        /*07ac*/ 	.word	0x000000ff
        /*07b0*/ 	.word	0x0002a820
        /*07b4*/ 	.short	0x0100
        /*07b6*/ 	.byte	0x08
	.zero		1


	//   ....[2]....
        /*07b8*/ 	.word	0x00000400
        /*07bc*/ 	.word	0x000000ff
        /*07c0*/ 	.word	0x0002a830
        /*07c4*/ 	.short	0x0100
        /*07c6*/ 	.byte	0x08
	.zero		1


	//   ....[3]....
        /*07c8*/ 	.word	0x00000410
        /*07cc*/ 	.word	0x000000ff
        /*07d0*/ 	.word	0x0002a840
        /*07d4*/ 	.short	0x0100
        /*07d6*/ 	.byte	0x08
	.zero		1


	//   ....[4]....
        /*07d8*/ 	.word	0x00000420
        /*07dc*/ 	.word	0x000000ff
        /*07e0*/ 	.word	0x0002a838
        /*07e4*/ 	.short	0x0100
        /*07e6*/ 	.byte	0x08
	.zero		1


	//   ....[5]....
        /*07e8*/ 	.word	0x00000430
        /*07ec*/ 	.word	0x000000ff
        /*07f0*/ 	.word	0x0002a848
        /*07f4*/ 	.short	0x0100
        /*07f6*/ 	.byte	0x08
	.zero		1


	//   ....[6]....
        /*07f8*/ 	.word	0x00000560
        /*07fc*/ 	.word	0x000000ff
        /*0800*/ 	.word	0x0002a850
        /*0804*/ 	.short	0x0100
        /*0806*/ 	.byte	0x08
	.zero		1


	//   ....[7]....
        /*0808*/ 	.word	0x00000570
        /*080c*/ 	.word	0x000000ff
        /*0810*/ 	.word	0x0002a860
        /*0814*/ 	.short	0x0100
        /*0816*/ 	.byte	0x08
	.zero		1


	//   ....[8]....
        /*0818*/ 	.word	0x00000580
        /*081c*/ 	.word	0x000000ff
        /*0820*/ 	.word	0x0002a858
        /*0824*/ 	.short	0x0100
        /*0826*/ 	.byte	0x08
	.zero		1


	//   ....[9]....
        /*0828*/ 	.word	0x00000590
        /*082c*/ 	.word	0x000000ff
        /*0830*/ 	.word	0x0002a868
        /*0834*/ 	.short	0x0100
        /*0836*/ 	.byte	0x08
	.zero		1


	//   ....[10]....
        /*0838*/ 	.word	0x00000680
        /*083c*/ 	.word	0x000000ff
        /*0840*/ 	.word	0x0002a870
        /*0844*/ 	.short	0x0100
        /*0846*/ 	.byte	0x06
	.zero		1


	//   ....[11]....
        /*0848*/ 	.word	0x00000690
        /*084c*/ 	.word	0x000000ff
        /*0850*/ 	.word	0x0002a880
        /*0854*/ 	.short	0x0100
        /*0856*/ 	.byte	0x06
	.zero		1


	//   ....[12]....
        /*0858*/ 	.word	0x000006a0
        /*085c*/ 	.word	0x000000ff
        /*0860*/ 	.word	0x0002a878
        /*0864*/ 	.short	0x0100
        /*0866*/ 	.byte	0x06
	.zero		1


	//   ....[13]....
        /*0868*/ 	.word	0x000006b0
        /*086c*/ 	.word	0x000000ff
        /*0870*/ 	.word	0x0002a888
        /*0874*/ 	.short	0x0100
        /*0876*/ 	.byte	0x06
	.zero		1


	//   ....[14]....
        /*0878*/ 	.word	0x000007e0
        /*087c*/ 	.word	0x000000ff
        /*0880*/ 	.word	0x0002a890
        /*0884*/ 	.short	0x0100
        /*0886*/ 	.byte	0x08
	.zero		1


	//   ....[15]....
        /*0888*/ 	.word	0x000007f0
        /*088c*/ 	.word	0x000000ff
        /*0890*/ 	.word	0x0002a8a0
        /*0894*/ 	.short	0x0100
        /*0896*/ 	.byte	0x08
	.zero		1


	//   ....[16]....
        /*0898*/ 	.word	0x00000800
        /*089c*/ 	.word	0x000000ff
        /*08a0*/ 	.word	0x0002a898
        /*08a4*/ 	.short	0x0100
        /*08a6*/ 	.byte	0x08
	.zero		1


	//   ....[17]....
        /*08a8*/ 	.word	0x00000810
        /*08ac*/ 	.word	0x000000ff
        /*08b0*/ 	.word	0x0002a8a8
        /*08b4*/ 	.short	0x0100
        /*08b6*/ 	.byte	0x08
	.zero		1


	//   ....[18]....
        /*08b8*/ 	.word	0x00000940
        /*08bc*/ 	.word	0x000000ff
        /*08c0*/ 	.word	0x0002a8b0
        /*08c4*/ 	.short	0x0100
        /*08c6*/ 	.byte	0x08
	.zero		1


	//   ....[19]....
        /*08c8*/ 	.word	0x00000950
        /*08cc*/ 	.word	0x000000ff
        /*08d0*/ 	.word	0x0002a8c0
        /*08d4*/ 	.short	0x0100
        /*08d6*/ 	.byte	0x08
	.zero		1


	//   ....[20]....
        /*08d8*/ 	.word	0x00000960
        /*08dc*/ 	.word	0x000000ff
        /*08e0*/ 	.word	0x0002a8b8
        /*08e4*/ 	.short	0x0100
        /*08e6*/ 	.byte	0x08
	.zero		1


	//   ....[21]....
        /*08e8*/ 	.word	0x00000970
        /*08ec*/ 	.word	0x000000ff
        /*08f0*/ 	.word	0x0002a8c8
        /*08f4*/ 	.short	0x0100
        /*08f6*/ 	.byte	0x08
	.zero		1


	//   ....[22]....
        /*08f8*/ 	.word	0x00003ae0
        /*08fc*/ 	.word	0x00000004
        /*0900*/ 	.word	0x0002a890
        /*0904*/ 	.short	0x010a
        /*0906*/ 	.byte	0x3f
	.zero		1


	//   ....[23]....
        /*0908*/ 	.word	0x000072c0
        /*090c*/ 	.word	0x00000004
        /*0910*/ 	.word	0x0002a890
        /*0914*/ 	.short	0x010a
        /*0916*/ 	.byte	0x3f
	.zero		1


	//   ....[24]....
        /*0918*/ 	.word	0x0000a570
        /*091c*/ 	.word	0x00000004
        /*0920*/ 	.word	0x0002a890
        /*0924*/ 	.short	0x010a
        /*0926*/ 	.byte	0x3f
	.zero		1


	//   ....[25]....
        /*0928*/ 	.word	0x0000a960
        /*092c*/ 	.word	0x00000020
        /*0930*/ 	.word	0x00000000
        /*0934*/ 	.short	0x0101
        /*0936*/ 	.byte	0x3f
	.zero		1


	//   ....[26]....
        /*0938*/ 	.word	0x0000a9a0
        /*093c*/ 	.word	0x00000004
        /*0940*/ 	.word	0x0002a8b0
        /*0944*/ 	.short	0x010a
        /*0946*/ 	.byte	0x3f
	.zero		1


	//   ....[27]....
        /*0948*/ 	.word	0x0000ae70
        /*094c*/ 	.word	0x00000004
        /*0950*/ 	.word	0x00000000
        /*0954*/ 	.short	0x0101
        /*0956*/ 	.byte	0x3f
	.zero		1


	//   ....[28]....
        /*0958*/ 	.word	0x0000b720
        /*095c*/ 	.word	0x00000012
        /*0960*/ 	.word	0x0002a800
        /*0964*/ 	.short	0x010a
        /*0966*/ 	.byte	0x3f
	.zero		1


	//   ....[29]....
        /*0968*/ 	.word	0x0000b770
        /*096c*/ 	.word	0x00000012
        /*0970*/ 	.word	0x0002a800
        /*0974*/ 	.short	0x010a
        /*0976*/ 	.byte	0x3f
	.zero		1


	//   ....[30]....
        /*0978*/ 	.word	0x0000cba0
        /*097c*/ 	.word	0x00000012
        /*0980*/ 	.word	0x0002a800
        /*0984*/ 	.short	0x010a
        /*0986*/ 	.byte	0x3f
	.zero		1


	//   ....[31]....
        /*0988*/ 	.word	0x00010120
        /*098c*/ 	.word	0x00000012
        /*0990*/ 	.word	0x0002a800
        /*0994*/ 	.short	0x010a
        /*0996*/ 	.byte	0x3f
	.zero		1


	//   ....[32]....
        /*0998*/ 	.word	0x00012cc0
        /*099c*/ 	.word	0x00000004
        /*09a0*/ 	.word	0x0002a830
        /*09a4*/ 	.short	0x010a
        /*09a6*/ 	.byte	0x3f
	.zero		1


	//   ....[33]....
        /*09a8*/ 	.word	0x00012d30
        /*09ac*/ 	.word	0x00000004
        /*09b0*/ 	.word	0x0002a830
        /*09b4*/ 	.short	0x010a
        /*09b6*/ 	.byte	0x3f
	.zero		1


	//   ....[34]....
        /*09b8*/ 	.word	0x000136e0
        /*09bc*/ 	.word	0x00000004
        /*09c0*/ 	.word	0x00000000
        /*09c4*/ 	.short	0x0101
        /*09c6*/ 	.byte	0x3f
	.zero		1


	//   ....[35]....
        /*09c8*/ 	.word	0x00016160
        /*09cc*/ 	.word	0x000000c0
        /*09d0*/ 	.word	0x0002a830
        /*09d4*/ 	.short	0x010a
        /*09d6*/ 	.byte	0x3f
	.zero		1


	//   ....[36]....
        /*09d8*/ 	.word	0x000161d0
        /*09dc*/ 	.word	0x000000c0
        /*09e0*/ 	.word	0x0002a830
        /*09e4*/ 	.short	0x010a
        /*09e6*/ 	.byte	0x3f
	.zero		1


	//   ....[37]....
        /*09e8*/ 	.word	0x00016d50
        /*09ec*/ 	.word	0x0000000c
        /*09f0*/ 	.word	0x0002a850
        /*09f4*/ 	.short	0x010a
        /*09f6*/ 	.byte	0x3f
	.zero		1


	//   ....[38]....
        /*09f8*/ 	.word	0x00016df0
        /*09fc*/ 	.word	0x0000000c
        /*0a00*/ 	.word	0x0002a850
        /*0a04*/ 	.short	0x010a
        /*0a06*/ 	.byte	0x3f
	.zero		1


	//   ....[39]....
        /*0a08*/ 	.word	0x00017780
        /*0a0c*/ 	.word	0x000000c0
        /*0a10*/ 	.word	0x00000000
        /*0a14*/ 	.short	0x0101
        /*0a16*/ 	.byte	0x3f
	.zero		1


	//   ....[40]....
        /*0a18*/ 	.word	0x00018ef0
        /*0a1c*/ 	.word	0x00000071
        /*0a20*/ 	.word	0x00000000
        /*0a24*/ 	.short	0x0101
        /*0a26*/ 	.byte	0x3f
	.zero		1


	//   ....[41]....
        /*0a28*/ 	.word	0x00019ab0
        /*0a2c*/ 	.word	0x0000000a
        /*0a30*/ 	.word	0x0002a830
        /*0a34*/ 	.short	0x010a
        /*0a36*/ 	.byte	0x3f
	.zero		1


	//   ....[42]....
        /*0a38*/ 	.word	0x00019b20
        /*0a3c*/ 	.word	0x0000000a
        /*0a40*/ 	.word	0x0002a830
        /*0a44*/ 	.short	0x010a
        /*0a46*/ 	.byte	0x3f
	.zero		1


	//   ....[43]....
        /*0a48*/ 	.word	0x0001a6a0
        /*0a4c*/ 	.word	0x00000014
        /*0a50*/ 	.word	0x0002a850
        /*0a54*/ 	.short	0x010a
        /*0a56*/ 	.byte	0x3f
	.zero		1


	//   ....[44]....
        /*0a58*/ 	.word	0x0001a6f0
        /*0a5c*/ 	.word	0x00000014
        /*0a60*/ 	.word	0x0002a850
        /*0a64*/ 	.short	0x010a
        /*0a66*/ 	.byte	0x3f
	.zero		1


	//   ....[45]....
        /*0a68*/ 	.word	0x0001baa0
        /*0a6c*/ 	.word	0x0000000d
        /*0a70*/ 	.word	0x00000000
        /*0a74*/ 	.short	0x0101
        /*0a76*/ 	.byte	0x3f
	.zero		1


	//   ....[46]....
        /*0a78*/ 	.word	0x0001bbd0
        /*0a7c*/ 	.word	0x0000000f
        /*0a80*/ 	.word	0x00000000
        /*0a84*/ 	.short	0x0101
        /*0a86*/ 	.byte	0x3f
	.zero		1


	//   ....[47]....
        /*0a88*/ 	.word	0x0001c0c0
        /*0a8c*/ 	.word	0x0000000f
        /*0a90*/ 	.word	0x0002a830
        /*0a94*/ 	.short	0x010a
        /*0a96*/ 	.byte	0x3f
	.zero		1


	//   ....[48]....
        /*0a98*/ 	.word	0x0001c130
        /*0a9c*/ 	.word	0x0000000f
        /*0aa0*/ 	.word	0x0002a830
        /*0aa4*/ 	.short	0x010a
        /*0aa6*/ 	.byte	0x3f
	.zero		1


	//   ....[49]....
        /*0aa8*/ 	.word	0x0001ccb0
        /*0aac*/ 	.word	0x0000000a
        /*0ab0*/ 	.word	0x0002a850
        /*0ab4*/ 	.short	0x010a
        /*0ab6*/ 	.byte	0x3f
	.zero		1


	//   ....[50]....
        /*0ab8*/ 	.word	0x0001cd50
        /*0abc*/ 	.word	0x0000000a
        /*0ac0*/ 	.word	0x0002a850
        /*0ac4*/ 	.short	0x010a
        /*0ac6*/ 	.byte	0x3f
	.zero		1


	//   ....[51]....
        /*0ac8*/ 	.word	0x0001d680
        /*0acc*/ 	.word	0x00000006
        /*0ad0*/ 	.word	0x00000000
        /*0ad4*/ 	.short	0x0101
        /*0ad6*/ 	.byte	0x3f
	.zero		1


	//   ....[52]....
        /*0ad8*/ 	.word	0x0001f1d0
        /*0adc*/ 	.word	0x0000006d
        /*0ae0*/ 	.word	0x00000000
        /*0ae4*/ 	.short	0x0101
        /*0ae6*/ 	.byte	0x3f
	.zero		1


	//   ....[53]....
        /*0ae8*/ 	.word	0x0001fb30
        /*0aec*/ 	.word	0x0000000d
        /*0af0*/ 	.word	0x0002a850
        /*0af4*/ 	.short	0x010a
        /*0af6*/ 	.byte	0x3f
	.zero		1


	//   ....[54]....
        /*0af8*/ 	.word	0x0001fbd0
        /*0afc*/ 	.word	0x0000000d
        /*0b00*/ 	.word	0x0002a850
        /*0b04*/ 	.short	0x010a
        /*0b06*/ 	.byte	0x3f
	.zero		1


	//   ....[55]....
        /*0b08*/ 	.word	0x000200a0
        /*0b0c*/ 	.word	0x0000000c
        /*0b10*/ 	.word	0x00000000
        /*0b14*/ 	.short	0x0101
        /*0b16*/ 	.byte	0x3f
	.zero		1


	//   ....[56]....
        /*0b18*/ 	.word	0x00021340
        /*0b1c*/ 	.word	0x00000000
        /*0b20*/ 	.word	0x00000000
        /*0b24*/ 	.short	0x0101
        /*0b26*/ 	.byte	0x3f
	.zero		1


	//   ....[57]....
        /*0b28*/ 	.word	0x00023bc0
        /*0b2c*/ 	.word	0x00000008
        /*0b30*/ 	.word	0x0002a820
        /*0b34*/ 	.short	0x010a
        /*0b36*/ 	.byte	0x3f
	.zero		1


	//   ....[58]....
        /*0b38*/ 	.word	0x00023c50
        /*0b3c*/ 	.word	0x00000009
        /*0b40*/ 	.word	0x0002a8a0
        /*0b44*/ 	.short	0x010a
        /*0b46*/ 	.byte	0x3f
	.zero		1


	//   ....[59]....
        /*0b48*/ 	.word	0x00023ee0
        /*0b4c*/ 	.word	0x00000009
        /*0b50*/ 	.word	0x0002a8c0
        /*0b54*/ 	.short	0x010a
        /*0b56*/ 	.byte	0x3f
	.zero		1


	//   ....[60]....
        /*0b58*/ 	.word	0x00024220
        /*0b5c*/ 	.word	0x00000009
        /*0b60*/ 	.word	0x0002a8a0
        /*0b64*/ 	.short	0x010a
        /*0b66*/ 	.byte	0x3f
	.zero		1


	//   ....[61]....
        /*0b68*/ 	.word	0x000244a0
        /*0b6c*/ 	.word	0x00000009
        /*0b70*/ 	.word	0x0002a8c0
        /*0b74*/ 	.short	0x010a
        /*0b76*/ 	.byte	0x3f
	.zero		1


	//   ....[62]....
        /*0b78*/ 	.word	0x000256d0
        /*0b7c*/ 	.word	0x00000007
        /*0b80*/ 	.word	0x0002a840
        /*0b84*/ 	.short	0x010a
        /*0b86*/ 	.byte	0x3f
	.zero		1


	//   ....[63]....
        /*0b88*/ 	.word	0x00025c80
        /*0b8c*/ 	.word	0x0000000a
        /*0b90*/ 	.word	0x0002a820
        /*0b94*/ 	.short	0x010a
        /*0b96*/ 	.byte	0x3f
	.zero		1


	//   ....[64]....
        /*0b98*/ 	.word	0x00025fd0
        /*0b9c*/ 	.word	0x00000003
        /*0ba0*/ 	.word	0x0002a840
        /*0ba4*/ 	.short	0x010a
        /*0ba6*/ 	.byte	0x3f
	.zero		1


	//   ....[65]....
        /*0ba8*/ 	.word	0x000262d0
        /*0bac*/ 	.word	0x00000008
        /*0bb0*/ 	.word	0x00000060
        /*0bb4*/ 	.short	0x010a
        /*0bb6*/ 	.byte	0x3f
	.zero		1


	//   ....[66]....
        /*0bb8*/ 	.word	0x000268d0
        /*0bbc*/ 	.word	0x00000002
        /*0bc0*/ 	.word	0x0002a840
        /*0bc4*/ 	.short	0x010a
        /*0bc6*/ 	.byte	0x3f
	.zero		1


	//   ....[67]....
        /*0bc8*/ 	.word	0x00026bd0
        /*0bcc*/ 	.word	0x00000003
        /*0bd0*/ 	.word	0x00000060
        /*0bd4*/ 	.short	0x010a
        /*0bd6*/ 	.byte	0x3f
	.zero		1


	//   ....[68]....
        /*0bd8*/ 	.word	0x000270b0
        /*0bdc*/ 	.word	0x00000002
        /*0be0*/ 	.word	0x0002a840
        /*0be4*/ 	.short	0x010a
        /*0be6*/ 	.byte	0x3f
	.zero		1


	//   ....[69]....
        /*0be8*/ 	.word	0x000273c0
        /*0bec*/ 	.word	0x00000002
        /*0bf0*/ 	.word	0x00000060
        /*0bf4*/ 	.short	0x010a
        /*0bf6*/ 	.byte	0x3f
	.zero		1


	//   ....[70]....
        /*0bf8*/ 	.word	0x00027840
        /*0bfc*/ 	.word	0x00000003
        /*0c00*/ 	.word	0x0002a860
        /*0c04*/ 	.short	0x010a
        /*0c06*/ 	.byte	0x3f
	.zero		1


	//   ....[71]....
        /*0c08*/ 	.word	0x00028850
        /*0c0c*/ 	.word	0x00000000
        /*0c10*/ 	.word	0x0002a820
        /*0c14*/ 	.short	0x010a
        /*0c16*/ 	.byte	0x3f
	.zero		1


	//   ....[72]....
        /*0c18*/ 	.word	0x00028a00
        /*0c1c*/ 	.word	0x00000006
        /*0c20*/ 	.word	0x00000000
        /*0c24*/ 	.short	0x010a
        /*0c26*/ 	.byte	0x3f
	.zero		1


	//   ....[73]....
        /*0c28*/ 	.word	0x00028a70
        /*0c2c*/ 	.word	0x00000007
        /*0c30*/ 	.word	0x00000000
        /*0c34*/ 	.short	0x010a
        /*0c36*/ 	.byte	0x3f
	.zero		1


	//   ....[74]....
        /*0c38*/ 	.word	0x00028ae0
        /*0c3c*/ 	.word	0x00000004
        /*0c40*/ 	.word	0x00000000
        /*0c44*/ 	.short	0x010a
        /*0c46*/ 	.byte	0x3f
	.zero		1


	//   ....[75]....
        /*0c48*/ 	.word	0x00028b10
        /*0c4c*/ 	.word	0x00000003
        /*0c50*/ 	.word	0x00000000
        /*0c54*/ 	.short	0x010a
        /*0c56*/ 	.byte	0x3f
	.zero		1


	//   ....[76]....
        /*0c58*/ 	.word	0x00028b70
        /*0c5c*/ 	.word	0x00000004
        /*0c60*/ 	.word	0x0002a890
        /*0c64*/ 	.short	0x010a
        /*0c66*/ 	.byte	0x3f
	.zero		1


	//   ....[77]....
        /*0c68*/ 	.word	0x00028bc0
        /*0c6c*/ 	.word	0x00000004
        /*0c70*/ 	.word	0x0002a890
        /*0c74*/ 	.short	0x010a
        /*0c76*/ 	.byte	0x3f
	.zero		1


	//   ....[78]....
        /*0c78*/ 	.word	0x00028c10
        /*0c7c*/ 	.word	0x00000004
        /*0c80*/ 	.word	0x0002a890
        /*0c84*/ 	.short	0x010a
        /*0c86*/ 	.byte	0x3f
	.zero		1


	//   ....[79]....
        /*0c88*/ 	.word	0x00028c60
        /*0c8c*/ 	.word	0x00000004
        /*0c90*/ 	.word	0x0002a8b0
        /*0c94*/ 	.short	0x010a
        /*0c96*/ 	.byte	0x3f
	.zero		1


	//   ....[80]....
        /*0c98*/ 	.word	0x000291b0
        /*0c9c*/ 	.word	0x00000012
        /*0ca0*/ 	.word	0x0002a800
        /*0ca4*/ 	.short	0x010a
        /*0ca6*/ 	.byte	0x3f
	.zero		1


	//   ....[81]....
        /*0ca8*/ 	.word	0x00029700
        /*0cac*/ 	.word	0x00000012
        /*0cb0*/ 	.word	0x0002a800
        /*0cb4*/ 	.short	0x010a
        /*0cb6*/ 	.byte	0x3f
	.zero		1


	//   ....[82]....
        /*0cb8*/ 	.word	0x00029750
        /*0cbc*/ 	.word	0x00000004
        /*0cc0*/ 	.word	0x0002a830
        /*0cc4*/ 	.short	0x010a
        /*0cc6*/ 	.byte	0x3f
	.zero		1


	//   ....[83]....
        /*0cc8*/ 	.word	0x000297a0
        /*0ccc*/ 	.word	0x000000c0
        /*0cd0*/ 	.word	0x0002a830
        /*0cd4*/ 	.short	0x010a
        /*0cd6*/ 	.byte	0x3f
	.zero		1


	//   ....[84]....
        /*0cd8*/ 	.word	0x000297f0
        /*0cdc*/ 	.word	0x0000000c
        /*0ce0*/ 	.word	0x0002a850
        /*0ce4*/ 	.short	0x010a
        /*0ce6*/ 	.byte	0x3f
	.zero		1


	//   ....[85]....
        /*0ce8*/ 	.word	0x00029840
        /*0cec*/ 	.word	0x0000000a
        /*0cf0*/ 	.word	0x0002a830
        /*0cf4*/ 	.short	0x010a
        /*0cf6*/ 	.byte	0x3f
	.zero		1


	//   ....[86]....
        /*0cf8*/ 	.word	0x00029890
        /*0cfc*/ 	.word	0x00000014
        /*0d00*/ 	.word	0x0002a850
        /*0d04*/ 	.short	0x010a
        /*0d06*/ 	.byte	0x3f
	.zero		1


	//   ....[87]....
        /*0d08*/ 	.word	0x000298e0
        /*0d0c*/ 	.word	0x0000000f
        /*0d10*/ 	.word	0x0002a830
        /*0d14*/ 	.short	0x010a
        /*0d16*/ 	.byte	0x3f
	.zero		1


	//   ....[88]....
        /*0d18*/ 	.word	0x00029930
        /*0d1c*/ 	.word	0x0000000a
        /*0d20*/ 	.word	0x0002a850
        /*0d24*/ 	.short	0x010a
        /*0d26*/ 	.byte	0x3f
	.zero		1


	//   ....[89]....
        /*0d28*/ 	.word	0x00029980
        /*0d2c*/ 	.word	0x0000000d
        /*0d30*/ 	.word	0x0002a850
        /*0d34*/ 	.short	0x010a
        /*0d36*/ 	.byte	0x3f
	.zero		1


	//   ....[90]....
        /*0d38*/ 	.word	0x00029b20
        /*0d3c*/ 	.word	0x00000008
        /*0d40*/ 	.word	0x0002a820
        /*0d44*/ 	.short	0x010a
        /*0d46*/ 	.byte	0x3f
	.zero		1


	//   ....[91]....
        /*0d48*/ 	.word	0x00029b70
        /*0d4c*/ 	.word	0x00000009
        /*0d50*/ 	.word	0x0002a8a0
        /*0d54*/ 	.short	0x010a
        /*0d56*/ 	.byte	0x3f
	.zero		1


	//   ....[92]....
        /*0d58*/ 	.word	0x00029bc0
        /*0d5c*/ 	.word	0x00000009
        /*0d60*/ 	.word	0x0002a8c0
        /*0d64*/ 	.short	0x010a
        /*0d66*/ 	.byte	0x3f
	.zero		1


	//   ....[93]....
        /*0d68*/ 	.word	0x00029c10
        /*0d6c*/ 	.word	0x00000009
        /*0d70*/ 	.word	0x0002a8a0
        /*0d74*/ 	.short	0x010a
        /*0d76*/ 	.byte	0x3f
	.zero		1


	//   ....[94]....
        /*0d78*/ 	.word	0x00029c60
        /*0d7c*/ 	.word	0x00000009
        /*0d80*/ 	.word	0x0002a8c0
        /*0d84*/ 	.short	0x010a
        /*0d86*/ 	.byte	0x3f
	.zero		1


	//   ....[95]....
        /*0d88*/ 	.word	0x00029e00
        /*0d8c*/ 	.word	0x00000007
        /*0d90*/ 	.word	0x0002a840
        /*0d94*/ 	.short	0x010a
        /*0d96*/ 	.byte	0x3f
	.zero		1


	//   ....[96]....
        /*0d98*/ 	.word	0x00029e80
        /*0d9c*/ 	.word	0x00000003
        /*0da0*/ 	.word	0x0002a820
        /*0da4*/ 	.short	0x010a
        /*0da6*/ 	.byte	0x3f
	.zero		1


	//   ....[97]....
        /*0da8*/ 	.word	0x00029ed0
        /*0dac*/ 	.word	0x00000003
        /*0db0*/ 	.word	0x0002a840
        /*0db4*/ 	.short	0x010a
        /*0db6*/ 	.byte	0x3f
	.zero		1


	//   ....[98]....
        /*0db8*/ 	.word	0x00029f20
        /*0dbc*/ 	.word	0x00000008
        /*0dc0*/ 	.word	0x00000060
        /*0dc4*/ 	.short	0x010a
        /*0dc6*/ 	.byte	0x3f
	.zero		1


	//   ....[99]....
        /*0dc8*/ 	.word	0x00029f70
        /*0dcc*/ 	.word	0x00000002
        /*0dd0*/ 	.word	0x0002a840
        /*0dd4*/ 	.short	0x010a
        /*0dd6*/ 	.byte	0x3f
	.zero		1


	//   ....[100]....
        /*0dd8*/ 	.word	0x00029fc0
        /*0ddc*/ 	.word	0x00000003
        /*0de0*/ 	.word	0x00000060
        /*0de4*/ 	.short	0x010a
        /*0de6*/ 	.byte	0x3f
	.zero		1


	//   ....[101]....
        /*0de8*/ 	.word	0x0002a010
        /*0dec*/ 	.word	0x00000002
        /*0df0*/ 	.word	0x0002a840
        /*0df4*/ 	.short	0x010a
        /*0df6*/ 	.byte	0x3f
	.zero		1


	//   ....[102]....
        /*0df8*/ 	.word	0x0002a060
        /*0dfc*/ 	.word	0x00000002
        /*0e00*/ 	.word	0x00000060
        /*0e04*/ 	.short	0x010a
        /*0e06*/ 	.byte	0x3f
	.zero		1


	//   ....[103]....
        /*0e08*/ 	.word	0x0002a0b0
        /*0e0c*/ 	.word	0x00000003
        /*0e10*/ 	.word	0x0002a860
        /*0e14*/ 	.short	0x010a
        /*0e16*/ 	.byte	0x3f
	.zero		1


	//   ....[104]....
        /*0e18*/ 	.word	0x0002aa70
        /*0e1c*/ 	.word	0x00000000
        /*0e20*/ 	.word	0x0002a820
        /*0e24*/ 	.short	0x010a
        /*0e26*/ 	.byte	0x3f
	.zero		1


	//   ....[105]....
        /*0e28*/ 	.word	0x0002ac10
        /*0e2c*/ 	.word	0x00000006
        /*0e30*/ 	.word	0x00000000
        /*0e34*/ 	.short	0x010a
        /*0e36*/ 	.byte	0x3f
	.zero		1


	//   ....[106]....
        /*0e38*/ 	.word	0x0002ac60
        /*0e3c*/ 	.word	0x00000007
        /*0e40*/ 	.word	0x00000000
        /*0e44*/ 	.short	0x010a
        /*0e46*/ 	.byte	0x3f
	.zero		1


	//   ....[107]....
        /*0e48*/ 	.word	0x0002acb0
        /*0e4c*/ 	.word	0x00000004
        /*0e50*/ 	.word	0x00000000
        /*0e54*/ 	.short	0x010a
        /*0e56*/ 	.byte	0x3f
	.zero		1


	//----- nvinfo : EIATTR_NUM_MBARRIERS
	.align		4
.L_277:
        /*0e58*/ 	.byte	0x03, 0x38
        /*0e5a*/ 	.short	0x0016


	//----- nvinfo : EIATTR_EXIT_INSTR_OFFSETS
	.align		4
        /*0e5c*/ 	.byte	0x04, 0x1c
        /*0e5e*/ 	.short	(.L_279 - .L_278)


	//   ....[0]....
.L_278:
        /*0e60*/ 	.word	0x00028b60


	//----- nvinfo : EIATTR_MAX_THREADS
	.align		4
.L_279:
        /*0e64*/ 	.byte	0x04, 0x05
        /*0e66*/ 	.short	(.L_281 - .L_280)
.L_280:
        /*0e68*/ 	.word	0x00000180
        /*0e6c*/ 	.word	0x00000001
        /*0e70*/ 	.word	0x00000001


	//----- nvinfo : EIATTR_CRS_STACK_SIZE
	.align		4
.L_281:
        /*0e74*/ 	.byte	0x04, 0x1e
        /*0e76*/ 	.short	(.L_283 - .L_282)
.L_282:
        /*0e78*/ 	.word	0x00000000


	//----- nvinfo : EIATTR_CBANK_PARAM_SIZE
	.align		4
.L_283:
        /*0e7c*/ 	.byte	0x03, 0x19
        /*0e7e*/ 	.short	0x0a70


	//----- nvinfo : EIATTR_PARAM_CBANK
	.align		4
        /*0e80*/ 	.byte	0x04, 0x0a
        /*0e82*/ 	.short	(.L_285 - .L_284)
	.align		4
.L_284:
        /*0e84*/ 	.word	index@(.nv.constant0._ZN7cutlass13device_kernelIN5flash11enable_sm90INS1_16FlashAttnFwdSm90INS1_25CollectiveMainloopFwdSm90ILi2EN4cute5tupleIJNS5_1CILi1EEES8_S8_EEENS6_IJNS7_ILi128EEENS7_ILi96EEENS7_ILi192EEEEEELi128ENS_10bfloat16_tEfNS_4arch4Sm90ELb0ELb1ELb1ELb1ELb0ELb1ELb0ELb1ELb1ELb0ELb0ELb0EEENS1_21CollectiveEpilogueFwdINS6_IJSA_SA_SB_EEES9_SE_SG_Li256ELb1ELb0ELb0ELb0EEENS1_36VarlenDynamicPersistentTileSchedulerILi128ELi96ELi256ELi32ELb0ELb0ELb1ELb1ELb0ELb1EEEEEEEEEvNT_6ParamsE)
        /*0e88*/ 	.short	0x0210
        /*0e8a*/ 	.short	0x0a70


	//----- nvinfo : EIATTR_SW_WAR
	.align		4
.L_285:
        /*0e8c*/ 	.byte	0x04, 0x36
        /*0e8e*/ 	.short	(.L_287 - .L_286)
.L_286:
        /*0e90*/ 	.word	0x00000008
.L_287:


//--------------------- .nv.info._ZN7cutlass13device_kernelIN5flash11enable_sm90INS1_16FlashAttnFwdSm90INS1_25CollectiveMainloopFwdSm90ILi2EN4cute5tupleIJNS5_1CILi1EEES8_S8_EEENS6_IJNS7_ILi128EEESA_NS7_ILi192EEEEEELi128ENS_10bfloat16_tEfNS_4arch4Sm90ELb1ELb0ELb1ELb0ELb0ELb0ELb0ELb1ELb1ELb0ELb0ELb0EEENS1_21CollectiveEpilogueFwdINS6_IJSA_SA_SA_EEES9_SD_SF_Li256ELb0ELb0ELb0ELb0EEENS1_30DynamicPersistentTileSchedulerILi256ELi32ELb0ELb0ELb1EEEEEEEEEvNT_6ParamsE --------------------------
	.section	.nv.info._ZN7cutlass13device_kernelIN5flash11enable_sm90INS1_16FlashAttnFwdSm90INS1_25CollectiveMainloopFwdSm90ILi2EN4cute5tupleIJNS5_1CILi1EEES8_S8_EEENS6_IJNS7_ILi128EEESA_NS7_ILi192EEEEEELi128ENS_10bfloat16_tEfNS_4arch4Sm90ELb1ELb0ELb1ELb0ELb0ELb0ELb0ELb1ELb1ELb0ELb0ELb0EEENS1_21CollectiveEpilogueFwdINS6_IJSA_SA_SA_EEES9_SD_SF_Li256ELb0ELb0ELb0ELb0EEENS1_30DynamicPersistentTileSchedulerILi256ELi32ELb0ELb0ELb1EEEEEEEEEvNT_6ParamsE,"",@"SHT_CUDA_INFO"
	.sectionflags	@""
	.align	4


	//----- nvinfo : EIATTR_CUDA_API_VERSION
	.align		4
        /*0000*/ 	.byte	0x04, 0x37
        /*0002*/ 	.short	(.L_289 - .L_288)
.L_288:
        /*0004*/ 	.word	0x00000082


	//----- nvinfo : EIATTR_KPARAM_INFO
	.align		4
.L_289:
        /*0008*/ 	.byte	0x04, 0x17
        /*000a*/ 	.short	(.L_291 - .L_290)
.L_290:
        /*000c*/ 	.word	0x00000000
        /*0010*/ 	.short	0x0000
        /*0012*/ 	.short	0x0070
        /*0014*/ 	.byte	0x00, 0xf0, 0x01, 0x2e


	//----- nvinfo : EIATTR_SPARSE_MMA_MASK
	.align		4
.L_291:
        /*0018*/ 	.byte	0x03, 0x50
        /*001a*/ 	.short	0x0000


	//----- nvinfo : EIATTR_MAXREG_COUNT
	.align		4
        /*001c*/ 	.byte	0x03, 0x1b
        /*001e*/ 	.short	0x00a8


	//----- nvinfo : EIATTR_NUM_BARRIERS
	.align		4
        /*0020*/ 	.byte	0x02, 0x4c
        /*0022*/ 	.byte	0x09
	.zero		1


	//----- nvinfo : EIATTR_EXTERNS
	.align		4
        /*0024*/ 	.byte	0x04, 0x0f
        /*0026*/ 	.short	(.L_293 - .L_292)


	//   ....[0]....
	.align		4
.L_292:
        /*0028*/ 	.word	index@(__assertfail)


	//----- nvinfo : EIATTR_ANNOTATIONS
	.align		4
.L_293:
        /*002c*/ 	.byte	0x04, 0x55
        /*002e*/ 	.short	(.L_295 - .L_294)


	//   ....[0]....
.L_294:
        /*0030*/ 	.word	0x00000001
        /*0034*/ 	.byte	0x70, 0x09, 0x00, 0x00, 0x01, 0x00, 0x00, 0x00, 0x40, 0x0a, 0x00, 0x00, 0x01, 0x00, 0x00, 0x00
        /*0044*/ 	.byte	0x00, 0xf3, 0x00, 0x00


	//----- nvinfo : EIATTR_MERCURY_ISA_VERSION
	.align		4
.L_295:
        /*0048*/ 	.byte	0x03, 0x5f
        /*004a*/ 	.short	0x0101


	//----- nvinfo : EIATTR_INT_WARP_WIDE_INSTR_OFFSETS
	.align		4
        /*004c*/ 	.byte	0x04, 0x31
        /*004e*/ 	.short	(.L_297 - .L_296)


	//   ....[0]....
.L_296:
        /*0050*/ 	.word	0x00000190


	//   ....[1]....
        /*0054*/ 	.word	0x000001c0


	//   ....[2]....
        /*0058*/ 	.word	0x000001d0


	//   ....[3]....
        /*005c*/ 	.word	0x0000cae0


	//   ....[4]....
        /*0060*/ 	.word	0x0000cb80


	//   ....[5]....
        /*0064*/ 	.word	0x0000d0e0


	//   ....[6]....
        /*0068*/ 	.word	0x0000ed40


	//   ....[7]....
        /*006c*/ 	.word	0x0000ede0


	//----- nvinfo : EIATTR_COOP_GROUP_MASK_REGIDS
	.align		4
.L_297:
        /*0070*/ 	.byte	0x04, 0x29
        /*0072*/ 	.short	(.L_299 - .L_298)


	//   ....[0]....
.L_298:
        /*0074*/ 	.word	0xffffffff


	//   ....[1]....
        /*0078*/ 	.word	0xffffffff


	//   ....[2]....
        /*007c*/ 	.word	0xffffffff


	//   ....[3]....
        /*0080*/ 	.word	0xffffffff


	//   ....[4]....
        /*0084*/ 	.word	0xffffffff


	//   ....[5]....
        /*0088*/ 	.word	0xffffffff


	//   ....[6]....
        /*008c*/ 	.word	0xffffffff


	//   ....[7]....
        /*0090*/ 	.word	0xffffffff


	//   ....[8]....
        /*0094*/ 	.word	0xffffffff


	//   ....[9]....
        /*0098*/ 	.word	0xffffffff


	//   ....[10]....
        /*009c*/ 	.word	0xffffffff


	//   ....[11]....
        /*00a0*/ 	.word	0xffffffff


	//   ....[12]....
        /*00a4*/ 	.word	0xffffffff


	//   ....[13]....
        /*00a8*/ 	.word	0xffffffff


	//   ....[14]....
        /*00ac*/ 	.word	0xffffffff


	//   ....[15]....
        /*00b0*/ 	.word	0xffffffff


	//   ....[16]....
        /*00b4*/ 	.word	0xffffffff


	//   ....[17]....
        /*00b8*/ 	.word	0xffffffff


	//   ....[18]....
        /*00bc*/ 	.word	0xffffffff


	//   ....[19]....
        /*00c0*/ 	.word	0xffffffff


	//   ....[20]....
        /*00c4*/ 	.word	0xffffffff


	//   ....[21]....
        /*00c8*/ 	.word	0xffffffff


	//   ....[22]....
        /*00cc*/ 	.word	0xffffffff


	//   ....[23]....
        /*00d0*/ 	.word	0xffffffff


	//   ....[24]....
        /*00d4*/ 	.word	0xffffffff


	//   ....[25]....
        /*00d8*/ 	.word	0xffffffff


	//   ....[26]....
        /*00dc*/ 	.word	0xffffffff


	//   ....[27]....
        /*00e0*/ 	.word	0xffffffff


	//   ....[28]....
        /*00e4*/ 	.word	0x0500000f


	//   ....[29]....
        /*00e8*/ 	.word	0x0500000f


	//----- nvinfo : EIATTR_COOP_GROUP_INSTR_OFFSETS
	.align		4
.L_299:
        /*00ec*/ 	.byte	0x04, 0x28
        /*00ee*/ 	.short	(.L_301 - .L_300)


	//   ....[0]....
.L_300:
        /*00f0*/ 	.word	0x00000060


	//   ....[1]....
        /*00f4*/ 	.word	0x000001a0


	//   ....[2]....
        /*00f8*/ 	.word	0x000001f0


	//   ....[3]....
        /*00fc*/ 	.word	0x000003e0


	//   ....[4]....
        /*0100*/ 	.word	0x00000540


	//   ....[5]....
        /*0104*/ 	.word	0x00000660


	//   ....[6]....
        /*0108*/ 	.word	0x000007c0


	//   ....[7]....
        /*010c*/ 	.word	0x00001420


	//   ....[8]....
        /*0110*/ 	.word	0x00002e20


	//   ....[9]....
        /*0114*/ 	.word	0x00002e90


	//   ....[10]....
        /*0118*/ 	.word	0x000038d0


	//   ....[11]....
        /*011c*/ 	.word	0x00003940


	//   ....[12]....
        /*0120*/ 	.word	0x000065a0


	//   ....[13]....
        /*0124*/ 	.word	0x000066a0


	//   ....[14]....
        /*0128*/ 	.word	0x00006db0


	//   ....[15]....
        /*012c*/ 	.word	0x00006e00


	//   ....[16]....
        /*0130*/ 	.word	0x000092f0


	//   ....[17]....
        /*0134*/ 	.word	0x00009340


	//   ....[18]....
        /*0138*/ 	.word	0x000095c0


	//   ....[19]....
        /*013c*/ 	.word	0x00009640


	//   ....[20]....
        /*0140*/ 	.word	0x0000a970


	//   ....[21]....
        /*0144*/ 	.word	0x0000a9a0


	//   ....[22]....
        /*0148*/ 	.word	0x0000aaa0


	//   ....[23]....
        /*014c*/ 	.word	0x0000aac0


	//   ....[24]....
        /*0150*/ 	.word	0x0000b900


	//   ....[25]....
        /*0154*/ 	.word	0x0000c570


	//   ....[26]....
        /*0158*/ 	.word	0x0000f0f0


	//   ....[27]....
        /*015c*/ 	.word	0x0000f2a0


	//   ....[28]....
        /*0160*/ 	.word	0x0000f830


	//   ....[29]....
        /*0164*/ 	.word	0x0000fc10


	//----- nvinfo : EIATTR_REG_RECONFIG
	.align		4
.L_301:
        /*0168*/ 	.byte	0x01, 0x54
	.zero		2


	//----- nvinfo : EIATTR_SYSCALL_OFFSETS
	.align		4
        /*016c*/ 	.byte	0x04, 0x46
        /*016e*/ 	.short	(.L_303 - .L_302)


	//   ....[0]....
.L_302:
        /*0170*/ 	.word	0x000015d0


	//   ....[1]....
        /*0174*/ 	.word	0x0000cd10


	//   ....[2]....
        /*0178*/ 	.word	0x0000ce50


	//   ....[3]....
        /*017c*/ 	.word	0x0000cf50


	//----- nvinfo : EIATTR_MBARRIER_INSTR_OFFSETS
	.align		4
.L_303:
        /*0180*/ 	.byte	0x04, 0x39
        /*0182*/ 	.short	(.L_305 - .L_304)


	//   ....[0]....
.L_304:
        /*0184*/ 	.word	0x00000290
        /*0188*/ 	.word	0x000000ff
        /*018c*/ 	.word	0x00034800
        /*0190*/ 	.short	0x0100
        /*0192*/ 	.byte	0x06
	.zero		1


	//   ....[1]....
        /*0194*/ 	.word	0x000002a0
        /*0198*/ 	.word	0x000000ff
        /*019c*/ 	.word	0x00034820
        /*01a0*/ 	.short	0x0100
        /*01a2*/ 	.byte	0x06
	.zero		1


	//   ....[2]....
        /*01a4*/ 	.word	0x00000390
        /*01a8*/ 	.word	0x000000ff
        /*01ac*/ 	.word	0x00034830
        /*01b0*/ 	.short	0x0100
        /*01b2*/ 	.byte	0x08
	.zero		1


	//   ....[3]....
        /*01b4*/ 	.word	0x000003a0
        /*01b8*/ 	.word	0x000000ff
        /*01bc*/ 	.word	0x00034840
        /*01c0*/ 	.short	0x0100
        /*01c2*/ 	.byte	0x08
	.zero		1


	//   ....[4]....
        /*01c4*/ 	.word	0x000003b0
        /*01c8*/ 	.word	0x000000ff
        /*01cc*/ 	.word	0x00034838
        /*01d0*/ 	.short	0x0100
        /*01d2*/ 	.byte	0x08
	.zero		1


	//   ....[5]....
        /*01d4*/ 	.word	0x000003c0
        /*01d8*/ 	.word	0x000000ff
        /*01dc*/ 	.word	0x00034848
        /*01e0*/ 	.short	0x0100
        /*01e2*/ 	.byte	0x08
	.zero		1


	//   ....[6]....
        /*01e4*/ 	.word	0x000004f0
        /*01e8*/ 	.word	0x000000ff
        /*01ec*/ 	.word	0x00034850
        /*01f0*/ 	.short	0x0100
        /*01f2*/ 	.byte	0x08
	.zero		1


	//   ....[7]....
        /*01f4*/ 	.word	0x00000500
        /*01f8*/ 	.word	0x000000ff
        /*01fc*/ 	.word	0x00034860
        /*0200*/ 	.short	0x0100
        /*0202*/ 	.byte	0x08
	.zero		1


	//   ....[8]....
        /*0204*/ 	.word	0x00000510
        /*0208*/ 	.word	0x000000ff
        /*020c*/ 	.word	0x00034858
        /*0210*/ 	.short	0x0100
        /*0212*/ 	.byte	0x08
	.zero		1


	//   ....[9]....
        /*0214*/ 	.word	0x00000520
        /*0218*/ 	.word	0x000000ff
        /*021c*/ 	.word	0x00034868
        /*0220*/ 	.short	0x0100
        /*0222*/ 	.byte	0x08
	.zero		1


	//   ....[10]....
        /*0224*/ 	.word	0x00000610
        /*0228*/ 	.word	0x000000ff
        /*022c*/ 	.word	0x00034870
        /*0230*/ 	.short	0x0100
        /*0232*/ 	.byte	0x06
	.zero		1


	//   ....[11]....
        /*0234*/ 	.word	0x00000620
        /*0238*/ 	.word	0x000000ff
        /*023c*/ 	.word	0x00034880
        /*0240*/ 	.short	0x0100
        /*0242*/ 	.byte	0x06
	.zero		1


	//   ....[12]....
        /*0244*/ 	.word	0x00000630
        /*0248*/ 	.word	0x000000ff
        /*024c*/ 	.word	0x00034878
        /*0250*/ 	.short	0x0100
        /*0252*/ 	.byte	0x06
	.zero		1


	//   ....[13]....
        /*0254*/ 	.word	0x00000640
        /*0258*/ 	.word	0x000000ff
        /*025c*/ 	.word	0x00034888
        /*0260*/ 	.short	0x0100
        /*0262*/ 	.byte	0x06
	.zero		1


	//   ....[14]....
        /*0264*/ 	.word	0x00000770
        /*0268*/ 	.word	0x000000ff
        /*026c*/ 	.word	0x00034890
        /*0270*/ 	.short	0x0100
        /*0272*/ 	.byte	0x08
	.zero		1


	//   ....[15]....
        /*0274*/ 	.word	0x00000780
        /*0278*/ 	.word	0x000000ff
        /*027c*/ 	.word	0x000348a0
        /*0280*/ 	.short	0x0100
        /*0282*/ 	.byte	0x08
	.zero		1


	//   ....[16]....
        /*0284*/ 	.word	0x00000790
        /*0288*/ 	.word	0x000000ff
        /*028c*/ 	.word	0x00034898
        /*0290*/ 	.short	0x0100
        /*0292*/ 	.byte	0x08
	.zero		1


	//   ....[17]....
        /*0294*/ 	.word	0x000007a0
        /*0298*/ 	.word	0x000000ff
        /*029c*/ 	.word	0x000348a8
        /*02a0*/ 	.short	0x0100
        /*02a2*/ 	.byte	0x08
	.zero		1


	//   ....[18]....
        /*02a4*/ 	.word	0x000008d0
        /*02a8*/ 	.word	0x000000ff
        /*02ac*/ 	.word	0x000348b0
        /*02b0*/ 	.short	0x0100
        /*02b2*/ 	.byte	0x08
	.zero		1


	//   ....[19]....
        /*02b4*/ 	.word	0x000008e0
        /*02b8*/ 	.word	0x000000ff
        /*02bc*/ 	.word	0x000348c0
        /*02c0*/ 	.short	0x0100
        /*02c2*/ 	.byte	0x08
	.zero		1


	//   ....[20]....
        /*02c4*/ 	.word	0x000008f0
        /*02c8*/ 	.word	0x000000ff
        /*02cc*/ 	.word	0x000348b8
        /*02d0*/ 	.short	0x0100
        /*02d2*/ 	.byte	0x08
	.zero		1


	//   ....[21]....
        /*02d4*/ 	.word	0x00000900
        /*02d8*/ 	.word	0x000000ff
        /*02dc*/ 	.word	0x000348c8
        /*02e0*/ 	.short	0x0100
        /*02e2*/ 	.byte	0x08
	.zero		1


	//   ....[22]....
        /*02e4*/ 	.word	0x00001670
        /*02e8*/ 	.word	0x000000ff
        /*02ec*/ 	.word	0x00034800
        /*02f0*/ 	.short	0x010a
        /*02f2*/ 	.byte	0x26
	.zero		1


	//   ....[23]....
        /*02f4*/ 	.word	0x000016f0
        /*02f8*/ 	.word	0x00000000
        /*02fc*/ 	.word	0x00034830
        /*0300*/ 	.short	0x010a
        /*0302*/ 	.byte	0x3f
	.zero		1


	//   ....[24]....
        /*0304*/ 	.word	0x00001760
        /*0308*/ 	.word	0x00000000
        /*030c*/ 	.word	0x00034830
        /*0310*/ 	.short	0x010a
        /*0312*/ 	.byte	0x3f
	.zero		1


	//   ....[25]....
        /*0314*/ 	.word	0x00002910
        /*0318*/ 	.word	0x00000000
        /*031c*/ 	.word	0x00000000
        /*0320*/ 	.short	0x0101
        /*0322*/ 	.byte	0x3f
	.zero		1


	//   ....[26]....
        /*0324*/ 	.word	0x000049b0
        /*0328*/ 	.word	0x000000ff
        /*032c*/ 	.word	0x00034830
        /*0330*/ 	.short	0x010a
        /*0332*/ 	.byte	0x25
	.zero		1


	//   ....[27]....
        /*0334*/ 	.word	0x000049f0
        /*0338*/ 	.word	0x000000ff
        /*033c*/ 	.word	0x00034830
        /*0340*/ 	.short	0x010a
        /*0342*/ 	.byte	0x25
	.zero		1


	//   ....[28]....
        /*0344*/ 	.word	0x000052b0
        /*0348*/ 	.word	0x000000ff
        /*034c*/ 	.word	0x00034850
        /*0350*/ 	.short	0x010a
        /*0352*/ 	.byte	0x06
	.zero		1


	//   ....[29]....
        /*0354*/ 	.word	0x000052f0
        /*0358*/ 	.word	0x000000ff
        /*035c*/ 	.word	0x00034850
        /*0360*/ 	.short	0x010a
        /*0362*/ 	.byte	0x06
	.zero		1


	//   ....[30]....
        /*0364*/ 	.word	0x00007580
        /*0368*/ 	.word	0x00000003
        /*036c*/ 	.word	0x00000000
        /*0370*/ 	.short	0x0101
        /*0372*/ 	.byte	0x3f
	.zero		1


	//   ....[31]....
        /*0374*/ 	.word	0x000075b0
        /*0378*/ 	.word	0x00000037
        /*037c*/ 	.word	0x00000000
        /*0380*/ 	.short	0x0101
        /*0382*/ 	.byte	0x3f
	.zero		1


	//   ....[32]....
        /*0384*/ 	.word	0x00007c20
        /*0388*/ 	.word	0x000000ff
        /*038c*/ 	.word	0x00034830
        /*0390*/ 	.short	0x010a
        /*0392*/ 	.byte	0x06
	.zero		1


	//   ....[33]....
        /*0394*/ 	.word	0x00007c60
        /*0398*/ 	.word	0x000000ff
        /*039c*/ 	.word	0x00034830
        /*03a0*/ 	.short	0x010a
        /*03a2*/ 	.byte	0x06
	.zero		1


	//   ....[34]....
        /*03a4*/ 	.word	0x00008520
        /*03a8*/ 	.word	0x000000ff
        /*03ac*/ 	.word	0x00034850
        /*03b0*/ 	.short	0x010a
        /*03b2*/ 	.byte	0x06
	.zero		1


	//   ....[35]....
        /*03b4*/ 	.word	0x00008560
        /*03b8*/ 	.word	0x000000ff
        /*03bc*/ 	.word	0x00034850
        /*03c0*/ 	.short	0x010a
        /*03c2*/ 	.byte	0x06
	.zero		1


	//   ....[36]....
        /*03c4*/ 	.word	0x00009ee0
        /*03c8*/ 	.word	0x00000025
        /*03cc*/ 	.word	0x00000000
        /*03d0*/ 	.short	0x0101
        /*03d2*/ 	.byte	0x3f
	.zero		1


	//   ....[37]....
        /*03d4*/ 	.word	0x00009f30
        /*03d8*/ 	.word	0x0000002e
        /*03dc*/ 	.word	0x00000000
        /*03e0*/ 	.short	0x0101
        /*03e2*/ 	.byte	0x3f
	.zero		1


	//   ....[38]....
        /*03e4*/ 	.word	0x0000a8e0
        /*03e8*/ 	.word	0x000000ff
        /*03ec*/ 	.word	0x00034850
        /*03f0*/ 	.short	0x010a
        /*03f2*/ 	.byte	0x05
	.zero		1


	//   ....[39]....
        /*03f4*/ 	.word	0x0000a920
        /*03f8*/ 	.word	0x000000ff
        /*03fc*/ 	.word	0x00034850
        /*0400*/ 	.short	0x010a
        /*0402*/ 	.byte	0x05
	.zero		1


	//   ....[40]....
        /*0404*/ 	.word	0x0000ae60
        /*0408*/ 	.word	0x00000007
        /*040c*/ 	.word	0x00000000
        /*0410*/ 	.short	0x0101
        /*0412*/ 	.byte	0x3f
	.zero		1


	//   ....[41]....
        /*0414*/ 	.word	0x0000bc10
        /*0418*/ 	.word	0x000000ff
        /*041c*/ 	.word	0x00000000
        /*0420*/ 	.short	0x0101
        /*0422*/ 	.byte	0x05
	.zero		1


	//   ....[42]....
        /*0424*/ 	.word	0x0000d3d0
        /*0428*/ 	.word	0x00000008
        /*042c*/ 	.word	0x00034840
        /*0430*/ 	.short	0x010a
        /*0432*/ 	.byte	0x3f
	.zero		1


	//   ....[43]....
        /*0434*/ 	.word	0x0000d840
        /*0438*/ 	.word	0x000000ff
        /*043c*/ 	.word	0x00034820
        /*0440*/ 	.short	0x010a
        /*0442*/ 	.byte	0x26
	.zero		1


	//   ....[44]....
        /*0444*/ 	.word	0x0000db40
        /*0448*/ 	.word	0x00000003
        /*044c*/ 	.word	0x00034840
        /*0450*/ 	.short	0x010a
        /*0452*/ 	.byte	0x3f
	.zero		1


	//   ....[45]....
        /*0454*/ 	.word	0x0000dd90
        /*0458*/ 	.word	0x00000002
        /*045c*/ 	.word	0x00000060
        /*0460*/ 	.short	0x010a
        /*0462*/ 	.byte	0x3f
	.zero		1


	//   ....[46]....
        /*0464*/ 	.word	0x0000e230
        /*0468*/ 	.word	0x00000003
        /*046c*/ 	.word	0x00034840
        /*0470*/ 	.short	0x010a
        /*0472*/ 	.byte	0x3f
	.zero		1


	//   ....[47]....
        /*0474*/ 	.word	0x0000e480
        /*0478*/ 	.word	0x00000002
        /*047c*/ 	.word	0x00000060
        /*0480*/ 	.short	0x010a
        /*0482*/ 	.byte	0x3f
	.zero		1


	//   ....[48]....
        /*0484*/ 	.word	0x0000e880
        /*0488*/ 	.word	0x00000002
        /*048c*/ 	.word	0x00034840
        /*0490*/ 	.short	0x010a
        /*0492*/ 	.byte	0x3f
	.zero		1


	//   ....[49]....
        /*0494*/ 	.word	0x0000ead0
        /*0498*/ 	.word	0x00000002
        /*049c*/ 	.word	0x00000060
        /*04a0*/ 	.short	0x010a
        /*04a2*/ 	.byte	0x3f
	.zero		1


	//   ....[50]....
        /*04a4*/ 	.word	0x0000ee80
        /*04a8*/ 	.word	0x00000003
        /*04ac*/ 	.word	0x00034860
        /*04b0*/ 	.short	0x010a
        /*04b2*/ 	.byte	0x3f
	.zero		1


	//   ....[51]....
        /*04b4*/ 	.word	0x0000f250
        /*04b8*/ 	.word	0x00000007
        /*04bc*/ 	.word	0x00034820
        /*04c0*/ 	.short	0x010a
        /*04c2*/ 	.byte	0x3f
	.zero		1


	//   ....[52]....
        /*04c4*/ 	.word	0x0000f3c0
        /*04c8*/ 	.word	0x00000005
        /*04cc*/ 	.word	0x00000000
        /*04d0*/ 	.short	0x010a
        /*04d2*/ 	.byte	0x3f
	.zero		1


	//   ....[53]....
        /*04d4*/ 	.word	0x0000f430
        /*04d8*/ 	.word	0x00000003
        /*04dc*/ 	.word	0x00000000
        /*04e0*/ 	.short	0x010a
        /*04e2*/ 	.byte	0x3f
	.zero		1


	//   ....[54]....
        /*04e4*/ 	.word	0x0000f490
        /*04e8*/ 	.word	0x00000005
        /*04ec*/ 	.word	0x00000000
        /*04f0*/ 	.short	0x010a
        /*04f2*/ 	.byte	0x3f
	.zero		1


	//   ....[55]....
        /*04f4*/ 	.word	0x0000f4c0
        /*04f8*/ 	.word	0x00000003
        /*04fc*/ 	.word	0x00000000
        /*0500*/ 	.short	0x010a
        /*0502*/ 	.byte	0x3f
	.zero		1


	//   ....[56]....
        /*0504*/ 	.word	0x0000f530
        /*0508*/ 	.word	0x00000003
        /*050c*/ 	.word	0x00034800
        /*0510*/ 	.short	0x010a
        /*0512*/ 	.byte	0x3f
	.zero		1


	//   ....[57]....
        /*0514*/ 	.word	0x0000f580
        /*0518*/ 	.word	0x00000000
        /*051c*/ 	.word	0x00034830
        /*0520*/ 	.short	0x010a
        /*0522*/ 	.byte	0x3f
	.zero		1


	//   ....[58]....
        /*0524*/ 	.word	0x0000f5e0
        /*0528*/ 	.word	0x0000000c
        /*052c*/ 	.word	0x00034830
        /*0530*/ 	.short	0x010a
        /*0532*/ 	.byte	0x3f
	.zero		1


	//   ....[59]....
        /*0534*/ 	.word	0x0000f640
        /*0538*/ 	.word	0x00000005
        /*053c*/ 	.word	0x00034850
        /*0540*/ 	.short	0x010a
        /*0542*/ 	.byte	0x3f
	.zero		1


	//   ....[60]....
        /*0544*/ 	.word	0x0000f6a0
        /*0548*/ 	.word	0x0000000c
        /*054c*/ 	.word	0x00034830
        /*0550*/ 	.short	0x010a
        /*0552*/ 	.byte	0x3f
	.zero		1


	//   ....[61]....
        /*0554*/ 	.word	0x0000f700
        /*0558*/ 	.word	0x00000005
        /*055c*/ 	.word	0x00034850
        /*0560*/ 	.short	0x010a
        /*0562*/ 	.byte	0x3f
	.zero		1


	//   ....[62]....
        /*0564*/ 	.word	0x0000f760
        /*0568*/ 	.word	0x00000007
        /*056c*/ 	.word	0x00034850
        /*0570*/ 	.short	0x010a
        /*0572*/ 	.byte	0x3f
	.zero		1


	//   ....[63]....
        /*0574*/ 	.word	0x0000f8e0
        /*0578*/ 	.word	0x00000008
        /*057c*/ 	.word	0x00034840
        /*0580*/ 	.short	0x010a
        /*0582*/ 	.byte	0x3f
	.zero		1


	//   ....[64]....
        /*0584*/ 	.word	0x0000f940
        /*0588*/ 	.word	0x00000008
        /*058c*/ 	.word	0x00034820
        /*0590*/ 	.short	0x010a
        /*0592*/ 	.byte	0x3f
	.zero		1


	//   ....[65]....
        /*0594*/ 	.word	0x0000f990
        /*0598*/ 	.word	0x00000003
        /*059c*/ 	.word	0x00034840
        /*05a0*/ 	.short	0x010a
        /*05a2*/ 	.byte	0x3f
	.zero		1


	//   ....[66]....
        /*05a4*/ 	.word	0x0000f9e0
        /*05a8*/ 	.word	0x00000002
        /*05ac*/ 	.word	0x00000060
        /*05b0*/ 	.short	0x010a
        /*05b2*/ 	.byte	0x3f
	.zero		1


	//   ....[67]....
        /*05b4*/ 	.word	0x0000fa30
        /*05b8*/ 	.word	0x00000003
        /*05bc*/ 	.word	0x00034840
        /*05c0*/ 	.short	0x010a
        /*05c2*/ 	.byte	0x3f
	.zero		1


	//   ....[68]....
        /*05c4*/ 	.word	0x0000fa80
        /*05c8*/ 	.word	0x00000002
        /*05cc*/ 	.word	0x00000060
        /*05d0*/ 	.short	0x010a
        /*05d2*/ 	.byte	0x3f
	.zero		1


	//   ....[69]....
        /*05d4*/ 	.word	0x0000fad0
        /*05d8*/ 	.word	0x00000002
        /*05dc*/ 	.word	0x00034840
        /*05e0*/ 	.short	0x010a
        /*05e2*/ 	.byte	0x3f
	.zero		1


	//   ....[70]....
        /*05e4*/ 	.word	0x0000fb20
        /*05e8*/ 	.word	0x00000002
        /*05ec*/ 	.word	0x00000060
        /*05f0*/ 	.short	0x010a
        /*05f2*/ 	.byte	0x3f
	.zero		1


	//   ....[71]....
        /*05f4*/ 	.word	0x0000fb70
        /*05f8*/ 	.word	0x00000003
        /*05fc*/ 	.word	0x00034860
        /*0600*/ 	.short	0x010a
        /*0602*/ 	.byte	0x3f
	.zero		1


	//   ....[72]....
        /*0604*/ 	.word	0x0000fc50
        /*0608*/ 	.word	0x00000007
        /*060c*/ 	.word	0x00034820
        /*0610*/ 	.short	0x010a
        /*0612*/ 	.byte	0x3f
	.zero		1


	//   ....[73]....
        /*0614*/ 	.word	0x0000fca0
        /*0618*/ 	.word	0x00000005
        /*061c*/ 	.word	0x00000000
        /*0620*/ 	.short	0x010a
        /*0622*/ 	.byte	0x3f
	.zero		1


	//   ....[74]....
        /*0624*/ 	.word	0x0000fcf0
        /*0628*/ 	.word	0x00000003
        /*062c*/ 	.word	0x00000000
        /*0630*/ 	.short	0x010a
        /*0632*/ 	.byte	0x3f
	.zero		1


	//   ....[75]....
        /*0634*/ 	.word	0x0000fd40
        /*0638*/ 	.word	0x00000005
        /*063c*/ 	.word	0x00000000
        /*0640*/ 	.short	0x010a
        /*0642*/ 	.byte	0x3f
	.zero		1


	//----- nvinfo : EIATTR_NUM_MBARRIERS
	.align		4
.L_305:
        /*0644*/ 	.byte	0x03, 0x38
        /*0646*/ 	.short	0x0016


	//----- nvinfo : EIATTR_EXIT_INSTR_OFFSETS
	.align		4
        /*0648*/ 	.byte	0x04, 0x1c
        /*064a*/ 	.short	(.L_307 - .L_306)


	//   ....[0]....
.L_306:
        /*064c*/ 	.word	0x00000a30


	//   ....[1]....
        /*0650*/ 	.word	0x0000c530


	//   ....[2]....
        /*0654*/ 	.word	0x0000c590


	//   ....[3]....
        /*0658*/ 	.word	0x0000f2c0


	//   ....[4]....
        /*065c*/ 	.word	0x0000f510


	//----- nvinfo : EIATTR_MAX_THREADS
	.align		4
.L_307:
        /*0660*/ 	.byte	0x04, 0x05
        /*0662*/ 	.short	(.L_309 - .L_308)
.L_308:
        /*0664*/ 	.word	0x00000180
        /*0668*/ 	.word	0x00000001
        /*066c*/ 	.word	0x00000001


	//----- nvinfo : EIATTR_CRS_STACK_SIZE
	.align		4
.L_309:
        /*0670*/ 	.byte	0x04, 0x1e
        /*0672*/ 	.short	(.L_311 - .L_310)
.L_310:
        /*0674*/ 	.word	0x00000000


	//----- nvinfo : EIATTR_CBANK_PARAM_SIZE
	.align		4
.L_311:
        /*0678*/ 	.byte	0x03, 0x19
        /*067a*/ 	.short	0x0bf0


	//----- nvinfo : EIATTR_PARAM_CBANK
	.align		4
        /*067c*/ 	.byte	0x04, 0x0a
        /*067e*/ 	.short	(.L_313 - .L_312)
	.align		4
.L_312:
        /*0680*/ 	.word	index@(.nv.constant0._ZN7cutlass13device_kernelIN5flash11enable_sm90INS1_16FlashAttnFwdSm90INS1_25CollectiveMainloopFwdSm90ILi2EN4cute5tupleIJNS5_1CILi1EEES8_S8_EEENS6_IJNS7_ILi128EEESA_NS7_ILi192EEEEEELi128ENS_10bfloat16_tEfNS_4arch4Sm90ELb1ELb0ELb1ELb0ELb0ELb0ELb0ELb1ELb1ELb0ELb0ELb0EEENS1_21CollectiveEpilogueFwdINS6_IJSA_SA_SA_EEES9_SD_SF_Li256ELb0ELb0ELb0ELb0EEENS1_30DynamicPersistentTileSchedulerILi256ELi32ELb0ELb0ELb1EEEEEEEEEvNT_6ParamsE)
        /*0684*/ 	.short	0x0210
        /*0686*/ 	.short	0x0bf0


	//----- nvinfo : EIATTR_SW_WAR
	.align		4
.L_313:
        /*0688*/ 	.byte	0x04, 0x36
        /*068a*/ 	.short	(.L_315 - .L_314)
.L_314:
        /*068c*/ 	.word	0x00000008
.L_315:


//--------------------- .nv.info._ZN7cutlass13device_kernelIN5flash11enable_sm90INS1_16FlashAttnFwdSm90INS1_25CollectiveMainloopFwdSm90ILi2EN4cute5tupleIJNS5_1CILi1EEES8_S8_EEENS6_IJNS7_ILi128EEESA_NS7_ILi192EEEEEELi128ENS_10bfloat16_tEfNS_4arch4Sm90ELb1ELb0ELb1ELb1ELb0ELb0ELb0ELb1ELb1ELb0ELb0ELb0EEENS1_21CollectiveEpilogueFwdINS6_IJSA_SA_SA_EEES9_SD_SF_Li256ELb1ELb0ELb0ELb0EEENS1_36VarlenDynamicPersistentTileSchedulerILi128ELi128ELi256ELi32ELb0ELb0ELb1ELb1ELb1ELb1EEEEEEEEEvNT_6ParamsE --------------------------
	.section	.nv.info._ZN7cutlass13device_kernelIN5flash11enable_sm90INS1_16FlashAttnFwdSm90INS1_25CollectiveMainloopFwdSm90ILi2EN4cute5tupleIJNS5_1CILi1EEES8_S8_EEENS6_IJNS7_ILi128EEESA_NS7_ILi192EEEEEELi128ENS_10bfloat16_tEfNS_4arch4Sm90ELb1ELb0ELb1ELb1ELb0ELb0ELb0ELb1ELb1ELb0ELb0ELb0EEENS1_21CollectiveEpilogueFwdINS6_IJSA_SA_SA_EEES9_SD_SF_Li256ELb1ELb0ELb0ELb0EEENS1_36VarlenDynamicPersistentTileSchedulerILi128ELi128ELi256ELi32ELb0ELb0ELb1ELb1ELb1ELb1EEEEEEEEEvNT_6ParamsE,"",@"SHT_CUDA_INFO"
	.sectionflags	@""
	.align	4


	//----- nvinfo : EIATTR_CUDA_API_VERSION
	.align		4
        /*0000*/ 	.byte	0x04, 0x37
        /*0002*/ 	.short	(.L_317 - .L_316)
.L_316:
        /*0004*/ 	.word	0x00000082


	//----- nvinfo : EIATTR_KPARAM_INFO
	.align		4
.L_317:
        /*0008*/ 	.byte	0x04, 0x17
        /*000a*/ 	.short	(.L_319 - .L_318)
.L_318:
        /*000c*/ 	.word	0x00000000
        /*0010*/ 	.short	0x0000
        /*0012*/ 	.short	0x0070
        /*0014*/ 	.byte	0x00, 0xf0, 0x01, 0x28


	//----- nvinfo : EIATTR_SPARSE_MMA_MASK
	.align		4
.L_319:
        /*0018*/ 	.byte	0x03, 0x50
        /*001a*/ 	.short	0x0000


	//----- nvinfo : EIATTR_MAXREG_COUNT
	.align		4
        /*001c*/ 	.byte	0x03, 0x1b
        /*001e*/ 	.short	0x00a8


	//----- nvinfo : EIATTR_NUM_BARRIERS
	.align		4
        /*0020*/ 	.byte	0x02, 0x4c
        /*0022*/ 	.byte	0x09
	.zero		1


	//----- nvinfo : EIATTR_EXTERNS
	.align		4
        /*0024*/ 	.byte	0x04, 0x0f
        /*0026*/ 	.short	(.L_321 - .L_320)


	//   ....[0]....
	.align		4
.L_320:
        /*0028*/ 	.word	index@(__assertfail)


	//----- nvinfo : EIATTR_ANNOTATIONS
	.align		4
.L_321:
        /*002c*/ 	.byte	0x04, 0x55
        /*002e*/ 	.short	(.L_323 - .L_322)


	//   ....[0]....
.L_322:
        /* <DEDUP_REMOVED lines=33> */


	//----- nvinfo : EIATTR_MERCURY_ISA_VERSION
	.align		4
.L_323:
        /*0230*/ 	.byte	0x03, 0x5f
        /*0232*/ 	.short	0x0101


	//----- nvinfo : EIATTR_UNUSED_LOAD_BYTE_OFFSET
	.align		4
        /*0234*/ 	.byte	0x04, 0x44
        /*0236*/ 	.short	(.L_325 - .L_324)


	//   ....[0]....
.L_324:
        /*0238*/ 	.word	0x00000a40
        /*023c*/ 	.word	0x0000fff0


	//   ....[1]....
        /*0240*/ 	.word	0x0000b520
        /*0244*/ 	.word	0x0000fff0


	//----- nvinfo : EIATTR_INT_WARP_WIDE_INSTR_OFFSETS
	.align		4
.L_325:
        /*0248*/ 	.byte	0x04, 0x31
        /*024a*/ 	.short	(.L_327 - .L_326)


	//   ....[0]....
.L_326:
        /*024c*/ 	.word	0x00000160


	//   ....[1]....
        /*0250*/ 	.word	0x000001a0


	//   ....[2]....
        /*0254*/ 	.word	0x00000210


	//   ....[3]....
        /*0258*/ 	.word	0x0000e940


	//   ....[4]....
        /*025c*/ 	.word	0x0000e9e0


	//   ....[5]....
        /*0260*/ 	.word	0x0000ee70


	//   ....[6]....
        /*0264*/ 	.word	0x0000eea0


	//   ....[7]....
        /*0268*/ 	.word	0x0000f0b0


	//   ....[8]....
        /*026c*/ 	.word	0x0000f1a0


	//   ....[9]....
        /*0270*/ 	.word	0x000114a0


	//   ....[10]....
        /*0274*/ 	.word	0x00011540


	//----- nvinfo : EIATTR_COOP_GROUP_MASK_REGIDS
	.align		4
.L_327:
        /*0278*/ 	.byte	0x04, 0x29
        /*027a*/ 	.short	(.L_329 - .L_328)


	//   ....[0]....
.L_328:
        /*027c*/ 	.word	0xffffffff


	//   ....[1]....
        /*0280*/ 	.word	0xffffffff


	//   ....[2]....
        /*0284*/ 	.word	0xffffffff


	//   ....[3]....
        /*0288*/ 	.word	0xffffffff


	//   ....[4]....
        /*028c*/ 	.word	0xffffffff


	//   ....[5]....
        /*0290*/ 	.word	0xffffffff


	//   ....[6]....
        /*0294*/ 	.word	0xffffffff


	//   ....[7]....
        /*0298*/ 	.word	0xffffffff


	//   ....[8]....
        /*029c*/ 	.word	0xffffffff


	//   ....[9]....
        /*02a0*/ 	.word	0xffffffff


	//   ....[10]....
        /*02a4*/ 	.word	0xffffffff


	//   ....[11]....
        /*02a8*/ 	.word	0xffffffff


	//   ....[12]....
        /*02ac*/ 	.word	0xffffffff


	//   ....[13]....
        /*02b0*/ 	.word	0xffffffff


	//   ....[14]....
        /*02b4*/ 	.word	0xffffffff


	//   ....[15]....
        /*02b8*/ 	.word	0xffffffff


	//   ....[16]....
        /*02bc*/ 	.word	0xffffffff


	//   ....[17]....
        /*02c0*/ 	.word	0xffffffff


	//   ....[18]....
        /*02c4*/ 	.word	0xffffffff


	//   ....[19]....
        /*02c8*/ 	.word	0xffffffff


	//   ....[20]....
        /*02cc*/ 	.word	0xffffffff


	//   ....[21]....
        /*02d0*/ 	.word	0xffffffff


	//   ....[22]....
        /*02d4*/ 	.word	0xffffffff


	//   ....[23]....
        /*02d8*/ 	.word	0xffffffff


	//   ....[24]....
        /*02dc*/ 	.word	0xffffffff


	//   ....[25]....
        /*02e0*/ 	.word	0xffffffff


	//   ....[26]....
        /*02e4*/ 	.word	0xffffffff


	//   ....[27]....
        /*02e8*/ 	.word	0xffffffff


	//   ....[28]....
        /*02ec*/ 	.word	0xffffffff


	//   ....[29]....
        /*02f0*/ 	.word	0xffffffff


	//   ....[30]....
        /*02f4*/ 	.word	0xffffffff


	//   ....[31]....
        /*02f8*/ 	.word	0xffffffff


	//   ....[32]....
        /*02fc*/ 	.word	0xffffffff


	//   ....[33]....
        /*0300*/ 	.word	0xffffffff


	//   ....[34]....
        /*0304*/ 	.word	0xffffffff


	//   ....[35]....
        /*0308*/ 	.word	0xffffffff


	//   ....[36]....
        /*030c*/ 	.word	0xffffffff


	//   ....[37]....
        /*0310*/ 	.word	0xffffffff


	//   ....[38]....
        /*0314*/ 	.word	0xffffffff


	//   ....[39]....
        /*0318*/ 	.word	0xffffffff


	//   ....[40]....
        /*031c*/ 	.word	0xffffffff


	//   ....[41]....
        /*0320*/ 	.word	0xffffffff


	//   ....[42]....
        /*0324*/ 	.word	0xffffffff


	//   ....[43]....
        /*0328*/ 	.word	0xffffffff


	//   ....[44]....
        /*032c*/ 	.word	0xffffffff


	//   ....[45]....
        /*0330*/ 	.word	0xffffffff


	//   ....[46]....
        /*0334*/ 	.word	0xffffffff


	//   ....[47]....
        /*0338*/ 	.word	0xffffffff


	//   ....[48]....
        /*033c*/ 	.word	0xffffffff


	//   ....[49]....
        /*0340*/ 	.word	0xffffffff


	//   ....[50]....
        /*0344*/ 	.word	0xffffffff


	//   ....[51]....
        /*0348*/ 	.word	0xffffffff


	//   ....[52]....
        /*034c*/ 	.word	0xffffffff


	//   ....[53]....
        /*0350*/ 	.word	0xffffffff


	//   ....[54]....
        /*0354*/ 	.word	0xffffffff


	//   ....[55]....
        /*0358*/ 	.word	0xffffffff


	//   ....[56]....
        /*035c*/ 	.word	0xffffffff


	//   ....[57]....
        /*0360*/ 	.word	0xffffffff


	//   ....[58]....
        /*0364*/ 	.word	0x0500000f


	//   ....[59]....
        /*0368*/ 	.word	0x0500000f


	//   ....[60]....
        /*036c*/ 	.word	0x0500000f


	//   ....[61]....
        /*0370*/ 	.word	0x0500000f


	//   ....[62]....
        /*0374*/ 	.word	0x0500000f


	//   ....[63]....
        /*0378*/ 	.word	0x0500000f


	//   ....[64]....
        /*037c*/ 	.word	0x0500000f


	//   ....[65]....
        /*0380*/ 	.word	0x0500000f


	//   ....[66]....
        /*0384*/ 	.word	0x0500000f


	//   ....[67]....
        /*0388*/ 	.word	0x0500000f


	//   ....[68]....
        /*038c*/ 	.word	0x0500000f


	//   ....[69]....
        /*0390*/ 	.word	0x0500000f


	//   ....[70]....
        /*0394*/ 	.word	0x0500000f


	//   ....[71]....
        /*0398*/ 	.word	0x0500000f


	//   ....[72]....
        /*039c*/ 	.word	0x0500000f


	//   ....[73]....
        /*03a0*/ 	.word	0x0500000f


	//   ....[74]....
        /*03a4*/ 	.word	0x0500000f


	//   ....[75]....
        /*03a8*/ 	.word	0x0500000f


	//   ....[76]....
        /*03ac*/ 	.word	0x0500000f


	//----- nvinfo : EIATTR_COOP_GROUP_INSTR_OFFSETS
	.align		4
.L_329:
        /*03b0*/ 	.byte	0x04, 0x28
        /*03b2*/ 	.short	(.L_331 - .L_330)


	//   ....[0]....
.L_330:
        /*03b4*/ 	.word	0x00000060


	//   ....[1]....
        /*03b8*/ 	.word	0x00000170


	//   ....[2]....
        /*03bc*/ 	.word	0x000001c0


	//   ....[3]....
        /*03c0*/ 	.word	0x000003f0


	//   ....[4]....
        /*03c4*/ 	.word	0x00000550


	//   ....[5]....
        /*03c8*/ 	.word	0x00000670


	//   ....[6]....
        /*03cc*/ 	.word	0x000007d0


	//   ....[7]....
        /*03d0*/ 	.word	0x00001650


	//   ....[8]....
        /*03d4*/ 	.word	0x000030a0


	//   ....[9]....
        /*03d8*/ 	.word	0x00003110


	//   ....[10]....
        /*03dc*/ 	.word	0x00003b10


	//   ....[11]....
        /*03e0*/ 	.word	0x00003b80


	//   ....[12]....
        /*03e4*/ 	.word	0x00006650


	//   ....[13]....
        /*03e8*/ 	.word	0x00006810


	//   ....[14]....
        /*03ec*/ 	.word	0x00006f40


	//   ....[15]....
        /*03f0*/ 	.word	0x00006fa0


	//   ....[16]....
        /*03f4*/ 	.word	0x00009580


	//   ....[17]....
        /*03f8*/ 	.word	0x000095d0


	//   ....[18]....
        /*03fc*/ 	.word	0x00009860


	//   ....[19]....
        /*0400*/ 	.word	0x000098e0


	//   ....[20]....
        /*0404*/ 	.word	0x0000abd0


	//   ....[21]....
        /*0408*/ 	.word	0x0000ac00


	//   ....[22]....
        /*040c*/ 	.word	0x0000ad00


	//   ....[23]....
        /*0410*/ 	.word	0x0000ad30


	//   ....[24]....
        /*0414*/ 	.word	0x0000d6e0


	//   ....[25]....
        /*0418*/ 	.word	0x0000d870


	//   ....[26]....
        /*041c*/ 	.word	0x0000d8a0


	//   ....[27]....
        /*0420*/ 	.word	0x0000d8e0


	//   ....[28]....
        /*0424*/ 	.word	0x0000d950


	//   ....[29]....
        /*0428*/ 	.word	0x0000d9b0


	//   ....[30]....
        /*042c*/ 	.word	0x0000d9f0


	//   ....[31]....
        /*0430*/ 	.word	0x0000dba0


	//   ....[32]....
        /*0434*/ 	.word	0x0000dc00


	//   ....[33]....
        /*0438*/ 	.word	0x0000dc40


	//   ....[34]....
        /*043c*/ 	.word	0x0000dc80


	//   ....[35]....
        /*0440*/ 	.word	0x0000dcb0


	//   ....[36]....
        /*0444*/ 	.word	0x0000dce0


	//   ....[37]....
        /*0448*/ 	.word	0x0000dd80


	//   ....[38]....
        /*044c*/ 	.word	0x0000dde0


	//   ....[39]....
        /*0450*/ 	.word	0x0000de70


	//   ....[40]....
        /*0454*/ 	.word	0x00011950


	//   ....[41]....
        /*0458*/ 	.word	0x00011960


	//   ....[42]....
        /*045c*/ 	.word	0x00011a80


	//   ....[43]....
        /*0460*/ 	.word	0x00011ae0


	//   ....[44]....
        /*0464*/ 	.word	0x00011b20


	//   ....[45]....
        /*0468*/ 	.word	0x00011b60


	//   ....[46]....
        /*046c*/ 	.word	0x00011b90


	//   ....[47]....
        /*0470*/ 	.word	0x00011bc0


	//   ....[48]....
        /*0474*/ 	.word	0x00011d60


	//   ....[49]....
        /*0478*/ 	.word	0x00011dc0


	//   ....[50]....
        /*047c*/ 	.word	0x00011e00


	//   ....[51]....
        /*0480*/ 	.word	0x00011e40


	//   ....[52]....
        /*0484*/ 	.word	0x00011e70


	//   ....[53]....
        /*0488*/ 	.word	0x00011ea0


	//   ....[54]....
        /*048c*/ 	.word	0x00011f60


	//   ....[55]....
        /*0490*/ 	.word	0x00011f80


	//   ....[56]....
        /*0494*/ 	.word	0x00011ff0


	//   ....[57]....
        /*0498*/ 	.word	0x00012690


	//   ....[58]....
        /*049c*/ 	.word	0x00012c80


	//   ....[59]....
        /*04a0*/ 	.word	0x000130a0


	//   ....[60]....
        /*04a4*/ 	.word	0x00013130


	//   ....[61]....
        /*04a8*/ 	.word	0x000131d0


	//   ....[62]....
        /*04ac*/ 	.word	0x00013280


	//   ....[63]....
        /*04b0*/ 	.word	0x00013300


	//   ....[64]....
        /*04b4*/ 	.word	0x00013380


	//   ....[65]....
        /*04b8*/ 	.word	0x00013400


	//   ....[66]....
        /*04bc*/ 	.word	0x00013480


	//   ....[67]....
        /*04c0*/ 	.word	0x00013510


	//   ....[68]....
        /*04c4*/ 	.word	0x000135c0


	//   ....[69]....
        /*04c8*/ 	.word	0x00013640


	//   ....[70]....
        /*04cc*/ 	.word	0x000136c0


	//   ....[71]....
        /*04d0*/ 	.word	0x00013740


	//   ....[72]....
        /*04d4*/ 	.word	0x000137c0


	//   ....[73]....
        /*04d8*/ 	.word	0x00013830


	//   ....[74]....
        /*04dc*/ 	.word	0x000138d0


	//   ....[75]....
        /*04e0*/ 	.word	0x00013960


	//   ....[76]....
        /*04e4*/ 	.word	0x00013a90


	//----- nvinfo : EIATTR_REG_RECONFIG
	.align		4
.L_331:
        /*04e8*/ 	.byte	0x01, 0x54
	.zero		2


	//----- nvinfo : EIATTR_SYSCALL_OFFSETS
	.align		4
        /*04ec*/ 	.byte	0x04, 0x46
        /*04ee*/ 	.short	(.L_333 - .L_332)


	//   ....[0]....
.L_332:
        /*04f0*/ 	.word	0x00001830


	//   ....[1]....
        /*04f4*/ 	.word	0x0000eb70


	//   ....[2]....
        /*04f8*/ 	.word	0x0000ecb0


	//   ....[3]....
        /*04fc*/ 	.word	0x0000edb0


	//----- nvinfo : EIATTR_MBARRIER_INSTR_OFFSETS
	.align		4
.L_333:
        /*0500*/ 	.byte	0x04, 0x39
        /*0502*/ 	.short	(.L_335 - .L_334)


	//   ....[0]....
.L_334:
        /*0504*/ 	.word	0x000002a0
        /*0508*/ 	.word	0x000000ff
        /*050c*/ 	.word	0x00034800
        /*0510*/ 	.short	0x0100
        /*0512*/ 	.byte	0x08
	.zero		1


	//   ....[1]....
        /*0514*/ 	.word	0x000002b0
        /*0518*/ 	.word	0x000000ff
        /*051c*/ 	.word	0x00034820
        /*0520*/ 	.short	0x0100
        /*0522*/ 	.byte	0x08
	.zero		1


	//   ....[2]....
        /*0524*/ 	.word	0x000003a0
        /*0528*/ 	.word	0x000000ff
        /*052c*/ 	.word	0x00034830
        /*0530*/ 	.short	0x0100
        /*0532*/ 	.byte	0x08
	.zero		1


	//   ....[3]....
        /*0534*/ 	.word	0x000003b0
        /*0538*/ 	.word	0x000000ff
        /*053c*/ 	.word	0x00034840
        /*0540*/ 	.short	0x0100
        /*0542*/ 	.byte	0x08
	.zero		1


	//   ....[4]....
        /*0544*/ 	.word	0x000003c0
        /*0548*/ 	.word	0x000000ff
        /*054c*/ 	.word	0x00034838
        /*0550*/ 	.short	0x0100
        /*0552*/ 	.byte	0x08
	.zero		1


	//   ....[5]....
        /*0554*/ 	.word	0x000003d0
        /*0558*/ 	.word	0x000000ff
        /*055c*/ 	.word	0x00034848
        /*0560*/ 	.short	0x0100
        /*0562*/ 	.byte	0x08
	.zero		1


	//   ....[6]....
        /*0564*/ 	.word	0x00000500
        /*0568*/ 	.word	0x000000ff
        /*056c*/ 	.word	0x00034850
        /*0570*/ 	.short	0x0100
        /*0572*/ 	.byte	0x08
	.zero		1


	//   ....[7]....
        /*0574*/ 	.word	0x00000510
        /*0578*/ 	.word	0x000000ff
        /*057c*/ 	.word	0x00034860
        /*0580*/ 	.short	0x0100
        /*0582*/ 	.byte	0x08
	.zero		1


	//   ....[8]....
        /*0584*/ 	.word	0x00000520
        /*0588*/ 	.word	0x000000ff
        /*058c*/ 	.word	0x00034858
        /*0590*/ 	.short	0x0100
        /*0592*/ 	.byte	0x08
	.zero		1


	//   ....[9]....
        /*0594*/ 	.word	0x00000530
        /*0598*/ 	.word	0x000000ff
        /*059c*/ 	.word	0x00034868
        /*05a0*/ 	.short	0x0100
        /*05a2*/ 	.byte	0x08
	.zero		1


	//   ....[10]....
        /*05a4*/ 	.word	0x00000620
        /*05a8*/ 	.word	0x000000ff
        /*05ac*/ 	.word	0x00034870
        /*05b0*/ 	.short	0x0100
        /*05b2*/ 	.byte	0x06
	.zero		1


	//   ....[11]....
        /*05b4*/ 	.word	0x00000630
        /*05b8*/ 	.word	0x000000ff
        /*05bc*/ 	.word	0x00034880
        /*05c0*/ 	.short	0x0100
        /*05c2*/ 	.byte	0x06
	.zero		1


	//   ....[12]....
        /*05c4*/ 	.word	0x00000640
        /*05c8*/ 	.word	0x000000ff
        /*05cc*/ 	.word	0x00034878
        /*05d0*/ 	.short	0x0100
        /*05d2*/ 	.byte	0x06
	.zero		1


	//   ....[13]....
        /*05d4*/ 	.word	0x00000650
        /*05d8*/ 	.word	0x000000ff
        /*05dc*/ 	.word	0x00034888
        /*05e0*/ 	.short	0x0100
        /*05e2*/ 	.byte	0x06
	.zero		1


	//   ....[14]....
        /*05e4*/ 	.word	0x00000780
        /*05e8*/ 	.word	0x000000ff
        /*05ec*/ 	.word	0x00034890
        /*05f0*/ 	.short	0x0100
        /*05f2*/ 	.byte	0x08
	.zero		1


	//   ....[15]....
        /*05f4*/ 	.word	0x00000790
        /*05f8*/ 	.word	0x000000ff
        /*05fc*/ 	.word	0x000348a0
        /*0600*/ 	.short	0x0100
        /*0602*/ 	.byte	0x08
	.zero		1


	//   ....[16]....
        /*0604*/ 	.word	0x000007a0
        /*0608*/ 	.word	0x000000ff
        /*060c*/ 	.word	0x00034898
        /*0610*/ 	.short	0x0100
        /*0612*/ 	.byte	0x08
	.zero		1


	//   ....[17]....
        /*0614*/ 	.word	0x000007b0
        /*0618*/ 	.word	0x000000ff
        /*061c*/ 	.word	0x000348a8
        /*0620*/ 	.short	0x0100
        /*0622*/ 	.byte	0x08
	.zero		1


	//   ....[18]....
        /*0624*/ 	.word	0x000008e0
        /*0628*/ 	.word	0x000000ff
        /*062c*/ 	.word	0x000348b0
        /*0630*/ 	.short	0x0100
        /*0632*/ 	.byte	0x08
	.zero		1


	//   ....[19]....
        /*0634*/ 	.word	0x000008f0
        /*0638*/ 	.word	0x000000ff
        /*063c*/ 	.word	0x000348c0
        /*0640*/ 	.short	0x0100
        /*0642*/ 	.byte	0x08
	.zero		1


	//   ....[20]....
        /*0644*/ 	.word	0x00000900
        /*0648*/ 	.word	0x000000ff
        /*064c*/ 	.word	0x000348b8
        /*0650*/ 	.short	0x0100
        /*0652*/ 	.byte	0x08
	.zero		1


	//   ....[21]....
        /*0654*/ 	.word	0x00000910
        /*0658*/ 	.word	0x000000ff
        /*065c*/ 	.word	0x000348c8
        /*0660*/ 	.short	0x0100
        /*0662*/ 	.byte	0x08
	.zero		1


	//   ....[22]....
        /*0664*/ 	.word	0x000018d0
        /*0668*/ 	.word	0x000000ff
        /*066c*/ 	.word	0x00034800
        /*0670*/ 	.short	0x010a
        /*0672*/ 	.byte	0x26
	.zero		1


	//   ....[23]....
        /*0674*/ 	.word	0x00001950
        /*0678*/ 	.word	0x00000000
        /*067c*/ 	.word	0x00034830
        /*0680*/ 	.short	0x010a
        /*0682*/ 	.byte	0x3f
	.zero		1


	//   ....[24]....
        /*0684*/ 	.word	0x000019c0
        /*0688*/ 	.word	0x00000000
        /*068c*/ 	.word	0x00034830
        /*0690*/ 	.short	0x010a
        /*0692*/ 	.byte	0x3f
	.zero		1


	//   ....[25]....
        /*0694*/ 	.word	0x00002b00
        /*0698*/ 	.word	0x00000000
        /*069c*/ 	.word	0x00000000
        /*06a0*/ 	.short	0x0101
        /*06a2*/ 	.byte	0x3f
	.zero		1


	//   ....[26]....
        /*06a4*/ 	.word	0x00004b90
        /*06a8*/ 	.word	0x000000ff
        /*06ac*/ 	.word	0x00034830
        /*06b0*/ 	.short	0x010a
        /*06b2*/ 	.byte	0x08
	.zero		1


	//   ....[27]....
        /*06b4*/ 	.word	0x00004bd0
        /*06b8*/ 	.word	0x000000ff
        /*06bc*/ 	.word	0x00034830
        /*06c0*/ 	.short	0x010a
        /*06c2*/ 	.byte	0x08
	.zero		1


	//   ....[28]....
        /*06c4*/ 	.word	0x000054f0
        /*06c8*/ 	.word	0x000000ff
        /*06cc*/ 	.word	0x00034850
        /*06d0*/ 	.short	0x010a
        /*06d2*/ 	.byte	0x09
	.zero		1


	//   ....[29]....
        /*06d4*/ 	.word	0x00005530
        /*06d8*/ 	.word	0x000000ff
        /*06dc*/ 	.word	0x00034850
        /*06e0*/ 	.short	0x010a
        /*06e2*/ 	.byte	0x09
	.zero		1


	//   ....[30]....
        /*06e4*/ 	.word	0x000076e0
        /*06e8*/ 	.word	0x00000003
        /*06ec*/ 	.word	0x00000000
        /*06f0*/ 	.short	0x0101
        /*06f2*/ 	.byte	0x3f
	.zero		1


	//   ....[31]....
        /*06f4*/ 	.word	0x00007730
        /*06f8*/ 	.word	0x00000035
        /*06fc*/ 	.word	0x00000000
        /*0700*/ 	.short	0x0101
        /*0702*/ 	.byte	0x3f
	.zero		1


	//   ....[32]....
        /*0704*/ 	.word	0x00007e30
        /*0708*/ 	.word	0x000000ff
        /*070c*/ 	.word	0x00034830
        /*0710*/ 	.short	0x010a
        /*0712*/ 	.byte	0x08
	.zero		1


	//   ....[33]....
        /*0714*/ 	.word	0x00007e70
        /*0718*/ 	.word	0x000000ff
        /*071c*/ 	.word	0x00034830
        /*0720*/ 	.short	0x010a
        /*0722*/ 	.byte	0x08
	.zero		1


	//   ....[34]....
        /*0724*/ 	.word	0x00008790
        /*0728*/ 	.word	0x000000ff
        /*072c*/ 	.word	0x00034850
        /*0730*/ 	.short	0x010a
        /*0732*/ 	.byte	0x08
	.zero		1


	//   ....[35]....
        /*0734*/ 	.word	0x000087d0
        /*0738*/ 	.word	0x000000ff
        /*073c*/ 	.word	0x00034850
        /*0740*/ 	.short	0x010a
        /*0742*/ 	.byte	0x08
	.zero		1


	//   ....[36]....
        /*0744*/ 	.word	0x0000a140
        /*0748*/ 	.word	0x00000023
        /*074c*/ 	.word	0x00000000
        /*0750*/ 	.short	0x0101
        /*0752*/ 	.byte	0x3f
	.zero		1


	//   ....[37]....
        /*0754*/ 	.word	0x0000a190
        /*0758*/ 	.word	0x0000002c
        /*075c*/ 	.word	0x00000000
        /*0760*/ 	.short	0x0101
        /*0762*/ 	.byte	0x3f
	.zero		1


	//   ....[38]....
        /*0764*/ 	.word	0x0000ab40
        /*0768*/ 	.word	0x000000ff
        /*076c*/ 	.word	0x00034850
        /*0770*/ 	.short	0x010a
        /*0772*/ 	.byte	0x05
	.zero		1


	//   ....[39]....
        /*0774*/ 	.word	0x0000ab80
        /*0778*/ 	.word	0x000000ff
        /*077c*/ 	.word	0x00034850
        /*0780*/ 	.short	0x010a
        /*0782*/ 	.byte	0x05
	.zero		1


	//   ....[40]....
        /*0784*/ 	.word	0x0000b0c0
        /*0788*/ 	.word	0x00000008
        /*078c*/ 	.word	0x00000000
        /*0790*/ 	.short	0x0101
        /*0792*/ 	.byte	0x3f
	.zero		1


	//   ....[41]....
        /*0794*/ 	.word	0x0000c490
        /*0798*/ 	.word	0x00000003
        /*079c*/ 	.word	0x00000000
        /*07a0*/ 	.short	0x0101
        /*07a2*/ 	.byte	0x3f
	.zero		1


	//   ....[42]....
        /*07a4*/ 	.word	0x0000f4f0
        /*07a8*/ 	.word	0x00000008
        /*07ac*/ 	.word	0x00034840
        /*07b0*/ 	.short	0x010a
        /*07b2*/ 	.byte	0x3f
	.zero		1


	//   ....[43]....
        /*07b4*/ 	.word	0x0000faa0
        /*07b8*/ 	.word	0x00000009
        /*07bc*/ 	.word	0x00034820
        /*07c0*/ 	.short	0x010a
        /*07c2*/ 	.byte	0x3f
	.zero		1


	//   ....[44]....
        /*07c4*/ 	.word	0x0000fdd0
        /*07c8*/ 	.word	0x00000002
        /*07cc*/ 	.word	0x00034840
        /*07d0*/ 	.short	0x010a
        /*07d2*/ 	.byte	0x3f
	.zero		1


	//   ....[45]....
        /*07d4*/ 	.word	0x000100d0
        /*07d8*/ 	.word	0x00000003
        /*07dc*/ 	.word	0x00000060
        /*07e0*/ 	.short	0x010a
        /*07e2*/ 	.byte	0x3f
	.zero		1


	//   ....[46]....
        /*07e4*/ 	.word	0x000106a0
        /*07e8*/ 	.word	0x00000002
        /*07ec*/ 	.word	0x00034840
        /*07f0*/ 	.short	0x010a
        /*07f2*/ 	.byte	0x3f
	.zero		1


	//   ....[47]....
        /*07f4*/ 	.word	0x000109a0
        /*07f8*/ 	.word	0x00000003
        /*07fc*/ 	.word	0x00000060
        /*0800*/ 	.short	0x010a
        /*0802*/ 	.byte	0x3f
	.zero		1


	//   ....[48]....
        /*0804*/ 	.word	0x00010e70
        /*0808*/ 	.word	0x00000002
        /*080c*/ 	.word	0x00034840
        /*0810*/ 	.short	0x010a
        /*0812*/ 	.byte	0x3f
	.zero		1


	//   ....[49]....
        /*0814*/ 	.word	0x00011180
        /*0818*/ 	.word	0x00000002
        /*081c*/ 	.word	0x00000060
        /*0820*/ 	.short	0x010a
        /*0822*/ 	.byte	0x3f
	.zero		1


	//   ....[50]....
        /*0824*/ 	.word	0x00011600
        /*0828*/ 	.word	0x00000003
        /*082c*/ 	.word	0x00034860
        /*0830*/ 	.short	0x010a
        /*0832*/ 	.byte	0x3f
	.zero		1


	//   ....[51]....
        /*0834*/ 	.word	0x00012610
        /*0838*/ 	.word	0x00000000
        /*083c*/ 	.word	0x00034820
        /*0840*/ 	.short	0x010a
        /*0842*/ 	.byte	0x3f
	.zero		1


	//   ....[52]....
        /*0844*/ 	.word	0x000127f0
        /*0848*/ 	.word	0x00000006
        /*084c*/ 	.word	0x00000000
        /*0850*/ 	.short	0x010a
        /*0852*/ 	.byte	0x3f
	.zero		1


	//   ....[53]....
        /*0854*/ 	.word	0x00012860
        /*0858*/ 	.word	0x00000007
        /*085c*/ 	.word	0x00000000
        /*0860*/ 	.short	0x010a
        /*0862*/ 	.byte	0x3f
	.zero		1


	//   ....[54]....
        /*0864*/ 	.word	0x000128d0
        /*0868*/ 	.word	0x00000004
        /*086c*/ 	.word	0x00000000
        /*0870*/ 	.short	0x010a
        /*0872*/ 	.byte	0x3f
	.zero		1


	//   ....[55]....
        /*0874*/ 	.word	0x00012900
        /*0878*/ 	.word	0x00000003
        /*087c*/ 	.word	0x00000000
        /*0880*/ 	.short	0x010a
        /*0882*/ 	.byte	0x3f
	.zero		1


	//   ....[56]....
        /*0884*/ 	.word	0x00012970
        /*0888*/ 	.word	0x00000003
        /*088c*/ 	.word	0x00034800
        /*0890*/ 	.short	0x010a
        /*0892*/ 	.byte	0x3f
	.zero		1


	//   ....[57]....
        /*0894*/ 	.word	0x000129c0
        /*0898*/ 	.word	0x00000000
        /*089c*/ 	.word	0x00034830
        /*08a0*/ 	.short	0x010a
        /*08a2*/ 	.byte	0x3f
	.zero		1


	//   ....[58]....
        /*08a4*/ 	.word	0x00012a20
        /*08a8*/ 	.word	0x0000000a
        /*08ac*/ 	.word	0x00034830
        /*08b0*/ 	.short	0x010a
        /*08b2*/ 	.byte	0x3f
	.zero		1


	//   ....[59]....
        /*08b4*/ 	.word	0x00012a80
        /*08b8*/ 	.word	0x00000005
        /*08bc*/ 	.word	0x00034850
        /*08c0*/ 	.short	0x010a
        /*08c2*/ 	.byte	0x3f
	.zero		1


	//   ....[60]....
        /*08c4*/ 	.word	0x00012ae0
        /*08c8*/ 	.word	0x0000000a
        /*08cc*/ 	.word	0x00034830
        /*08d0*/ 	.short	0x010a
        /*08d2*/ 	.byte	0x3f
	.zero		1


	//   ....[61]....
        /*08d4*/ 	.word	0x00012b40
        /*08d8*/ 	.word	0x00000005
        /*08dc*/ 	.word	0x00034850
        /*08e0*/ 	.short	0x010a
        /*08e2*/ 	.byte	0x3f
	.zero		1


	//   ....[62]....
        /*08e4*/ 	.word	0x00012ba0
        /*08e8*/ 	.word	0x00000007
        /*08ec*/ 	.word	0x00034850
        /*08f0*/ 	.short	0x010a
        /*08f2*/ 	.byte	0x3f
	.zero		1


	//   ....[63]....
        /*08f4*/ 	.word	0x00012d40
        /*08f8*/ 	.word	0x00000008
        /*08fc*/ 	.word	0x00034840
        /*0900*/ 	.short	0x010a
        /*0902*/ 	.byte	0x3f
	.zero		1


	//   ....[64]....
        /*0904*/ 	.word	0x00012dc0
        /*0908*/ 	.word	0x00000008
        /*090c*/ 	.word	0x00034820
        /*0910*/ 	.short	0x010a
        /*0912*/ 	.byte	0x3f
	.zero		1


	//   ....[65]....
        /*0914*/ 	.word	0x00012e10
        /*0918*/ 	.word	0x00000002
        /*091c*/ 	.word	0x00034840
        /*0920*/ 	.short	0x010a
        /*0922*/ 	.byte	0x3f
	.zero		1


	//   ....[66]....
        /*0924*/ 	.word	0x00012e60
        /*0928*/ 	.word	0x00000003
        /*092c*/ 	.word	0x00000060
        /*0930*/ 	.short	0x010a
        /*0932*/ 	.byte	0x3f
	.zero		1


	//   ....[67]....
        /*0934*/ 	.word	0x00012eb0
        /*0938*/ 	.word	0x00000002
        /*093c*/ 	.word	0x00034840
        /*0940*/ 	.short	0x010a
        /*0942*/ 	.byte	0x3f
	.zero		1


	//   ....[68]....
        /*0944*/ 	.word	0x00012f00
        /*0948*/ 	.word	0x00000003
        /*094c*/ 	.word	0x00000060
        /*0950*/ 	.short	0x010a
        /*0952*/ 	.byte	0x3f
	.zero		1


	//   ....[69]....
        /*0954*/ 	.word	0x00012f50
        /*0958*/ 	.word	0x00000002
        /*095c*/ 	.word	0x00034840
        /*0960*/ 	.short	0x010a
        /*0962*/ 	.byte	0x3f
	.zero		1


	//   ....[70]....
        /*0964*/ 	.word	0x00012fa0
        /*0968*/ 	.word	0x00000002
        /*096c*/ 	.word	0x00000060
        /*0970*/ 	.short	0x010a
        /*0972*/ 	.byte	0x3f
	.zero		1


	//   ....[71]....
        /*0974*/ 	.word	0x00012ff0
        /*0978*/ 	.word	0x00000003
        /*097c*/ 	.word	0x00034860
        /*0980*/ 	.short	0x010a
        /*0982*/ 	.byte	0x3f
	.zero		1


	//   ....[72]....
        /*0984*/ 	.word	0x000139b0
        /*0988*/ 	.word	0x00000000
        /*098c*/ 	.word	0x00034820
        /*0990*/ 	.short	0x010a
        /*0992*/ 	.byte	0x3f
	.zero		1


	//   ....[73]....
        /*0994*/ 	.word	0x00013b50
        /*0998*/ 	.word	0x00000006
        /*099c*/ 	.word	0x00000000
        /*09a0*/ 	.short	0x010a
        /*09a2*/ 	.byte	0x3f
	.zero		1


	//   ....[74]....
        /*09a4*/ 	.word	0x00013ba0
        /*09a8*/ 	.word	0x00000007
        /*09ac*/ 	.word	0x00000000
        /*09b0*/ 	.short	0x010a
        /*09b2*/ 	.byte	0x3f
	.zero		1


	//   ....[75]....
        /*09b4*/ 	.word	0x00013bf0
        /*09b8*/ 	.word	0x00000004
        /*09bc*/ 	.word	0x00000000
        /*09c0*/ 	.short	0x010a
        /*09c2*/ 	.byte	0x3f
	.zero		1


	//----- nvinfo : EIATTR_NUM_MBARRIERS
	.align		4
.L_335:
        /*09c4*/ 	.byte	0x03, 0x38
        /*09c6*/ 	.short	0x0016


	//----- nvinfo : EIATTR_EXIT_INSTR_OFFSETS
	.align		4
        /*09c8*/ 	.byte	0x04, 0x1c
        /*09ca*/ 	.short	(.L_337 - .L_336)


	//   ....[0]....
.L_336:
        /*09cc*/ 	.word	0x00000a80


	//   ....[1]....
        /*09d0*/ 	.word	0x0000d6a0


	//   ....[2]....
        /*09d4*/ 	.word	0x0000d700


	//   ....[3]....
        /*09d8*/ 	.word	0x00012950


	//----- nvinfo : EIATTR_MAX_THREADS
	.align		4
.L_337:
        /*09dc*/ 	.byte	0x04, 0x05
        /*09de*/ 	.short	(.L_339 - .L_338)
.L_338:
        /*09e0*/ 	.word	0x00000180
        /*09e4*/ 	.word	0x00000001
        /*09e8*/ 	.word	0x00000001


	//----- nvinfo : EIATTR_CRS_STACK_SIZE
	.align		4
.L_339:
        /*09ec*/ 	.byte	0x04, 0x1e
        /*09ee*/ 	.short	(.L_341 - .L_340)
.L_340:
        /*09f0*/ 	.word	0x00000000


	//----- nvinfo : EIATTR_CBANK_PARAM_SIZE
	.align		4
.L_341:
        /*09f4*/ 	.byte	0x03, 0x19
        /*09f6*/ 	.short	0x0a70


	//----- nvinfo : EIATTR_PARAM_CBANK
	.align		4
        /*09f8*/ 	.byte	0x04, 0x0a
        /*09fa*/ 	.short	(.L_343 - .L_342)
	.align		4
.L_342:
        /*09fc*/ 	.word	index@(.nv.constant0._ZN7cutlass13device_kernelIN5flash11enable_sm90INS1_16FlashAttnFwdSm90INS1_25CollectiveMainloopFwdSm90ILi2EN4cute5tupleIJNS5_1CILi1EEES8_S8_EEENS6_IJNS7_ILi128EEESA_NS7_ILi192EEEEEELi128ENS_10bfloat16_tEfNS_4arch4Sm90ELb1ELb0ELb1ELb1ELb0ELb0ELb0ELb1ELb1ELb0ELb0ELb0EEENS1_21CollectiveEpilogueFwdINS6_IJSA_SA_SA_EEES9_SD_SF_Li256ELb1ELb0ELb0ELb0EEENS1_36VarlenDynamicPersistentTileSchedulerILi128ELi128ELi256ELi32ELb0ELb0ELb1ELb1ELb1ELb1EEEEEEEEEvNT_6ParamsE)
        /*0a00*/ 	.short	0x0210
        /*0a02*/ 	.short	0x0a70


	//----- nvinfo : EIATTR_SW_WAR
	.align		4
.L_343:
        /*0a04*/ 	.byte	0x04, 0x36
        /*0a06*/ 	.short	(.L_345 - .L_344)
.L_344:
        /*0a08*/ 	.word	0x00000008
.L_345:


//--------------------- .nv.info._ZN7cutlass13device_kernelIN5flash11enable_sm90INS1_16FlashAttnFwdSm90INS1_25CollectiveMainloopFwdSm90ILi2EN4cute5tupleIJNS5_1CILi1EEES8_S8_EEENS6_IJNS7_ILi128EEESA_NS7_ILi192EEEEEELi128ENS_10bfloat16_tEfNS_4arch4Sm90ELb1ELb0ELb1ELb1ELb0ELb1ELb0ELb1ELb1ELb0ELb0ELb0EEENS1_21CollectiveEpilogueFwdINS6_IJSA_SA_SA_EEES9_SD_SF_Li256ELb1ELb0ELb0ELb0EEENS1_36VarlenDynamicPersistentTileSchedulerILi128ELi128ELi256ELi32ELb0ELb0ELb1ELb1ELb1ELb1EEEEEEEEEvNT_6ParamsE --------------------------
	.section	.nv.info._ZN7cutlass13device_kernelIN5flash11enable_sm90INS1_16FlashAttnFwdSm90INS1_25CollectiveMainloopFwdSm90ILi2EN4cute5tupleIJNS5_1CILi1EEES8_S8_EEENS6_IJNS7_ILi128EEESA_NS7_ILi192EEEEEELi128ENS_10bfloat16_tEfNS_4arch4Sm90ELb1ELb0ELb1ELb1ELb0ELb1ELb0ELb1ELb1ELb0ELb0ELb0EEENS1_21CollectiveEpilogueFwdINS6_IJSA_SA_SA_EEES9_SD_SF_Li256ELb1ELb0ELb0ELb0EEENS1_36VarlenDynamicPersistentTileSchedulerILi128ELi128ELi256ELi32ELb0ELb0ELb1ELb1ELb1ELb1EEEEEEEEEvNT_6ParamsE,"",@"SHT_CUDA_INFO"
	.sectionflags	@""
	.align	4


	//----- nvinfo : EIATTR_CUDA_API_VERSION
	.align		4
        /*0000*/ 	.byte	0x04, 0x37
        /*0002*/ 	.short	(.L_347 - .L_346)
.L_346:
        /*0004*/ 	.word	0x00000082


	//----- nvinfo : EIATTR_KPARAM_INFO
	.align		4
.L_347:
        /*0008*/ 	.byte	0x04, 0x17
        /*000a*/ 	.short	(.L_349 - .L_348)
.L_348:
        /*000c*/ 	.word	0x00000000
        /*0010*/ 	.short	0x0000
        /*0012*/ 	.short	0x0070
        /*0014*/ 	.byte	0x00, 0xf0, 0x01, 0x28


	//----- nvinfo : EIATTR_SPARSE_MMA_MASK
	.align		4
.L_349:
        /*0018*/ 	.byte	0x03, 0x50
        /*001a*/ 	.short	0x0000


	//----- nvinfo : EIATTR_MAXREG_COUNT
	.align		4
        /*001c*/ 	.byte	0x03, 0x1b
        /*001e*/ 	.short	0x00a8


	//----- nvinfo : EIATTR_NUM_BARRIERS
	.align		4
        /*0020*/ 	.byte	0x02, 0x4c
        /*0022*/ 	.byte	0x10
	.zero		1


	//----- nvinfo : EIATTR_EXTERNS
	.align		4
        /*0024*/ 	.byte	0x04, 0x0f
        /*0026*/ 	.short	(.L_351 - .L_350)


	//   ....[0]....
	.align		4
.L_350:
        /*0028*/ 	.word	index@(__assertfail)


	//----- nvinfo : EIATTR_ANNOTATIONS
	.align		4
.L_351:
        /*002c*/ 	.byte	0x04, 0x55
        /*002e*/ 	.short	(.L_353 - .L_352)


	//   ....[0]....
.L_352:
        /* <DEDUP_REMOVED lines=54> */


	//----- nvinfo : EIATTR_MERCURY_ISA_VERSION
	.align		4
.L_353:
        /*0378*/ 	.byte	0x03, 0x5f
        /*037a*/ 	.short	0x0101


	//----- nvinfo : EIATTR_UNUSED_LOAD_BYTE_OFFSET
	.align		4
        /*037c*/ 	.byte	0x04, 0x44
        /*037e*/ 	.short	(.L_355 - .L_354)


	//   ....[0]....
.L_354:
        /*0380*/ 	.word	0x00000ab0
        /*0384*/ 	.word	0x0000fff0


	//   ....[1]....
        /*0388*/ 	.word	0x0001c970
        /*038c*/ 	.word	0x0000fff0


	//----- nvinfo : EIATTR_INT_WARP_WIDE_INSTR_OFFSETS
	.align		4
.L_355:
        /*0390*/ 	.byte	0x04, 0x31
        /*0392*/ 	.short	(.L_357 - .L_356)


	//   ....[0]....
.L_356:
        /*0394*/ 	.word	0x000001b0


	//   ....[1]....
        /*0398*/ 	.word	0x000001f0


	//   ....[2]....
        /*039c*/ 	.word	0x000002b0


	//   ....[3]....
        /*03a0*/ 	.word	0x000208a0


	//   ....[4]....
        /*03a4*/ 	.word	0x00020930


	//   ....[5]....
        /*03a8*/ 	.word	0x00020db0


	//   ....[6]....
        /*03ac*/ 	.word	0x00020de0


	//   ....[7]....
        /*03b0*/ 	.word	0x00020ff0


	//   ....[8]....
        /*03b4*/ 	.word	0x000210e0


	//   ....[9]....
        /*03b8*/ 	.word	0x00023370


	//   ....[10]....
        /*03bc*/ 	.word	0x00023400


	//----- nvinfo : EIATTR_COOP_GROUP_MASK_REGIDS
	.align		4
.L_357:
        /*03c0*/ 	.byte	0x04, 0x29
        /*03c2*/ 	.short	(.L_359 - .L_358)


	//   ....[0]....
.L_358:
        /*03c4*/ 	.word	0xffffffff


	//   ....[1]....
        /*03c8*/ 	.word	0xffffffff


	//   ....[2]....
        /*03cc*/ 	.word	0xffffffff


	//   ....[3]....
        /*03d0*/ 	.word	0xffffffff


	//   ....[4]....
        /*03d4*/ 	.word	0xffffffff


	//   ....[5]....
        /*03d8*/ 	.word	0xffffffff


	//   ....[6]....
        /*03dc*/ 	.word	0xffffffff


	//   ....[7]....
        /*03e0*/ 	.word	0xffffffff


	//   ....[8]....
        /*03e4*/ 	.word	0xffffffff


	//   ....[9]....
        /*03e8*/ 	.word	0xffffffff


	//   ....[10]....
        /*03ec*/ 	.word	0xffffffff


	//   ....[11]....
        /*03f0*/ 	.word	0xffffffff


	//   ....[12]....
        /*03f4*/ 	.word	0xffffffff


	//   ....[13]....
        /*03f8*/ 	.word	0xffffffff


	//   ....[14]....
        /*03fc*/ 	.word	0xffffffff


	//   ....[15]....
        /*0400*/ 	.word	0xffffffff


	//   ....[16]....
        /*0404*/ 	.word	0xffffffff


	//   ....[17]....
        /*0408*/ 	.word	0xffffffff


	//   ....[18]....
        /*040c*/ 	.word	0xffffffff


	//   ....[19]....
        /*0410*/ 	.word	0xffffffff


	//   ....[20]....
        /*0414*/ 	.word	0xffffffff


	//   ....[21]....
        /*0418*/ 	.word	0xffffffff


	//   ....[22]....
        /*041c*/ 	.word	0xffffffff


	//   ....[23]....
        /*0420*/ 	.word	0xffffffff


	//   ....[24]....
        /*0424*/ 	.word	0xffffffff


	//   ....[25]....
        /*0428*/ 	.word	0xffffffff


	//   ....[26]....
        /*042c*/ 	.word	0xffffffff


	//   ....[27]....
        /*0430*/ 	.word	0xffffffff


	//   ....[28]....
        /*0434*/ 	.word	0xffffffff


	//   ....[29]....
        /*0438*/ 	.word	0xffffffff


	//   ....[30]....
        /*043c*/ 	.word	0xffffffff


	//   ....[31]....
        /*0440*/ 	.word	0xffffffff


	//   ....[32]....
        /*0444*/ 	.word	0xffffffff


	//   ....[33]....
        /*0448*/ 	.word	0xffffffff


	//   ....[34]....
        /*044c*/ 	.word	0xffffffff


	//   ....[35]....
        /*0450*/ 	.word	0xffffffff


	//   ....[36]....
        /*0454*/ 	.word	0xffffffff


	//   ....[37]....
        /*0458*/ 	.word	0xffffffff


	//   ....[38]....
        /*045c*/ 	.word	0xffffffff


	//   ....[39]....
        /*0460*/ 	.word	0xffffffff


	//   ....[40]....
        /*0464*/ 	.word	0xffffffff


	//   ....[41]....
        /*0468*/ 	.word	0xffffffff


	//   ....[42]....
        /*046c*/ 	.word	0xffffffff


	//   ....[43]....
        /*0470*/ 	.word	0xffffffff


	//   ....[44]....
        /*0474*/ 	.word	0xffffffff


	//   ....[45]....
        /*0478*/ 	.word	0xffffffff


	//   ....[46]....
        /*047c*/ 	.word	0xffffffff


	//   ....[47]....
        /*0480*/ 	.word	0xffffffff


	//   ....[48]....
        /*0484*/ 	.word	0xffffffff


	//   ....[49]....
        /*0488*/ 	.word	0xffffffff


	//   ....[50]....
        /*048c*/ 	.word	0xffffffff


	//   ....[51]....
        /*0490*/ 	.word	0xffffffff


	//   ....[52]....
        /*0494*/ 	.word	0xffffffff


	//   ....[53]....
        /*0498*/ 	.word	0xffffffff


	//   ....[54]....
        /*049c*/ 	.word	0xffffffff


	//   ....[55]....
        /*04a0*/ 	.word	0xffffffff


	//   ....[56]....
        /*04a4*/ 	.word	0xffffffff


	//   ....[57]....
        /*04a8*/ 	.word	0xffffffff


	//   ....[58]....
        /*04ac*/ 	.word	0x0500000f


	//   ....[59]....
        /*04b0*/ 	.word	0x0500000f


	//   ....[60]....
        /*04b4*/ 	.word	0x0500000f


	//   ....[61]....
        /*04b8*/ 	.word	0x0500000f


	//   ....[62]....
        /*04bc*/ 	.word	0x0500000f


	//   ....[63]....
        /*04c0*/ 	.word	0x0500000f


	//   ....[64]....
        /*04c4*/ 	.word	0x0500000f


	//   ....[65]....
        /*04c8*/ 	.word	0x0500000f


	//   ....[66]....
        /*04cc*/ 	.word	0x0500000f


	//   ....[67]....
        /*04d0*/ 	.word	0x0500000f


	//   ....[68]....
        /*04d4*/ 	.word	0x0500000f


	//   ....[69]....
        /*04d8*/ 	.word	0x0500000f


	//   ....[70]....
        /*04dc*/ 	.word	0x0500000f


	//   ....[71]....
        /*04e0*/ 	.word	0x0500000f


	//   ....[72]....
        /*04e4*/ 	.word	0x0500000f


	//   ....[73]....
        /*04e8*/ 	.word	0x0500000f


	//   ....[74]....
        /*04ec*/ 	.word	0x0500000f


	//   ....[75]....
        /*04f0*/ 	.word	0x0500000f


	//   ....[76]....
        /*04f4*/ 	.word	0x0500000f


	//   ....[77]....
        /*04f8*/ 	.word	0x0500000f


	//   ....[78]....
        /*04fc*/ 	.word	0x0500000f


	//   ....[79]....
        /*0500*/ 	.word	0x0500000f


	//   ....[80]....
        /*0504*/ 	.word	0x0500000f


	//   ....[81]....
        /*0508*/ 	.word	0x0500000f


	//   ....[82]....
        /*050c*/ 	.word	0x0500000f


	//   ....[83]....
        /*0510*/ 	.word	0x0500000f


	//   ....[84]....
        /*0514*/ 	.word	0x0500000f


	//   ....[85]....
        /*0518*/ 	.word	0x0500000f


	//   ....[86]....
        /*051c*/ 	.word	0x0500000f


	//   ....[87]....
        /*0520*/ 	.word	0x0500000f


	//   ....[88]....
        /*0524*/ 	.word	0x0500000f


	//   ....[89]....
        /*0528*/ 	.word	0x0500000f


	//   ....[90]....
        /*052c*/ 	.word	0x0500000f


	//   ....[91]....
        /*0530*/ 	.word	0x0500000f


	//   ....[92]....
        /*0534*/ 	.word	0x0500000f


	//   ....[93]....
        /*0538*/ 	.word	0x0500000f


	//----- nvinfo : EIATTR_COOP_GROUP_INSTR_OFFSETS
	.align		4
.L_359:
        /*053c*/ 	.byte	0x04, 0x28
        /*053e*/ 	.short	(.L_361 - .L_360)


	//   ....[0]....
.L_360:
        /*0540*/ 	.word	0x00000060


	//   ....[1]....
        /*0544*/ 	.word	0x000001c0


	//   ....[2]....
        /*0548*/ 	.word	0x000002c0


	//   ....[3]....
        /*054c*/ 	.word	0x00000430


	//   ....[4]....
        /*0550*/ 	.word	0x00000590


	//   ....[5]....
        /*0554*/ 	.word	0x000006b0


	//   ....[6]....
        /*0558*/ 	.word	0x00000810


	//   ....[7]....
        /*055c*/ 	.word	0x0000abc0


	//   ....[8]....
        /*0560*/ 	.word	0x00013d00


	//   ....[9]....
        /*0564*/ 	.word	0x00013d70


	//   ....[10]....
        /*0568*/ 	.word	0x00014780


	//   ....[11]....
        /*056c*/ 	.word	0x000147d0


	//   ....[12]....
        /*0570*/ 	.word	0x00017540


	//   ....[13]....
        /*0574*/ 	.word	0x00017570


	//   ....[14]....
        /*0578*/ 	.word	0x00018090


	//   ....[15]....
        /*057c*/ 	.word	0x000180d0


	//   ....[16]....
        /*0580*/ 	.word	0x0001a550


	//   ....[17]....
        /*0584*/ 	.word	0x0001a5b0


	//   ....[18]....
        /*0588*/ 	.word	0x0001ad00


	//   ....[19]....
        /*058c*/ 	.word	0x0001ad60


	//   ....[20]....
        /*0590*/ 	.word	0x0001bfd0


	//   ....[21]....
        /*0594*/ 	.word	0x0001c010


	//   ....[22]....
        /*0598*/ 	.word	0x0001c100


	//   ....[23]....
        /*059c*/ 	.word	0x0001c400


	//   ....[24]....
        /*05a0*/ 	.word	0x0001e730


	//   ....[25]....
        /*05a4*/ 	.word	0x0001e8a0


	//   ....[26]....
        /*05a8*/ 	.word	0x0001e8d0


	//   ....[27]....
        /*05ac*/ 	.word	0x0001e910


	//   ....[28]....
        /*05b0*/ 	.word	0x0001e980


	//   ....[29]....
        /*05b4*/ 	.word	0x0001e9e0


	//   ....[30]....
        /*05b8*/ 	.word	0x0001ea20


	//   ....[31]....
        /*05bc*/ 	.word	0x0001ebc0


	//   ....[32]....
        /*05c0*/ 	.word	0x0001ec20


	//   ....[33]....
        /*05c4*/ 	.word	0x0001ec60


	//   ....[34]....
        /*05c8*/ 	.word	0x0001eca0


	//   ....[35]....
        /*05cc*/ 	.word	0x0001ecd0


	//   ....[36]....
        /*05d0*/ 	.word	0x0001ed00


	//   ....[37]....
        /*05d4*/ 	.word	0x0001ed90


	//   ....[38]....
        /*05d8*/ 	.word	0x0001edf0


	//   ....[39]....
        /*05dc*/ 	.word	0x0001ee80


	//   ....[40]....
        /*05e0*/ 	.word	0x00023810


	//   ....[41]....
        /*05e4*/ 	.word	0x00023820


	//   ....[42]....
        /*05e8*/ 	.word	0x00023930


	//   ....[43]....
        /*05ec*/ 	.word	0x00023990


	//   ....[44]....
        /*05f0*/ 	.word	0x000239d0


	//   ....[45]....
        /*05f4*/ 	.word	0x00023a10


	//   ....[46]....
        /*05f8*/ 	.word	0x00023a40


	//   ....[47]....
        /*05fc*/ 	.word	0x00023a70


	//   ....[48]....
        /*0600*/ 	.word	0x00023c00


	//   ....[49]....
        /*0604*/ 	.word	0x00023c60


	//   ....[50]....
        /*0608*/ 	.word	0x00023ca0


	//   ....[51]....
        /*060c*/ 	.word	0x00023ce0


	//   ....[52]....
        /*0610*/ 	.word	0x00023d10


	//   ....[53]....
        /*0614*/ 	.word	0x00023d40


	//   ....[54]....
        /*0618*/ 	.word	0x00023e00


	//   ....[55]....
        /*061c*/ 	.word	0x00023e20


	//   ....[56]....
        /*0620*/ 	.word	0x00023e90


	//   ....[57]....
        /*0624*/ 	.word	0x00024520


	//   ....[58]....
        /*0628*/ 	.word	0x00024960


	//   ....[59]....
        /*062c*/ 	.word	0x00024a00


	//   ....[60]....
        /*0630*/ 	.word	0x00024aa0


	//   ....[61]....
        /*0634*/ 	.word	0x00024b40


	//   ....[62]....
        /*0638*/ 	.word	0x00024be0


	//   ....[63]....
        /*063c*/ 	.word	0x00024c80


	//   ....[64]....
        /*0640*/ 	.word	0x00024d20


	//   ....[65]....
        /*0644*/ 	.word	0x00024dc0


	//   ....[66]....
        /*0648*/ 	.word	0x00024eb0


	//   ....[67]....
        /*064c*/ 	.word	0x00024f50


	//   ....[68]....
        /*0650*/ 	.word	0x00024ff0


	//   ....[69]....
        /*0654*/ 	.word	0x00025090


	//   ....[70]....
        /*0658*/ 	.word	0x00025130


	//   ....[71]....
        /*065c*/ 	.word	0x000251d0


	//   ....[72]....
        /*0660*/ 	.word	0x00025270


	//   ....[73]....
        /*0664*/ 	.word	0x00025310


	//   ....[74]....
        /*0668*/ 	.word	0x00025610


	//   ....[75]....
        /*066c*/ 	.word	0x000258f0


	//   ....[76]....
        /*0670*/ 	.word	0x00025d10


	//   ....[77]....
        /*0674*/ 	.word	0x00025da0


	//   ....[78]....
        /*0678*/ 	.word	0x00025e40


	//   ....[79]....
        /*067c*/ 	.word	0x00025ef0


	//   ....[80]....
        /*0680*/ 	.word	0x00025f70


	//   ....[81]....
        /*0684*/ 	.word	0x00025ff0


	//   ....[82]....
        /*0688*/ 	.word	0x00026070


	//   ....[83]....
        /*068c*/ 	.word	0x000260f0


	//   ....[84]....
        /*0690*/ 	.word	0x00026180


	//   ....[85]....
        /*0694*/ 	.word	0x00026230


	//   ....[86]....
        /*0698*/ 	.word	0x000262b0


	//   ....[87]....
        /*069c*/ 	.word	0x00026330


	//   ....[88]....
        /*06a0*/ 	.word	0x000263b0


	//   ....[89]....
        /*06a4*/ 	.word	0x00026430


	//   ....[90]....
        /*06a8*/ 	.word	0x000264a0


	//   ....[91]....
        /*06ac*/ 	.word	0x00026540


	//   ....[92]....
        /*06b0*/ 	.word	0x000265d0


	//   ....[93]....
        /*06b4*/ 	.word	0x00026700


	//----- nvinfo : EIATTR_REG_RECONFIG
	.align		4
.L_361:
        /*06b8*/ 	.byte	0x01, 0x54
	.zero		2


	//----- nvinfo : EIATTR_SYSCALL_OFFSETS
	.align		4
        /*06bc*/ 	.byte	0x04, 0x46
        /*06be*/ 	.short	(.L_363 - .L_362)


	//   ....[0]....
.L_362:
        /*06c0*/ 	.word	0x00001910


	//   ....[1]....
        /*06c4*/ 	.word	0x00001a60


	//   ....[2]....
        /*06c8*/ 	.word	0x0000ad50


	//   ....[3]....
        /*06cc*/ 	.word	0x0000b1c0


	//   ....[4]....
        /*06d0*/ 	.word	0x00020ac0


	//   ....[5]....
        /*06d4*/ 	.word	0x00020c00


	//   ....[6]....
        /*06d8*/ 	.word	0x00020d00


	//----- nvinfo : EIATTR_MBARRIER_INSTR_OFFSETS
	.align		4
.L_363:
        /*06dc*/ 	.byte	0x04, 0x39
        /*06de*/ 	.short	(.L_365 - .L_364)


	//   ....[0]....
.L_364:
        /*06e0*/ 	.word	0x000002e0
        /*06e4*/ 	.word	0x000000ff
        /*06e8*/ 	.word	0x00034800
        /*06ec*/ 	.short	0x0100
        /*06ee*/ 	.byte	0x08
	.zero		1


	//   ....[1]....
        /*06f0*/ 	.word	0x000002f0
        /*06f4*/ 	.word	0x000000ff
        /*06f8*/ 	.word	0x00034820
        /*06fc*/ 	.short	0x0100
        /*06fe*/ 	.byte	0x08
	.zero		1


	//   ....[2]....
        /*0700*/ 	.word	0x000003e0
        /*0704*/ 	.word	0x000000ff
        /*0708*/ 	.word	0x00034830
        /*070c*/ 	.short	0x0100
        /*070e*/ 	.byte	0x08
	.zero		1


	//   ....[3]....
        /*0710*/ 	.word	0x000003f0
        /*0714*/ 	.word	0x000000ff
        /*0718*/ 	.word	0x00034840
        /*071c*/ 	.short	0x0100
        /*071e*/ 	.byte	0x08
	.zero		1


	//   ....[4]....
        /*0720*/ 	.word	0x00000400
        /*0724*/ 	.word	0x000000ff
        /*0728*/ 	.word	0x00034838
        /*072c*/ 	.short	0x0100
        /*072e*/ 	.byte	0x08
	.zero		1


	//   ....[5]....
        /*0730*/ 	.word	0x00000410
        /*0734*/ 	.word	0x000000ff
        /*0738*/ 	.word	0x00034848
        /*073c*/ 	.short	0x0100
        /*073e*/ 	.byte	0x08
	.zero		1


	//   ....[6]....
        /*0740*/ 	.word	0x00000540
        /*0744*/ 	.word	0x000000ff
        /*0748*/ 	.word	0x00034850
        /*074c*/ 	.short	0x0100
        /*074e*/ 	.byte	0x08
	.zero		1


	//   ....[7]....
        /*0750*/ 	.word	0x00000550
        /*0754*/ 	.word	0x000000ff
        /*0758*/ 	.word	0x00034860
        /*075c*/ 	.short	0x0100
        /*075e*/ 	.byte	0x08
	.zero		1


	//   ....[8]....
        /*0760*/ 	.word	0x00000560
        /*0764*/ 	.word	0x000000ff
        /*0768*/ 	.word	0x00034858
        /*076c*/ 	.short	0x0100
        /*076e*/ 	.byte	0x08
	.zero		1


	//   ....[9]....
        /*0770*/ 	.word	0x00000570
        /*0774*/ 	.word	0x000000ff
        /*0778*/ 	.word	0x00034868
        /*077c*/ 	.short	0x0100
        /*077e*/ 	.byte	0x08
	.zero		1


	//   ....[10]....
        /*0780*/ 	.word	0x00000660
        /*0784*/ 	.word	0x000000ff
        /*0788*/ 	.word	0x00034870
        /*078c*/ 	.short	0x0100
        /*078e*/ 	.byte	0x06
	.zero		1


	//   ....[11]....
        /*0790*/ 	.word	0x00000670
        /*0794*/ 	.word	0x000000ff
        /*0798*/ 	.word	0x00034880
        /*079c*/ 	.short	0x0100
        /*079e*/ 	.byte	0x06
	.zero		1


	//   ....[12]....
        /*07a0*/ 	.word	0x00000680
        /*07a4*/ 	.word	0x000000ff
        /*07a8*/ 	.word	0x00034878
        /*07ac*/ 	.short	0x0100
        /*07ae*/ 	.byte	0x06
	.zero		1


	//   ....[13]....
        /*07b0*/ 	.word	0x00000690
        /*07b4*/ 	.word	0x000000ff
        /*07b8*/ 	.word	0x00034888
        /*07bc*/ 	.short	0x0100
        /*07be*/ 	.byte	0x06
	.zero		1


	//   ....[14]....
        /*07c0*/ 	.word	0x000007c0
        /*07c4*/ 	.word	0x000000ff
        /*07c8*/ 	.word	0x00034890
        /*07cc*/ 	.short	0x0100
        /*07ce*/ 	.byte	0x08
	.zero		1


	//   ....[15]....
        /*07d0*/ 	.word	0x000007d0
        /*07d4*/ 	.word	0x000000ff
        /*07d8*/ 	.word	0x000348a0
        /*07dc*/ 	.short	0x0100
        /*07de*/ 	.byte	0x08
	.zero		1


	//   ....[16]....
        /*07e0*/ 	.word	0x000007e0
        /*07e4*/ 	.word	0x000000ff
        /*07e8*/ 	.word	0x00034898
        /*07ec*/ 	.short	0x0100
        /*07ee*/ 	.byte	0x08
	.zero		1


	//   ....[17]....
        /*07f0*/ 	.word	0x000007f0
        /*07f4*/ 	.word	0x000000ff
        /*07f8*/ 	.word	0x000348a8
        /*07fc*/ 	.short	0x0100
        /*07fe*/ 	.byte	0x08
	.zero		1


	//   ....[18]....
        /*0800*/ 	.word	0x00000920
        /*0804*/ 	.word	0x000000ff
        /*0808*/ 	.word	0x000348b0
        /*080c*/ 	.short	0x0100
        /*080e*/ 	.byte	0x08
	.zero		1


	//   ....[19]....
        /*0810*/ 	.word	0x00000930
        /*0814*/ 	.word	0x000000ff
        /*0818*/ 	.word	0x000348c0
        /*081c*/ 	.short	0x0100
        /*081e*/ 	.byte	0x08
	.zero		1


	//   ....[20]....
        /*0820*/ 	.word	0x00000940
        /*0824*/ 	.word	0x000000ff
        /*0828*/ 	.word	0x000348b8
        /*082c*/ 	.short	0x0100
        /*082e*/ 	.byte	0x08
	.zero		1


	//   ....[21]....
        /*0830*/ 	.word	0x00000950
        /*0834*/ 	.word	0x000000ff
        /*0838*/ 	.word	0x000348c8
        /*083c*/ 	.short	0x0100
        /*083e*/ 	.byte	0x08
	.zero		1


	//   ....[22]....
        /*0840*/ 	.word	0x000036c0
        /*0844*/ 	.word	0x00000003
        /*0848*/ 	.word	0x00034890
        /*084c*/ 	.short	0x010a
        /*084e*/ 	.byte	0x3f
	.zero		1


	//   ....[23]....
        /*0850*/ 	.word	0x00006da0
        /*0854*/ 	.word	0x00000003
        /*0858*/ 	.word	0x00034890
        /*085c*/ 	.short	0x010a
        /*085e*/ 	.byte	0x3f
	.zero		1


	//   ....[24]....
        /*0860*/ 	.word	0x00009fb0
        /*0864*/ 	.word	0x00000003
        /*0868*/ 	.word	0x00034890
        /*086c*/ 	.short	0x010a
        /*086e*/ 	.byte	0x3f
	.zero		1


	//   ....[25]....
        /*0870*/ 	.word	0x0000a380
        /*0874*/ 	.word	0x00000024
        /*0878*/ 	.word	0x00000000
        /*087c*/ 	.short	0x0101
        /*087e*/ 	.byte	0x3f
	.zero		1


	//   ....[26]....
        /*0880*/ 	.word	0x0000a3c0
        /*0884*/ 	.word	0x00000003
        /*0888*/ 	.word	0x000348b0
        /*088c*/ 	.short	0x010a
        /*088e*/ 	.byte	0x3f
	.zero		1


	//   ....[27]....
        /*0890*/ 	.word	0x0000a890
        /*0894*/ 	.word	0x00000003
        /*0898*/ 	.word	0x00000000
        /*089c*/ 	.short	0x0101
        /*089e*/ 	.byte	0x3f
	.zero		1


	//   ....[28]....
        /*08a0*/ 	.word	0x0000add0
        /*08a4*/ 	.word	0x00000012
        /*08a8*/ 	.word	0x00034800
        /*08ac*/ 	.short	0x010a
        /*08ae*/ 	.byte	0x3f
	.zero		1


	//   ....[29]....
        /*08b0*/ 	.word	0x0000ae20
        /*08b4*/ 	.word	0x00000012
        /*08b8*/ 	.word	0x00034800
        /*08bc*/ 	.short	0x010a
        /*08be*/ 	.byte	0x3f
	.zero		1


	//   ....[30]....
        /*08c0*/ 	.word	0x0000c210
        /*08c4*/ 	.word	0x00000012
        /*08c8*/ 	.word	0x00034800
        /*08cc*/ 	.short	0x010a
        /*08ce*/ 	.byte	0x3f
	.zero		1


	//   ....[31]....
        /*08d0*/ 	.word	0x0000f770
        /*08d4*/ 	.word	0x00000012
        /*08d8*/ 	.word	0x00034800
        /*08dc*/ 	.short	0x010a
        /*08de*/ 	.byte	0x3f
	.zero		1


	//   ....[32]....
        /*08e0*/ 	.word	0x00012310
        /*08e4*/ 	.word	0x00000000
        /*08e8*/ 	.word	0x00034830
        /*08ec*/ 	.short	0x010a
        /*08ee*/ 	.byte	0x3f
	.zero		1


	//   ....[33]....
        /*08f0*/ 	.word	0x00012390
        /*08f4*/ 	.word	0x00000000
        /*08f8*/ 	.word	0x00034830
        /*08fc*/ 	.short	0x010a
        /*08fe*/ 	.byte	0x3f
	.zero		1


	//   ....[34]....
        /*0900*/ 	.word	0x00013750
        /*0904*/ 	.word	0x00000000
        /*0908*/ 	.word	0x00000000
        /*090c*/ 	.short	0x0101
        /*090e*/ 	.byte	0x3f
	.zero		1


	//   ....[35]....
        /*0910*/ 	.word	0x00015820
        /*0914*/ 	.word	0x0000000e
        /*0918*/ 	.word	0x00034830
        /*091c*/ 	.short	0x010a
        /*091e*/ 	.byte	0x3f
	.zero		1


	//   ....[36]....
        /*0920*/ 	.word	0x00015890
        /*0924*/ 	.word	0x0000000e
        /*0928*/ 	.word	0x00034830
        /*092c*/ 	.short	0x010a
        /*092e*/ 	.byte	0x3f
	.zero		1


	//   ....[37]....
        /*0930*/ 	.word	0x00016410
        /*0934*/ 	.word	0x0000000f
        /*0938*/ 	.word	0x00034850
        /*093c*/ 	.short	0x010a
        /*093e*/ 	.byte	0x3f
	.zero		1


	//   ....[38]....
        /*0940*/ 	.word	0x00016460
        /*0944*/ 	.word	0x0000000f
        /*0948*/ 	.word	0x00034850
        /*094c*/ 	.short	0x010a
        /*094e*/ 	.byte	0x3f
	.zero		1


	//   ....[39]....
        /*0950*/ 	.word	0x00018a60
        /*0954*/ 	.word	0x0000000e
        /*0958*/ 	.word	0x00000000
        /*095c*/ 	.short	0x0101
        /*095e*/ 	.byte	0x3f
	.zero		1


	//   ....[40]....
        /*0960*/ 	.word	0x00018ab0
        /*0964*/ 	.word	0x0000000f
        /*0968*/ 	.word	0x00000000
        /*096c*/ 	.short	0x0101
        /*096e*/ 	.byte	0x3f
	.zero		1


	//   ....[41]....
        /*0970*/ 	.word	0x00018e40
        /*0974*/ 	.word	0x00000008
        /*0978*/ 	.word	0x00034830
        /*097c*/ 	.short	0x010a
        /*097e*/ 	.byte	0x3f
	.zero		1


	//   ....[42]....
        /*0980*/ 	.word	0x00018eb0
        /*0984*/ 	.word	0x00000008
        /*0988*/ 	.word	0x00034830
        /*098c*/ 	.short	0x010a
        /*098e*/ 	.byte	0x3f
	.zero		1


	//   ....[43]....
        /*0990*/ 	.word	0x00019a30
        /*0994*/ 	.word	0x0000000e
        /*0998*/ 	.word	0x00034850
        /*099c*/ 	.short	0x010a
        /*099e*/ 	.byte	0x3f
	.zero		1


	//   ....[44]....
        /*09a0*/ 	.word	0x00019a80
        /*09a4*/ 	.word	0x0000000e
        /*09a8*/ 	.word	0x00034850
        /*09ac*/ 	.short	0x010a
        /*09ae*/ 	.byte	0x3f
	.zero		1


	//   ....[45]....
        /*09b0*/ 	.word	0x0001b390
        /*09b4*/ 	.word	0x00000007
        /*09b8*/ 	.word	0x00000000
        /*09bc*/ 	.short	0x0101
        /*09be*/ 	.byte	0x3f
	.zero		1


	//   ....[46]....
        /*09c0*/ 	.word	0x0001b550
        /*09c4*/ 	.word	0x0000000d
        /*09c8*/ 	.word	0x00000000
        /*09cc*/ 	.short	0x0101
        /*09ce*/ 	.byte	0x3f
	.zero		1


	//   ....[47]....
        /*09d0*/ 	.word	0x0001bec0
        /*09d4*/ 	.word	0x0000000b
        /*09d8*/ 	.word	0x00034850
        /*09dc*/ 	.short	0x010a
        /*09de*/ 	.byte	0x3f
	.zero		1


	//   ....[48]....
        /*09e0*/ 	.word	0x0001bf60
        /*09e4*/ 	.word	0x0000000b
        /*09e8*/ 	.word	0x00034850
        /*09ec*/ 	.short	0x010a
        /*09ee*/ 	.byte	0x3f
	.zero		1


	//   ....[49]....
        /*09f0*/ 	.word	0x0001c4f0
        /*09f4*/ 	.word	0x0000000a
        /*09f8*/ 	.word	0x00000000
        /*09fc*/ 	.short	0x0101
        /*09fe*/ 	.byte	0x3f
	.zero		1


	//   ....[50]....
        /*0a00*/ 	.word	0x0001d740
        /*0a04*/ 	.word	0x00000000
        /*0a08*/ 	.word	0x00000000
        /*0a0c*/ 	.short	0x0101
        /*0a0e*/ 	.byte	0x3f
	.zero		1


	//   ....[51]....
        /*0a10*/ 	.word	0x0001fbb0
        /*0a14*/ 	.word	0x00000005
        /*0a18*/ 	.word	0x00034820
        /*0a1c*/ 	.short	0x010a
        /*0a1e*/ 	.byte	0x3f
	.zero		1


	//   ....[52]....
        /*0a20*/ 	.word	0x0001fc40
        /*0a24*/ 	.word	0x00000006
        /*0a28*/ 	.word	0x000348a0
        /*0a2c*/ 	.short	0x010a
        /*0a2e*/ 	.byte	0x3f
	.zero		1


	//   ....[53]....
        /*0a30*/ 	.word	0x0001fed0
        /*0a34*/ 	.word	0x00000006
        /*0a38*/ 	.word	0x000348c0
        /*0a3c*/ 	.short	0x010a
        /*0a3e*/ 	.byte	0x3f
	.zero		1


	//   ....[54]....
        /*0a40*/ 	.word	0x00020290
        /*0a44*/ 	.word	0x00000007
        /*0a48*/ 	.word	0x000348a0
        /*0a4c*/ 	.short	0x010a
        /*0a4e*/ 	.byte	0x3f
	.zero		1


	//   ....[55]....
        /*0a50*/ 	.word	0x00020500
        /*0a54*/ 	.word	0x00000007
        /*0a58*/ 	.word	0x000348c0
        /*0a5c*/ 	.short	0x010a
        /*0a5e*/ 	.byte	0x3f
	.zero		1


	//   ....[56]....
        /*0a60*/ 	.word	0x00021410
        /*0a64*/ 	.word	0x00000007
        /*0a68*/ 	.word	0x00034840
        /*0a6c*/ 	.short	0x010a
        /*0a6e*/ 	.byte	0x3f
	.zero		1


	//   ....[57]....
        /*0a70*/ 	.word	0x000219c0
        /*0a74*/ 	.word	0x0000000a
        /*0a78*/ 	.word	0x00034820
        /*0a7c*/ 	.short	0x010a
        /*0a7e*/ 	.byte	0x3f
	.zero		1


	//   ....[58]....
        /*0a80*/ 	.word	0x00021cd0
        /*0a84*/ 	.word	0x00000007
        /*0a88*/ 	.word	0x00034840
        /*0a8c*/ 	.short	0x010a
        /*0a8e*/ 	.byte	0x3f
	.zero		1


	//   ....[59]....
        /*0a90*/ 	.word	0x00021fd0
        /*0a94*/ 	.word	0x00000008
        /*0a98*/ 	.word	0x00000060
        /*0a9c*/ 	.short	0x010a
        /*0a9e*/ 	.byte	0x3f
	.zero		1


	//   ....[60]....
        /*0aa0*/ 	.word	0x00022590
        /*0aa4*/ 	.word	0x00000002
        /*0aa8*/ 	.word	0x00034840
        /*0aac*/ 	.short	0x010a
        /*0aae*/ 	.byte	0x3f
	.zero		1


	//   ....[61]....
        /*0ab0*/ 	.word	0x00022890
        /*0ab4*/ 	.word	0x00000003
        /*0ab8*/ 	.word	0x00000060
        /*0abc*/ 	.short	0x010a
        /*0abe*/ 	.byte	0x3f
	.zero		1


	//   ....[62]....
        /*0ac0*/ 	.word	0x00022d50
        /*0ac4*/ 	.word	0x00000002
        /*0ac8*/ 	.word	0x00034840
        /*0acc*/ 	.short	0x010a
        /*0ace*/ 	.byte	0x3f
	.zero		1


	//   ....[63]....
        /*0ad0*/ 	.word	0x00023060
        /*0ad4*/ 	.word	0x00000002
        /*0ad8*/ 	.word	0x00000060
        /*0adc*/ 	.short	0x010a
        /*0ade*/ 	.byte	0x3f
	.zero		1


	//   ....[64]....
        /*0ae0*/ 	.word	0x000234c0
        /*0ae4*/ 	.word	0x00000003
        /*0ae8*/ 	.word	0x00034860
        /*0aec*/ 	.short	0x010a
        /*0aee*/ 	.byte	0x3f
	.zero		1


	//   ....[65]....
        /*0af0*/ 	.word	0x000244a0
        /*0af4*/ 	.word	0x00000000
        /*0af8*/ 	.word	0x00034820
        /*0afc*/ 	.short	0x010a
        /*0afe*/ 	.byte	0x3f
	.zero		1


	//   ....[66]....
        /*0b00*/ 	.word	0x00024650
        /*0b04*/ 	.word	0x00000006
        /*0b08*/ 	.word	0x00000000
        /*0b0c*/ 	.short	0x010a
        /*0b0e*/ 	.byte	0x3f
	.zero		1


	//   ....[67]....
        /*0b10*/ 	.word	0x000246c0
        /*0b14*/ 	.word	0x00000007
        /*0b18*/ 	.word	0x00000000
        /*0b1c*/ 	.short	0x010a
        /*0b1e*/ 	.byte	0x3f
	.zero		1


	//   ....[68]....
        /*0b20*/ 	.word	0x00024730
        /*0b24*/ 	.word	0x00000004
        /*0b28*/ 	.word	0x00000000
        /*0b2c*/ 	.short	0x010a
        /*0b2e*/ 	.byte	0x3f
	.zero		1


	//   ....[69]....
        /*0b30*/ 	.word	0x00024760
        /*0b34*/ 	.word	0x00000003
        /*0b38*/ 	.word	0x00000000
        /*0b3c*/ 	.short	0x010a
        /*0b3e*/ 	.byte	0x3f
	.zero		1


	//   ....[70]....
        /*0b40*/ 	.word	0x000247c0
        /*0b44*/ 	.word	0x00000003
        /*0b48*/ 	.word	0x00034890
        /*0b4c*/ 	.short	0x010a
        /*0b4e*/ 	.byte	0x3f
	.zero		1


	//   ....[71]....
        /*0b50*/ 	.word	0x00024810
        /*0b54*/ 	.word	0x00000003
        /*0b58*/ 	.word	0x00034890
        /*0b5c*/ 	.short	0x010a
        /*0b5e*/ 	.byte	0x3f
	.zero		1


	//   ....[72]....
        /*0b60*/ 	.word	0x00024860
        /*0b64*/ 	.word	0x00000003
        /*0b68*/ 	.word	0x00034890
        /*0b6c*/ 	.short	0x010a
        /*0b6e*/ 	.byte	0x3f
	.zero		1


	//   ....[73]....
        /*0b70*/ 	.word	0x000248b0
        /*0b74*/ 	.word	0x00000003
        /*0b78*/ 	.word	0x000348b0
        /*0b7c*/ 	.short	0x010a
        /*0b7e*/ 	.byte	0x3f
	.zero		1


	//   ....[74]....
        /*0b80*/ 	.word	0x00024e00
        /*0b84*/ 	.word	0x00000012
        /*0b88*/ 	.word	0x00034800
        /*0b8c*/ 	.short	0x010a
        /*0b8e*/ 	.byte	0x3f
	.zero		1


	//   ....[75]....
        /*0b90*/ 	.word	0x00025350
        /*0b94*/ 	.word	0x00000012
        /*0b98*/ 	.word	0x00034800
        /*0b9c*/ 	.short	0x010a
        /*0b9e*/ 	.byte	0x3f
	.zero		1


	//   ....[76]....
        /*0ba0*/ 	.word	0x000253a0
        /*0ba4*/ 	.word	0x00000000
        /*0ba8*/ 	.word	0x00034830
        /*0bac*/ 	.short	0x010a
        /*0bae*/ 	.byte	0x3f
	.zero		1


	//   ....[77]....
        /*0bb0*/ 	.word	0x000253f0
        /*0bb4*/ 	.word	0x0000000e
        /*0bb8*/ 	.word	0x00034830
        /*0bbc*/ 	.short	0x010a
        /*0bbe*/ 	.byte	0x3f
	.zero		1


	//   ....[78]....
        /*0bc0*/ 	.word	0x00025440
        /*0bc4*/ 	.word	0x0000000f
        /*0bc8*/ 	.word	0x00034850
        /*0bcc*/ 	.short	0x010a
        /*0bce*/ 	.byte	0x3f
	.zero		1


	//   ....[79]....
        /*0bd0*/ 	.word	0x00025490
        /*0bd4*/ 	.word	0x00000008
        /*0bd8*/ 	.word	0x00034830
        /*0bdc*/ 	.short	0x010a
        /*0bde*/ 	.byte	0x3f
	.zero		1


	//   ....[80]....
        /*0be0*/ 	.word	0x000254e0
        /*0be4*/ 	.word	0x0000000e
        /*0be8*/ 	.word	0x00034850
        /*0bec*/ 	.short	0x010a
        /*0bee*/ 	.byte	0x3f
	.zero		1


	//   ....[81]....
        /*0bf0*/ 	.word	0x00025530
        /*0bf4*/ 	.word	0x0000000b
        /*0bf8*/ 	.word	0x00034850
        /*0bfc*/ 	.short	0x010a
        /*0bfe*/ 	.byte	0x3f
	.zero		1


	//   ....[82]....
        /*0c00*/ 	.word	0x000256d0
        /*0c04*/ 	.word	0x00000005
        /*0c08*/ 	.word	0x00034820
        /*0c0c*/ 	.short	0x010a
        /*0c0e*/ 	.byte	0x3f
	.zero		1


	//   ....[83]....
        /*0c10*/ 	.word	0x00025720
        /*0c14*/ 	.word	0x00000006
        /*0c18*/ 	.word	0x000348a0
        /*0c1c*/ 	.short	0x010a
        /*0c1e*/ 	.byte	0x3f
	.zero		1


	//   ....[84]....
        /*0c20*/ 	.word	0x00025770
        /*0c24*/ 	.word	0x00000006
        /*0c28*/ 	.word	0x000348c0
        /*0c2c*/ 	.short	0x010a
        /*0c2e*/ 	.byte	0x3f
	.zero		1


	//   ....[85]....
        /*0c30*/ 	.word	0x000257c0
        /*0c34*/ 	.word	0x00000007
        /*0c38*/ 	.word	0x000348a0
        /*0c3c*/ 	.short	0x010a
        /*0c3e*/ 	.byte	0x3f
	.zero		1


	//   ....[86]....
        /*0c40*/ 	.word	0x00025810
        /*0c44*/ 	.word	0x00000007
        /*0c48*/ 	.word	0x000348c0
        /*0c4c*/ 	.short	0x010a
        /*0c4e*/ 	.byte	0x3f
	.zero		1


	//   ....[87]....
        /*0c50*/ 	.word	0x000259b0
        /*0c54*/ 	.word	0x00000007
        /*0c58*/ 	.word	0x00034840
        /*0c5c*/ 	.short	0x010a
        /*0c5e*/ 	.byte	0x3f
	.zero		1


	//   ....[88]....
        /*0c60*/ 	.word	0x00025a30
        /*0c64*/ 	.word	0x00000003
        /*0c68*/ 	.word	0x00034820
        /*0c6c*/ 	.short	0x010a
        /*0c6e*/ 	.byte	0x3f
	.zero		1


	//   ....[89]....
        /*0c70*/ 	.word	0x00025a80
        /*0c74*/ 	.word	0x00000007
        /*0c78*/ 	.word	0x00034840
        /*0c7c*/ 	.short	0x010a
        /*0c7e*/ 	.byte	0x3f
	.zero		1


	//   ....[90]....
        /*0c80*/ 	.word	0x00025ad0
        /*0c84*/ 	.word	0x00000008
        /*0c88*/ 	.word	0x00000060
        /*0c8c*/ 	.short	0x010a
        /*0c8e*/ 	.byte	0x3f
	.zero		1


	//   ....[91]....
        /*0c90*/ 	.word	0x00025b20
        /*0c94*/ 	.word	0x00000002
        /*0c98*/ 	.word	0x00034840
        /*0c9c*/ 	.short	0x010a
        /*0c9e*/ 	.byte	0x3f
	.zero		1


	//   ....[92]....
        /*0ca0*/ 	.word	0x00025b70
        /*0ca4*/ 	.word	0x00000003
        /*0ca8*/ 	.word	0x00000060
        /*0cac*/ 	.short	0x010a
        /*0cae*/ 	.byte	0x3f
	.zero		1


	//   ....[93]....
        /*0cb0*/ 	.word	0x00025bc0
        /*0cb4*/ 	.word	0x00000002
        /*0cb8*/ 	.word	0x00034840
        /*0cbc*/ 	.short	0x010a
        /*0cbe*/ 	.byte	0x3f
	.zero		1


	//   ....[94]....
        /*0cc0*/ 	.word	0x00025c10
        /*0cc4*/ 	.word	0x00000002
        /*0cc8*/ 	.word	0x00000060
        /*0ccc*/ 	.short	0x010a
        /*0cce*/ 	.byte	0x3f
	.zero		1


	//   ....[95]....
        /*0cd0*/ 	.word	0x00025c60
        /*0cd4*/ 	.word	0x00000003
        /*0cd8*/ 	.word	0x00034860
        /*0cdc*/ 	.short	0x010a
        /*0cde*/ 	.byte	0x3f
	.zero		1


	//   ....[96]....
        /*0ce0*/ 	.word	0x00026620
        /*0ce4*/ 	.word	0x00000000
        /*0ce8*/ 	.word	0x00034820
        /*0cec*/ 	.short	0x010a
        /*0cee*/ 	.byte	0x3f
	.zero		1


	//   ....[97]....
        /*0cf0*/ 	.word	0x000267c0
        /*0cf4*/ 	.word	0x00000006
        /*0cf8*/ 	.word	0x00000000
        /*0cfc*/ 	.short	0x010a
        /*0cfe*/ 	.byte	0x3f
	.zero		1


	//   ....[98]....
        /*0d00*/ 	.word	0x00026810
        /*0d04*/ 	.word	0x00000007
        /*0d08*/ 	.word	0x00000000
        /*0d0c*/ 	.short	0x010a
        /*0d0e*/ 	.byte	0x3f
	.zero		1


	//   ....[99]....
        /*0d10*/ 	.word	0x00026860
        /*0d14*/ 	.word	0x00000004
        /*0d18*/ 	.word	0x00000000
        /*0d1c*/ 	.short	0x010a
        /*0d1e*/ 	.byte	0x3f
	.zero		1


	//----- nvinfo : EIATTR_NUM_MBARRIERS
	.align		4
.L_365:
        /*0d20*/ 	.byte	0x03, 0x38
        /*0d22*/ 	.short	0x0016


	//----- nvinfo : EIATTR_EXIT_INSTR_OFFSETS
	.align		4
        /*0d24*/ 	.byte	0x04, 0x1c
        /*0d26*/ 	.short	(.L_367 - .L_366)


	//   ....[0]....
.L_366:
        /*0d28*/ 	.word	0x000247b0


	//----- nvinfo : EIATTR_MAX_THREADS
	.align		4
.L_367:
        /*0d2c*/ 	.byte	0x04, 0x05
        /*0d2e*/ 	.short	(.L_369 - .L_368)
.L_368:
        /*0d30*/ 	.word	0x00000180
        /*0d34*/ 	.word	0x00000001
        /*0d38*/ 	.word	0x00000001


	//----- nvinfo : EIATTR_CRS_STACK_SIZE
	.align		4
.L_369:
        /*0d3c*/ 	.byte	0x04, 0x1e
        /*0d3e*/ 	.short	(.L_371 - .L_370)
.L_370:
        /*0d40*/ 	.word	0x00000000


	//----- nvinfo : EIATTR_CBANK_PARAM_SIZE
	.align		4
.L_371:
        /*0d44*/ 	.byte	0x03, 0x19
        /*0d46*/ 	.short	0x0a70


	//----- nvinfo : EIATTR_PARAM_CBANK
	.align		4
        /*0d48*/ 	.byte	0x04, 0x0a
        /*0d4a*/ 	.short	(.L_373 - .L_372)
	.align		4
.L_372:
        /*0d4c*/ 	.word	index@(.nv.constant0._ZN7cutlass13device_kernelIN5flash11enable_sm90INS1_16FlashAttnFwdSm90INS1_25CollectiveMainloopFwdSm90ILi2EN4cute5tupleIJNS5_1CILi1EEES8_S8_EEENS6_IJNS7_ILi128EEESA_NS7_ILi192EEEEEELi128ENS_10bfloat16_tEfNS_4arch4Sm90ELb1ELb0ELb1ELb1ELb0ELb1ELb0ELb1ELb1ELb0ELb0ELb0EEENS1_21CollectiveEpilogueFwdINS6_IJSA_SA_SA_EEES9_SD_SF_Li256ELb1ELb0ELb0ELb0EEENS1_36VarlenDynamicPersistentTileSchedulerILi128ELi128ELi256ELi32ELb0ELb0ELb1ELb1ELb1ELb1EEEEEEEEEvNT_6ParamsE)
        /*0d50*/ 	.short	0x0210
        /*0d52*/ 	.short	0x0a70


	//----- nvinfo : EIATTR_SW_WAR
	.align		4
.L_373:
        /*0d54*/ 	.byte	0x04, 0x36
        /*0d56*/ 	.short	(.L_375 - .L_374)
.L_374:
        /*0d58*/ 	.word	0x00000008
.L_375:


//--------------------- .nv.callgraph             --------------------------
	.section	.nv.callgraph,"",@"SHT_CUDA_CALLGRAPH"
	.align	4
	.sectionentsize	8
	.align		4
        /*0000*/ 	.word	0x00000000
	.align		4
        /*0004*/ 	.word	0xffffffff
	.align		4
        /*0008*/ 	.word	index@(_ZN7cutlass13device_kernelIN5flash11enable_sm90INS1_16FlashAttnFwdSm90INS1_25CollectiveMainloopFwdSm90ILi2EN4cute5tupleIJNS5_1CILi1EEES8_S8_EEENS6_IJNS7_ILi128EEESA_NS7_ILi192EEEEEELi128ENS_10bfloat16_tEfNS_4arch4Sm90ELb0ELb0ELb1ELb0ELb0ELb0ELb0ELb1ELb1ELb0ELb0ELb0EEENS1_21CollectiveEpilogueFwdINS6_IJSA_SA_SA_EEES9_SD_SF_Li256ELb0ELb0ELb0ELb0EEENS1_29StaticPersistentTileSchedulerILb0EEEEEEEEEvNT_6ParamsE)
	.align		4
        /*000c*/ 	.word	index@(__assertfail)
	.align		4
        /*0010*/ 	.word	index@(_ZN7cutlass13device_kernelIN5flash11enable_sm90INS1_16FlashAttnFwdSm90INS1_25CollectiveMainloopFwdSm90ILi2EN4cute5tupleIJNS5_1CILi2EEENS7_ILi1EEES9_EEENS6_IJNS7_ILi128EEESB_NS7_ILi192EEEEEELi128ENS_10bfloat16_tEfNS_4arch4Sm90ELb0ELb0ELb1ELb0ELb0ELb0ELb0ELb1ELb1ELb0ELb0ELb0EEENS1_21CollectiveEpilogueFwdINS6_IJSB_SB_SB_EEESA_SE_SG_Li256ELb0ELb0ELb0ELb0EEENS1_29StaticPersistentTileSchedulerILb0EEEEEEEEEvNT_6ParamsE)
	.align		4
        /*0014*/ 	.word	index@(__assertfail)
	.align		4
        /*0018*/ 	.word	index@(_ZN7cutlass13device_kernelIN5flash11enable_sm90INS1_16FlashAttnFwdSm90INS1_25CollectiveMainloopFwdSm90ILi2EN4cute5tupleIJNS5_1CILi1EEES8_S8_EEENS6_IJNS7_ILi128EEESA_NS7_ILi192EEEEEELi128ENS_10bfloat16_tEfNS_4arch4Sm90ELb0ELb0ELb1ELb1ELb0ELb0ELb0ELb1ELb1ELb0ELb0ELb0EEENS1_21CollectiveEpilogueFwdINS6_IJSA_SA_SA_EEES9_SD_SF_Li256ELb1ELb0ELb0ELb0EEENS1_36VarlenDynamicPersistentTileSchedulerILi128ELi128ELi256ELi32ELb0ELb0ELb1ELb0ELb1ELb1EEEEEEEEEvNT_6ParamsE)
	.align		4
        /*001c*/ 	.word	index@(__assertfail)
	.align		4
        /*0020*/ 	.word	index@(_ZN7cutlass13device_kernelIN5flash11enable_sm90INS1_16FlashAttnFwdSm90INS1_25CollectiveMainloopFwdSm90ILi2EN4cute5tupleIJNS5_1CILi1EEES8_S8_EEENS6_IJNS7_ILi128EEESA_NS7_ILi192EEEEEELi128ENS_10bfloat16_tEfNS_4arch4Sm90ELb0ELb0ELb1ELb1ELb0ELb1ELb0ELb1ELb1ELb0ELb0ELb0EEENS1_21CollectiveEpilogueFwdINS6_IJSA_SA_SA_EEES9_SD_SF_Li256ELb1ELb0ELb0ELb0EEENS1_36VarlenDynamicPersistentTileSchedulerILi128ELi128ELi256ELi32ELb0ELb0ELb1ELb0ELb1ELb1EEEEEEEEEvNT_6ParamsE)
	.align		4
        /*0024*/ 	.word	index@(__assertfail)
	.align		4
        /*0028*/ 	.word	index@(_ZN7cutlass13device_kernelIN5flash11enable_sm90INS1_16FlashAttnFwdSm90INS1_25CollectiveMainloopFwdSm90ILi2EN4cute5tupleIJNS5_1CILi1EEES8_S8_EEENS6_IJNS7_ILi128EEENS7_ILi96EEENS7_ILi192EEEEEELi128ENS_10bfloat16_tEfNS_4arch4Sm90ELb0ELb1ELb1ELb0ELb0ELb0ELb0ELb1ELb1ELb0ELb0ELb0EEENS1_21CollectiveEpilogueFwdINS6_IJSA_SA_SB_EEES9_SE_SG_Li256ELb0ELb0ELb0ELb0EEENS1_30DynamicPersistentTileSchedulerILi256ELi32ELb0ELb0ELb1EEEEEEEEEvNT_6ParamsE)
	.align		4
        /*002c*/ 	.word	index@(__assertfail)
	.align		4
        /*0030*/ 	.word	index@(_ZN7cutlass13device_kernelIN5flash11enable_sm90INS1_16FlashAttnFwdSm90INS1_25CollectiveMainloopFwdSm90ILi2EN4cute5tupleIJNS5_1CILi1EEES8_S8_EEENS6_IJNS7_ILi128EEENS7_ILi96EEENS7_ILi192EEEEEELi128ENS_10bfloat16_tEfNS_4arch4Sm90ELb0ELb1ELb1ELb1ELb0ELb0ELb0ELb1ELb1ELb0ELb0ELb0EEENS1_21CollectiveEpilogueFwdINS6_IJSA_SA_SB_EEES9_SE_SG_Li256ELb1ELb0ELb0ELb0EEENS1_36VarlenDynamicPersistentTileSchedulerILi128ELi96ELi256ELi32ELb0ELb0ELb1ELb1ELb0ELb1EEEEEEEEEvNT_6ParamsE)
	.align		4
        /*0034*/ 	.word	index@(__assertfail)
	.align		4
        /*0038*/ 	.word	index@(_ZN7cutlass13device_kernelIN5flash11enable_sm90INS1_16FlashAttnFwdSm90INS1_25CollectiveMainloopFwdSm90ILi2EN4cute5tupleIJNS5_1CILi1EEES8_S8_EEENS6_IJNS7_ILi128EEENS7_ILi96EEENS7_ILi192EEEEEELi128ENS_10bfloat16_tEfNS_4arch4Sm90ELb0ELb1ELb1ELb1ELb0ELb1ELb0ELb1ELb1ELb0ELb0ELb0EEENS1_21CollectiveEpilogueFwdINS6_IJSA_SA_SB_EEES9_SE_SG_Li256ELb1ELb0ELb0ELb0EEENS1_36VarlenDynamicPersistentTileSchedulerILi128ELi96ELi256ELi32ELb0ELb0ELb1ELb1ELb0ELb1EEEEEEEEEvNT_6ParamsE)
	.align		4
        /*003c*/ 	.word	index@(__assertfail)
	.align		4
        /*0040*/ 	.word	index@(_ZN7cutlass13device_kernelIN5flash11enable_sm90INS1_16FlashAttnFwdSm90INS1_25CollectiveMainloopFwdSm90ILi2EN4cute5tupleIJNS5_1CILi1EEES8_S8_EEENS6_IJNS7_ILi128EEESA_NS7_ILi192EEEEEELi128ENS_10bfloat16_tEfNS_4arch4Sm90ELb1ELb0ELb1ELb0ELb0ELb0ELb0ELb1ELb1ELb0ELb0ELb0EEENS1_21CollectiveEpilogueFwdINS6_IJSA_SA_SA_EEES9_SD_SF_Li256ELb0ELb0ELb0ELb0EEENS1_30DynamicPersistentTileSchedulerILi256ELi32ELb0ELb0ELb1EEEEEEEEEvNT_6ParamsE)
	.align		4
        /*0044*/ 	.word	index@(__assertfail)
	.align		4
        /*0048*/ 	.word	index@(_ZN7cutlass13device_kernelIN5flash11enable_sm90INS1_16FlashAttnFwdSm90INS1_25CollectiveMainloopFwdSm90ILi2EN4cute5tupleIJNS5_1CILi1EEES8_S8_EEENS6_IJNS7_ILi128EEESA_NS7_ILi192EEEEEELi128ENS_10bfloat16_tEfNS_4arch4Sm90ELb1ELb0ELb1ELb1ELb0ELb0ELb0ELb1ELb1ELb0ELb0ELb0EEENS1_21CollectiveEpilogueFwdINS6_IJSA_SA_SA_EEES9_SD_SF_Li256ELb1ELb0ELb0ELb0EEENS1_36VarlenDynamicPersistentTileSchedulerILi128ELi128ELi256ELi32ELb0ELb0ELb1ELb1ELb1ELb1EEEEEEEEEvNT_6ParamsE)
	.align		4
        /*004c*/ 	.word	index@(__assertfail)
	.align		4
        /*0050*/ 	.word	index@(_ZN7cutlass13device_kernelIN5flash11enable_sm90INS1_16FlashAttnFwdSm90INS1_25CollectiveMainloopFwdSm90ILi2EN4cute5tupleIJNS5_1CILi1EEES8_S8_EEENS6_IJNS7_ILi128EEESA_NS7_ILi192EEEEEELi128ENS_10bfloat16_tEfNS_4arch4Sm90ELb1ELb0ELb1ELb1ELb0ELb1ELb0ELb1ELb1ELb0ELb0ELb0EEENS1_21CollectiveEpilogueFwdINS6_IJSA_SA_SA_EEES9_SD_SF_Li256ELb1ELb0ELb0ELb0EEENS1_36VarlenDynamicPersistentTileSchedulerILi128ELi128ELi256ELi32ELb0ELb0ELb1ELb1ELb1ELb1EEEEEEEEEvNT_6ParamsE)
	.align		4
        /*0054*/ 	.word	index@(__assertfail)
	.align		4
        /*0058*/ 	.word	0x00000000
	.align		4
        /*005c*/ 	.word	0xfffffffe
	.align		4
        /*0060*/ 	.word	0x00000000
	.align		4
        /*0064*/ 	.word	0xfffffffd
	.align		4
        /*0068*/ 	.word	0x00000000
	.align		4
        /*006c*/ 	.word	0xfffffffc


//--------------------- .nv.constant4             --------------------------
	.section	.nv.constant4,"a",@progbits
	.align	8
	.align		8
.nv.constant4:
        /*0000*/ 	.dword	__assertfail
	.align		8
        /*0008*/ 	.dword	__unnamed_1
	.align		8
        /*0010*/ 	.dword	__unnamed_2
	.align		8
        /*0018*/ 	.dword	__unnamed_3
	.align		8
        /*0020*/ 	.dword	__unnamed_4
	.align		8
        /*0028*/ 	.dword	__unnamed_5
	.align		8
        /*0030*/ 	.dword	__unnamed_6
	.align		8
        /*0038*/ 	.dword	__unnamed_7
	.align		8
        /*0040*/ 	.dword	__unnamed_8
	.align		8
        /*0048*/ 	.dword	__unnamed_9
	.align		8
        /*0050*/ 	.dword	__unnamed_10
	.align		8
        /*0058*/ 	.dword	__unnamed_11
	.align		8
        /*0060*/ 	.dword	_ZN78_INTERNAL_a2d7799c_42_flash_fwd_hdim192_128_bf16_softcap_sm90_cu_f3e6f9ee_31844cuda3std3__45__cpo5beginE
	.align		8
        /*0068*/ 	.dword	_ZN78_INTERNAL_a2d7799c_42_flash_fwd_hdim192_128_bf16_softcap_sm90_cu_f3e6f9ee_31844cuda3std3__45__cpo3endE
	.align		8
        /*0070*/ 	.dword	_ZN78_INTERNAL_a2d7799c_42_flash_fwd_hdim192_128_bf16_softcap_sm90_cu_f3e6f9ee_31844cuda3std3__45__cpo6cbeginE
	.align		8
        /*0078*/ 	.dword	_ZN78_INTERNAL_a2d7799c_42_flash_fwd_hdim192_128_bf16_softcap_sm90_cu_f3e6f9ee_31844cuda3std3__45__cpo4cendE
	.align		8
        /*0080*/ 	.dword	_ZN78_INTERNAL_a2d7799c_42_flash_fwd_hdim192_128_bf16_softcap_sm90_cu_f3e6f9ee_31844cuda3std3__480_GLOBAL__N__a2d7799c_42_flash_fwd_hdim192_128_bf16_softcap_sm90_cu_f3e6f9ee_31846ignoreE
	.align		8
        /*0088*/ 	.dword	_ZN78_INTERNAL_a2d7799c_42_flash_fwd_hdim192_128_bf16_softcap_sm90_cu_f3e6f9ee_31844cuda3std3__419piecewise_constructE
	.align		8
        /*0090*/ 	.dword	_ZN78_INTERNAL_a2d7799c_42_flash_fwd_hdim192_128_bf16_softcap_sm90_cu_f3e6f9ee_31844cuda3std3__48in_placeE
	.align		8
        /*0098*/ 	.dword	_ZN78_INTERNAL_a2d7799c_42_flash_fwd_hdim192_128_bf16_softcap_sm90_cu_f3e6f9ee_31844cuda3std6ranges3__45__cpo4swapE
	.align		8
        /*00a0*/ 	.dword	_ZN78_INTERNAL_a2d7799c_42_flash_fwd_hdim192_128_bf16_softcap_sm90_cu_f3e6f9ee_31844cuda3std6ranges3__45__cpo9iter_moveE
	.align		8
        /*00a8*/ 	.dword	_ZN78_INTERNAL_a2d7799c_42_flash_fwd_hdim192_128_bf16_softcap_sm90_cu_f3e6f9ee_31844cute7productE
	.align		8
        /*00b0*/ 	.dword	_ZN78_INTERNAL_a2d7799c_42_flash_fwd_hdim192_128_bf16_softcap_sm90_cu_f3e6f9ee_31844cute1_E
	.align		8
        /*00b8*/ 	.dword	$str$23
	.align		8
        /*00c0*/ 	.dword	$str$24


//--------------------- .text._ZN7cutlass13device_kernelIN5flash11enable_sm90INS1_16FlashAttnFwdSm90INS1_25CollectiveMainloopFwdSm90ILi2EN4cute5tupleIJNS5_1CILi1EEES8_S8_EEENS6_IJNS7_ILi128EEESA_NS7_ILi192EEEEEELi128ENS_10bfloat16_tEfNS_4arch4Sm90ELb0ELb0ELb1ELb0ELb0ELb0ELb0ELb1ELb1ELb0ELb0ELb0EEENS1_21CollectiveEpilogueFwdINS6_IJSA_SA_SA_EEES9_SD_SF_Li256ELb0ELb0ELb0ELb0EEENS1_29StaticPersistentTileSchedulerILb0EEEEEEEEEvNT_6ParamsE --------------------------
	.section	.text._ZN7cutlass13device_kernelIN5flash11enable_sm90INS1_16FlashAttnFwdSm90INS1_25CollectiveMainloopFwdSm90ILi2EN4cute5tupleIJNS5_1CILi1EEES8_S8_EEENS6_IJNS7_ILi128EEESA_NS7_ILi192EEEEEELi128ENS_10bfloat16_tEfNS_4arch4Sm90ELb0ELb0ELb1ELb0ELb0ELb0ELb0ELb1ELb1ELb0ELb0ELb0EEENS1_21CollectiveEpilogueFwdINS6_IJSA_SA_SA_EEES9_SD_SF_Li256ELb0ELb0ELb0ELb0EEENS1_29StaticPersistentTileSchedulerILb0EEEEEEEEEvNT_6ParamsE,"ax",@progbits
	.align	128
.text._ZN7cutlass13device_kernelIN5flash11enable_sm90INS1_16FlashAttnFwdSm90INS1_25CollectiveMainloopFwdSm90ILi2EN4cute5tupleIJNS5_1CILi1EEES8_S8_EEENS6_IJNS7_ILi128EEESA_NS7_ILi192EEEEEELi128ENS_10bfloat16_tEfNS_4arch4Sm90ELb0ELb0ELb1ELb0ELb0ELb0ELb0ELb1ELb1ELb0ELb0ELb0EEENS1_21CollectiveEpilogueFwdINS6_IJSA_SA_SA_EEES9_SD_SF_Li256ELb0ELb0ELb0ELb0EEENS1_29StaticPersistentTileSchedulerILb0EEEEEEEEEvNT_6ParamsE:
        .type           _ZN7cutlass13device_kernelIN5flash11enable_sm90INS1_16FlashAttnFwdSm90INS1_25CollectiveMainloopFwdSm90ILi2EN4cute5tupleIJNS5_1CILi1EEES8_S8_EEENS6_IJNS7_ILi128EEESA_NS7_ILi192EEEEEELi128ENS_10bfloat16_tEfNS_4arch4Sm90ELb0ELb0ELb1ELb0ELb0ELb0ELb0ELb1ELb1ELb0ELb0ELb0EEENS1_21CollectiveEpilogueFwdINS6_IJSA_SA_SA_EEES9_SD_SF_Li256ELb0ELb0ELb0ELb0EEENS1_29StaticPersistentTileSchedulerILb0EEEEEEEEEvNT_6ParamsE,@function
        .size           _ZN7cutlass13device_kernelIN5flash11enable_sm90INS1_16FlashAttnFwdSm90INS1_25CollectiveMainloopFwdSm90ILi2EN4cute5tupleIJNS5_1CILi1EEES8_S8_EEENS6_IJNS7_ILi128EEESA_NS7_ILi192EEEEEELi128ENS_10bfloat16_tEfNS_4arch4Sm90ELb0ELb0ELb1ELb0ELb0ELb0ELb0ELb1ELb1ELb0ELb0ELb0EEENS1_21CollectiveEpilogueFwdINS6_IJSA_SA_SA_EEES9_SD_SF_Li256ELb0ELb0ELb0ELb0EEENS1_29StaticPersistentTileSchedulerILb0EEEEEEEEEvNT_6ParamsE,(.L_x_2656 - _ZN7cutlass13device_kernelIN5flash11enable_sm90INS1_16FlashAttnFwdSm90INS1_25CollectiveMainloopFwdSm90ILi2EN4cute5tupleIJNS5_1CILi1EEES8_S8_EEENS6_IJNS7_ILi128EEESA_NS7_ILi192EEEEEELi128ENS_10bfloat16_tEfNS_4arch4Sm90ELb0ELb0ELb1ELb0ELb0ELb0ELb0ELb1ELb1ELb0ELb0ELb0EEENS1_21CollectiveEpilogueFwdINS6_IJSA_SA_SA_EEES9_SD_SF_Li256ELb0ELb0ELb0ELb0EEENS1_29StaticPersistentTileSchedulerILb0EEEEEEEEEvNT_6ParamsE)
        .other          _ZN7cutlass13device_kernelIN5flash11enable_sm90INS1_16FlashAttnFwdSm90INS1_25CollectiveMainloopFwdSm90ILi2EN4cute5tupleIJNS5_1CILi1EEES8_S8_EEENS6_IJNS7_ILi128EEESA_NS7_ILi192EEEEEELi128ENS_10bfloat16_tEfNS_4arch4Sm90ELb0ELb0ELb1ELb0ELb0ELb0ELb0ELb1ELb1ELb0ELb0ELb0EEENS1_21CollectiveEpilogueFwdINS6_IJSA_SA_SA_EEES9_SD_SF_Li256ELb0ELb0ELb0ELb0EEENS1_29StaticPersistentTileSchedulerILb0EEEEEEEEEvNT_6ParamsE,@"STO_CUDA_ENTRY STV_DEFAULT"
_ZN7cutlass13device_kernelIN5flash11enable_sm90INS1_16FlashAttnFwdSm90INS1_25CollectiveMainloopFwdSm90ILi2EN4cute5tupleIJNS5_1CILi1EEES8_S8_EEENS6_IJNS7_ILi128EEESA_NS7_ILi192EEEEEELi128ENS_10bfloat16_tEfNS_4arch4Sm90ELb0ELb0ELb1ELb0ELb0ELb0ELb0ELb1ELb1ELb0ELb0ELb0EEENS1_21CollectiveEpilogueFwdINS6_IJSA_SA_SA_EEES9_SD_SF_Li256ELb0ELb0ELb0ELb0EEENS1_29StaticPersistentTileSchedulerILb0EEEEEEEEEvNT_6ParamsE:
[----:B------:R-:W1:Y:S02]  /*0000*/  LDC R1, c[0x0][0x28] ;  /* 0x00000a00ff017b82 */ /* 0x000e640000000800 */
[----:B-1----:R-:W-:Y:S01]  /*0010*/  VIADD R1, R1, 0xffffffe0 ;  /* 0xffffffe001017836 */ /* 0x002fe20000000000 */
[----:B------:R-:W1:Y:S01]  /*0020*/  S2R R3, SR_TID.X ;  /* 0x0000000000037919 */ /* 0x000e620000002100 */
[----:B------:R-:W-:Y:S01]  /*0030*/  ELECT P0, URZ, PT ;  /* 0x00000000003f782f */ /* 0x000fe20003800000 */
[----:B------:R-:W-:Y:S01]  /*0040*/  BSSY B0, `(.L_x_0) ;  /* 0x0000013000007945 */ /* 0x000fe20003800000 */
[----:B-1----:R-:W-:-:S05]  /*0050*/  SHF.R.U32.HI R0, RZ, 0x5, R3 ;  /* 0x00000005ff007819 */ /* 0x002fca0000011603 */
[----:B------:R-:W1:Y:S02]  /*0060*/  SHFL.IDX PT, R2, R0, RZ, 0x1f ;  /* 0x00001fff00027589 */ /* 0x000e6400000e0000 */
[----:B-1----:R-:W-:-:S13]  /*0070*/  ISETP.EQ.AND P0, PT, R2, RZ, P0 ;  /* 0x000000ff0200720c */ /* 0x002fda0000702270 */
[----:B------:R-:W-:Y:S05]  /*0080*/  @!P0 BRA `(.L_x_1) ;  /* 0x0000000000388947 */ /* 0x000fea0003800000 */
[----:B------:R-:W-:Y:S02]  /*0090*/  ULDC.64 UR4, c[0x0][0x198] ;  /* 0x0000660000047ab9 */ /* 0x000fe40000000a00 */
[----:B------:R-:W-:Y:S02]  /*00a0*/  UIADD3 UR6, UP0, UR4, 0x270, URZ ;  /* 0x0000027004067890 */ /* 0x000fe4000ff1e03f */
[----:B------:R-:W-:Y:S02]  /*00b0*/  UIADD3 UR8, UP1, UR4, 0x370, URZ ;  /* 0x0000037004087890 */ /* 0x000fe4000ff3e03f */
[----:B------:R-:W-:Y:S02]  /*00c0*/  UIADD3 UR10, UP2, UR4, 0x470, URZ ;  /* 0x00000470040a7890 */ /* 0x000fe4000ff5e03f */
[----:B------:R-:W-:Y:S02]  /*00d0*/  UIADD3 UR4, UP3, UR4, 0x9f0, URZ ;  /* 0x000009f004047890 */ /* 0x000fe4000ff7e03f */
[----:B------:R-:W-:-:S02]  /*00e0*/  UIADD3.X UR7, URZ, UR5, URZ, UP0, !UPT ;  /* 0x000000053f077290 */ /* 0x000fc400087fe43f */
[----:B------:R-:W-:Y:S02]  /*00f0*/  UIADD3.X UR9, URZ, UR5, URZ, UP1, !UPT ;  /* 0x000000053f097290 */ /* 0x000fe40008ffe43f */
[----:B------:R-:W-:Y:S02]  /*0100*/  UIADD3.X UR11, URZ, UR5, URZ, UP2, !UPT ;  /* 0x000000053f0b7290 */ /* 0x000fe400097fe43f */
[----:B------:R-:W-:-:S03]  /*0110*/  UIADD3.X UR5, URZ, UR5, URZ, UP3, !UPT ;  /* 0x000000053f057290 */ /* 0x000fc60009ffe43f */
[----:B------:R1:W-:Y:S02]  /*0120*/  UTMACCTL.PF [UR6] ;  /* 0x00000000060079b9 */ /* 0x0003e40008040000 */
[----:B------:R1:W-:Y:S02]  /*0130*/  UTMACCTL.PF [UR8] ;  /* 0x00000000080079b9 */ /* 0x0003e40008040000 */
[----:B------:R1:W-:Y:S02]  /*0140*/  UTMACCTL.PF [UR10] ;  /* 0x000000000a0079b9 */ /* 0x0003e40008040000 */
[----:B------:R1:W-:Y:S02]  /*0150*/  UTMACCTL.PF [UR4] ;  /* 0x00000000040079b9 */ /* 0x0003e40008040000 */
[----:B-1----:R-:W-:Y:S01]  /*0160*/  NOP ;  /* 0x0000000000007918 */ /* 0x002fe20000000000 */
.L_x_1:
[----:B------:R-:W-:Y:S05]  /*0170*/  BSYNC B0 ;  /* 0x0000000000007941 */ /* 0x000fea0003800000 */
.L_x_0:
[----:B------:R-:W-:Y:S01]  /*0180*/  VOTEU.ANY UP0, P0 ;  /* 0x00000000003f7886 */ /* 0x000fe20000000100 */
[----:B------:R-:W1:Y:S01]  /*0190*/  SHFL.IDX PT, R2, R0, RZ, 0x1f ;  /* 0x00001fff00027589 */ /* 0x000e6200000e0000 */
[----:B------:R-:W-:Y:S01]  /*01a0*/  UMOV UR4, 0x1 ;  /* 0x0000000100047882 */ /* 0x000fe20000000000 */
[----:B------:R-:W-:Y:S02]  /*01b0*/  VOTEU.ANY UP1, P0 ;  /* 0x00000000003f7886 */ /* 0x000fe40000020100 */
[----:B------:R-:W2:Y:S01]  /*01c0*/  @UP0 S2UR UR7, SR_CgaCtaId ;  /* 0x00000000000709c3 */ /* 0x000ea20000008800 */
[----:B------:R-:W-:Y:S01]  /*01d0*/  @UP0 UMOV UR6, 0x400 ;  /* 0x0000040000060882 */ /* 0x000fe20000000000 */
[----:B------:R-:W-:-:S04]  /*01e0*/  @UP0 UIADD3 UR4, -UR4, 0x100000, URZ ;  /* 0x0010000004040890 */ /* 0x000fc8000fffe13f */
[----:B------:R-:W-:Y:S02]  /*01f0*/  @UP0 USHF.L.U32 UR5, UR4, 0xb, URZ ;  /* 0x0000000b04050899 */ /* 0x000fe4000800063f */
[----:B------:R-:W-:Y:S01]  /*0200*/  @UP0 USHF.L.U32 UR4, UR4, 0x1, URZ ;  /* 0x0000000104040899 */ /* 0x000fe2000800063f */
[----:B-1----:R-:W-:Y:S02]  /*0210*/  ISETP.NE.AND P1, PT, R2, RZ, PT ;  /* 0x000000ff0200720c */ /* 0x002fe40003f25270 */
[----:B------:R-:W-:Y:S01]  /*0220*/  SHF.R.U32.HI R2, RZ, 0x7, R3 ;  /* 0x00000007ff027819 */ /* 0x000fe20000011603 */
[----:B--2---:R-:W-:Y:S01]  /*0230*/  @UP0 ULEA UR6, UR7, UR6, 0x18 ;  /* 0x0000000607060291 */ /* 0x004fe2000f8ec03f */
[----:B------:R-:W-:-:S04]  /*0240*/  VOTEU.ANY UP0, P0 ;  /* 0x00000000003f7886 */ /* 0x000fc80000000100 */
[----:B------:R-:W1:Y:S04]  /*0250*/  SHFL.IDX PT, R2, R2, RZ, 0x1f ;  /* 0x00001fff02027589 */ /* 0x000e6800000e0000 */
[----:B------:R-:W2:Y:S03]  /*0260*/  FENCE.VIEW.ASYNC.S ;  /* 0x00000000000073c6 */ /* 0x000ea60000000000 */
[----:B--2---:R2:W3:Y:S01]  /*0270*/  @UP0 SYNCS.EXCH.64 URZ, [UR6+0x34800], UR4 ;  /* 0x03480004063f05b2 */ /* 0x0044e20008000100 */
[----:B------:R2:W4:Y:S01]  /*0280*/  @UP1 SYNCS.EXCH.64 URZ, [UR6+0x34820], UR4 ;  /* 0x03482004063f15b2 */ /* 0x0005220008000100 */
[----:B------:R-:W-:Y:S05]  /*0290*/  @P1 BRA `(.L_x_2) ;  /* 0x0000000000481947 */ /* 0x000fea0003800000 */
[----:B--2---:R-:W2:Y:S01]  /*02a0*/  S2UR UR5, SR_CgaCtaId ;  /* 0x00000000000579c3 */ /* 0x004ea20000008800 */
[----:B------:R-:W-:Y:S01]  /*02b0*/  UMOV UR4, 0x400 ;  /* 0x0000040000047882 */ /* 0x000fe20000000000 */
[----:B------:R-:W-:Y:S01]  /*02c0*/  UMOV UR6, 0x1 ;  /* 0x0000000100067882 */ /* 0x000fe20000000000 */
[----:B------:R-:W-:Y:S01]  /*02d0*/  UMOV UR9, 0x2 ;  /* 0x0000000200097882 */ /* 0x000fe20000000000 */
[----:B------:R-:W-:-:S04]  /*02e0*/  UIADD3 UR6, -UR6, 0x100000, URZ ;  /* 0x0010000006067890 */ /* 0x000fc8000fffe13f */
[----:B------:R-:W-:Y:S02]  /*02f0*/  USHF.L.U32 UR7, UR6, 0xb, URZ ;  /* 0x0000000b06077899 */ /* 0x000fe4000800063f */
[----:B------:R-:W-:Y:S01]  /*0300*/  USHF.L.U32 UR6, UR6, 0x1, URZ ;  /* 0x0000000106067899 */ /* 0x000fe2000800063f */
[----:B------:R-:W-:Y:S01]  /*0310*/  ELECT P0, URZ, PT ;  /* 0x00000000003f782f */ /* 0x000fe20003800000 */
[----:B--2---:R-:W-:Y:S02]  /*0320*/  ULEA UR8, UR5, UR4, 0x18 ;  /* 0x0000000405087291 */ /* 0x004fe4000f8ec03f */
[----:B------:R-:W-:-:S04]  /*0330*/  UIADD3 UR4, -UR9, 0x100000, URZ ;  /* 0x0010000009047890 */ /* 0x000fc8000fffe13f */
[----:B------:R-:W-:Y:S02]  /*0340*/  USHF.L.U32 UR5, UR4, 0xb, URZ ;  /* 0x0000000b04057899 */ /* 0x000fe4000800063f */
[----:B------:R-:W-:Y:S01]  /*0350*/  USHF.L.U32 UR4, UR4, 0x1, URZ ;  /* 0x0000000104047899 */ /* 0x000fe2000800063f */
[----:B------:R-:W2:Y:S03]  /*0360*/  FENCE.VIEW.ASYNC.S ;  /* 0x00000000000073c6 */ /* 0x000ea60000000000 */
[----:B--2---:R2:W1:Y:S08]  /*0370*/  SYNCS.EXCH.64 URZ, [UR8+0x34830], UR6 ;  /* 0x03483006083f75b2 */ /* 0x0044700008000100 */
[----:B------:R2:W1:Y:S01]  /*0380*/  SYNCS.EXCH.64 URZ, [UR8+0x34840], UR4 ;  /* 0x03484004083f75b2 */ /* 0x0004620008000100 */
[----:B------:R2:W1:Y:S01]  /*0390*/  SYNCS.EXCH.64 URZ, [UR8+0x34838], UR6 ;  /* 0x03483806083f75b2 */ /* 0x0004620008000100 */
[----:B------:R2:W1:Y:S01]  /*03a0*/  SYNCS.EXCH.64 URZ, [UR8+0x34848], UR4 ;  /* 0x03484804083f75b2 */ /* 0x0004620008000100 */
[----:B------:R-:W-:Y:S01]  /*03b0*/  NOP ;  /* 0x0000000000007918 */ /* 0x000fe20000000000 */
.L_x_2:
[----:B------:R-:W5:Y:S01]  /*03c0*/  SHFL.IDX PT, R4, R0, RZ, 0x1f ;  /* 0x00001fff00047589 */ /* 0x000f6200000e0000 */
[----:B------:R-:W-:Y:S01]  /*03d0*/  NOP ;  /* 0x0000000000007918 */ /* 0x000fe20000000000 */
[----:B-----5:R-:W-:-:S13]  /*03e0*/  ISETP.NE.AND P0, PT, R4, RZ, PT ;  /* 0x000000ff0400720c */ /* 0x020fda0003f05270 */
[----:B------:R-:W-:Y:S05]  /*03f0*/  @P0 BRA `(.L_x_3) ;  /* 0x0000000000480947 */ /* 0x000fea0003800000 */
[----:B--2---:R-:W2:Y:S01]  /*0400*/  S2UR UR5, SR_CgaCtaId ;  /* 0x00000000000579c3 */ /* 0x004ea20000008800 */
[----:B------:R-:W-:Y:S01]  /*0410*/  UMOV UR4, 0x400 ;  /* 0x0000040000047882 */ /* 0x000fe20000000000 */
[----:B------:R-:W-:Y:S01]  /*0420*/  UMOV UR6, 0x1 ;  /* 0x0000000100067882 */ /* 0x000fe20000000000 */
[----:B------:R-:W-:Y:S01]  /*0430*/  UMOV UR7, 0x2 ;  /* 0x0000000200077882 */ /* 0x000fe20000000000 */
[----:B------:R-:W-:Y:S01]  /*0440*/  ELECT P0, URZ, PT ;  /* 0x00000000003f782f */ /* 0x000fe20003800000 */
[----:B--2---:R-:W-:Y:S02]  /*0450*/  ULEA UR8, UR5, UR4, 0x18 ;  /* 0x0000000405087291 */ /* 0x004fe4000f8ec03f */
[----:B------:R-:W-:-:S04]  /*0460*/  UIADD3 UR4, -UR6, 0x100000, URZ ;  /* 0x0010000006047890 */ /* 0x000fc8000fffe13f */
[----:B------:R-:W-:Y:S02]  /*0470*/  USHF.L.U32 UR5, UR4, 0xb, URZ ;  /* 0x0000000b04057899 */ /* 0x000fe4000800063f */
[----:B------:R-:W-:Y:S02]  /*0480*/  USHF.L.U32 UR4, UR4, 0x1, URZ ;  /* 0x0000000104047899 */ /* 0x000fe4000800063f */
        /* <DEDUP_REMOVED lines=9> */
.L_x_3:
[----:B------:R-:W5:Y:S01]  /*0520*/  SHFL.IDX PT, R4, R0, RZ, 0x1f ;  /* 0x00001fff00047589 */ /* 0x000f6200000e0000 */
[----:B------:R-:W-:Y:S01]  /*0530*/  NOP ;  /* 0x0000000000007918 */ /* 0x000fe20000000000 */
[----:B-----5:R-:W-:-:S13]  /*0540*/  ISETP.NE.AND P0, PT, R4, RZ, PT ;  /* 0x000000ff0400720c */ /* 0x020fda0003f05270 */
[----:B------:R-:W-:Y:S05]  /*0550*/  @P0 BRA `(.L_x_4) ;  /* 0x0000000000380947 */ /* 0x000fea0003800000 */
[----:B--2---:R-:W2:Y:S01]  /*0560*/  S2UR UR5, SR_CgaCtaId ;  /* 0x00000000000579c3 */ /* 0x004ea20000008800 */
[----:B------:R-:W-:Y:S01]  /*0570*/  UMOV UR4, 0x400 ;  /* 0x0000040000047882 */ /* 0x000fe20000000000 */
[----:B------:R-:W-:Y:S01]  /*0580*/  UMOV UR7, 0x1 ;  /* 0x0000000100077882 */ /* 0x000fe20000000000 */
[----:B------:R-:W-:Y:S01]  /*0590*/  ELECT P0, URZ, PT ;  /* 0x00000000003f782f */ /* 0x000fe20003800000 */
[----:B--2---:R-:W-:Y:S02]  /*05a0*/  ULEA UR6, UR5, UR4, 0x18 ;  /* 0x0000000405067291 */ /* 0x004fe4000f8ec03f */
[----:B------:R-:W-:-:S04]  /*05b0*/  UIADD3 UR4, -UR7, 0x100000, URZ ;  /* 0x0010000007047890 */ /* 0x000fc8000fffe13f */
[----:B------:R-:W-:Y:S02]  /*05c0*/  USHF.L.U32 UR5, UR4, 0xb, URZ ;  /* 0x0000000b04057899 */ /* 0x000fe4000800063f */
[----:B------:R-:W-:Y:S01]  /*05d0*/  USHF.L.U32 UR4, UR4, 0x1, URZ ;  /* 0x0000000104047899 */ /* 0x000fe2000800063f */
[----:B------:R-:W2:Y:S11]  /*05e0*/  FENCE.VIEW.ASYNC.S ;  /* 0x00000000000073c6 */ /* 0x000eb60000000000 */
[----:B--2---:R2:W1:Y:S01]  /*05f0*/  SYNCS.EXCH.64 URZ, [UR6+0x34870], UR4 ;  /* 0x03487004063f75b2 */ /* 0x0044620008000100 */
[----:B------:R2:W1:Y:S01]  /*0600*/  SYNCS.EXCH.64 URZ, [UR6+0x34880], UR4 ;  /* 0x03488004063f75b2 */ /* 0x0004620008000100 */
[----:B------:R2:W1:Y:S01]  /*0610*/  SYNCS.EXCH.64 URZ, [UR6+0x34878], UR4 ;  /* 0x03487804063f75b2 */ /* 0x0004620008000100 */
[----:B------:R2:W1:Y:S01]  /*0620*/  SYNCS.EXCH.64 URZ, [UR6+0x34888], UR4 ;  /* 0x03488804063f75b2 */ /* 0x0004620008000100 */
[----:B------:R-:W-:Y:S01]  /*0630*/  NOP ;  /* 0x0000000000007918 */ /* 0x000fe20000000000 */
.L_x_4:
        /* <DEDUP_REMOVED lines=22> */
.L_x_5:
        /* <DEDUP_REMOVED lines=22> */
.L_x_6:
[----:B-1----:R-:W-:Y:S01]  /*0900*/  ISETP.NE.AND P0, PT, R2, RZ, PT ;  /* 0x000000ff0200720c */ /* 0x002fe20003f05270 */
[----:B------:R-:W-:Y:S01]  /*0910*/  IMAD.MOV.U32 R2, RZ, RZ, 0x1 ;  /* 0x00000001ff027424 */ /* 0x000fe200078e00ff */
[----:B------:R-:W-:-:S04]  /*0920*/  NOP ;  /* 0x0000000000007918 */ /* 0x000fc80000000000 */
[----:B------:R-:W-:-:S05]  /*0930*/  SEL R2, R2, 0x2, !P0 ;  /* 0x0000000202027807 */ /* 0x000fca0004000000 */
[----:B------:R1:W-:Y:S01]  /*0940*/  STL [R1+0x1c], R2 ;  /* 0x00001c0201007387 */ /* 0x0003e20000100800 */
[----:B---34-:R-:W-:Y:S06]  /*0950*/  BAR.SYNC.DEFER_BLOCKING 0x0 ;  /* 0x0000000000007b1d */ /* 0x018fec0000010000 */
[----:B------:R-:W-:Y:S05]  /*0960*/  @!P0 BRA `(.L_x_7) ;  /* 0x0000007800108947 */ /* 0x000fea0003800000 */
.L_x_8:
[----:B------:R-:W-:-:S08]  /*0970*/  NOP ;  /* 0x0000000000007918 */ /* 0x000fd00000000000 */
[----:B------:R-:W3:Y:S02]  /*0980*/  USETMAXREG.TRY_ALLOC.CTAPOOL UP0, 0xf0 ;  /* 0x000000f0000079c8 */ /* 0x000ee40008000600 */
[----:B---3--:R-:W-:-:S13]  /*0990*/  PLOP3.LUT P0, PT, PT, PT, UP0, 0x80, 0x0 ;  /* 0x000000000000781c */ /* 0x008fda0003f0f008 */
[----:B------:R-:W-:Y:S05]  /*09a0*/  @!P0 BRA `(.L_x_8) ;  /* 0xfffffffc00f08947 */ /* 0x000fea000383ffff */
[----:B--2---:R-:W2:Y:S08]  /*09b0*/  S2UR UR7, SR_CTAID.X ;  /* 0x00000000000779c3 */ /* 0x004eb00000002500 */
[----:B------:R-:W-:Y:S08]  /*09c0*/  BAR.ARV 0x8, 0x120 ;  /* 0x0204800000007b1d */ /* 0x000ff00000002000 */
[----:B------:R-:W2:Y:S02]  /*09d0*/  LDC R0, c[0x0][0xda4] ;  /* 0x00036900ff007b82 */ /* 0x000ea40000000800 */
[----:B--2---:R-:W-:-:S13]  /*09e0*/  ISETP.LE.AND P0, PT, R0, UR7, PT ;  /* 0x0000000700007c0c */ /* 0x004fda000bf03270 */
[----:B------:R-:W-:Y:S05]  /*09f0*/  @P0 EXIT ;  /* 0x000000000000094d */ /* 0x000fea0003800000 */
[----:B------:R-:W2:Y:S01]  /*0a00*/  LDL.LU R8, [R1+0x1c] ;  /* 0x00001c0001087983 */ /* 0x000ea20000300800 */
[----:B------:R-:W-:Y:S01]  /*0a10*/  IADD3 R0, R3, -0x80, RZ ;  /* 0xffffff8003007810 */ /* 0x000fe20007ffe0ff */
[----:B------:R-:W3:Y:S01]  /*0a20*/  S2UR UR4, SR_CgaCtaId ;  /* 0x00000000000479c3 */ /* 0x000ee20000008800 */
[----:B------:R-:W-:Y:S01]  /*0a30*/  UMOV UR60, 0x400 ;  /* 0x00000400003c7882 */ /* 0x000fe20000000000 */
[----:B------:R-:W-:Y:S01]  /*0a40*/  MOV R18, UR7 ;  /* 0x0000000700127c02 */ /* 0x000fe20008000f00 */
[----:B------:R-:W-:Y:S01]  /*0a50*/  IMAD.MOV.U32 R19, RZ, RZ, RZ ;  /* 0x000000ffff137224 */ /* 0x000fe200078e00ff */
[----:B------:R-:W-:Y:S01]  /*0a60*/  SHF.R.S32.HI R3, RZ, 0x1f, R0 ;  /* 0x0000001fff037819 */ /* 0x000fe20000011400 */
[----:B------:R-:W-:Y:S01]  /*0a70*/  UMOV UR39, URZ ;  /* 0x0000003f00277c82 */ /* 0x000fe20008000000 */
[----:B------:R-:W-:Y:S02]  /*0a80*/  UMOV UR38, URZ ;  /* 0x0000003f00267c82 */ /* 0x000fe40008000000 */
[CC--:B------:R-:W-:Y:S01]  /*0a90*/  LEA.HI R5, R3.reuse, R0.reuse, RZ, 0x7 ;  /* 0x0000000003057211 */ /* 0x0c0fe200078f38ff */
[----:B------:R-:W4:Y:S01]  /*0aa0*/  S2UR UR6, SR_SWINHI ;  /* 0x00000000000679c3 */ /* 0x000f220000002f00 */
[----:B------:R-:W-:-:S02]  /*0ab0*/  LEA.HI R4, R3, R0, RZ, 0x4 ;  /* 0x0000000003047211 */ /* 0x000fc400078f20ff */
[----:B------:R-:W-:Y:S02]  /*0ac0*/  LOP3.LUT R7, R5, 0xffffff80, RZ, 0xc0, !PT ;  /* 0xffffff8005077812 */ /* 0x000fe400078ec0ff */
[----:B------:R-:W-:Y:S02]  /*0ad0*/  SHF.R.S32.HI R11, RZ, 0x4, R4 ;  /* 0x00000004ff0b7819 */ /* 0x000fe40000011404 */
[----:B------:R-:W-:Y:S01]  /*0ae0*/  LOP3.LUT R9, R4, 0x3fffff0, RZ, 0xc0, !PT ;  /* 0x03fffff004097812 */ /* 0x000fe200078ec0ff */
[----:B------:R-:W-:Y:S01]  /*0af0*/  IMAD.IADD R22, R0, 0x1, -R7 ;  /* 0x0000000100167824 */ /* 0x000fe200078e0a07 */
[----:B------:R-:W-:Y:S02]  /*0b00*/  LEA.HI R185, R3, R0, RZ, 0x5 ;  /* 0x0000000003b97211 */ /* 0x000fe400078f28ff */
[----:B------:R-:W-:Y:S01]  /*0b10*/  LEA.HI R4, R4, R11, RZ, 0x1 ;  /* 0x0000000b04047211 */ /* 0x000fe200078f08ff */
[----:B------:R-:W-:Y:S01]  /*0b20*/  IMAD.IADD R0, R0, 0x1, -R9 ;  /* 0x0000000100007824 */ /* 0x000fe200078e0a09 */
[----:B------:R-:W-:-:S02]  /*0b30*/  SHF.R.S32.HI R7, RZ, 0x1f, R22 ;  /* 0x0000001fff077819 */ /* 0x000fc40000011416 */
[----:B------:R-:W-:Y:S01]  /*0b40*/  LOP3.LUT R4, R4, 0x1ffffffe, RZ, 0xc0, !PT ;  /* 0x1ffffffe04047812 */ /* 0x000fe200078ec0ff */
[----:B---3--:R-:W-:Y:S01]  /*0b50*/  ULEA UR60, UR4, UR60, 0x18 ;  /* 0x0000003c043c7291 */ /* 0x008fe2000f8ec03f */
[----:B-1----:R-:W-:Y:S02]  /*0b60*/  LEA.HI R2, R7, R22, RZ, 0x2 ;  /* 0x0000001607027211 */ /* 0x002fe400078f10ff */
[----:B------:R-:W-:Y:S02]  /*0b70*/  SHF.R.S32.HI R185, RZ, 0x5, R185 ;  /* 0x00000005ffb97819 */ /* 0x000fe400000114b9 */
[--C-:B------:R-:W-:Y:S02]  /*0b80*/  SHF.R.S32.HI R3, RZ, 0x2, R2.reuse ;  /* 0x00000002ff037819 */ /* 0x100fe40000011402 */
[----:B------:R-:W-:Y:S01]  /*0b90*/  SHF.R.S32.HI R6, RZ, 0x1f, R2 ;  /* 0x0000001fff067819 */ /* 0x000fe20000011402 */
[----:B------:R-:W-:Y:S01]  /*0ba0*/  IMAD R9, R185, 0x10, R0 ;  /* 0x00000010b9097824 */ /* 0x000fe200078e0200 */
[----:B------:R-:W-:Y:S01]  /*0bb0*/  SHF.R.S32.HI R184, RZ, 0x7, R5 ;  /* 0x00000007ffb87819 */ /* 0x000fe20000011405 */
[----:B------:R-:W-:Y:S01]  /*0bc0*/  UMOV UR4, UR60 ;  /* 0x0000003c00047c82 */ /* 0x000fe20008000000 */
[----:B----4-:R-:W-:Y:S01]  /*0bd0*/  UMOV UR5, UR6 ;  /* 0x0000000600057c82 */ /* 0x010fe20008000000 */
[----:B------:R-:W-:Y:S01]  /*0be0*/  LEA.HI R6, R6, R3, RZ, 0x3 ;  /* 0x0000000306067211 */ /* 0x000fe200078f18ff */
[----:B------:R-:W-:Y:S01]  /*0bf0*/  IMAD.U32 R16, RZ, RZ, UR4 ;  /* 0x00000004ff107e24 */ /* 0x000fe2000f8e00ff */
[----:B------:R-:W-:-:S02]  /*0c00*/  IADD3 R4, R11, -R4, RZ ;  /* 0x800000040b047210 */ /* 0x000fc40007ffe0ff */
[----:B------:R-:W-:Y:S02]  /*0c10*/  LOP3.LUT R6, R6, 0xfffffff8, RZ, 0xc0, !PT ;  /* 0xfffffff806067812 */ /* 0x000fe400078ec0ff */
[----:B------:R-:W-:Y:S01]  /*0c20*/  LEA.HI R7, R7, R22, RZ, 0x5 ;  /* 0x0000001607077211 */ /* 0x000fe200078f28ff */
[----:B------:R-:W-:Y:S01]  /*0c30*/  IMAD R4, R9, 0x8, R4 ;  /* 0x0000000809047824 */ /* 0x000fe200078e0204 */
[----:B------:R-:W-:Y:S02]  /*0c40*/  LEA.HI R5, R5, R184, RZ, 0x1 ;  /* 0x000000b805057211 */ /* 0x000fe400078f08ff */
[----:B------:R-:W-:Y:S01]  /*0c50*/  IADD3 R9, R3, -R6, RZ ;  /* 0x8000000603097210 */ /* 0x000fe20007ffe0ff */
[----:B------:R-:W-:Y:S01]  /*0c60*/  IMAD.MOV.U32 R6, RZ, RZ, -0x2 ;  /* 0xfffffffeff067424 */ /* 0x000fe200078e00ff */
[----:B------:R-:W-:Y:S02]  /*0c70*/  LOP3.LUT R3, R2, 0x7ffffffc, RZ, 0xc0, !PT ;  /* 0x7ffffffc02037812 */ /* 0x000fe400078ec0ff */
[----:B------:R-:W-:Y:S01]  /*0c80*/  SHF.R.S32.HI R0, RZ, 0x5, R7 ;  /* 0x00000005ff007819 */ /* 0x000fe20000011407 */
[----:B------:R-:W-:Y:S01]  /*0c90*/  IMAD.SHL.U32 R7, R4, 0x8, RZ ;  /* 0x0000000804077824 */ /* 0x000fe200078e00ff */
[----:B------:R-:W-:Y:S01]  /*0ca0*/  LOP3.LUT R5, R5, 0x3fffffe, RZ, 0xc0, !PT ;  /* 0x03fffffe05057812 */ /* 0x000fe200078ec0ff */
[----:B------:R-:W-:Y:S01]  /*0cb0*/  IMAD.IADD R3, R22, 0x1, -R3 ;  /* 0x0000000116037824 */ /* 0x000fe200078e0a03 */
[----:B------:R-:W-:-:S02]  /*0cc0*/  MOV R17, UR5 ;  /* 0x0000000500117c02 */ /* 0x000fc40008000f00 */
[----:B------:R-:W-:Y:S01]  /*0cd0*/  LEA R0, R0, R9, 0x4 ;  /* 0x0000000900007211 */ /* 0x000fe200078e20ff */
[----:B------:R-:W-:Y:S02]  /*0ce0*/  IMAD.IADD R5, R184, 0x1, -R5 ;  /* 0x00000001b8057824 */ /* 0x000fe400078e0a05 */
[----:B------:R-:W-:Y:S02]  /*0cf0*/  IMAD R187, R3, R6, 0x80 ;  /* 0x0000008003bb7424 */ /* 0x000fe400078e0206 */
[----:B------:R-:W-:-:S04]  /*0d00*/  IMAD.WIDE R16, R7, 0x2, R16 ;  /* 0x0000000207107825 */ /* 0x000fc800078e0210 */
[----:B------:R-:W-:Y:S01]  /*0d10*/  IMAD R186, R5, 0x40, R0 ;  /* 0x0000004005ba7824 */ /* 0x000fe200078e0200 */
[----:B--2---:R-:W-:-:S07]  /*0d20*/  LOP3.LUT R2, R8, 0x1, RZ, 0xfc, !PT ;  /* 0x0000000108027812 */ /* 0x004fce00078efcff */
.L_x_31:
[----:B-1----:R-:W1:Y:S01]  /*0d30*/  SHFL.IDX PT, R0, R184, RZ, 0x1f ;  /* 0x00001fffb8007589 */ /* 0x002e6200000e0000 */
[----:B------:R-:W2:Y:S01]  /*0d40*/  LDC R88, c[0x0][0x2e0] ;  /* 0x0000b800ff587b82 */ /* 0x000ea20000000800 */
[----:B------:R-:W-:Y:S01]  /*0d50*/  ULDC UR4, c[0x0][0xda8] ;  /* 0x00036a0000047ab9 */ /* 0x000fe20000000800 */
[----:B------:R-:W-:Y:S01]  /*0d60*/  R2UR UR13, R18 ;  /* 0x00000000120d72ca */ /* 0x000fe200000e0000 */
[----:B------:R-:W-:Y:S01]  /*0d70*/  ULDC.64 UR8, c[0x0][0x3f8] ;  /* 0x0000fe0000087ab9 */ /* 0x000fe20000000a00 */
[----:B------:R-:W-:Y:S02]  /*0d80*/  UISETP.NE.AND UP1, UPT, UR4, 0x1, UPT ;  /* 0x000000010400788c */ /* 0x000fe4000bf25270 */
[----:B------:R-:W-:Y:S01]  /*0d90*/  UISETP.NE.U32.AND UP0, UPT, UR8, URZ, UPT ;  /* 0x0000003f0800728c */ /* 0x000fe2000bf05070 */
[----:B------:R-:W-:Y:S01]  /*0da0*/  ULDC UR4, c[0x0][0xdb4] ;  /* 0x00036d0000047ab9 */ /* 0x000fe20000000800 */
[----:B------:R-:W-:Y:S02]  /*0db0*/  ULDC UR6, c[0x0][0x404] ;  /* 0x0001010000067ab9 */ /* 0x000fe40000000800 */
[----:B------:R-:W-:-:S02]  /*0dc0*/  UISETP.NE.AND.EX UP0, UPT, UR9, URZ, UPT, UP0 ;  /* 0x0000003f0900728c */ /* 0x000fc4000bf05300 */
[----:B------:R-:W-:Y:S02]  /*0dd0*/  UIADD3 UR9, UR60, 0x10400, URZ ;  /* 0x000104003c097890 */ /* 0x000fe4000fffe03f */
[----:B------:R-:W-:Y:S02]  /*0de0*/  UISETP.NE.AND UP2, UPT, UR4, 0x1, UPT ;  /* 0x000000010400788c */ /* 0x000fe4000bf45270 */
[----:B------:R-:W-:Y:S01]  /*0df0*/  USEL UR6, UR6, 0x1, UP0 ;  /* 0x0000000106067887 */ /* 0x000fe20008000000 */
[----:B------:R-:W-:Y:S01]  /*0e00*/  @UP1 ULDC UR4, c[0x0][0xdac] ;  /* 0x00036b0000041ab9 */ /* 0x000fe20000000800 */
[----:B------:R-:W-:Y:S02]  /*0e10*/  ULOP3.LUT UP3, URZ, UR9, 0x3ff, URZ, 0xc0, !UPT ;  /* 0x000003ff093f7892 */ /* 0x000fe4000f86c03f */
[----:B------:R-:W-:Y:S01]  /*0e20*/  UIMAD.WIDE.U32 UR4, UR13, UR4, URZ ;  /* 0x000000040d0472a5 */ /* 0x000fe2000f8e003f */
[----:B-1----:R-:W-:Y:S01]  /*0e30*/  R2UR UR7, R0 ;  /* 0x00000000000772ca */ /* 0x002fe200000e0000 */
[----:B------:R-:W-:Y:S01]  /*0e40*/  @UP1 ULDC UR12, c[0x0][0xdb0] ;  /* 0x00036c00000c1ab9 */ /* 0x000fe20000000800 */
[----:B------:R-:W-:Y:S01]  /*0e50*/  UMOV UR61, UR13 ;  /* 0x0000000d003d7c82 */ /* 0x000fe20008000000 */
[----:B--2---:R-:W-:Y:S01]  /*0e60*/  IMAD R88, R88, UR6, RZ ;  /* 0x0000000658587c24 */ /* 0x004fe2000f8e02ff */
[----:B------:R-:W-:Y:S01]  /*0e70*/  @UP1 USHF.R.U32.HI UR61, URZ, UR12, UR5 ;  /* 0x0000000c3f3d1299 */ /* 0x000fe20008011605 */
[----:B------:R-:W-:Y:S01]  /*0e80*/  PLOP3.LUT P0, PT, PT, PT, UP3, 0x80, 0x0 ;  /* 0x000000000000781c */ /* 0x000fe20003f0f038 */
[----:B------:R-:W-:Y:S01]  /*0e90*/  @UP2 ULDC.64 UR10, c[0x0][0xdb8] ;  /* 0x00036e00000a2ab9 */ /* 0x000fe20000000a00 */
[----:B------:R-:W-:Y:S01]  /*0ea0*/  VIADD R0, R88, 0x7f ;  /* 0x0000007f58007836 */ /* 0x000fe20000000000 */
[----:B------:R-:W-:-:S03]  /*0eb0*/  UIMAD.WIDE.U32 UR4, UR61, UR10, URZ ;  /* 0x0000000a3d0472a5 */ /* 0x000fc6000f8e003f */
[----:B------:R-:W-:Y:S01]  /*0ec0*/  UMOV UR36, UR61 ;  /* 0x0000003d00247c82 */ /* 0x000fe20008000000 */
[----:B------:R-:W-:Y:S01]  /*0ed0*/  SHF.R.S32.HI R3, RZ, 0x1f, R0 ;  /* 0x0000001fff037819 */ /* 0x000fe20000011400 */
[----:B------:R-:W-:Y:S02]  /*0ee0*/  ULEA.HI UR8, UR7, UR7, URZ, 0x1 ;  /* 0x0000000707087291 */ /* 0x000fe4000f8f083f */
[----:B------:R-:W-:Y:S01]  /*0ef0*/  UMOV UR4, UR13 ;  /* 0x0000000d00047c82 */ /* 0x000fe20008000000 */
[----:B------:R-:W-:Y:S01]  /*0f00*/  LEA.HI R3, R3, R0, RZ, 0x7 ;  /* 0x0000000003037211 */ /* 0x000fe200078f38ff */
[----:B------:R-:W-:Y:S01]  /*0f10*/  ULOP3.LUT UR8, UR8, 0x1e, URZ, 0xc0, !UPT ;  /* 0x0000001e08087892 */ /* 0x000fe2000f8ec03f */
[----:B------:R-:W-:Y:S01]  /*0f20*/  MOV R23, UR4 ;  /* 0x0000000400177c02 */ /* 0x000fe20008000f00 */
[----:B------:R-:W-:Y:S01]  /*0f30*/  @UP2 USHF.R.U32.HI UR36, URZ, UR11, UR5 ;  /* 0x0000000b3f242299 */ /* 0x000fe20008011605 */
[----:B------:R-:W-:Y:S01]  /*0f40*/  SHF.R.S32.HI R188, RZ, 0x7, R3 ;  /* 0x00000007ffbc7819 */ /* 0x000fe20000011403 */
[----:B------:R-:W-:-:S04]  /*0f50*/  UIADD3 UR8, UR7, -UR8, URZ ;  /* 0x8000000807087290 */ /* 0x000fc8000fffe03f */
[----:B------:R-:W-:-:S04]  /*0f60*/  ULEA UR8, UR8, UR9, 0xd ;  /* 0x0000000908087291 */ /* 0x000fc8000f8e683f */
[----:B------:R-:W-:-:S04]  /*0f70*/  USHF.R.U32.HI UR8, URZ, 0x4, UR8 ;  /* 0x000000043f087899 */ /* 0x000fc80008011608 */
[----:B------:R-:W-:Y:S01]  /*0f80*/  ULOP3.LUT UR40, UR8, 0x3fff, URZ, 0xc0, !UPT ;  /* 0x00003fff08287892 */ /* 0x000fe2000f8ec03f */
[----:B------:R-:W-:Y:S11]  /*0f90*/  @!P0 BRA `(.L_x_9) ;  /* 0x0000000000408947 */ /* 0x000ff60003800000 */
[----:B------:R-:W-:Y:S01]  /*0fa0*/  MOV R0, 0x0 ;  /* 0x0000000000007802 */ /* 0x000fe20000000f00 */
[----:B------:R-:W-:Y:S01]  /*0fb0*/  ULDC.64 UR4, c[0x4][0xb8] ;  /* 0x01002e0000047ab9 */ /* 0x000fe20000000a00 */
[----:B------:R-:W-:Y:S01]  /*0fc0*/  ULDC.64 UR6, c[0x4][0x28] ;  /* 0x01000a0000067ab9 */ /* 0x000fe20000000a00 */
[----:B------:R-:W-:Y:S01]  /*0fd0*/  IMAD.U32 R4, RZ, RZ, UR4 ;  /* 0x00000004ff047e24 */ /* 0x000fe2000f8e00ff */
[----:B------:R1:W2:Y:S01]  /*0fe0*/  LDC.64 R14, c[0x4][R0] ;  /* 0x01000000000e7b82 */ /* 0x0002a20000000a00 */
[----:B------:R-:W-:Y:S01]  /*0ff0*/  IMAD.U32 R5, RZ, RZ, UR5 ;  /* 0x00000005ff057e24 */ /* 0x000fe2000f8e00ff */
[----:B------:R-:W-:Y:S01]  /*1000*/  ULDC.64 UR4, c[0x4][0xc0] ;  /* 0x0100300000047ab9 */ /* 0x000fe20000000a00 */
[----:B------:R-:W-:Y:S01]  /*1010*/  IMAD.U32 R10, RZ, RZ, UR6 ;  /* 0x00000006ff0a7e24 */ /* 0x000fe2000f8e00ff */
[----:B------:R-:W-:Y:S01]  /*1020*/  MOV R6, UR4 ;  /* 0x0000000400067c02 */ /* 0x000fe20008000f00 */
[----:B------:R-:W-:Y:S01]  /*1030*/  IMAD.U32 R7, RZ, RZ, UR5 ;  /* 0x00000005ff077e24 */ /* 0x000fe2000f8e00ff */
[----:B------:R-:W-:Y:S01]  /*1040*/  MOV R11, UR7 ;  /* 0x00000007000b7c02 */ /* 0x000fe20008000f00 */
[----:B------:R-:W-:Y:S01]  /*1050*/  IMAD.MOV.U32 R8, RZ, RZ, 0x70 ;  /* 0x00000070ff087424 */ /* 0x000fe200078e00ff */
[----:B------:R-:W-:Y:S01]  /*1060*/  MOV R13, RZ ;  /* 0x000000ff000d7202 */ /* 0x000fe20000000f00 */
[----:B-1----:R-:W-:-:S07]  /*1070*/  IMAD.MOV.U32 R12, RZ, RZ, 0x1 ;  /* 0x00000001ff0c7424 */ /* 0x002fce00078e00ff */
[----:B------:R-:W-:-:S07]  /*1080*/  LEPC R20, `(.L_x_9) ;  /* 0x000000001014794e */ /* 0x000fce0000000000 */
[----:B--2---:R-:W-:Y:S05]  /*1090*/  CALL.ABS.NOINC R14 ;  /* 0x000000000e007343 */ /* 0x004fea0003c00000 */
.L_x_9:
[----:B------:R-:W-:Y:S02]  /*10a0*/  LOP3.LUT R0, R19, 0x1, RZ, 0xc0, !PT ;  /* 0x0000000113007812 */ /* 0x000fe400078ec0ff */
[----:B------:R-:W-:Y:S02]  /*10b0*/  ISETP.NE.AND P0, PT, R2, 0x3, PT ;  /* 0x000000030200780c */ /* 0x000fe40003f05270 */
[----:B------:R-:W-:-:S04]  /*10c0*/  SHF.L.U32 R0, R0, 0x1f, RZ ;  /* 0x0000001f00007819 */ /* 0x000fc800000006ff */
[----:B------:R-:W1:Y:S02]  /*10d0*/  SYNCS.PHASECHK.TRANS64.TRYWAIT P1, [UR60+0x34800], R0 ;  /* 0x03480000ff0075a7 */ /* 0x000e64000802017c */
[----:B-1----:R-:W-:Y:S05]  /*10e0*/  @!P1 BRA `(.L_x_10) ;  /* 0x000000a0008c9947 */ /* 0x002fea0003800000 */
.L_x_89:
[----:B------:R-:W-:Y:S05]  /*10f0*/  @!P0 BRA `(.L_x_11) ;  /* 0x0000000000048947 */ /* 0x000fea0003800000 */
[----:B------:R-:W-:Y:S01]  /*1100*/  BPT.TRAP 0x1 ;  /* 0x000000040000795c */ /* 0x000fe20000300000 */
.L_x_11:
[----:B-1----:R-:W-:Y:S02]  /*1110*/  IMAD.U32 R0, RZ, RZ, UR38 ;  /* 0x00000026ff007e24 */ /* 0x002fe4000f8e00ff */
[----:B------:R-:W-:-:S03]  /*1120*/  IMAD.U32 R3, RZ, RZ, UR39 ;  /* 0x00000027ff037e24 */ /* 0x000fc6000f8e00ff */
[----:B------:R-:W-:Y:S02]  /*1130*/  LEA R0, R0, UR60, 0x3 ;  /* 0x0000003c00007c11 */ /* 0x000fe4000f8e18ff */
[----:B------:R-:W-:-:S04]  /*1140*/  SHF.L.U32 R3, R3, 0x1f, RZ ;  /* 0x0000001f03037819 */ /* 0x000fc800000006ff */
[----:B------:R1:W2:Y:S01]  /*1150*/  SYNCS.PHASECHK.TRANS64.TRYWAIT P2, [R0+URZ+0x34830], R3 ;  /* 0x03483003000075a7 */ /* 0x0002a2000804017f */
[----:B------:R-:W-:Y:S05]  /*1160*/  @!P0 BRA `(.L_x_12) ;  /* 0x0000000000048947 */ /* 0x000fea0003800000 */
[----:B------:R-:W-:Y:S01]  /*1170*/  BPT.TRAP 0x1 ;  /* 0x000000040000795c */ /* 0x000fe20000300000 */
.L_x_12:
[----:B------:R-:W3:Y:S01]  /*1180*/  S2R R4, SR_TID.X ;  /* 0x0000000000047919 */ /* 0x000ee20000002100 */
[----:B------:R-:W-:Y:S02]  /*1190*/  MOV R151, RZ ;  /* 0x000000ff00977202 */ /* 0x000fe40000000f00 */
[----:B---3--:R-:W-:-:S04]  /*11a0*/  LOP3.LUT R4, R4, 0x7f, RZ, 0xc0, !PT ;  /* 0x0000007f04047812 */ /* 0x008fc800078ec0ff */
[----:B------:R-:W-:Y:S01]  /*11b0*/  ISETP.NE.AND P1, PT, R4, RZ, PT ;  /* 0x000000ff0400720c */ /* 0x000fe20003f25270 */
[----:B--2---:R-:W-:-:S12]  /*11c0*/  @P2 BRA `(.L_x_13) ;  /* 0x0000000000082947 */ /* 0x004fd80003800000 */
[----:B------:R-:W2:Y:S02]  /*11d0*/  SYNCS.PHASECHK.TRANS64.TRYWAIT P2, [R0+URZ+0x34830], R3 ;  /* 0x03483003000075a7 */ /* 0x000ea4000804017f */
[----:B--2---:R-:W-:Y:S05]  /*11e0*/  @!P2 BRA `(.L_x_14) ;  /* 0x000000a00064a947 */ /* 0x004fea0003800000 */
.L_x_13:
[----:B------:R-:W-:Y:S05]  /*11f0*/  WARPSYNC.ALL ;  /* 0x0000000000007948 */ /* 0x000fea0003800000 */
[----:B------:R-:W-:Y:S01]  /*1200*/  UIADD3 UR4, UR60, 0x1c400, URZ ;  /* 0x0001c4003c047890 */ /* 0x000fe2000fffe03f */
[----:B------:R-:W-:Y:S01]  /*1210*/  WARPGROUP.ARRIVE ;  /* 0x00000000000079c5 */ /* 0x000fe20000000000 */
[----:B------:R-:W-:Y:S01]  /*1220*/  UMOV UR9, 0x40000040 ;  /* 0x4000004000097882 */ /* 0x000fe20000000000 */
[----:B------:R-:W-:Y:S01]  /*1230*/  UMOV UR11, 0x40000040 ;  /* 0x40000040000b7882 */ /* 0x000fe20000000000 */
[----:B------:R-:W-:Y:S01]  /*1240*/  USHF.R.U32.HI UR4, URZ, 0x4, UR4 ;  /* 0x000000043f047899 */ /* 0x000fe20008011604 */
[----:B------:R-:W-:Y:S01]  /*1250*/  IMAD.U32 R5, RZ, RZ, UR9 ;  /* 0x00000009ff057e24 */ /* 0x000fe2000f8e00ff */
[----:B------:R-:W-:Y:S01]  /*1260*/  UMOV UR57, 0x40000040 ;  /* 0x4000004000397882 */ /* 0x000fe20000000000 */
[----:B------:R-:W-:Y:S01]  /*1270*/  UMOV UR59, 0x40000040 ;  /* 0x40000040003b7882 */ /* 0x000fe20000000000 */
[----:B------:R-:W-:Y:S01]  /*1280*/  ULOP3.LUT UR4, UR4, 0x3fff, URZ, 0xc0, !UPT ;  /* 0x00003fff04047892 */ /* 0x000fe2000f8ec03f */
[----:B------:R-:W-:Y:S01]  /*1290*/  IADD3 R7, R187, R88, RZ ;  /* 0x00000058bb077210 */ /* 0x000fe20007ffe0ff */
[----:B------:R-:W-:Y:S01]  /*12a0*/  UMOV UR53, 0x40000040 ;  /* 0x4000004000357882 */ /* 0x000fe20000000000 */
[----:B------:R-:W-:Y:S01]  /*12b0*/  UMOV UR55, 0x40000040 ;  /* 0x4000004000377882 */ /* 0x000fe20000000000 */
[----:B------:R-:W-:Y:S01]  /*12c0*/  ULOP3.LUT UR37, UR4, 0x10000, URZ, 0xfc, !UPT ;  /* 0x0001000004257892 */ /* 0x000fe2000f8efc3f */
[----:B------:R-:W-:Y:S01]  /*12d0*/  P2R R9, PR, RZ, 0x1 ;  /* 0x00000001ff097803 */ /* 0x000fe20000000000 */
[----:B------:R-:W-:Y:S01]  /*12e0*/  ULOP3.LUT UR4, UR40, 0x10000, URZ, 0xfc, !UPT ;  /* 0x0001000028047892 */ /* 0x000fe2000f8efc3f */
[----:B------:R-:W-:Y:S01]  /*12f0*/  IMAD R7, R188, -0x80, R7 ;  /* 0xffffff80bc077824 */ /* 0x000fe200078e0207 */
[----:B------:R-:W-:Y:S01]  /*1300*/  UIMAD UR5, UR38, 0xc00, UR37 ;  /* 0x00000c00260578a4 */ /* 0x000fe2000f8e0225 */
[----:B-12---:R-:W-:Y:S01]  /*1310*/  @!P1 VIADD R0, R0, 0x34840 ;  /* 0x0003484000009836 */ /* 0x006fe20000000000 */
[----:B------:R-:W-:Y:S01]  /*1320*/  UIADD3 UR56, UR4, 0x2, URZ ;  /* 0x0000000204387890 */ /* 0x000fe2000fffe03f */
[--C-:B------:R-:W-:Y:S01]  /*1330*/  IMAD.MOV.U32 R150, RZ, RZ, R151.reuse ;  /* 0x000000ffff967224 */ /* 0x100fe200078e0097 */
[----:B------:R-:W-:Y:S01]  /*1340*/  UIADD3 UR58, UR5, 0x2, URZ ;  /* 0x00000002053a7890 */ /* 0x000fe2000fffe03f */
[C---:B------:R-:W-:Y:S01]  /*1350*/  ISETP.GT.AND P2, PT, R7.reuse, RZ, PT ;  /* 0x000000ff0700720c */ /* 0x040fe20003f44270 */
[----:B------:R-:W-:Y:S01]  /*1360*/  UMOV UR8, UR4 ;  /* 0x0000000400087c82 */ /* 0x000fe20008000000 */
[----:B------:R-:W-:Y:S01]  /*1370*/  UMOV UR10, UR5 ;  /* 0x00000005000a7c82 */ /* 0x000fe20008000000 */
[----:B------:R-:W-:Y:S01]  /*1380*/  UIADD3 UR52, UR4, 0x4, URZ ;  /* 0x0000000404347890 */ /* 0x000fe2000fffe03f */
[----:B------:R-:W-:Y:S01]  /*1390*/  HGMMA.64x128x16.F32.BF16 R24, gdesc[UR8], RZ, !UPT, gsb0 ;  /* 0x01e00000081879f0 */ /* 0x000fe2000c0018ff */
[----:B------:R-:W-:Y:S01]  /*13a0*/  UIADD3 UR54, UR5, 0x4, URZ ;  /* 0x0000000405367890 */ /* 0x000fe2000fffe03f */
[----:B------:R-:W-:Y:S01]  /*13b0*/  IMAD.U32 R4, RZ, RZ, UR8 ;  /* 0x00000008ff047e24 */ /* 0x000fe2000f8e00ff */
[----:B------:R-:W-:Y:S01]  /*13c0*/  UIADD3 UR48, UR4, 0x6, URZ ;  /* 0x0000000604307890 */ /* 0x000fe2000fffe03f */
[C---:B------:R-:W-:Y:S01]  /*13d0*/  ISETP.GT.AND P3, PT, R7.reuse, 0x1, PT ;  /* 0x000000010700780c */ /* 0x040fe20003f64270 */
[----:B------:R-:W-:Y:S01]  /*13e0*/  UIADD3 UR50, UR5, 0x6, URZ ;  /* 0x0000000605327890 */ /* 0x000fe2000fffe03f */
[C---:B------:R-:W-:Y:S01]  /*13f0*/  ISETP.GT.AND P6, PT, R7.reuse, 0x8, PT ;  /* 0x000000080700780c */ /* 0x040fe20003fc4270 */
[----:B------:R-:W-:Y:S01]  /*1400*/  UMOV UR49, 0x40000040 ;  /* 0x4000004000317882 */ /* 0x000fe20000000000 */
[----:B------:R-:W-:Y:S01]  /*1410*/  UMOV UR51, 0x40000040 ;  /* 0x4000004000337882 */ /* 0x000fe20000000000 */
[----:B------:R-:W-:Y:S01]  /*1420*/  UIADD3 UR8, UR4, 0x400, URZ ;  /* 0x0000040004087890 */ /* 0x000fe2000fffe03f */
[C---:B------:R-:W-:Y:S01]  /*1430*/  ISETP.GT.AND P5, PT, R7.reuse, 0x9, PT ;  /* 0x000000090700780c */ /* 0x040fe20003fa4270 */
[----:B------:R-:W-:Y:S01]  /*1440*/  UIADD3 UR10, UR5, 0x400, URZ ;  /* 0x00000400050a7890 */ /* 0x000fe2000fffe03f */
[----:B------:R-:W-:Y:S01]  /*1450*/  ISETP.GT.AND P4, PT, R7, 0x10, PT ;  /* 0x000000100700780c */ /* 0x000fe20003f84270 */
[----:B------:R-:W-:Y:S01]  /*1460*/  UMOV UR9, 0x40000040 ;  /* 0x4000004000097882 */ /* 0x000fe20000000000 */
[----:B------:R-:W-:Y:S01]  /*1470*/  UMOV UR11, 0x40000040 ;  /* 0x40000040000b7882 */ /* 0x000fe20000000000 */
[----:B------:R-:W-:Y:S01]  /*1480*/  UIADD3 UR12, UR4, 0x402, URZ ;  /* 0x00000402040c7890 */ /* 0x000fe2000fffe03f */
[----:B------:R-:W-:Y:S01]  /*1490*/  @!P1 PRMT R0, RZ, 0x654, R0 ;  /* 0x00000654ff009816 */ /* 0x000fe20000000000 */
[----:B------:R-:W-:Y:S01]  /*14a0*/  UIADD3 UR14, UR5, 0x402, URZ ;  /* 0x00000402050e7890 */ /* 0x000fe2000fffe03f */
[-C--:B------:R-:W-:Y:S01]  /*14b0*/  MOV R149, R151.reuse ;  /* 0x0000009700957202 */ /* 0x080fe20000000f00 */
[----:B------:R-:W-:Y:S01]  /*14c0*/  UMOV UR13, 0x40000040 ;  /* 0x40000040000d7882 */ /* 0x000fe20000000000 */
[----:B------:R-:W-:Y:S01]  /*14d0*/  UMOV UR15, 0x40000040 ;  /* 0x40000040000f7882 */ /* 0x000fe20000000000 */
[----:B------:R-:W-:Y:S01]  /*14e0*/  UIADD3 UR16, UR4, 0x404, URZ ;  /* 0x0000040404107890 */ /* 0x000fe2000fffe03f */
[--C-:B------:R-:W-:Y:S01]  /*14f0*/  IMAD.MOV.U32 R148, RZ, RZ, R151.reuse ;  /* 0x000000ffff947224 */ /* 0x100fe200078e0097 */
[----:B------:R-:W-:Y:S01]  /*1500*/  UIADD3 UR18, UR5, 0x404, URZ ;  /* 0x0000040405127890 */ /* 0x000fe2000fffe03f */
[--C-:B------:R-:W-:Y:S01]  /*1510*/  IMAD.MOV.U32 R147, RZ, RZ, R151.reuse ;  /* 0x000000ffff937224 */ /* 0x100fe200078e0097 */
[----:B------:R-:W-:Y:S01]  /*1520*/  UMOV UR17, 0x40000040 ;  /* 0x4000004000117882 */ /* 0x000fe20000000000 */
[----:B------:R-:W-:Y:S01]  /*1530*/  UMOV UR19, 0x40000040 ;  /* 0x4000004000137882 */ /* 0x000fe20000000000 */
[----:B------:R-:W-:Y:S01]  /*1540*/  UIADD3 UR20, UR4, 0x406, URZ ;  /* 0x0000040604147890 */ /* 0x000fe2000fffe03f */
[-C--:B------:R-:W-:Y:S01]  /*1550*/  MOV R146, R151.reuse ;  /* 0x0000009700927202 */ /* 0x080fe20000000f00 */
[----:B------:R-:W-:Y:S01]  /*1560*/  UIADD3 UR22, UR5, 0x406, URZ ;  /* 0x0000040605167890 */ /* 0x000fe2000fffe03f */
[--C-:B------:R-:W-:Y:S01]  /*1570*/  IMAD.MOV.U32 R145, RZ, RZ, R151.reuse ;  /* 0x000000ffff917224 */ /* 0x100fe200078e0097 */
[----:B------:R-:W-:Y:S01]  /*1580*/  UMOV UR21, 0x40000040 ;  /* 0x4000004000157882 */ /* 0x000fe20000000000 */
[----:B------:R-:W-:Y:S01]  /*1590*/  UMOV UR23, 0x40000040 ;  /* 0x4000004000177882 */ /* 0x000fe20000000000 */
[----:B------:R-:W-:Y:S01]  /*15a0*/  UIADD3 UR24, UR4, 0x800, URZ ;  /* 0x0000080004187890 */ /* 0x000fe2000fffe03f */
[--C-:B------:R-:W-:Y:S01]  /*15b0*/  IMAD.MOV.U32 R144, RZ, RZ, R151.reuse ;  /* 0x000000ffff907224 */ /* 0x100fe200078e0097 */
        /* <DEDUP_REMOVED lines=22> */
[----:B------:R-:W-:Y:S01]  /*1720*/  ULDC UR4, c[0x0][0x9d8] ;  /* 0x0002760000047ab9 */ /* 0x000fe20000000800 */
[----:B------:R-:W-:Y:S01]  /*1730*/  ULDC UR5, c[0x0][0x988] ;  /* 0x0002620000057ab9 */ /* 0x000fe20000000800 */
[--C-:B------:R-:W-:Y:S01]  /*1740*/  IMAD.MOV.U32 R136, RZ, RZ, R151.reuse ;  /* 0x000000ffff887224 */ /* 0x100fe200078e0097 */
[-C--:B------:R-:W-:Y:S01]  /*1750*/  MOV R134, R151.reuse ;  /* 0x0000009700867202 */ /* 0x080fe20000000f00 */
        /* <DEDUP_REMOVED lines=15> */
[----:B------:R-:W-:Y:S01]  /*1850*/  MOV R89, R151 ;  /* 0x0000009700597202 */ /* 0x000fe20000000f00 */
[----:B------:R-:W-:-:S02]  /*1860*/  IMAD.MOV.U32 R111, RZ, RZ, R151 ;  /* 0x000000ffff6f7224 */ /* 0x000fc400078e0097 */
[--C-:B------:R-:W-:Y:S02]  /*1870*/  IMAD.MOV.U32 R109, RZ, RZ, R151.reuse ;  /* 0x000000ffff6d7224 */ /* 0x100fe400078e0097 */
[--C-:B------:R-:W-:Y:S02]  /*1880*/  IMAD.MOV.U32 R105, RZ, RZ, R151.reuse ;  /* 0x000000ffff697224 */ /* 0x100fe400078e0097 */
[--C-:B------:R-:W-:Y:S02]  /*1890*/  IMAD.MOV.U32 R103, RZ, RZ, R151.reuse ;  /* 0x000000ffff677224 */ /* 0x100fe400078e0097 */
[--C-:B------:R-:W-:Y:S02]  /*18a0*/  IMAD.MOV.U32 R99, RZ, RZ, R151.reuse ;  /* 0x000000ffff637224 */ /* 0x100fe400078e0097 */
[--C-:B------:R-:W-:Y:S02]  /*18b0*/  IMAD.MOV.U32 R97, RZ, RZ, R151.reuse ;  /* 0x000000ffff617224 */ /* 0x100fe400078e0097 */
[----:B------:R-:W-:-:S02]  /*18c0*/  IMAD.MOV.U32 R93, RZ, RZ, R151 ;  /* 0x000000ffff5d7224 */ /* 0x000fc400078e0097 */
[----:B------:R-:W-:Y:S01]  /*18d0*/  IMAD.MOV.U32 R91, RZ, RZ, R151 ;  /* 0x000000ffff5b7224 */ /* 0x000fe200078e0097 */
[----:B------:R-:W-:Y:S02]  /*18e0*/  WARPGROUP.DEPBAR.LE gsb0, 0x0 ;  /* 0x00008000000079c5 */ /* 0x000fe40000010000 */
[----:B------:R-:W-:-:S06]  /*18f0*/  WARPGROUP.ARRIVE ;  /* 0x00000000000079c5 */ /* 0x000fcc0000000000 */
[----:B------:R-:W-:Y:S03]  /*1900*/  HGMMA.64x128x16.F32.BF16 R24, gdesc[UR56], R24, gsb0 ;  /* 0x01e00000381879f0 */ /* 0x000fe60008001818 */
[----:B------:R-:W-:Y:S02]  /*1910*/  WARPGROUP.DEPBAR.LE gsb0, 0x0 ;  /* 0x00008000000079c5 */ /* 0x000fe40000010000 */
[----:B------:R-:W-:-:S07]  /*1920*/  WARPGROUP.ARRIVE ;  /* 0x00000000000079c5 */ /* 0x000fce0000000000 */
        /* <DEDUP_REMOVED lines=29> */
[----:B------:R-:W-:Y:S01]  /*1b00*/  FMUL.FTZ R24, R24, UR4 ;  /* 0x0000000418187c20 */ /* 0x000fe20008410000 */
[----:B------:R-:W-:Y:S01]  /*1b10*/  FMUL.FTZ R25, R25, UR4 ;  /* 0x0000000419197c20 */ /* 0x000fe20008410000 */
[----:B------:R-:W-:Y:S01]  /*1b20*/  FMUL.FTZ R28, R28, UR4 ;  /* 0x000000041c1c7c20 */ /* 0x000fe20008410000 */
[----:B------:R-:W-:Y:S01]  /*1b30*/  FMUL.FTZ R29, R29, UR4 ;  /* 0x000000041d1d7c20 */ /* 0x000fe20008410000 */
[----:B------:R-:W-:Y:S01]  /*1b40*/  FMUL.FTZ R32, R32, UR4 ;  /* 0x0000000420207c20 */ /* 0x000fe20008410000 */
[----:B------:R-:W-:Y:S01]  /*1b50*/  FMUL.FTZ R26, R26, UR4 ;  /* 0x000000041a1a7c20 */ /* 0x000fe20008410000 */
[----:B------:R-:W1:Y:S01]  /*1b60*/  MUFU.TANH R24, R24 ;  /* 0x0000001800187308 */ /* 0x000e620000002400 */
[----:B------:R-:W-:Y:S01]  /*1b70*/  FMUL.FTZ R33, R33, UR4 ;  /* 0x0000000421217c20 */ /* 0x000fe20008410000 */
[----:B------:R-:W-:Y:S01]  /*1b80*/  FMUL.FTZ R27, R27, UR4 ;  /* 0x000000041b1b7c20 */ /* 0x000fe20008410000 */
[----:B------:R-:W-:Y:S01]  /*1b90*/  FMUL.FTZ R36, R36, UR4 ;  /* 0x0000000424247c20 */ /* 0x000fe20008410000 */
[----:B------:R-:W-:Y:S01]  /*1ba0*/  FMUL.FTZ R30, R30, UR4 ;  /* 0x000000041e1e7c20 */ /* 0x000fe20008410000 */
[----:B------:R-:W-:Y:S01]  /*1bb0*/  FMUL.FTZ R37, R37, UR4 ;  /* 0x0000000425257c20 */ /* 0x000fe20008410000 */
[----:B------:R-:W-:Y:S01]  /*1bc0*/  FMUL.FTZ R31, R31, UR4 ;  /* 0x000000041f1f7c20 */ /* 0x000fe20008410000 */
[----:B------:R-:W-:Y:S01]  /*1bd0*/  FMUL.FTZ R40, R40, UR4 ;  /* 0x0000000428287c20 */ /* 0x000fe20008410000 */
[----:B------:R-:W2:Y:S01]  /*1be0*/  MUFU.TANH R25, R25 ;  /* 0x0000001900197308 */ /* 0x000ea20000002400 */
[----:B------:R-:W-:Y:S01]  /*1bf0*/  FMUL.FTZ R34, R34, UR4 ;  /* 0x0000000422227c20 */ /* 0x000fe20008410000 */
[----:B------:R-:W-:Y:S01]  /*1c00*/  FMUL.FTZ R35, R35, UR4 ;  /* 0x0000000423237c20 */ /* 0x000fe20008410000 */
[----:B------:R-:W-:Y:S01]  /*1c10*/  FMUL.FTZ R41, R41, UR4 ;  /* 0x0000000429297c20 */ /* 0x000fe20008410000 */
[----:B------:R-:W-:Y:S01]  /*1c20*/  FMUL.FTZ R46, R46, UR4 ;  /* 0x000000042e2e7c20 */ /* 0x000fe20008410000 */
[----:B------:R-:W-:Y:S01]  /*1c30*/  FMUL.FTZ R44, R44, UR4 ;  /* 0x000000042c2c7c20 */ /* 0x000fe20008410000 */
[----:B------:R-:W-:Y:S01]  /*1c40*/  FMUL.FTZ R58, R58, UR4 ;  /* 0x000000043a3a7c20 */ /* 0x000fe20008410000 */
[----:B------:R-:W-:Y:S01]  /*1c50*/  FMUL.FTZ R38, R38, UR4 ;  /* 0x0000000426267c20 */ /* 0x000fe20008410000 */
[----:B------:R-:W3:Y:S01]  /*1c60*/  MUFU.TANH R28, R28 ;  /* 0x0000001c001c7308 */ /* 0x000ee20000002400 */
[----:B-1----:R-:W-:Y:S01]  /*1c70*/  FSEL R12, R24, -INF , P2 ;  /* 0xff800000180c7808 */ /* 0x002fe20001000000 */
[----:B------:R-:W-:Y:S01]  /*1c80*/  FMUL.FTZ R70, R70, UR4 ;  /* 0x0000000446467c20 */ /* 0x000fe20008410000 */
[----:B------:R-:W-:Y:S01]  /*1c90*/  FMUL.FTZ R39, R39, UR4 ;  /* 0x0000000427277c20 */ /* 0x000fe20008410000 */
[----:B------:R-:W-:Y:S01]  /*1ca0*/  FMUL.FTZ R45, R45, UR4 ;  /* 0x000000042d2d7c20 */ /* 0x000fe20008410000 */
[----:B------:R-:W-:Y:S01]  /*1cb0*/  FMUL.FTZ R48, R48, UR4 ;  /* 0x0000000430307c20 */ /* 0x000fe20008410000 */
[----:B------:R-:W-:Y:S01]  /*1cc0*/  FMUL.FTZ R42, R42, UR4 ;  /* 0x000000042a2a7c20 */ /* 0x000fe20008410000 */
[----:B------:R-:W-:Y:S01]  /*1cd0*/  FMUL.FTZ R43, R43, UR4 ;  /* 0x000000042b2b7c20 */ /* 0x000fe20008410000 */
[----:B------:R-:W1:Y:S01]  /*1ce0*/  MUFU.TANH R29, R29 ;  /* 0x0000001d001d7308 */ /* 0x000e620000002400 */
[----:B--2---:R-:W-:Y:S01]  /*1cf0*/  FSEL R25, R25, -INF , P3 ;  /* 0xff80000019197808 */ /* 0x004fe20001800000 */
[----:B------:R-:W-:Y:S01]  /*1d00*/  FMUL.FTZ R49, R49, UR4 ;  /* 0x0000000431317c20 */ /* 0x000fe20008410000 */
[----:B------:R-:W-:Y:S01]  /*1d10*/  FMUL.FTZ R52, R52, UR4 ;  /* 0x0000000434347c20 */ /* 0x000fe20008410000 */
[----:B------:R-:W-:Y:S01]  /*1d20*/  FMUL.FTZ R47, R47, UR4 ;  /* 0x000000042f2f7c20 */ /* 0x000fe20008410000 */
[----:B------:R-:W-:Y:S01]  /*1d30*/  FMNMX.FTZ R11, R12, R25, !PT ;  /* 0x000000190c0b7209 */ /* 0x000fe20007810000 */
[----:B------:R-:W-:Y:S01]  /*1d40*/  FMUL.FTZ R53, R53, UR4 ;  /* 0x0000000435357c20 */ /* 0x000fe20008410000 */
[----:B------:R-:W-:Y:S01]  /*1d50*/  FMUL.FTZ R56, R56, UR4 ;  /* 0x0000000438387c20 */ /* 0x000fe20008410000 */
[----:B------:R-:W2:Y:S01]  /*1d60*/  MUFU.TANH R6, R26 ;  /* 0x0000001a00067308 */ /* 0x000ea20000002400 */
[----:B---3--:R-:W-:Y:S01]  /*1d70*/  FSEL R90, R28, -INF , P6 ;  /* 0xff8000001c5a7808 */ /* 0x008fe20003000000 */
[----:B------:R-:W-:Y:S01]  /*1d80*/  FMUL.FTZ R50, R50, UR4 ;  /* 0x0000000432327c20 */ /* 0x000fe20008410000 */
[----:B------:R-:W-:Y:S01]  /*1d90*/  FMUL.FTZ R51, R51, UR4 ;  /* 0x0000000433337c20 */ /* 0x000fe20008410000 */
[----:B------:R-:W-:Y:S01]  /*1da0*/  FMUL.FTZ R57, R57, UR4 ;  /* 0x0000000439397c20 */ /* 0x000fe20008410000 */
[----:B------:R-:W-:Y:S01]  /*1db0*/  FMNMX.FTZ R11, R90, R11, !PT ;  /* 0x0000000b5a0b7209 */ /* 0x000fe20007810000 */
[----:B------:R-:W-:Y:S01]  /*1dc0*/  FMUL.FTZ R62, R62, UR4 ;  /* 0x000000043e3e7c20 */ /* 0x000fe20008410000 */
[----:B------:R-:W-:Y:S01]  /*1dd0*/  FMUL.FTZ R74, R74, UR4 ;  /* 0x000000044a4a7c20 */ /* 0x000fe20008410000 */
[----:B------:R-:W3:Y:S01]  /*1de0*/  MUFU.TANH R32, R32 ;  /* 0x0000002000207308 */ /* 0x000ee20000002400 */
[----:B-1----:R-:W-:Y:S01]  /*1df0*/  FSEL R92, R29, -INF , P5 ;  /* 0xff8000001d5c7808 */ /* 0x002fe20002800000 */
[----:B------:R-:W-:Y:S01]  /*1e00*/  FMUL.FTZ R60, R60, UR4 ;  /* 0x000000043c3c7c20 */ /* 0x000fe20008410000 */
[----:B------:R-:W-:Y:S01]  /*1e10*/  FMUL.FTZ R54, R54, UR4 ;  /* 0x0000000436367c20 */ /* 0x000fe20008410000 */
[----:B------:R-:W-:Y:S01]  /*1e20*/  FMUL.FTZ R55, R55, UR4 ;  /* 0x0000000437377c20 */ /* 0x000fe20008410000 */
[----:B------:R-:W-:Y:S01]  /*1e30*/  FMNMX.FTZ R11, R92, R11, !PT ;  /* 0x0000000b5c0b7209 */ /* 0x000fe20007810000 */
[----:B------:R-:W-:Y:S01]  /*1e40*/  FMUL.FTZ R61, R61, UR4 ;  /* 0x000000043d3d7c20 */ /* 0x000fe20008410000 */
[----:B------:R-:W-:Y:S01]  /*1e50*/  FMUL.FTZ R64, R64, UR4 ;  /* 0x0000000440407c20 */ /* 0x000fe20008410000 */
[----:B------:R-:W1:Y:S01]  /*1e60*/  MUFU.TANH R3, R27 ;  /* 0x0000001b00037308 */ /* 0x000e620000002400 */
[----:B--2---:R-:W-:Y:S01]  /*1e70*/  FSEL R6, R6, -INF , P2 ;  /* 0xff80000006067808 */ /* 0x004fe20001000000 */
[----:B------:R-:W-:Y:S01]  /*1e80*/  FMUL.FTZ R59, R59, UR4 ;  /* 0x000000043b3b7c20 */ /* 0x000fe20008410000 */
[----:B------:R-:W-:Y:S01]  /*1e90*/  ISETP.GT.AND P2, PT, R7, 0x11, PT ;  /* 0x000000110700780c */ /* 0x000fe20003f44270 */
[----:B------:R-:W-:Y:S01]  /*1ea0*/  FMUL.FTZ R65, R65, UR4 ;  /* 0x0000000441417c20 */ /* 0x000fe20008410000 */
[----:B------:R-:W-:Y:S01]  /*1eb0*/  FMUL.FTZ R68, R68, UR4 ;  /* 0x0000000444447c20 */ /* 0x000fe20008410000 */
        /* <DEDUP_REMOVED lines=13> */
[----:B------:R-:W-:Y:S01]  /*1f90*/  ISETP.GT.AND P3, PT, R7, 0x18, PT ;  /* 0x000000180700780c */ /* 0x000fe20003f64270 */
[----:B------:R-:W-:Y:S01]  /*1fa0*/  FMUL.FTZ R71, R71, UR4 ;  /* 0x0000000447477c20 */ /* 0x000fe20008410000 */
[----:B------:R-:W-:Y:S01]  /*1fb0*/  FMUL.FTZ R77, R77, UR4 ;  /* 0x000000044d4d7c20 */ /* 0x000fe20008410000 */
[----:B------:R-:W-:Y:S01]  /*1fc0*/  FMUL.FTZ R80, R80, UR4 ;  /* 0x0000000450507c20 */ /* 0x000fe20008410000 */
[----:B------:R-:W-:Y:S01]  /*1fd0*/  FMUL.FTZ R75, R75, UR4 ;  /* 0x000000044b4b7c20 */ /* 0x000fe20008410000 */
[----:B------:R-:W-:Y:S01]  /*1fe0*/  MUFU.TANH R36, R36 ;  /* 0x0000002400247308 */ /* 0x000fe20000002400 */
[----:B--2---:R-:W-:Y:S01]  /*1ff0*/  FSEL R96, R33, -INF , P2 ;  /* 0xff80000021607808 */ /* 0x004fe20001000000 */
[----:B------:R-:W-:Y:S01]  /*2000*/  FMUL.FTZ R81, R81, UR4 ;  /* 0x0000000451517c20 */ /* 0x000fe20008410000 */
[----:B------:R-:W-:Y:S01]  /*2010*/  FMUL.FTZ R84, R84, UR4 ;  /* 0x0000000454547c20 */ /* 0x000fe20008410000 */
[----:B------:R-:W-:Y:S01]  /*2020*/  FMUL.FTZ R85, R85, UR4 ;  /* 0x0000000455557c20 */ /* 0x000fe20008410000 */
[----:B------:R-:W-:Y:S01]  /*2030*/  FMNMX.FTZ R11, R96, R11, !PT ;  /* 0x0000000b600b7209 */ /* 0x000fe20007810000 */
[----:B------:R-:W-:Y:S01]  /*2040*/  FMUL.FTZ R79, R79, UR4 ;  /* 0x000000044f4f7c20 */ /* 0x000fe20008410000 */
[----:B------:R-:W-:Y:S01]  /*2050*/  FMUL.FTZ R82, R82, UR4 ;  /* 0x0000000452527c20 */ /* 0x000fe20008410000 */
[----:B------:R-:W1:Y:S01]  /*2060*/  MUFU.TANH R14, R31 ;  /* 0x0000001f000e7308 */ /* 0x000e620000002400 */
[----:B---3--:R-:W-:Y:S01]  /*2070*/  FSEL R8, R8, -INF , P6 ;  /* 0xff80000008087808 */ /* 0x008fe20003000000 */
[----:B------:R-:W-:Y:S01]  /*2080*/  FMUL.FTZ R83, R83, UR4 ;  /* 0x0000000453537c20 */ /* 0x000fe20008410000 */
[----:B------:R-:W-:Y:S01]  /*2090*/  ISETP.GT.AND P6, PT, R7, 0x19, PT ;  /* 0x000000190700780c */ /* 0x000fe20003fc4270 */
[----:B------:R-:W-:Y:S01]  /*20a0*/  FMUL.FTZ R86, R86, UR4 ;  /* 0x0000000456567c20 */ /* 0x000fe20008410000 */
[----:B------:R-:W-:Y:S01]  /*20b0*/  FMUL.FTZ R87, R87, UR4 ;  /* 0x0000000457577c20 */ /* 0x000fe20008410000 */
[----:B------:R2:W-:Y:S02]  /*20c0*/  @!P1 SYNCS.ARRIVE.TRANS64.RED.A1T0 RZ, [R0+URZ], RZ ;  /* 0x000000ff00ff99a7 */ /* 0x0005e4000810043f */
[----:B------:R-:W3:Y:S08]  /*20d0*/  MUFU.TANH R37, R37 ;  /* 0x0000002500257308 */ /* 0x000ef00000002400 */
[----:B------:R-:W4:Y:S01]  /*20e0*/  MUFU.TANH R20, R34 ;  /* 0x0000002200147308 */ /* 0x000f220000002400 */
[----:B-1----:R-:W-:-:S02]  /*20f0*/  FSEL R14, R14, -INF , P5 ;  /* 0xff8000000e0e7808 */ /* 0x002fc40002800000 */
[----:B------:R-:W-:-:S05]  /*2100*/  ISETP.GT.AND P5, PT, R7, 0x20, PT ;  /* 0x000000200700780c */ /* 0x000fca0003fa4270 */
[----:B------:R-:W1:Y:S01]  /*2110*/  MUFU.TANH R40, R40 ;  /* 0x0000002800287308 */ /* 0x000e620000002400 */
[----:B---3--:R-:W-:-:S07]  /*2120*/  FSEL R98, R37, -INF , P6 ;  /* 0xff80000025627808 */ /* 0x008fce0003000000 */
[----:B------:R-:W3:Y:S01]  /*2130*/  MUFU.TANH R35, R35 ;  /* 0x0000002300237308 */ /* 0x000ee20000002400 */
[----:B----4-:R-:W-:Y:S02]  /*2140*/  FSEL R20, R20, -INF , P4 ;  /* 0xff80000014147808 */ /* 0x010fe40002000000 */
[----:B------:R-:W-:-:S05]  /*2150*/  ISETP.GT.AND P4, PT, R7, 0x21, PT ;  /* 0x000000210700780c */ /* 0x000fca0003f84270 */
[----:B------:R-:W4:Y:S01]  /*2160*/  MUFU.TANH R41, R41 ;  /* 0x0000002900297308 */ /* 0x000f220000002400 */
[----:B-1----:R-:W-:-:S07]  /*2170*/  FSEL R100, R40, -INF , P5 ;  /* 0xff80000028647808 */ /* 0x002fce0002800000 */
[----:B------:R-:W1:Y:S01]  /*2180*/  MUFU.TANH R34, R46 ;  /* 0x0000002e00227308 */ /* 0x000e620000002400 */
[----:B---3--:R-:W-:Y:S02]  /*2190*/  FSEL R24, R35, -INF , P2 ;  /* 0xff80000023187808 */ /* 0x008fe40001000000 */
[----:B------:R-:W-:-:S05]  /*21a0*/  ISETP.GT.AND P2, PT, R7, 0x28, PT ;  /* 0x000000280700780c */ /* 0x000fca0003f44270 */
[----:B------:R-:W3:Y:S01]  /*21b0*/  MUFU.TANH R26, R38 ;  /* 0x00000026001a7308 */ /* 0x000ee20000002400 */
[----:B----4-:R-:W-:-:S07]  /*21c0*/  FSEL R102, R41, -INF , P4 ;  /* 0xff80000029667808 */ /* 0x010fce0002000000 */
[----:B------:R-:W-:Y:S01]  /*21d0*/  MUFU.TANH R46, R58 ;  /* 0x0000003a002e7308 */ /* 0x000fe20000002400 */
[----:B-1----:R-:W-:-:S07]  /*21e0*/  FSEL R34, R34, -INF , P2 ;  /* 0xff80000022227808 */ /* 0x002fce0001000000 */
[----:B------:R-:W1:Y:S01]  /*21f0*/  MUFU.TANH R44, R44 ;  /* 0x0000002c002c7308 */ /* 0x000e620000002400 */
[----:B---3--:R-:W-:-:S07]  /*2200*/  FSEL R26, R26, -INF , P3 ;  /* 0xff8000001a1a7808 */ /* 0x008fce0001800000 */
[----:B------:R3:W-:Y:S08]  /*2210*/  MUFU.TANH R58, R70 ;  /* 0x00000046003a7308 */ /* 0x0007f00000002400 */
[----:B------:R-:W4:Y:S01]  /*2220*/  MUFU.TANH R39, R39 ;  /* 0x0000002700277308 */ /* 0x000f220000002400 */
[----:B---3--:R-:W-:Y:S02]  /*2230*/  FSEL R70, R36, -INF , P3 ;  /* 0xff80000024467808 */ /* 0x008fe40001800000 */
[----:B------:R-:W-:-:S02]  /*2240*/  ISETP.GT.AND P3, PT, R7, 0x29, PT ;  /* 0x000000290700780c */ /* 0x000fc40003f64270 */
[----:B------:R-:W-:Y:S02]  /*2250*/  FMNMX.FTZ R11, R70, R11, !PT ;  /* 0x0000000b460b7209 */ /* 0x000fe40007810000 */
[----:B-1----:R-:W-:Y:S01]  /*2260*/  FSEL R104, R44, -INF , P2 ;  /* 0xff8000002c687808 */ /* 0x002fe20001000000 */
[----:B------:R-:W1:Y:S01]  /*2270*/  MUFU.TANH R45, R45 ;  /* 0x0000002d002d7308 */ /* 0x000e620000002400 */
[----:B------:R-:W-:Y:S02]  /*2280*/  FMNMX.FTZ R11, R98, R11, !PT ;  /* 0x0000000b620b7209 */ /* 0x000fe40007810000 */
[----:B------:R-:W-:Y:S02]  /*2290*/  ISETP.GT.AND P2, PT, R7, 0x39, PT ;  /* 0x000000390700780c */ /* 0x000fe40003f44270 */
[----:B------:R-:W-:-:S03]  /*22a0*/  FMNMX.FTZ R11, R100, R11, !PT ;  /* 0x0000000b640b7209 */ /* 0x000fc60007810000 */
[----:B------:R-:W3:Y:S01]  /*22b0*/  MUFU.TANH R30, R42 ;  /* 0x0000002a001e7308 */ /* 0x000ee20000002400 */
[----:B------:R-:W-:Y:S02]  /*22c0*/  FMNMX.FTZ R11, R102, R11, !PT ;  /* 0x0000000b660b7209 */ /* 0x000fe40007810000 */
[----:B----4-:R-:W-:Y:S02]  /*22d0*/  FSEL R28, R39, -INF , P6 ;  /* 0xff800000271c7808 */ /* 0x010fe40003000000 */
[----:B------:R-:W-:Y:S02]  /*22e0*/  ISETP.GT.AND P6, PT, R7, 0x30, PT ;  /* 0x000000300700780c */ /* 0x000fe40003fc4270 */
[----:B------:R-:W-:Y:S01]  /*22f0*/  FMNMX.FTZ R11, R104, R11, !PT ;  /* 0x0000000b680b7209 */ /* 0x000fe20007810000 */
[----:B------:R-:W4:Y:S01]  /*2300*/  MUFU.TANH R48, R48 ;  /* 0x0000003000307308 */ /* 0x000f220000002400 */
[----:B-1----:R-:W-:-:S04]  /*2310*/  FSEL R106, R45, -INF , P3 ;  /* 0xff8000002d6a7808 */ /* 0x002fc80001800000 */
[----:B------:R-:W-:-:S03]  /*2320*/  FMNMX.FTZ R11, R106, R11, !PT ;  /* 0x0000000b6a0b7209 */ /* 0x000fc60007810000 */
[----:B------:R-:W1:Y:S01]  /*2330*/  MUFU.TANH R43, R43 ;  /* 0x0000002b002b7308 */ /* 0x000e620000002400 */
[----:B---3--:R-:W-:Y:S02]  /*2340*/  FSEL R30, R30, -INF , P5 ;  /* 0xff8000001e1e7808 */ /* 0x008fe40002800000 */
[----:B------:R-:W-:-:S05]  /*2350*/  ISETP.GT.AND P5, PT, R7, 0x31, PT ;  /* 0x000000310700780c */ /* 0x000fca0003fa4270 */
[----:B------:R-:W-:Y:S01]  /*2360*/  MUFU.TANH R49, R49 ;  /* 0x0000003100317308 */ /* 0x000fe20000002400 */
[----:B----4-:R-:W-:-:S04]  /*2370*/  FSEL R108, R48, -INF , P6 ;  /* 0xff800000306c7808 */ /* 0x010fc80003000000 */
[----:B------:R-:W-:-:S03]  /*2380*/  FMNMX.FTZ R11, R108, R11, !PT ;  /* 0x0000000b6c0b7209 */ /* 0x000fc60007810000 */
[----:B------:R-:W3:Y:S01]  /*2390*/  MUFU.TANH R52, R52 ;  /* 0x0000003400347308 */ /* 0x000ee20000002400 */
[----:B-1----:R-:W-:Y:S02]  /*23a0*/  FSEL R32, R43, -INF , P4 ;  /* 0xff8000002b207808 */ /* 0x002fe40002000000 */
[----:B------:R-:W-:-:S05]  /*23b0*/  ISETP.GT.AND P4, PT, R7, 0x38, PT ;  /* 0x000000380700780c */ /* 0x000fca0003f84270 */
[----:B------:R-:W1:Y:S08]  /*23c0*/  MUFU.TANH R47, R47 ;  /* 0x0000002f002f7308 */ /* 0x000e700000002400 */
[----:B------:R-:W4:Y:S01]  /*23d0*/  MUFU.TANH R53, R53 ;  /* 0x0000003500357308 */ /* 0x000f220000002400 */
[----:B---3--:R-:W-:-:S07]  /*23e0*/  FSEL R110, R52, -INF , P4 ;  /* 0xff800000346e7808 */ /* 0x008fce0002000000 */
[----:B------:R-:W3:Y:S01]  /*23f0*/  MUFU.TANH R38, R50 ;  /* 0x0000003200267308 */ /* 0x000ee20000002400 */
[----:B-1----:R-:W-:Y:S02]  /*2400*/  FSEL R36, R47, -INF , P3 ;  /* 0xff8000002f247808 */ /* 0x002fe40001800000 */
[----:B------:R-:W-:-:S04]  /*2410*/  ISETP.GT.AND P3, PT, R7, 0x40, PT ;  /* 0x000000400700780c */ /* 0x000fc80003f64270 */
[----:B------:R-:W-:Y:S01]  /*2420*/  FSEL R46, R46, -INF , P3 ;  /* 0xff8000002e2e7808 */ /* 0x000fe20001800000 */
[----:B------:R-:W1:Y:S01]  /*2430*/  MUFU.TANH R56, R56 ;  /* 0x0000003800387308 */ /* 0x000e620000002400 */
[----:B----4-:R-:W-:-:S07]  /*2440*/  FSEL R112, R53, -INF , P2 ;  /* 0xff80000035707808 */ /* 0x010fce0001000000 */
[----:B------:R-:W4:Y:S01]  /*2450*/  MUFU.TANH R51, R51 ;  /* 0x0000003300337308 */ /* 0x000f220000002400 */
[----:B---3--:R-:W-:Y:S02]  /*2460*/  FSEL R38, R38, -INF , P6 ;  /* 0xff80000026267808 */ /* 0x008fe40003000000 */
[----:B------:R-:W-:-:S05]  /*2470*/  ISETP.GT.AND P6, PT, R7, 0x41, PT ;  /* 0x000000410700780c */ /* 0x000fca0003fc4270 */
[----:B------:R-:W-:Y:S01]  /*2480*/  MUFU.TANH R50, R62 ;  /* 0x0000003e00327308 */ /* 0x000fe20000002400 */
[----:B-1----:R-:W-:Y:S02]  /*2490*/  FSEL R114, R56, -INF , P3 ;  /* 0xff80000038727808 */ /* 0x002fe40001800000 */
[----:B------:R-:W-:-:S05]  /*24a0*/  ISETP.GT.AND P3, PT, R7, 0x51, PT ;  /* 0x000000510700780c */ /* 0x000fca0003f64270 */
[----:B------:R-:W1:Y:S01]  /*24b0*/  MUFU.TANH R57, R57 ;  /* 0x0000003900397308 */ /* 0x000e620000002400 */
[----:B----4-:R-:W-:-:S07]  /*24c0*/  FSEL R40, R51, -INF , P5 ;  /* 0xff80000033287808 */ /* 0x010fce0002800000 */
        /* <DEDUP_REMOVED lines=8> */
[----:B------:R-:W-:Y:S02]  /*2550*/  FSEL R50, R50, -INF , P5 ;  /* 0xff80000032327808 */ /* 0x000fe40002800000 */
[----:B------:R-:W-:-:S03]  /*2560*/  FMNMX.FTZ R11, R112, R11, !PT ;  /* 0x0000000b700b7209 */ /* 0x000fc60007810000 */
[----:B------:R-:W3:Y:S01]  /*2570*/  MUFU.TANH R55, R55 ;  /* 0x0000003700377308 */ /* 0x000ee20000002400 */
[----:B------:R-:W-:Y:S02]  /*2580*/  FMNMX.FTZ R11, R114, R11, !PT ;  /* 0x0000000b720b7209 */ /* 0x000fe40007810000 */
[----:B----4-:R-:W-:Y:S02]  /*2590*/  FSEL R42, R42, -INF , P4 ;  /* 0xff8000002a2a7808 */ /* 0x010fe40002000000 */
[C---:B------:R-:W-:Y:S02]  /*25a0*/  ISETP.GT.AND P4, PT, R7.reuse, 0x49, PT ;  /* 0x000000490700780c */ /* 0x040fe40003f84270 */
[----:B------:R-:W-:Y:S01]  /*25b0*/  FMNMX.FTZ R11, R116, R11, !PT ;  /* 0x0000000b740b7209 */ /* 0x000fe20007810000 */
[----:B------:R-:W4:Y:S01]  /*25c0*/  MUFU.TANH R61, R61 ;  /* 0x0000003d003d7308 */ /* 0x000f220000002400 */
[----:B-1----:R-:W-:Y:S02]  /*25d0*/  FSEL R118, R60, -INF , P5 ;  /* 0xff8000003c767808 */ /* 0x002fe40002800000 */
[----:B------:R-:W-:-:S02]  /*25e0*/  ISETP.GT.AND P5, PT, R7, 0x59, PT ;  /* 0x000000590700780c */ /* 0x000fc40003fa4270 */
[----:B------:R-:W-:-:S03]  /*25f0*/  FMNMX.FTZ R11, R118, R11, !PT ;  /* 0x0000000b760b7209 */ /* 0x000fc60007810000 */
[----:B------:R-:W1:Y:S01]  /*2600*/  MUFU.TANH R64, R64 ;  /* 0x0000004000407308 */ /* 0x000e620000002400 */
[----:B---3--:R-:W-:Y:S02]  /*2610*/  FSEL R44, R55, -INF , P2 ;  /* 0xff800000372c7808 */ /* 0x008fe40001000000 */
[----:B------:R-:W-:-:S05]  /*2620*/  ISETP.GT.AND P2, PT, R7, 0x50, PT ;  /* 0x000000500700780c */ /* 0x000fca0003f44270 */
[----:B------:R-:W3:Y:S01]  /*2630*/  MUFU.TANH R59, R59 ;  /* 0x0000003b003b7308 */ /* 0x000ee20000002400 */
[----:B----4-:R-:W-:-:S04]  /*2640*/  FSEL R120, R61, -INF , P4 ;  /* 0xff8000003d787808 */ /* 0x010fc80002000000 */
[----:B------:R-:W-:-:S03]  /*2650*/  FMNMX.FTZ R11, R120, R11, !PT ;  /* 0x0000000b780b7209 */ /* 0x000fc60007810000 */
[----:B------:R-:W-:Y:S01]  /*2660*/  MUFU.TANH R65, R65 ;  /* 0x0000004100417308 */ /* 0x000fe20000002400 */
[----:B-1----:R-:W-:-:S04]  /*2670*/  FSEL R122, R64, -INF , P2 ;  /* 0xff800000407a7808 */ /* 0x002fc80001000000 */
[----:B------:R-:W-:-:S03]  /*2680*/  FMNMX.FTZ R11, R122, R11, !PT ;  /* 0x0000000b7a0b7209 */ /* 0x000fc60007810000 */
[----:B------:R-:W1:Y:S01]  /*2690*/  MUFU.TANH R68, R68 ;  /* 0x0000004400447308 */ /* 0x000e620000002400 */
[----:B---3--:R-:W-:Y:S02]  /*26a0*/  FSEL R48, R59, -INF , P6 ;  /* 0xff8000003b307808 */ /* 0x008fe40003000000 */
[----:B------:R-:W-:-:S04]  /*26b0*/  ISETP.GT.AND P6, PT, R7, 0x58, PT ;  /* 0x000000580700780c */ /* 0x000fc80003fc4270 */
[----:B------:R-:W-:Y:S01]  /*26c0*/  FSEL R58, R58, -INF , P6 ;  /* 0xff8000003a3a7808 */ /* 0x000fe20003000000 */
[----:B------:R-:W3:Y:S08]  /*26d0*/  MUFU.TANH R63, R63 ;  /* 0x0000003f003f7308 */ /* 0x000ef00000002400 */
[----:B------:R-:W4:Y:S01]  /*26e0*/  MUFU.TANH R69, R69 ;  /* 0x0000004500457308 */ /* 0x000f220000002400 */
[----:B-1----:R-:W-:-:S02]  /*26f0*/  FSEL R68, R68, -INF , P6 ;  /* 0xff80000044447808 */ /* 0x002fc40003000000 */
[----:B------:R-:W-:-:S05]  /*2700*/  ISETP.GT.AND P6, PT, R7, 0x69, PT ;  /* 0x000000690700780c */ /* 0x000fca0003fc4270 */
[----:B------:R-:W1:Y:S01]  /*2710*/  MUFU.TANH R67, R67 ;  /* 0x0000004300437308 */ /* 0x000e620000002400 */
[----:B---3--:R-:W-:Y:S02]  /*2720*/  FSEL R52, R63, -INF , P4 ;  /* 0xff8000003f347808 */ /* 0x008fe40002000000 */
[----:B------:R-:W-:-:S04]  /*2730*/  ISETP.GT.AND P4, PT, R7, 0x60, PT ;  /* 0x000000600700780c */ /* 0x000fc80003f84270 */
[----:B------:R-:W-:Y:S01]  /*2740*/  FSEL R62, R62, -INF , P4 ;  /* 0xff8000003e3e7808 */ /* 0x000fe20002000000 */
[----:B------:R-:W3:Y:S01]  /*2750*/  MUFU.TANH R72, R72 ;  /* 0x0000004800487308 */ /* 0x000ee20000002400 */
[----:B----4-:R-:W-:-:S07]  /*2760*/  FSEL R124, R69, -INF , P5 ;  /* 0xff800000457c7808 */ /* 0x010fce0002800000 */
[----:B------:R-:W4:Y:S01]  /*2770*/  MUFU.TANH R54, R66 ;  /* 0x0000004200367308 */ /* 0x000f220000002400 */
[----:B-1----:R-:W-:-:S07]  /*2780*/  FSEL R56, R67, -INF , P3 ;  /* 0xff80000043387808 */ /* 0x002fce0001800000 */
[----:B------:R-:W1:Y:S01]  /*2790*/  MUFU.TANH R73, R73 ;  /* 0x0000004900497308 */ /* 0x000e620000002400 */
[----:B---3--:R-:W-:Y:S02]  /*27a0*/  FSEL R72, R72, -INF , P4 ;  /* 0xff80000048487808 */ /* 0x008fe40002000000 */
[----:B------:R-:W-:-:S05]  /*27b0*/  ISETP.GT.AND P4, PT, R7, 0x71, PT ;  /* 0x000000710700780c */ /* 0x000fca0003f84270 */
[----:B------:R3:W5:Y:S01]  /*27c0*/  MUFU.TANH R66, R78 ;  /* 0x0000004e00427308 */ /* 0x0007620000002400 */
[----:B----4-:R-:W-:Y:S02]  /*27d0*/  FSEL R54, R54, -INF , P2 ;  /* 0xff80000036367808 */ /* 0x010fe40001000000 */
[----:B------:R-:W-:-:S05]  /*27e0*/  ISETP.GT.AND P2, PT, R7, 0x68, PT ;  /* 0x000000680700780c */ /* 0x000fca0003f44270 */
[----:B------:R-:W4:Y:S01]  /*27f0*/  MUFU.TANH R76, R76 ;  /* 0x0000004c004c7308 */ /* 0x000f220000002400 */
[----:B---3--:R-:W-:Y:S02]  /*2800*/  FSEL R78, R65, -INF , P3 ;  /* 0xff800000414e7808 */ /* 0x008fe40001800000 */
[----:B------:R-:W-:Y:S02]  /*2810*/  ISETP.GT.AND P3, PT, R7, 0x61, PT ;  /* 0x000000610700780c */ /* 0x000fe40003f64270 */
[----:B------:R-:W-:Y:S02]  /*2820*/  FMNMX.FTZ R11, R78, R11, !PT ;  /* 0x0000000b4e0b7209 */ /* 0x000fe40007810000 */
[----:B-1----:R-:W-:Y:S01]  /*2830*/  FSEL R126, R73, -INF , P3 ;  /* 0xff800000497e7808 */ /* 0x002fe20001800000 */
[----:B------:R-:W1:Y:S01]  /*2840*/  MUFU.TANH R71, R71 ;  /* 0x0000004700477308 */ /* 0x000e620000002400 */
[----:B------:R-:W-:Y:S02]  /*2850*/  FMNMX.FTZ R11, R68, R11, !PT ;  /* 0x0000000b440b7209 */ /* 0x000fe40007810000 */
[----:B-----5:R-:W-:-:S02]  /*2860*/  FSEL R66, R66, -INF , P2 ;  /* 0xff80000042427808 */ /* 0x020fc40001000000 */
[----:B------:R-:W-:-:S03]  /*2870*/  FMNMX.FTZ R11, R124, R11, !PT ;  /* 0x0000000b7c0b7209 */ /* 0x000fc60007810000 */
[----:B------:R-:W3:Y:S01]  /*2880*/  MUFU.TANH R77, R77 ;  /* 0x0000004d004d7308 */ /* 0x000ee20000002400 */
[----:B------:R-:W-:Y:S02]  /*2890*/  FMNMX.FTZ R11, R72, R11, !PT ;  /* 0x0000000b480b7209 */ /* 0x000fe40007810000 */
[----:B----4-:R-:W-:Y:S02]  /*28a0*/  FSEL R76, R76, -INF , P2 ;  /* 0xff8000004c4c7808 */ /* 0x010fe40001000000 */
[----:B------:R-:W-:Y:S02]  /*28b0*/  FMNMX.FTZ R11, R126, R11, !PT ;  /* 0x0000000b7e0b7209 */ /* 0x000fe40007810000 */
[----:B------:R-:W-:Y:S01]  /*28c0*/  ISETP.GT.AND P2, PT, R7, 0x79, PT ;  /* 0x000000790700780c */ /* 0x000fe20003f44270 */
[----:B------:R-:W4:Y:S01]  /*28d0*/  MUFU.TANH R80, R80 ;  /* 0x0000005000507308 */ /* 0x000f220000002400 */
[----:B-1----:R-:W-:Y:S02]  /*28e0*/  FSEL R60, R71, -INF , P5 ;  /* 0xff800000473c7808 */ /* 0x002fe40002800000 */
[----:B------:R-:W-:-:S02]  /*28f0*/  ISETP.GT.AND P5, PT, R7, 0x70, PT ;  /* 0x000000700700780c */ /* 0x000fc40003fa4270 */
[----:B------:R-:W-:-:S03]  /*2900*/  FMNMX.FTZ R11, R76, R11, !PT ;  /* 0x0000000b4c0b7209 */ /* 0x000fc60007810000 */
[----:B------:R-:W1:Y:S01]  /*2910*/  MUFU.TANH R75, R75 ;  /* 0x0000004b004b7308 */ /* 0x000e620000002400 */
[----:B---3--:R-:W-:-:S04]  /*2920*/  FSEL R128, R77, -INF , P6 ;  /* 0xff8000004d807808 */ /* 0x008fc80003000000 */
[----:B------:R-:W-:-:S03]  /*2930*/  FMNMX.FTZ R11, R128, R11, !PT ;  /* 0x0000000b800b7209 */ /* 0x000fc60007810000 */
[----:B------:R-:W3:Y:S01]  /*2940*/  MUFU.TANH R81, R81 ;  /* 0x0000005100517308 */ /* 0x000ee20000002400 */
[----:B----4-:R-:W-:-:S04]  /*2950*/  FSEL R80, R80, -INF , P5 ;  /* 0xff80000050507808 */ /* 0x010fc80002800000 */
[----:B------:R-:W-:-:S03]  /*2960*/  FMNMX.FTZ R11, R80, R11, !PT ;  /* 0x0000000b500b7209 */ /* 0x000fc60007810000 */
[----:B------:R-:W4:Y:S01]  /*2970*/  MUFU.TANH R84, R84 ;  /* 0x0000005400547308 */ /* 0x000f220000002400 */
[----:B-1----:R-:W-:Y:S02]  /*2980*/  FSEL R64, R75, -INF , P3 ;  /* 0xff8000004b407808 */ /* 0x002fe40001800000 */
[----:B------:R-:W-:Y:S01]  /*2990*/  ISETP.GT.AND P3, PT, R7, 0x78, PT ;  /* 0x000000780700780c */ /* 0x000fe20003f64270 */
[----:B------:R-:W-:-:S04]  /*29a0*/  IMAD.U32 R7, RZ, RZ, UR5 ;  /* 0x00000005ff077e24 */ /* 0x000fc8000f8e00ff */
[----:B------:R-:W1:Y:S01]  /*29b0*/  MUFU.TANH R85, R85 ;  /* 0x0000005500557308 */ /* 0x000e620000002400 */
[----:B---3--:R-:W-:-:S04]  /*29c0*/  FSEL R130, R81, -INF , P4 ;  /* 0xff80000051827808 */ /* 0x008fc80002000000 */
[----:B------:R-:W-:-:S03]  /*29d0*/  FMNMX.FTZ R11, R130, R11, !PT ;  /* 0x0000000b820b7209 */ /* 0x000fc60007810000 */
[----:B------:R-:W-:Y:S01]  /*29e0*/  MUFU.TANH R79, R79 ;  /* 0x0000004f004f7308 */ /* 0x000fe20000002400 */
[----:B----4-:R-:W-:-:S04]  /*29f0*/  FSEL R84, R84, -INF , P3 ;  /* 0xff80000054547808 */ /* 0x010fc80001800000 */
[----:B------:R-:W-:-:S03]  /*2a00*/  FMNMX.FTZ R11, R84, R11, !PT ;  /* 0x0000000b540b7209 */ /* 0x000fc60007810000 */
[----:B------:R-:W3:Y:S01]  /*2a10*/  MUFU.TANH R82, R82 ;  /* 0x0000005200527308 */ /* 0x000ee20000002400 */
[----:B-1----:R-:W-:-:S04]  /*2a20*/  FSEL R132, R85, -INF , P2 ;  /* 0xff80000055847808 */ /* 0x002fc80001000000 */
[----:B------:R-:W-:-:S03]  /*2a30*/  FMNMX.FTZ R11, R132, R11, !PT ;  /* 0x0000000b840b7209 */ /* 0x000fc60007810000 */
[----:B------:R-:W-:Y:S02]  /*2a40*/  MUFU.TANH R83, R83 ;  /* 0x0000005300537308 */ /* 0x000fe40000002400 */
[----:B------:R-:W1:Y:S06]  /*2a50*/  SHFL.BFLY PT, R10, R11, 0x2, 0x1f ;  /* 0x0c401f000b0a7f89 */ /* 0x000e6c00000e0000 */
[----:B------:R-:W4:Y:S01]  /*2a60*/  MUFU.TANH R86, R86 ;  /* 0x0000005600567308 */ /* 0x000f220000002400 */
[----:B---3--:R-:W-:-:S07]  /*2a70*/  FSEL R82, R82, -INF , P5 ;  /* 0xff80000052527808 */ /* 0x008fce0002800000 */
[----:B------:R-:W3:Y:S01]  /*2a80*/  MUFU.TANH R87, R87 ;  /* 0x0000005700577308 */ /* 0x000ee20000002400 */
[----:B----4-:R-:W-:Y:S02]  /*2a90*/  FSEL R86, R86, -INF , P3 ;  /* 0xff80000056567808 */ /* 0x010fe40001800000 */
[----:B-1----:R-:W-:-:S05]  /*2aa0*/  FMNMX.FTZ R13, R11, R10, !PT ;  /* 0x0000000a0b0d7209 */ /* 0x002fca0007810000 */
[----:B------:R-:W1:Y:S02]  /*2ab0*/  SHFL.BFLY PT, R10, R13, 0x1, 0x1f ;  /* 0x0c201f000d0a7f89 */ /* 0x000e6400000e0000 */
[----:B-1----:R-:W-:Y:S02]  /*2ac0*/  FMNMX.FTZ R10, R13, R10, !PT ;  /* 0x0000000a0d0a7209 */ /* 0x002fe40007810000 */
[----:B------:R-:W-:Y:S02]  /*2ad0*/  FMNMX.FTZ R13, R6, R3, !PT ;  /* 0x00000003060d7209 */ /* 0x000fe40007810000 */
[C---:B------:R-:W-:Y:S01]  /*2ae0*/  FSETP.NEU.FTZ.AND P0, PT, R10.reuse, -INF , PT ;  /* 0xff8000000a00780b */ /* 0x040fe20003f1d000 */
[----:B------:R-:W-:Y:S01]  /*2af0*/  FMUL.FTZ R15, R10, R7 ;  /* 0x000000070a0f7220 */ /* 0x000fe20000410000 */
[----:B------:R-:W-:-:S04]  /*2b00*/  FMNMX.FTZ R13, R8, R13, !PT ;  /* 0x0000000d080d7209 */ /* 0x000fc80007810000 */
[----:B------:R-:W-:Y:S02]  /*2b10*/  FMNMX.FTZ R13, R14, R13, !PT ;  /* 0x0000000d0e0d7209 */ /* 0x000fe40007810000 */
[----:B------:R-:W-:Y:S02]  /*2b20*/  FSEL R37, R15, RZ, P0 ;  /* 0x000000ff0f257208 */ /* 0x000fe40000000000 */
[----:B------:R-:W-:Y:S02]  /*2b30*/  FMNMX.FTZ R13, R20, R13, !PT ;  /* 0x0000000d140d7209 */ /* 0x000fe40007810000 */
[----:B------:R-:W-:Y:S01]  /*2b40*/  ISETP.NE.AND P0, PT, R9, RZ, PT ;  /* 0x000000ff0900720c */ /* 0x000fe20003f05270 */
[--C-:B------:R-:W-:Y:S01]  /*2b50*/  FFMA.FTZ R9, R25, R7, -R37.reuse ;  /* 0x0000000719097223 */ /* 0x100fe20000010825 */
[----:B------:R-:W-:Y:S01]  /*2b60*/  FMNMX.FTZ R15, R24, R13, !PT ;  /* 0x0000000d180f7209 */ /* 0x000fe20007810000 */
[-CC-:B------:R-:W-:Y:S01]  /*2b70*/  FFMA.FTZ R178, R70, R7.reuse, -R37.reuse ;  /* 0x0000000746b27223 */ /* 0x180fe20000010825 */
[----:B------:R-:W-:Y:S01]  /*2b80*/  FSEL R70, R79, -INF , P6 ;  /* 0xff8000004f467808 */ /* 0x000fe20003000000 */
[--C-:B------:R-:W-:Y:S01]  /*2b90*/  FFMA.FTZ R74, R74, R7, -R37.reuse ;  /* 0x000000074a4a7223 */ /* 0x100fe20000010825 */
[----:B------:R-:W-:Y:S01]  /*2ba0*/  FMNMX.FTZ R15, R26, R15, !PT ;  /* 0x0000000f1a0f7209 */ /* 0x000fe20007810000 */
[-CC-:B------:R-:W-:Y:S01]  /*2bb0*/  FFMA.FTZ R182, R90, R7.reuse, -R37.reuse ;  /* 0x000000075ab67223 */ /* 0x180fe20000010825 */
[----:B---3--:R-:W-:Y:S01]  /*2bc0*/  FSEL R90, R87, -INF , P2 ;  /* 0xff800000575a7808 */ /* 0x008fe20001000000 */
[--C-:B------:R-:W-:Y:S01]  /*2bd0*/  FFMA.FTZ R180, R12, R7, -R37.reuse ;  /* 0x000000070cb47223 */ /* 0x100fe20000010825 */
[----:B------:R-:W-:Y:S01]  /*2be0*/  FMNMX.FTZ R15, R28, R15, !PT ;  /* 0x0000000f1c0f7209 */ /* 0x000fe20007810000 */
[----:B------:R-:W-:Y:S01]  /*2bf0*/  MUFU.EX2 R9, R9 ;  /* 0x0000000900097308 */ /* 0x000fe20000000800 */
[-CC-:B------:R-:W-:Y:S01]  /*2c00*/  FFMA.FTZ R11, R92, R7.reuse, -R37.reuse ;  /* 0x000000075c0b7223 */ /* 0x180fe20000010825 */
[--C-:B------:R-:W-:Y:S01]  /*2c10*/  FFMA.FTZ R176, R94, R7, -R37.reuse ;  /* 0x000000075eb07223 */ /* 0x100fe20000010825 */
[----:B------:R-:W-:Y:S01]  /*2c20*/  FMNMX.FTZ R15, R30, R15, !PT ;  /* 0x0000000f1e0f7209 */ /* 0x000fe20007810000 */
[-CC-:B------:R-:W-:Y:S01]  /*2c30*/  FFMA.FTZ R96, R96, R7.reuse, -R37.reuse ;  /* 0x0000000760607223 */ /* 0x180fe20000010825 */
[-CC-:B------:R-:W-:Y:S01]  /*2c40*/  FFMA.FTZ R98, R98, R7.reuse, -R37.reuse ;  /* 0x0000000762627223 */ /* 0x180fe20000010825 */
[--C-:B------:R-:W-:Y:S01]  /*2c50*/  FFMA.FTZ R172, R100, R7, -R37.reuse ;  /* 0x0000000764ac7223 */ /* 0x100fe20000010825 */
[----:B------:R-:W-:Y:S01]  /*2c60*/  FMNMX.FTZ R21, R32, R15, !PT ;  /* 0x0000000f20157209 */ /* 0x000fe20007810000 */
[----:B------:R-:W1:Y:S01]  /*2c70*/  MUFU.EX2 R180, R180 ;  /* 0x000000b400b47308 */ /* 0x000e620000000800 */
[-CC-:B------:R-:W-:Y:S01]  /*2c80*/  FFMA.FTZ R102, R102, R7.reuse, -R37.reuse ;  /* 0x0000000766667223 */ /* 0x180fe20000010825 */
[--C-:B------:R-:W-:Y:S01]  /*2c90*/  FFMA.FTZ R174, R104, R7, -R37.reuse ;  /* 0x0000000768ae7223 */ /* 0x100fe20000010825 */
[----:B------:R-:W-:Y:S01]  /*2ca0*/  FMNMX.FTZ R21, R34, R21, !PT ;  /* 0x0000001522157209 */ /* 0x000fe20007810000 */
[-CC-:B------:R-:W-:Y:S01]  /*2cb0*/  FFMA.FTZ R106, R106, R7.reuse, -R37.reuse ;  /* 0x000000076a6a7223 */ /* 0x180fe20000010825 */
[-CC-:B------:R-:W-:Y:S01]  /*2cc0*/  FFMA.FTZ R168, R108, R7.reuse, -R37.reuse ;  /* 0x000000076ca87223 */ /* 0x180fe20000010825 */
[--C-:B------:R-:W-:Y:S01]  /*2cd0*/  FFMA.FTZ R170, R110, R7, -R37.reuse ;  /* 0x000000076eaa7223 */ /* 0x100fe20000010825 */
[----:B------:R-:W-:Y:S01]  /*2ce0*/  FMNMX.FTZ R21, R36, R21, !PT ;  /* 0x0000001524157209 */ /* 0x000fe20007810000 */
[----:B------:R-:W3:Y:S01]  /*2cf0*/  MUFU.EX2 R182, R182 ;  /* 0x000000b600b67308 */ /* 0x000ee20000000800 */
[-CC-:B------:R-:W-:Y:S01]  /*2d00*/  FFMA.FTZ R112, R112, R7.reuse, -R37.reuse ;  /* 0x0000000770707223 */ /* 0x180fe20000010825 */
[--C-:B------:R-:W-:Y:S01]  /*2d10*/  FFMA.FTZ R152, R114, R7, -R37.reuse ;  /* 0x0000000772987223 */ /* 0x100fe20000010825 */
[----:B------:R-:W-:Y:S01]  /*2d20*/  FMNMX.FTZ R21, R38, R21, !PT ;  /* 0x0000001526157209 */ /* 0x000fe20007810000 */
[-CC-:B------:R-:W-:Y:S01]  /*2d30*/  FFMA.FTZ R116, R116, R7.reuse, -R37.reuse ;  /* 0x0000000774747223 */ /* 0x180fe20000010825 */
[-CC-:B------:R-:W-:Y:S01]  /*2d40*/  FFMA.FTZ R154, R118, R7.reuse, -R37.reuse ;  /* 0x00000007769a7223 */ /* 0x180fe20000010825 */
[--C-:B------:R-:W-:Y:S01]  /*2d50*/  FFMA.FTZ R120, R120, R7, -R37.reuse ;  /* 0x0000000778787223 */ /* 0x100fe20000010825 */
[----:B------:R-:W-:Y:S01]  /*2d60*/  FMNMX.FTZ R25, R40, R21, !PT ;  /* 0x0000001528197209 */ /* 0x000fe20007810000 */
[----:B------:R-:W4:Y:S01]  /*2d70*/  MUFU.EX2 R11, R11 ;  /* 0x0000000b000b7308 */ /* 0x000f220000000800 */
[-CC-:B------:R-:W-:Y:S01]  /*2d80*/  FFMA.FTZ R122, R122, R7.reuse, -R37.reuse ;  /* 0x000000077a7a7223 */ /* 0x180fe20000010825 */
[--C-:B------:R-:W-:Y:S01]  /*2d90*/  FFMA.FTZ R78, R78, R7, -R37.reuse ;  /* 0x000000074e4e7223 */ /* 0x100fe20000010825 */
[----:B------:R-:W-:Y:S01]  /*2da0*/  FMNMX.FTZ R25, R42, R25, !PT ;  /* 0x000000192a197209 */ /* 0x000fe20007810000 */
[-CC-:B------:R-:W-:Y:S01]  /*2db0*/  FFMA.FTZ R68, R68, R7.reuse, -R37.reuse ;  /* 0x0000000744447223 */ /* 0x180fe20000010825 */
[-CC-:B------:R-:W-:Y:S01]  /*2dc0*/  FFMA.FTZ R124, R124, R7.reuse, -R37.reuse ;  /* 0x000000077c7c7223 */ /* 0x180fe20000010825 */
[--C-:B------:R-:W-:Y:S01]  /*2dd0*/  FFMA.FTZ R72, R72, R7, -R37.reuse ;  /* 0x0000000748487223 */ /* 0x100fe20000010825 */
[----:B------:R-:W-:Y:S01]  /*2de0*/  FMNMX.FTZ R25, R44, R25, !PT ;  /* 0x000000192c197209 */ /* 0x000fe20007810000 */
[----:B------:R-:W5:Y:S01]  /*2df0*/  MUFU.EX2 R176, R176 ;  /* 0x000000b000b07308 */ /* 0x000f620000000800 */
[-CC-:B------:R-:W-:Y:S01]  /*2e00*/  FFMA.FTZ R126, R126, R7.reuse, -R37.reuse ;  /* 0x000000077e7e7223 */ /* 0x180fe20000010825 */
[--C-:B------:R-:W-:Y:S01]  /*2e10*/  FFMA.FTZ R76, R76, R7, -R37.reuse ;  /* 0x000000074c4c7223 */ /* 0x100fe20000010825 */
[----:B------:R-:W-:Y:S01]  /*2e20*/  FMNMX.FTZ R25, R46, R25, !PT ;  /* 0x000000192e197209 */ /* 0x000fe20007810000 */
[-CC-:B------:R-:W-:Y:S01]  /*2e30*/  FFMA.FTZ R128, R128, R7.reuse, -R37.reuse ;  /* 0x0000000780807223 */ /* 0x180fe20000010825 */
[-CC-:B------:R-:W-:Y:S01]  /*2e40*/  FFMA.FTZ R80, R80, R7.reuse, -R37.reuse ;  /* 0x0000000750507223 */ /* 0x180fe20000010825 */
[--C-:B------:R-:W-:Y:S01]  /*2e50*/  FFMA.FTZ R130, R130, R7, -R37.reuse ;  /* 0x0000000782827223 */ /* 0x100fe20000010825 */
[----:B------:R-:W-:Y:S01]  /*2e60*/  FMNMX.FTZ R27, R48, R25, !PT ;  /* 0x00000019301b7209 */ /* 0x000fe20007810000 */
[----:B------:R2:W5:Y:S01]  /*2e70*/  MUFU.EX2 R13, R96 ;  /* 0x00000060000d7308 */ /* 0x0005620000000800 */
[-CC-:B------:R-:W-:Y:S01]  /*2e80*/  FFMA.FTZ R84, R84, R7.reuse, -R37.reuse ;  /* 0x0000000754547223 */ /* 0x180fe20000010825 */
[----:B------:R-:W-:Y:S01]  /*2e90*/  FFMA.FTZ R37, R132, R7, -R37 ;  /* 0x0000000784257223 */ /* 0x000fe20000010825 */
[----:B------:R-:W-:Y:S01]  /*2ea0*/  FMNMX.FTZ R27, R50, R27, !PT ;  /* 0x0000001b321b7209 */ /* 0x000fe20007810000 */
[--C-:B------:R-:W-:Y:S01]  /*2eb0*/  IMAD.MOV.U32 R132, RZ, RZ, R151.reuse ;  /* 0x000000ffff847224 */ /* 0x100fe200078e0097 */
[----:B------:R-:W-:Y:S01]  /*2ec0*/  MOV R110, R151 ;  /* 0x00000097006e7202 */ /* 0x000fe20000000f00 */
[--C-:B------:R-:W-:Y:S01]  /*2ed0*/  IMAD.MOV.U32 R118, RZ, RZ, R151.reuse ;  /* 0x000000ffff767224 */ /* 0x100fe200078e0097 */
[----:B------:R-:W-:Y:S01]  /*2ee0*/  FMNMX.FTZ R27, R52, R27, !PT ;  /* 0x0000001b341b7209 */ /* 0x000fe20007810000 */
[----:B------:R-:W5:Y:S01]  /*2ef0*/  MUFU.EX2 R178, R178 ;  /* 0x000000b200b27308 */ /* 0x000f620000000800 */
[--C-:B------:R-:W-:Y:S01]  /*2f00*/  IMAD.MOV.U32 R114, RZ, RZ, R151.reuse ;  /* 0x000000ffff727224 */ /* 0x100fe200078e0097 */
[----:B------:R-:W-:Y:S01]  /*2f10*/  MOV R104, R151 ;  /* 0x0000009700687202 */ /* 0x000fe20000000f00 */
[--C-:B------:R-:W-:Y:S01]  /*2f20*/  IMAD.MOV.U32 R108, RZ, RZ, R151.reuse ;  /* 0x000000ffff6c7224 */ /* 0x100fe200078e0097 */
[----:B------:R-:W-:Y:S01]  /*2f30*/  FMNMX.FTZ R27, R54, R27, !PT ;  /* 0x0000001b361b7209 */ /* 0x000fe20007810000 */
[--C-:B------:R-:W-:Y:S01]  /*2f40*/  IMAD.MOV.U32 R100, RZ, RZ, R151.reuse ;  /* 0x000000ffff647224 */ /* 0x100fe200078e0097 */
[----:B------:R-:W-:Y:S01]  /*2f50*/  MOV R92, R151 ;  /* 0x00000097005c7202 */ /* 0x000fe20000000f00 */
[--C-:B--2---:R-:W-:Y:S01]  /*2f60*/  IMAD.MOV.U32 R96, RZ, RZ, R151.reuse ;  /* 0x000000ffff607224 */ /* 0x104fe200078e0097 */
[----:B------:R-:W-:Y:S01]  /*2f70*/  FMNMX.FTZ R29, R56, R27, !PT ;  /* 0x0000001b381d7209 */ /* 0x000fe20007810000 */
[----:B------:R2:W-:Y:S01]  /*2f80*/  MUFU.EX2 R15, R98 ;  /* 0x00000062000f7308 */ /* 0x0005e20000000800 */
[----:B------:R-:W-:-:S02]  /*2f90*/  IMAD.MOV.U32 R94, RZ, RZ, R151 ;  /* 0x000000ffff5e7224 */ /* 0x000fc400078e0097 */
[----:B------:R-:W-:-:S04]  /*2fa0*/  FMNMX.FTZ R29, R58, R29, !PT ;  /* 0x0000001d3a1d7209 */ /* 0x000fc80007810000 */
[----:B------:R-:W-:Y:S01]  /*2fb0*/  FMNMX.FTZ R29, R60, R29, !PT ;  /* 0x0000001d3c1d7209 */ /* 0x000fe20007810000 */
[----:B------:R1:W-:Y:S01]  /*2fc0*/  MUFU.EX2 R27, R74 ;  /* 0x0000004a001b7308 */ /* 0x0003e20000000800 */
[----:B--2---:R-:W-:Y:S02]  /*2fd0*/  MOV R98, R151 ;  /* 0x0000009700627202 */ /* 0x004fe40000000f00 */
[----:B------:R-:W-:-:S04]  /*2fe0*/  FMNMX.FTZ R29, R62, R29, !PT ;  /* 0x0000001d3e1d7209 */ /* 0x000fc80007810000 */
[----:B------:R-:W-:Y:S01]  /*2ff0*/  FMNMX.FTZ R31, R64, R29, !PT ;  /* 0x0000001d401f7209 */ /* 0x000fe20007810000 */
[----:B------:R-:W-:Y:S01]  /*3000*/  MUFU.EX2 R172, R172 ;  /* 0x000000ac00ac7308 */ /* 0x000fe20000000800 */
[----:B-1----:R-:W-:Y:S02]  /*3010*/  FSEL R74, R83, -INF , P4 ;  /* 0xff800000534a7808 */ /* 0x002fe40002000000 */
[----:B------:R-:W-:-:S04]  /*3020*/  FMNMX.FTZ R31, R66, R31, !PT ;  /* 0x0000001f421f7209 */ /* 0x000fc80007810000 */
[----:B------:R-:W-:Y:S01]  /*3030*/  FMNMX.FTZ R31, R70, R31, !PT ;  /* 0x0000001f461f7209 */ /* 0x000fe20007810000 */
[----:B------:R1:W-:Y:S03]  /*3040*/  MUFU.EX2 R21, R102 ;  /* 0x0000006600157308 */ /* 0x0003e60000000800 */
[----:B------:R-:W-:-:S04]  /*3050*/  FMNMX.FTZ R31, R82, R31, !PT ;  /* 0x0000001f521f7209 */ /* 0x000fc80007810000 */
[----:B------:R-:W-:Y:S01]  /*3060*/  FMNMX.FTZ R33, R74, R31, !PT ;  /* 0x0000001f4a217209 */ /* 0x000fe20007810000 */
[----:B------:R-:W-:Y:S01]  /*3070*/  MUFU.EX2 R174, R174 ;  /* 0x000000ae00ae7308 */ /* 0x000fe20000000800 */
[----:B-1----:R-:W-:Y:S02]  /*3080*/  IMAD.MOV.U32 R102, RZ, RZ, R151 ;  /* 0x000000ffff667224 */ /* 0x002fe400078e0097 */
[----:B------:R-:W-:-:S04]  /*3090*/  FMNMX.FTZ R33, R86, R33, !PT ;  /* 0x0000002156217209 */ /* 0x000fc80007810000 */
[----:B------:R-:W-:Y:S01]  /*30a0*/  FMNMX.FTZ R33, R90, R33, !PT ;  /* 0x000000215a217209 */ /* 0x000fe20007810000 */
[----:B------:R1:W-:Y:S04]  /*30b0*/  MUFU.EX2 R25, R106 ;  /* 0x0000006a00197308 */ /* 0x0003e80000000800 */
[----:B------:R-:W2:Y:S04]  /*30c0*/  SHFL.BFLY PT, R12, R33, 0x2, 0x1f ;  /* 0x0c401f00210c7f89 */ /* 0x000ea800000e0000 */
[----:B------:R-:W-:Y:S01]  /*30d0*/  MUFU.EX2 R168, R168 ;  /* 0x000000a800a87308 */ /* 0x000fe20000000800 */
[----:B-1----:R-:W-:-:S07]  /*30e0*/  IMAD.MOV.U32 R106, RZ, RZ, R151 ;  /* 0x000000ffff6a7224 */ /* 0x002fce00078e0097 */
[----:B------:R-:W-:Y:S08]  /*30f0*/  MUFU.EX2 R170, R170 ;  /* 0x000000aa00aa7308 */ /* 0x000ff00000000800 */
[----:B------:R1:W-:Y:S01]  /*3100*/  MUFU.EX2 R29, R112 ;  /* 0x00000070001d7308 */ /* 0x0003e20000000800 */
[----:B--2---:R-:W-:-:S07]  /*3110*/  FMNMX.FTZ R35, R33, R12, !PT ;  /* 0x0000000c21237209 */ /* 0x004fce0007810000 */
[----:B------:R-:W-:Y:S01]  /*3120*/  MUFU.EX2 R152, R152 ;  /* 0x0000009800987308 */ /* 0x000fe20000000800 */
[----:B------:R-:W2:Y:S01]  /*3130*/  SHFL.BFLY PT, R12, R35, 0x1, 0x1f ;  /* 0x0c201f00230c7f89 */ /* 0x000ea200000e0000 */
[----:B-1----:R-:W-:-:S06]  /*3140*/  IMAD.MOV.U32 R112, RZ, RZ, R151 ;  /* 0x000000ffff707224 */ /* 0x002fcc00078e0097 */
[----:B------:R1:W-:Y:S08]  /*3150*/  MUFU.EX2 R31, R116 ;  /* 0x00000074001f7308 */ /* 0x0003f00000000800 */
[----:B------:R-:W-:Y:S01]  /*3160*/  MUFU.EX2 R154, R154 ;  /* 0x0000009a009a7308 */ /* 0x000fe20000000800 */
[----:B-1----:R-:W-:-:S07]  /*3170*/  MOV R116, R151 ;  /* 0x0000009700747202 */ /* 0x002fce0000000f00 */
[----:B------:R1:W-:Y:S01]  /*3180*/  MUFU.EX2 R39, R120 ;  /* 0x0000007800277308 */ /* 0x0003e20000000800 */
[----:B--2---:R-:W-:-:S04]  /*3190*/  FMNMX.FTZ R12, R35, R12, !PT ;  /* 0x0000000c230c7209 */ /* 0x004fc80007810000 */
[C---:B------:R-:W-:Y:S01]  /*31a0*/  FSETP.NEU.FTZ.AND P2, PT, R12.reuse, -INF , PT ;  /* 0xff8000000c00780b */ /* 0x040fe20003f5d000 */
[-C--:B------:R-:W-:Y:S02]  /*31b0*/  FMUL.FTZ R47, R12, R7.reuse ;  /* 0x000000070c2f7220 */ /* 0x080fe40000410000 */
[----:B------:R-:W-:Y:S01]  /*31c0*/  MUFU.EX2 R122, R122 ;  /* 0x0000007a007a7308 */ /* 0x000fe20000000800 */
[--C-:B-1----:R-:W-:Y:S02]  /*31d0*/  IMAD.MOV.U32 R120, RZ, RZ, R151.reuse ;  /* 0x000000ffff787224 */ /* 0x102fe400078e0097 */
[----:B------:R-:W-:Y:S02]  /*31e0*/  FSEL R47, R47, RZ, P2 ;  /* 0x000000ff2f2f7208 */ /* 0x000fe40001000000 */
[----:B------:R-:W-:Y:S01]  /*31f0*/  ISETP.GE.AND P2, PT, R88, 0x81, PT ;  /* 0x000000815800780c */ /* 0x000fe20003f46270 */
[----:B------:R-:W-:Y:S02]  /*3200*/  IMAD.MOV.U32 R88, RZ, RZ, R151 ;  /* 0x000000ffff587224 */ /* 0x000fe400078e0097 */
[-CC-:B------:R-:W-:Y:S01]  /*3210*/  FFMA.FTZ R3, R3, R7.reuse, -R47.reuse ;  /* 0x0000000703037223 */ /* 0x180fe2000001082f */
[-CC-:B------:R-:W-:Y:S01]  /*3220*/  FFMA.FTZ R6, R6, R7.reuse, -R47.reuse ;  /* 0x0000000706067223 */ /* 0x180fe2000001082f */
[-CC-:B------:R-:W-:Y:S01]  /*3230*/  FFMA.FTZ R14, R14, R7.reuse, -R47.reuse ;  /* 0x000000070e0e7223 */ /* 0x180fe2000001082f */
[-CC-:B------:R-:W-:Y:S01]  /*3240*/  FFMA.FTZ R8, R8, R7.reuse, -R47.reuse ;  /* 0x0000000708087223 */ /* 0x180fe2000001082f */
[----:B------:R1:W-:Y:S01]  /*3250*/  MUFU.EX2 R181, R3 ;  /* 0x0000000300b57308 */ /* 0x0003e20000000800 */
[-CC-:B------:R-:W-:Y:S01]  /*3260*/  FFMA.FTZ R20, R20, R7.reuse, -R47.reuse ;  /* 0x0000000714147223 */ /* 0x180fe2000001082f */
[-CC-:B------:R-:W-:Y:S01]  /*3270*/  FFMA.FTZ R24, R24, R7.reuse, -R47.reuse ;  /* 0x0000000718187223 */ /* 0x180fe2000001082f */
[-CC-:B------:R-:W-:Y:S01]  /*3280*/  FFMA.FTZ R26, R26, R7.reuse, -R47.reuse ;  /* 0x000000071a1a7223 */ /* 0x180fe2000001082f */
[-CC-:B------:R-:W-:Y:S01]  /*3290*/  FFMA.FTZ R28, R28, R7.reuse, -R47.reuse ;  /* 0x000000071c1c7223 */ /* 0x180fe2000001082f */
[-CC-:B------:R-:W-:Y:S01]  /*32a0*/  FFMA.FTZ R30, R30, R7.reuse, -R47.reuse ;  /* 0x000000071e1e7223 */ /* 0x180fe2000001082f */
[-CC-:B------:R-:W-:Y:S01]  /*32b0*/  FFMA.FTZ R32, R32, R7.reuse, -R47.reuse ;  /* 0x0000000720207223 */ /* 0x180fe2000001082f */
[-C--:B------:R-:W-:Y:S01]  /*32c0*/  FFMA.FTZ R34, R34, R7.reuse, -R47 ;  /* 0x0000000722227223 */ /* 0x080fe2000001082f */
[----:B------:R3:W-:Y:S01]  /*32d0*/  MUFU.EX2 R183, R14 ;  /* 0x0000000e00b77308 */ /* 0x0007e20000000800 */
[----:B-1----:R-:W-:Y:S01]  /*32e0*/  FADD.FTZ R3, R180, R9 ;  /* 0x00000009b4037221 */ /* 0x002fe20000010000 */
[-CC-:B------:R-:W-:Y:S01]  /*32f0*/  FFMA.FTZ R36, R36, R7.reuse, -R47.reuse ;  /* 0x0000000724247223 */ /* 0x180fe2000001082f */
[-CC-:B------:R-:W-:Y:S01]  /*3300*/  FFMA.FTZ R38, R38, R7.reuse, -R47.reuse ;  /* 0x0000000726267223 */ /* 0x180fe2000001082f */
[-CC-:B------:R-:W-:Y:S01]  /*3310*/  FFMA.FTZ R40, R40, R7.reuse, -R47.reuse ;  /* 0x0000000728287223 */ /* 0x180fe2000001082f */
[-CC-:B------:R-:W-:Y:S01]  /*3320*/  FFMA.FTZ R42, R42, R7.reuse, -R47.reuse ;  /* 0x000000072a2a7223 */ /* 0x180fe2000001082f */
[-CC-:B------:R-:W-:Y:S01]  /*3330*/  FFMA.FTZ R44, R44, R7.reuse, -R47.reuse ;  /* 0x000000072c2c7223 */ /* 0x180fe2000001082f */
[-C--:B------:R-:W-:Y:S01]  /*3340*/  FFMA.FTZ R46, R46, R7.reuse, -R47 ;  /* 0x000000072e2e7223 */ /* 0x080fe2000001082f */
[----:B------:R-:W1:Y:S01]  /*3350*/  MUFU.EX2 R6, R6 ;  /* 0x0000000600067308 */ /* 0x000e620000000800 */
[----:B---3--:R-:W-:Y:S01]  /*3360*/  FADD.FTZ R14, R182, R3 ;  /* 0x00000003b60e7221 */ /* 0x008fe20000010000 */
[-CC-:B------:R-:W-:Y:S01]  /*3370*/  FFMA.FTZ R48, R48, R7.reuse, -R47.reuse ;  /* 0x0000000730307223 */ /* 0x180fe2000001082f */
[-CC-:B------:R-:W-:Y:S01]  /*3380*/  FFMA.FTZ R50, R50, R7.reuse, -R47.reuse ;  /* 0x0000000732327223 */ /* 0x180fe2000001082f */
[-CC-:B------:R-:W-:Y:S01]  /*3390*/  FFMA.FTZ R52, R52, R7.reuse, -R47.reuse ;  /* 0x0000000734347223 */ /* 0x180fe2000001082f */
[----:B----4-:R-:W-:Y:S01]  /*33a0*/  FADD.FTZ R3, R11, R14 ;  /* 0x0000000e0b037221 */ /* 0x010fe20000010000 */
[-CC-:B------:R-:W-:Y:S01]  /*33b0*/  FFMA.FTZ R54, R54, R7.reuse, -R47.reuse ;  /* 0x0000000736367223 */ /* 0x180fe2000001082f */
[-C--:B------:R-:W-:Y:S01]  /*33c0*/  FFMA.FTZ R56, R56, R7.reuse, -R47 ;  /* 0x0000000738387223 */ /* 0x080fe2000001082f */
[----:B------:R-:W2:Y:S01]  /*33d0*/  MUFU.EX2 R8, R8 ;  /* 0x0000000800087308 */ /* 0x000ea20000000800 */
[----:B-----5:R-:W-:Y:S01]  /*33e0*/  FADD.FTZ R14, R176, R3 ;  /* 0x00000003b00e7221 */ /* 0x020fe20000010000 */
[-CC-:B------:R-:W-:Y:S01]  /*33f0*/  FFMA.FTZ R58, R58, R7.reuse, -R47.reuse ;  /* 0x000000073a3a7223 */ /* 0x180fe2000001082f */
[----:B------:R-:W-:Y:S01]  /*3400*/  F2FP.BF16.F32.PACK_AB R180, R9, R180 ;  /* 0x000000b409b4723e */ /* 0x000fe200000010ff */
[-CC-:B------:R-:W-:Y:S01]  /*3410*/  FFMA.FTZ R60, R60, R7.reuse, -R47.reuse ;  /* 0x000000073c3c7223 */ /* 0x180fe2000001082f */
[----:B------:R-:W-:Y:S01]  /*3420*/  FADD.FTZ R3, R13, R14 ;  /* 0x0000000e0d037221 */ /* 0x000fe20000010000 */
[-CC-:B------:R-:W-:Y:S01]  /*3430*/  FFMA.FTZ R62, R62, R7.reuse, -R47.reuse ;  /* 0x000000073e3e7223 */ /* 0x180fe2000001082f */
[-C--:B------:R-:W-:Y:S01]  /*3440*/  FFMA.FTZ R64, R64, R7.reuse, -R47 ;  /* 0x0000000740407223 */ /* 0x080fe2000001082f */
[----:B------:R-:W3:Y:S01]  /*3450*/  MUFU.EX2 R20, R20 ;  /* 0x0000001400147308 */ /* 0x000ee20000000800 */
[----:B------:R-:W-:Y:S01]  /*3460*/  FADD.FTZ R14, R178, R3 ;  /* 0x00000003b20e7221 */ /* 0x000fe20000010000 */
[----:B-1----:R-:W-:Y:S01]  /*3470*/  FADD.FTZ R3, R6, R181 ;  /* 0x000000b506037221 */ /* 0x002fe20000010000 */
[-CC-:B------:R-:W-:Y:S01]  /*3480*/  FFMA.FTZ R66, R66, R7.reuse, -R47.reuse ;  /* 0x0000000742427223 */ /* 0x180fe2000001082f */
[-CC-:B------:R-:W-:Y:S01]  /*3490*/  FFMA.FTZ R70, R70, R7.reuse, -R47.reuse ;  /* 0x0000000746467223 */ /* 0x180fe2000001082f */
[----:B------:R-:W-:Y:S01]  /*34a0*/  FADD.FTZ R49, R15, R14 ;  /* 0x0000000e0f317221 */ /* 0x000fe20000010000 */
[-CC-:B------:R-:W-:Y:S01]  /*34b0*/  FFMA.FTZ R82, R82, R7.reuse, -R47.reuse ;  /* 0x0000000752527223 */ /* 0x180fe2000001082f */
[-C--:B------:R-:W-:Y:S01]  /*34c0*/  FFMA.FTZ R74, R74, R7.reuse, -R47 ;  /* 0x000000074a4a7223 */ /* 0x080fe2000001082f */
[----:B------:R1:W4:Y:S01]  /*34d0*/  MUFU.EX2 R177, R24 ;  /* 0x0000001800b17308 */ /* 0x0003220000000800 */
[----:B--2---:R-:W-:Y:S01]  /*34e0*/  FADD.FTZ R14, R8, R3 ;  /* 0x00000003080e7221 */ /* 0x004fe20000010000 */
[-CC-:B------:R-:W-:Y:S01]  /*34f0*/  FFMA.FTZ R86, R86, R7.reuse, -R47.reuse ;  /* 0x0000000756567223 */ /* 0x180fe2000001082f */
[----:B------:R-:W-:Y:S01]  /*3500*/  FFMA.FTZ R47, R90, R7, -R47 ;  /* 0x000000075a2f7223 */ /* 0x000fe2000001082f */
[----:B------:R-:W-:Y:S01]  /*3510*/  F2FP.BF16.F32.PACK_AB R181, R181, R6 ;  /* 0x00000006b5b5723e */ /* 0x000fe200000010ff */
[C---:B------:R-:W-:Y:S01]  /*3520*/  FADD.FTZ R3, R183.reuse, R14 ;  /* 0x0000000eb7037221 */ /* 0x040fe20000010000 */
[----:B------:R-:W-:Y:S01]  /*3530*/  F2FP.BF16.F32.PACK_AB R183, R183, R8 ;  /* 0x00000008b7b7723e */ /* 0x000fe200000010ff */
[----:B------:R-:W-:Y:S01]  /*3540*/  IMAD.MOV.U32 R8, RZ, RZ, 0x3f800000 ;  /* 0x3f800000ff087424 */ /* 0x000fe200078e00ff */
[----:B------:R-:W2:Y:S01]  /*3550*/  MUFU.EX2 R26, R26 ;  /* 0x0000001a001a7308 */ /* 0x000ea20000000800 */
[----:B-1----:R-:W-:Y:S01]  /*3560*/  FADD.FTZ R24, R172, R49 ;  /* 0x00000031ac187221 */ /* 0x002fe20000010000 */
[----:B---3--:R-:W-:Y:S01]  /*3570*/  FADD.FTZ R14, R20, R3 ;  /* 0x00000003140e7221 */ /* 0x008fe20000010000 */
[----:B------:R-:W-:Y:S01]  /*3580*/  F2FP.BF16.F32.PACK_AB R182, R11, R182 ;  /* 0x000000b60bb6723e */ /* 0x000fe200000010ff */
[----:B------:R-:W-:-:S02]  /*3590*/  IMAD.MOV.U32 R90, RZ, RZ, R151 ;  /* 0x000000ffff5a7224 */ /* 0x000fc400078e0097 */
[----:B------:R-:W-:Y:S01]  /*35a0*/  FADD.FTZ R49, R21, R24 ;  /* 0x0000001815317221 */ /* 0x000fe20000010000 */
[----:B------:R-:W-:Y:S01]  /*35b0*/  F2FP.BF16.F32.PACK_AB R176, R13, R176 ;  /* 0x000000b00db0723e */ /* 0x000fe200000010ff */
[----:B------:R-:W1:Y:S02]  /*35c0*/  MUFU.EX2 R179, R28 ;  /* 0x0000001c00b37308 */ /* 0x000e640000000800 */
[----:B------:R-:W-:Y:S01]  /*35d0*/  FADD.FTZ R24, R174, R49 ;  /* 0x00000031ae187221 */ /* 0x000fe20000010000 */
[----:B----4-:R-:W-:Y:S01]  /*35e0*/  FADD.FTZ R3, R177, R14 ;  /* 0x0000000eb1037221 */ /* 0x010fe20000010000 */
[----:B------:R-:W-:Y:S02]  /*35f0*/  F2FP.BF16.F32.PACK_AB R178, R15, R178 ;  /* 0x000000b20fb2723e */ /* 0x000fe400000010ff */
[----:B------:R-:W-:Y:S01]  /*3600*/  FADD.FTZ R49, R25, R24 ;  /* 0x0000001819317221 */ /* 0x000fe20000010000 */
[----:B------:R-:W-:Y:S01]  /*3610*/  F2FP.BF16.F32.PACK_AB R172, R21, R172 ;  /* 0x000000ac15ac723e */ /* 0x000fe200000010ff */
[----:B------:R-:W3:Y:S01]  /*3620*/  MUFU.EX2 R30, R30 ;  /* 0x0000001e001e7308 */ /* 0x000ee20000000800 */
[----:B--2---:R-:W-:Y:S01]  /*3630*/  FADD.FTZ R14, R26, R3 ;  /* 0x000000031a0e7221 */ /* 0x004fe20000010000 */
[----:B------:R-:W-:Y:S01]  /*3640*/  FADD.FTZ R24, R168, R49 ;  /* 0x00000031a8187221 */ /* 0x000fe20000010000 */
[----:B------:R-:W-:-:S02]  /*3650*/  F2FP.BF16.F32.PACK_AB R174, R25, R174 ;  /* 0x000000ae19ae723e */ /* 0x000fc400000010ff */
[C---:B------:R-:W-:Y:S01]  /*3660*/  F2FP.BF16.F32.PACK_AB R168, R27.reuse, R168 ;  /* 0x000000a81ba8723e */ /* 0x040fe200000010ff */
[----:B------:R-:W-:Y:S01]  /*3670*/  FADD.FTZ R49, R27, R24 ;  /* 0x000000181b317221 */ /* 0x000fe20000010000 */
[----:B------:R-:W-:Y:S01]  /*3680*/  F2FP.BF16.F32.PACK_AB R177, R177, R20 ;  /* 0x00000014b1b1723e */ /* 0x000fe200000010ff */
[----:B------:R-:W2:Y:S01]  /*3690*/  MUFU.EX2 R173, R32 ;  /* 0x0000002000ad7308 */ /* 0x000ea20000000800 */
[----:B-1----:R-:W-:Y:S01]  /*36a0*/  FADD.FTZ R3, R179, R14 ;  /* 0x0000000eb3037221 */ /* 0x002fe20000010000 */
[----:B------:R-:W-:Y:S01]  /*36b0*/  FADD.FTZ R24, R170, R49 ;  /* 0x00000031aa187221 */ /* 0x000fe20000010000 */
[----:B------:R-:W-:Y:S02]  /*36c0*/  F2FP.BF16.F32.PACK_AB R170, R29, R170 ;  /* 0x000000aa1daa723e */ /* 0x000fe400000010ff */
[----:B------:R-:W-:Y:S01]  /*36d0*/  F2FP.BF16.F32.PACK_AB R179, R179, R26 ;  /* 0x0000001ab3b3723e */ /* 0x000fe200000010ff */
[----:B------:R-:W-:Y:S01]  /*36e0*/  FADD.FTZ R49, R29, R24 ;  /* 0x000000181d317221 */ /* 0x000fe20000010000 */
[----:B------:R-:W-:Y:S01]  /*36f0*/  MOV R6, 0x3f800000 ;  /* 0x3f80000000067802 */ /* 0x000fe20000000f00 */
[----:B------:R-:W1:Y:S01]  /*3700*/  MUFU.EX2 R34, R34 ;  /* 0x0000002200227308 */ /* 0x000e620000000800 */
[----:B---3--:R-:W-:-:S07]  /*3710*/  FADD.FTZ R14, R30, R3 ;  /* 0x000000031e0e7221 */ /* 0x008fce0000010000 */
[----:B------:R-:W3:Y:S01]  /*3720*/  MUFU.EX2 R175, R36 ;  /* 0x0000002400af7308 */ /* 0x000ee20000000800 */
[----:B--2---:R-:W-:Y:S01]  /*3730*/  FADD.FTZ R3, R173, R14 ;  /* 0x0000000ead037221 */ /* 0x004fe20000010000 */
[----:B------:R-:W-:Y:S01]  /*3740*/  FADD.FTZ R14, R152, R49 ;  /* 0x00000031980e7221 */ /* 0x000fe20000010000 */
[----:B------:R-:W-:Y:S02]  /*3750*/  F2FP.BF16.F32.PACK_AB R152, R31, R152 ;  /* 0x000000981f98723e */ /* 0x000fe400000010ff */
[----:B------:R-:W-:Y:S01]  /*3760*/  F2FP.BF16.F32.PACK_AB R173, R173, R30 ;  /* 0x0000001eadad723e */ /* 0x000fe200000010ff */
[----:B------:R-:W-:Y:S02]  /*3770*/  FADD.FTZ R49, R31, R14 ;  /* 0x0000000e1f317221 */ /* 0x000fe40000010000 */
[----:B------:R-:W2:Y:S01]  /*3780*/  MUFU.EX2 R38, R38 ;  /* 0x0000002600267308 */ /* 0x000ea20000000800 */
[----:B-1----:R-:W-:Y:S01]  /*3790*/  FADD.FTZ R0, R34, R3 ;  /* 0x0000000322007221 */ /* 0x002fe20000010000 */
[----:B------:R-:W-:Y:S01]  /*37a0*/  FADD.FTZ R14, R154, R49 ;  /* 0x000000319a0e7221 */ /* 0x000fe20000010000 */
[----:B------:R-:W-:-:S03]  /*37b0*/  F2FP.BF16.F32.PACK_AB R154, R39, R154 ;  /* 0x0000009a279a723e */ /* 0x000fc600000010ff */
[----:B------:R-:W-:Y:S02]  /*37c0*/  FADD.FTZ R49, R39, R14 ;  /* 0x0000000e27317221 */ /* 0x000fe40000010000 */
[----:B------:R-:W1:Y:S01]  /*37d0*/  MUFU.EX2 R169, R40 ;  /* 0x0000002800a97308 */ /* 0x000e620000000800 */
[C---:B---3--:R-:W-:Y:S01]  /*37e0*/  FADD.FTZ R3, R175.reuse, R0 ;  /* 0x00000000af037221 */ /* 0x048fe20000010000 */
[----:B------:R-:W-:Y:S01]  /*37f0*/  FADD.FTZ R14, R122, R49 ;  /* 0x000000317a0e7221 */ /* 0x000fe20000010000 */
[----:B------:R-:W-:-:S05]  /*3800*/  F2FP.BF16.F32.PACK_AB R175, R175, R34 ;  /* 0x00000022afaf723e */ /* 0x000fca00000010ff */
[----:B------:R-:W3:Y:S01]  /*3810*/  MUFU.EX2 R42, R42 ;  /* 0x0000002a002a7308 */ /* 0x000ee20000000800 */
[----:B--2---:R-:W-:-:S07]  /*3820*/  FADD.FTZ R0, R38, R3 ;  /* 0x0000000326007221 */ /* 0x004fce0000010000 */
[----:B------:R-:W2:Y:S01]  /*3830*/  MUFU.EX2 R171, R44 ;  /* 0x0000002c00ab7308 */ /* 0x000ea20000000800 */
[C---:B-1----:R-:W-:Y:S01]  /*3840*/  FADD.FTZ R3, R169.reuse, R0 ;  /* 0x00000000a9037221 */ /* 0x042fe20000010000 */
[----:B------:R-:W-:-:S06]  /*3850*/  F2FP.BF16.F32.PACK_AB R169, R169, R38 ;  /* 0x00000026a9a9723e */ /* 0x000fcc00000010ff */
[----:B------:R-:W1:Y:S01]  /*3860*/  MUFU.EX2 R41, R78 ;  /* 0x0000004e00297308 */ /* 0x000e620000000800 */
[----:B---3--:R-:W-:-:S07]  /*3870*/  FADD.FTZ R0, R42, R3 ;  /* 0x000000032a007221 */ /* 0x008fce0000010000 */
[----:B------:R-:W3:Y:S01]  /*3880*/  MUFU.EX2 R46, R46 ;  /* 0x0000002e002e7308 */ /* 0x000ee20000000800 */
[C---:B--2---:R-:W-:Y:S01]  /*3890*/  FADD.FTZ R3, R171.reuse, R0 ;  /* 0x00000000ab037221 */ /* 0x044fe20000010000 */
[----:B------:R-:W-:-:S06]  /*38a0*/  F2FP.BF16.F32.PACK_AB R171, R171, R42 ;  /* 0x0000002aabab723e */ /* 0x000fcc00000010ff */
[----:B------:R-:W2:Y:S01]  /*38b0*/  MUFU.EX2 R68, R68 ;  /* 0x0000004400447308 */ /* 0x000ea20000000800 */
[C---:B-1----:R-:W-:Y:S01]  /*38c0*/  FADD.FTZ R49, R41.reuse, R14 ;  /* 0x0000000e29317221 */ /* 0x042fe20000010000 */
[----:B------:R-:W-:Y:S02]  /*38d0*/  F2FP.BF16.F32.PACK_AB R156, R41, R122 ;  /* 0x0000007a299c723e */ /* 0x000fe400000010ff */
[----:B------:R-:W-:-:S04]  /*38e0*/  MOV R122, R151 ;  /* 0x00000097007a7202 */ /* 0x000fc80000000f00 */
[----:B------:R-:W1:Y:S01]  /*38f0*/  MUFU.EX2 R153, R48 ;  /* 0x0000003000997308 */ /* 0x000e620000000800 */
[----:B---3--:R-:W-:-:S07]  /*3900*/  FADD.FTZ R0, R46, R3 ;  /* 0x000000032e007221 */ /* 0x008fce0000010000 */
[----:B------:R3:W4:Y:S01]  /*3910*/  MUFU.EX2 R43, R124 ;  /* 0x0000007c002b7308 */ /* 0x0007220000000800 */
[----:B--2---:R-:W-:-:S07]  /*3920*/  FADD.FTZ R14, R68, R49 ;  /* 0x00000031440e7221 */ /* 0x004fce0000010000 */
[----:B------:R-:W2:Y:S01]  /*3930*/  MUFU.EX2 R50, R50 ;  /* 0x0000003200327308 */ /* 0x000ea20000000800 */
[C---:B-1----:R-:W-:Y:S01]  /*3940*/  FADD.FTZ R3, R153.reuse, R0 ;  /* 0x0000000099037221 */ /* 0x042fe20000010000 */
[----:B------:R-:W-:Y:S01]  /*3950*/  F2FP.BF16.F32.PACK_AB R153, R153, R46 ;  /* 0x0000002e9999723e */ /* 0x000fe200000010ff */
[----:B---3--:R-:W-:-:S05]  /*3960*/  IMAD.MOV.U32 R124, RZ, RZ, R151 ;  /* 0x000000ffff7c7224 */ /* 0x008fca00078e0097 */
[----:B------:R-:W1:Y:S01]  /*3970*/  MUFU.EX2 R72, R72 ;  /* 0x0000004800487308 */ /* 0x000e620000000800 */
[C---:B----4-:R-:W-:Y:S01]  /*3980*/  FADD.FTZ R9, R43.reuse, R14 ;  /* 0x0000000e2b097221 */ /* 0x050fe20000010000 */
[----:B------:R-:W-:-:S06]  /*3990*/  F2FP.BF16.F32.PACK_AB R158, R43, R68 ;  /* 0x000000442b9e723e */ /* 0x000fcc00000010ff */
[----:B------:R-:W3:Y:S01]  /*39a0*/  MUFU.EX2 R155, R52 ;  /* 0x00000034009b7308 */ /* 0x000ee20000000800 */
[----:B--2---:R-:W-:-:S07]  /*39b0*/  FADD.FTZ R0, R50, R3 ;  /* 0x0000000332007221 */ /* 0x004fce0000010000 */
[----:B------:R2:W4:Y:S01]  /*39c0*/  MUFU.EX2 R33, R126 ;  /* 0x0000007e00217308 */ /* 0x0005220000000800 */
[----:B-1----:R-:W-:-:S07]  /*39d0*/  FADD.FTZ R14, R72, R9 ;  /* 0x00000009480e7221 */ /* 0x002fce0000010000 */
[----:B------:R-:W1:Y:S01]  /*39e0*/  MUFU.EX2 R54, R54 ;  /* 0x0000003600367308 */ /* 0x000e620000000800 */
[C---:B---3--:R-:W-:Y:S01]  /*39f0*/  FADD.FTZ R3, R155.reuse, R0 ;  /* 0x000000009b037221 */ /* 0x048fe20000010000 */
[----:B------:R-:W-:Y:S01]  /*3a00*/  F2FP.BF16.F32.PACK_AB R155, R155, R50 ;  /* 0x000000329b9b723e */ /* 0x000fe200000010ff */
[----:B--2---:R-:W-:-:S05]  /*3a10*/  IMAD.MOV.U32 R126, RZ, RZ, R151 ;  /* 0x000000ffff7e7224 */ /* 0x004fca00078e0097 */
[----:B------:R-:W2:Y:S01]  /*3a20*/  MUFU.EX2 R76, R76 ;  /* 0x0000004c004c7308 */ /* 0x000ea20000000800 */
[C---:B----4-:R-:W-:Y:S01]  /*3a30*/  FADD.FTZ R9, R33.reuse, R14 ;  /* 0x0000000e21097221 */ /* 0x050fe20000010000 */
[----:B------:R-:W-:-:S06]  /*3a40*/  F2FP.BF16.F32.PACK_AB R160, R33, R72 ;  /* 0x0000004821a0723e */ /* 0x000fcc00000010ff */
[----:B------:R-:W3:Y:S01]  /*3a50*/  MUFU.EX2 R157, R56 ;  /* 0x00000038009d7308 */ /* 0x000ee20000000800 */
[----:B-1----:R-:W-:-:S07]  /*3a60*/  FADD.FTZ R0, R54, R3 ;  /* 0x0000000336007221 */ /* 0x002fce0000010000 */
[----:B------:R1:W4:Y:S01]  /*3a70*/  MUFU.EX2 R45, R128 ;  /* 0x00000080002d7308 */ /* 0x0003220000000800 */
[----:B--2---:R-:W-:-:S07]  /*3a80*/  FADD.FTZ R14, R76, R9 ;  /* 0x000000094c0e7221 */ /* 0x004fce0000010000 */
[----:B------:R-:W2:Y:S01]  /*3a90*/  MUFU.EX2 R58, R58 ;  /* 0x0000003a003a7308 */ /* 0x000ea20000000800 */
[C---:B---3--:R-:W-:Y:S01]  /*3aa0*/  FADD.FTZ R3, R157.reuse, R0 ;  /* 0x000000009d037221 */ /* 0x048fe20000010000 */
[----:B------:R-:W-:Y:S02]  /*3ab0*/  F2FP.BF16.F32.PACK_AB R157, R157, R54 ;  /* 0x000000369d9d723e */ /* 0x000fe400000010ff */
[----:B-1----:R-:W-:-:S04]  /*3ac0*/  MOV R128, R151 ;  /* 0x0000009700807202 */ /* 0x002fc80000000f00 */
        /* <DEDUP_REMOVED lines=16> */
[----:B------:R-:W1:Y:S01]  /*3bd0*/  MUFU.EX2 R66, R66 ;  /* 0x0000004200427308 */ /* 0x000e620000000800 */
[----:B--2---:R-:W-:-:S07]  /*3be0*/  FADD.FTZ R14, R84, R9 ;  /* 0x00000009540e7221 */ /* 0x004fce0000010000 */
[----:B------:R-:W2:Y:S01]  /*3bf0*/  MUFU.EX2 R163, R70 ;  /* 0x0000004600a37308 */ /* 0x000ea20000000800 */
[C---:B---3--:R-:W-:Y:S01]  /*3c00*/  FADD.FTZ R9, R161.reuse, R0 ;  /* 0x00000000a1097221 */ /* 0x048fe20000010000 */
[----:B------:R-:W-:-:S06]  /*3c10*/  F2FP.BF16.F32.PACK_AB R161, R161, R62 ;  /* 0x0000003ea1a1723e */ /* 0x000fcc00000010ff */
[----:B------:R-:W3:Y:S01]  /*3c20*/  MUFU.EX2 R82, R82 ;  /* 0x0000005200527308 */ /* 0x000ee20000000800 */
[----:B-1----:R-:W-:-:S07]  /*3c30*/  FADD.FTZ R0, R66, R9 ;  /* 0x0000000942007221 */ /* 0x002fce0000010000 */
[----:B------:R-:W1:Y:S01]  /*3c40*/  MUFU.EX2 R165, R74 ;  /* 0x0000004a00a57308 */ /* 0x000e620000000800 */
[C---:B--2---:R-:W-:Y:S01]  /*3c50*/  FADD.FTZ R9, R163.reuse, R0 ;  /* 0x00000000a3097221 */ /* 0x044fe20000010000 */
[----:B------:R-:W-:-:S06]  /*3c60*/  F2FP.BF16.F32.PACK_AB R163, R163, R66 ;  /* 0x00000042a3a3723e */ /* 0x000fcc00000010ff */
[----:B------:R-:W2:Y:S01]  /*3c70*/  MUFU.EX2 R86, R86 ;  /* 0x0000005600567308 */ /* 0x000ea20000000800 */
[----:B---3--:R-:W-:-:S07]  /*3c80*/  FADD.FTZ R0, R82, R9 ;  /* 0x0000000952007221 */ /* 0x008fce0000010000 */
[----:B------:R-:W3:Y:S01]  /*3c90*/  MUFU.EX2 R37, R37 ;  /* 0x0000002500257308 */ /* 0x000ee20000000800 */
[C---:B-1----:R-:W-:Y:S01]  /*3ca0*/  FADD.FTZ R9, R165.reuse, R0 ;  /* 0x00000000a5097221 */ /* 0x042fe20000010000 */
[----:B------:R-:W-:-:S06]  /*3cb0*/  F2FP.BF16.F32.PACK_AB R165, R165, R82 ;  /* 0x00000052a5a5723e */ /* 0x000fcc00000010ff */
[----:B------:R-:W1:Y:S01]  /*3cc0*/  MUFU.EX2 R47, R47 ;  /* 0x0000002f002f7308 */ /* 0x000e620000000800 */
[----:B--2---:R-:W-:Y:S01]  /*3cd0*/  FADD.FTZ R0, R86, R9 ;  /* 0x0000000956007221 */ /* 0x004fe20000010000 */
[C---:B---3--:R-:W-:Y:S01]  /*3ce0*/  FADD.FTZ R3, R37.reuse, R14 ;  /* 0x0000000e25037221 */ /* 0x048fe20000010000 */
[----:B------:R-:W-:Y:S02]  /*3cf0*/  F2FP.BF16.F32.PACK_AB R166, R37, R84 ;  /* 0x0000005425a6723e */ /* 0x000fe400000010ff */
[C---:B-1----:R-:W-:Y:S01]  /*3d00*/  FADD.FTZ R0, R47.reuse, R0 ;  /* 0x000000002f007221 */ /* 0x042fe20000010000 */
[----:B------:R-:W-:Y:S01]  /*3d10*/  F2FP.BF16.F32.PACK_AB R167, R47, R86 ;  /* 0x000000562fa7723e */ /* 0x000fe200000010ff */
[----:B------:R-:W-:Y:S06]  /*3d20*/  @!P2 BRA `(.L_x_15) ;  /* 0x0000002800fca947 */ /* 0x000fec0003800000 */
[----:B------:R-:W-:Y:S01]  /*3d30*/  VIADD R188, R188, 0xfffffffe ;  /* 0xfffffffebcbc7836 */ /* 0x000fe20000000000 */
[----:B------:R-:W-:Y:S01]  /*3d40*/  MOV R9, R12 ;  /* 0x0000000c00097202 */ /* 0x000fe20000000f00 */
[----:B------:R-:W-:Y:S01]  /*3d50*/  IMAD.MOV.U32 R11, RZ, RZ, R10 ;  /* 0x000000ffff0b7224 */ /* 0x000fe200078e000a */
[----:B------:R-:W-:Y:S01]  /*3d60*/  CS2R R150, SRZ ;  /* 0x0000000000967805 */ /* 0x000fe2000001ff00 */
[----:B------:R-:W-:Y:S01]  /*3d70*/  IMAD.MOV.U32 R6, RZ, RZ, 0x3f800000 ;  /* 0x3f800000ff067424 */ /* 0x000fe200078e00ff */
[----:B------:R-:W-:Y:S02]  /*3d80*/  CS2R R146, SRZ ;  /* 0x0000000000927805 */ /* 0x000fe4000001ff00 */
[----:B------:R-:W-:Y:S02]  /*3d90*/  CS2R R142, SRZ ;  /* 0x00000000008e7805 */ /* 0x000fe4000001ff00 */
[----:B------:R-:W-:Y:S02]  /*3da0*/  CS2R R138, SRZ ;  /* 0x00000000008a7805 */ /* 0x000fe4000001ff00 */
[----:B------:R-:W-:-:S02]  /*3db0*/  CS2R R134, SRZ ;  /* 0x0000000000867805 */ /* 0x000fc4000001ff00 */
[----:B------:R-:W-:Y:S02]  /*3dc0*/  CS2R R130, SRZ ;  /* 0x0000000000827805 */ /* 0x000fe4000001ff00 */
[----:B------:R-:W-:Y:S02]  /*3dd0*/  CS2R R126, SRZ ;  /* 0x00000000007e7805 */ /* 0x000fe4000001ff00 */
        /* <DEDUP_REMOVED lines=24> */
[----:B------:R-:W-:Y:S01]  /*3f60*/  CS2R R88, SRZ ;  /* 0x0000000000587805 */ /* 0x000fe2000001ff00 */
[----:B------:R-:W-:Y:S01]  /*3f70*/  UMOV UR4, UR39 ;  /* 0x0000002700047c82 */ /* 0x000fe20008000000 */
[----:B------:R-:W-:Y:S01]  /*3f80*/  UMOV UR5, UR38 ;  /* 0x0000002600057c82 */ /* 0x000fe20008000000 */
[----:B------:R-:W-:-:S05]  /*3f90*/  ULDC UR6, c[0x0][0x9d8] ;  /* 0x0002760000067ab9 */ /* 0x000fca0000000800 */
.L_x_24:
[----:B------:R-:W-:-:S04]  /*3fa0*/  UIADD3 UR7, UR5, 0x1, URZ ;  /* 0x0000000105077890 */ /* 0x000fc8000fffe03f */
[----:B------:R-:W-:-:S04]  /*3fb0*/  UISETP.NE.AND UP0, UPT, UR7, 0x2, UPT ;  /* 0x000000020700788c */ /* 0x000fc8000bf05270 */
[----:B------:R-:W-:Y:S02]  /*3fc0*/  USEL UR39, URZ, 0x1, UP0 ;  /* 0x000000013f277887 */ /* 0x000fe40008000000 */
[----:B------:R-:W-:Y:S02]  /*3fd0*/  USEL UR38, UR7, URZ, UP0 ;  /* 0x0000003f07267287 */ /* 0x000fe40008000000 */
[----:B------:R-:W-:Y:S01]  /*3fe0*/  ULOP3.LUT UR39, UR4, UR39, URZ, 0x3c, !UPT ;  /* 0x0000002704277292 */ /* 0x000fe2000f8e3c3f */
[----:B------:R-:W-:Y:S11]  /*3ff0*/  @!P0 BRA `(.L_x_16) ;  /* 0x0000000000048947 */ /* 0x000ff60003800000 */
[----:B------:R-:W-:Y:S01]  /*4000*/  BPT.TRAP 0x1 ;  /* 0x000000040000795c */ /* 0x000fe20000300000 */
.L_x_16:
[----:B------:R-:W-:Y:S01]  /*4010*/  ULEA UR7, UR38, UR60, 0x3 ;  /* 0x0000003c26077291 */ /* 0x000fe2000f8e183f */
[----:B------:R-:W-:-:S04]  /*4020*/  MOV R7, UR39 ;  /* 0x0000002700077c02 */ /* 0x000fc80008000f00 */
[----:B------:R-:W-:-:S04]  /*4030*/  SHF.L.U32 R7, R7, 0x1f, RZ ;  /* 0x0000001f07077819 */ /* 0x000fc800000006ff */
[----:B------:R1:W2:Y:S01]  /*4040*/  SYNCS.PHASECHK.TRANS64.TRYWAIT P2, [UR7+0x34830], R7 ;  /* 0x03483007ff0075a7 */ /* 0x0002a20008040147 */
[----:B------:R-:W-:Y:S05]  /*4050*/  @!P0 BRA `(.L_x_17) ;  /* 0x0000000000048947 */ /* 0x000fea0003800000 */
[----:B------:R-:W-:Y:S01]  /*4060*/  BPT.TRAP 0x1 ;  /* 0x000000040000795c */ /* 0x000fe20000300000 */
.L_x_17:
[----:B--2---:R-:W-:Y:S05]  /*4070*/  @P2 BRA `(.L_x_18) ;  /* 0x0000000000082947 */ /* 0x004fea0003800000 */
[----:B------:R-:W2:Y:S02]  /*4080*/  SYNCS.PHASECHK.TRANS64.TRYWAIT P2, [UR7+0x34830], R7 ;  /* 0x03483007ff0075a7 */ /* 0x000ea40008040147 */
[----:B--2---:R-:W-:Y:S05]  /*4090*/  @!P2 BRA `(.L_x_19) ;  /* 0x0000007000cca947 */ /* 0x004fea0003800000 */
.L_x_18:
[----:B------:R-:W-:Y:S01]  /*40a0*/  R2UR UR40, R4 ;  /* 0x00000000042872ca */ /* 0x000fe200000e0000 */
[----:B------:R-:W-:Y:S01]  /*40b0*/  UIMAD UR10, UR38, 0xc00, UR37 ;  /* 0x00000c00260a78a4 */ /* 0x000fe2000f8e0225 */
[----:B------:R-:W-:Y:S01]  /*40c0*/  R2UR UR41, R5 ;  /* 0x00000000052972ca */ /* 0x000fe200000e0000 */
[----:B------:R-:W-:Y:S01]  /*40d0*/  WARPGROUP.ARRIVE ;  /* 0x00000000000079c5 */ /* 0x000fe20000000000 */
[----:B------:R-:W-:Y:S01]  /*40e0*/  UMOV UR43, 0x40000040 ;  /* 0x40000040002b7882 */ /* 0x000fe20000000000 */
[----:B------:R-:W-:Y:S01]  /*40f0*/  UIADD3 UR14, UR10, 0x402, URZ ;  /* 0x000004020a0e7890 */ /* 0x000fe2000fffe03f */
[-C--:B------:R-:W-:Y:S01]  /*4100*/  FMUL.FTZ R88, R88, R8.reuse ;  /* 0x0000000858587220 */ /* 0x080fe20000410000 */
[----:B------:R-:W-:Y:S01]  /*4110*/  UMOV UR15, 0x40000040 ;  /* 0x40000040000f7882 */ /* 0x000fe20000000000 */
[----:B------:R-:W-:Y:S01]  /*4120*/  UMOV UR42, UR10 ;  /* 0x0000000a002a7c82 */ /* 0x000fe20008000000 */
[----:B------:R-:W-:Y:S01]  /*4130*/  UIADD3 UR18, UR10, 0x404, URZ ;  /* 0x000004040a127890 */ /* 0x000fe2000fffe03f */
[-C--:B------:R-:W-:Y:S01]  /*4140*/  FMUL.FTZ R89, R89, R8.reuse ;  /* 0x0000000859597220 */ /* 0x080fe20000410000 */
[----:B------:R-:W-:Y:S01]  /*4150*/  UMOV UR19, 0x40000040 ;  /* 0x4000004000137882 */ /* 0x000fe20000000000 */
[----:B------:R-:W-:Y:S01]  /*4160*/  UIADD3 UR22, UR10, 0x406, URZ ;  /* 0x000004060a167890 */ /* 0x000fe2000fffe03f */
[-C--:B------:R-:W-:Y:S01]  /*4170*/  FMUL.FTZ R92, R92, R8.reuse ;  /* 0x000000085c5c7220 */ /* 0x080fe20000410000 */
[----:B------:R-:W-:Y:S01]  /*4180*/  UMOV UR23, 0x40000040 ;  /* 0x4000004000177882 */ /* 0x000fe20000000000 */
[----:B------:R-:W-:Y:S01]  /*4190*/  HGMMA.64x128x16.F32.BF16 R24, gdesc[UR40], RZ, !UPT, gsb0 ;  /* 0x01e00000281879f0 */ /* 0x000fe2000c0018ff */
[----:B------:R-:W-:Y:S01]  /*41a0*/  UIADD3 UR42, UR10, 0x2, URZ ;  /* 0x000000020a2a7890 */ /* 0x000fe2000fffe03f */
[-C--:B------:R-:W-:Y:S01]  /*41b0*/  FMUL.FTZ R93, R93, R8.reuse ;  /* 0x000000085d5d7220 */ /* 0x080fe20000410000 */
[----:B------:R-:W-:Y:S01]  /*41c0*/  UMOV UR40, UR56 ;  /* 0x0000003800287c82 */ /* 0x000fe20008000000 */
[----:B------:R-:W-:Y:S01]  /*41d0*/  UMOV UR41, UR57 ;  /* 0x0000003900297c82 */ /* 0x000fe20008000000 */
[----:B------:R-:W-:Y:S01]  /*41e0*/  UMOV UR43, 0x40000040 ;  /* 0x40000040002b7882 */ /* 0x000fe20000000000 */
[----:B------:R-:W-:Y:S01]  /*41f0*/  UIADD3 UR26, UR10, 0x800, URZ ;  /* 0x000008000a1a7890 */ /* 0x000fe2000fffe03f */
[-C--:B------:R-:W-:Y:S01]  /*4200*/  FMUL.FTZ R96, R96, R8.reuse ;  /* 0x0000000860607220 */ /* 0x080fe20000410000 */
[----:B------:R-:W-:Y:S01]  /*4210*/  UMOV UR27, 0x40000040 ;  /* 0x40000040001b7882 */ /* 0x000fe20000000000 */
[----:B------:R-:W-:Y:S01]  /*4220*/  UIADD3 UR30, UR10, 0x802, URZ ;  /* 0x000008020a1e7890 */ /* 0x000fe2000fffe03f */
[-C--:B------:R-:W-:Y:S01]  /*4230*/  FMUL.FTZ R97, R97, R8.reuse ;  /* 0x0000000861617220 */ /* 0x080fe20000410000 */
[----:B------:R-:W-:Y:S01]  /*4240*/  UMOV UR31, 0x40000040 ;  /* 0x40000040001f7882 */ /* 0x000fe20000000000 */
[----:B------:R-:W-:Y:S01]  /*4250*/  UIADD3 UR34, UR10, 0x804, URZ ;  /* 0x000008040a227890 */ /* 0x000fe2000fffe03f */
[-C--:B------:R-:W-:Y:S01]  /*4260*/  FMUL.FTZ R100, R100, R8.reuse ;  /* 0x0000000864647220 */ /* 0x080fe20000410000 */
[----:B------:R-:W-:Y:S01]  /*4270*/  UMOV UR35, 0x40000040 ;  /* 0x4000004000237882 */ /* 0x000fe20000000000 */
[-C--:B------:R-:W-:Y:S01]  /*4280*/  FMUL.FTZ R101, R101, R8.reuse ;  /* 0x0000000865657220 */ /* 0x080fe20000410000 */
        /* <DEDUP_REMOVED lines=23> */
[----:B------:R-:W-:Y:S01]  /*4400*/  FMUL.FTZ R149, R149, R8 ;  /* 0x0000000895957220 */ /* 0x000fe20000410000 */
        /* <DEDUP_REMOVED lines=32> */
[----:B------:R-:W-:-:S02]  /*4610*/  WARPGROUP.DEPBAR.LE gsb0, 0x0 ;  /* 0x00008000000079c5 */ /* 0x000fc40000010000 */
[----:B------:R-:W-:-:S06]  /*4620*/  WARPGROUP.ARRIVE ;  /* 0x00000000000079c5 */ /* 0x000fcc0000000000 */
[----:B------:R-:W-:Y:S01]  /*4630*/  HGMMA.64x128x16.F32.BF16 R24, gdesc[UR40], R24, gsb0 ;  /* 0x01e00000281879f0 */ /* 0x000fe20008001818 */
[----:B------:R-:W-:Y:S01]  /*4640*/  UIADD3 UR42, UR10, 0x4, URZ ;  /* 0x000000040a2a7890 */ /* 0x000fe2000fffe03f */
[----:B------:R-:W-:Y:S01]  /*4650*/  UMOV UR40, UR52 ;  /* 0x0000003400287c82 */ /* 0x000fe20008000000 */
[----:B------:R-:W-:Y:S01]  /*4660*/  UMOV UR41, UR53 ;  /* 0x0000003500297c82 */ /* 0x000fe20008000000 */
[----:B------:R-:W-:Y:S01]  /*4670*/  UMOV UR43, 0x40000040 ;  /* 0x40000040002b7882 */ /* 0x000fe20000000000 */
[----:B------:R-:W-:Y:S02]  /*4680*/  WARPGROUP.DEPBAR.LE gsb0, 0x0 ;  /* 0x00008000000079c5 */ /* 0x000fe40000010000 */
        /* <DEDUP_REMOVED lines=42> */
[----:B------:R-:W-:Y:S05]  /*4930*/  @!P0 BRA `(.L_x_20) ;  /* 0x0000000000048947 */ /* 0x000fea0003800000 */
[----:B------:R-:W-:Y:S01]  /*4940*/  BPT.TRAP 0x1 ;  /* 0x000000040000795c */ /* 0x000fe20000300000 */
.L_x_20:
[----:B------:R-:W-:Y:S01]  /*4950*/  ULEA UR11, UR5, UR60, 0x3 ;  /* 0x0000003c050b7291 */ /* 0x000fe2000f8e183f */
[----:B------:R-:W-:-:S05]  /*4960*/  IMAD.U32 R6, RZ, RZ, UR4 ;  /* 0x00000004ff067e24 */ /* 0x000fca000f8e00ff */
[----:B------:R-:W-:-:S04]  /*4970*/  SHF.L.U32 R6, R6, 0x1f, RZ ;  /* 0x0000001f06067819 */ /* 0x000fc800000006ff */
[----:B------:R3:W4:Y:S01]  /*4980*/  SYNCS.PHASECHK.TRANS64.TRYWAIT P2, [UR11+0x34850], R6 ;  /* 0x03485006ff0075a7 */ /* 0x000722000804014b */
[----:B------:R-:W-:Y:S05]  /*4990*/  @!P0 BRA `(.L_x_21) ;  /* 0x0000000000048947 */ /* 0x000fea0003800000 */
[----:B------:R-:W-:Y:S01]  /*49a0*/  BPT.TRAP 0x1 ;  /* 0x000000040000795c */ /* 0x000fe20000300000 */
.L_x_21:
[----:B----4-:R-:W-:Y:S05]  /*49b0*/  @P2 BRA `(.L_x_22) ;  /* 0x0000000000082947 */ /* 0x010fea0003800000 */
[----:B------:R-:W4:Y:S02]  /*49c0*/  SYNCS.PHASECHK.TRANS64.TRYWAIT P2, [UR11+0x34850], R6 ;  /* 0x03485006ff0075a7 */ /* 0x000f24000804014b */
[----:B----4-:R-:W-:Y:S05]  /*49d0*/  @!P2 BRA `(.L_x_23) ;  /* 0x000000680094a947 */ /* 0x010fea0003800000 */
.L_x_22:
[----:B------:R-:W-:Y:S01]  /*49e0*/  UIADD3 UR4, UR60, 0x400, URZ ;  /* 0x000004003c047890 */ /* 0x000fe2000fffe03f */
[----:B------:R-:W-:Y:S01]  /*49f0*/  WARPGROUP.ARRIVE ;  /* 0x00000000000079c5 */ /* 0x000fe20000000000 */
[----:B------:R-:W-:Y:S01]  /*4a00*/  UMOV UR15, 0x40000040 ;  /* 0x40000040000f7882 */ /* 0x000fe20000000000 */
[----:B-1-3--:R-:W-:Y:S01]  /*4a10*/  FMUL.FTZ R6, R24, UR6 ;  /* 0x0000000618067c20 */ /* 0x00afe20008410000 */
[----:B------:R-:W-:Y:S01]  /*4a20*/  USHF.R.U32.HI UR4, URZ, 0x4, UR4 ;  /* 0x000000043f047899 */ /* 0x000fe20008011604 */
[----:B------:R-:W-:Y:S01]  /*4a30*/  FMUL.FTZ R12, R25, UR6 ;  /* 0x00000006190c7c20 */ /* 0x000fe20008410000 */
[----:B------:R-:W-:Y:S01]  /*4a40*/  FMUL.FTZ R24, R28, UR6 ;  /* 0x000000061c187c20 */ /* 0x000fe20008410000 */
[----:B------:R-:W-:Y:S01]  /*4a50*/  FMUL.FTZ R190, R33, UR6 ;  /* 0x0000000621be7c20 */ /* 0x000fe20008410000 */
[----:B------:R-:W-:Y:S01]  /*4a60*/  ULOP3.LUT UR4, UR4, 0x3fff, URZ, 0xc0, !UPT ;  /* 0x00003fff04047892 */ /* 0x000fe2000f8ec03f */
[----:B------:R-:W2:Y:S01]  /*4a70*/  MUFU.TANH R6, R6 ;  /* 0x0000000600067308 */ /* 0x000ea20000002400 */
[----:B------:R-:W-:Y:S01]  /*4a80*/  FMUL.FTZ R192, R36, UR6 ;  /* 0x0000000624c07c20 */ /* 0x000fe20008410000 */
[----:B------:R-:W-:Y:S01]  /*4a90*/  FMUL.FTZ R194, R37, UR6 ;  /* 0x0000000625c27c20 */ /* 0x000fe20008410000 */
[----:B------:R-:W-:Y:S01]  /*4aa0*/  ULOP3.LUT UR4, UR4, 0x4000000, URZ, 0xfc, !UPT ;  /* 0x0400000004047892 */ /* 0x000fe2000f8efc3f */
[----:B------:R-:W-:Y:S01]  /*4ab0*/  FMUL.FTZ R196, R40, UR6 ;  /* 0x0000000628c47c20 */ /* 0x000fe20008410000 */
[----:B------:R-:W-:Y:S01]  /*4ac0*/  FMUL.FTZ R198, R41, UR6 ;  /* 0x0000000629c67c20 */ /* 0x000fe20008410000 */
[----:B------:R-:W-:Y:S01]  /*4ad0*/  FMUL.FTZ R200, R44, UR6 ;  /* 0x000000062cc87c20 */ /* 0x000fe20008410000 */
[----:B------:R-:W-:Y:S01]  /*4ae0*/  ULEA UR4, UR5, UR4, 0xb ;  /* 0x0000000405047291 */ /* 0x000fe2000f8e583f */
[----:B------:R-:W1:Y:S01]  /*4af0*/  MUFU.TANH R12, R12 ;  /* 0x0000000c000c7308 */ /* 0x000e620000002400 */
[----:B------:R-:W-:Y:S01]  /*4b00*/  FMUL.FTZ R202, R45, UR6 ;  /* 0x000000062dca7c20 */ /* 0x000fe20008410000 */
[----:B------:R-:W-:Y:S01]  /*4b10*/  FMUL.FTZ R204, R52, UR6 ;  /* 0x0000000634cc7c20 */ /* 0x000fe20008410000 */
[----:B------:R-:W-:Y:S01]  /*4b20*/  UIADD3 UR10, UR4, 0x80, URZ ;  /* 0x00000080040a7890 */ /* 0x000fe2000fffe03f */
[----:B------:R-:W-:Y:S01]  /*4b30*/  FMUL.FTZ R206, R53, UR6 ;  /* 0x0000000635ce7c20 */ /* 0x000fe20008410000 */
[----:B------:R-:W-:Y:S01]  /*4b40*/  FMUL.FTZ R208, R56, UR6 ;  /* 0x0000000638d07c20 */ /* 0x000fe20008410000 */
[----:B------:R-:W-:Y:S01]  /*4b50*/  UMOV UR14, UR4 ;  /* 0x00000004000e7c82 */ /* 0x000fe20008000000 */
[----:B------:R-:W-:Y:S01]  /*4b60*/  FMUL.FTZ R14, R26, UR6 ;  /* 0x000000061a0e7c20 */ /* 0x000fe20008410000 */
[----:B------:R-:W-:Y:S01]  /*4b70*/  HGMMA.64x128x16.F32.BF16 R88, R180, gdesc[UR12].tnspB, R88, gsb0 ;  /* 0x41e0000cb4587df0 */ /* 0x000fe20008001858 */
[----:B------:R-:W-:Y:S01]  /*4b80*/  UMOV UR15, 0x40000040 ;  /* 0x40000040000f7882 */ /* 0x000fe20000000000 */
[----:B------:R-:W-:Y:S01]  /*4b90*/  UMOV UR14, UR10 ;  /* 0x0000000a000e7c82 */ /* 0x000fe20008000000 */
[----:B------:R-:W-:Y:S01]  /*4ba0*/  UIADD3 UR10, UR4, 0x100, URZ ;  /* 0x00000100040a7890 */ /* 0x000fe2000fffe03f */
[----:B------:R-:W3:Y:S01]  /*4bb0*/  MUFU.TANH R24, R24 ;  /* 0x0000001800187308 */ /* 0x000ee20000002400 */
[----:B--2---:R-:W-:Y:S01]  /*4bc0*/  FMNMX.FTZ R7, R6, R11, !PT ;  /* 0x0000000b06077209 */ /* 0x004fe20007810000 */
[----:B------:R-:W-:Y:S01]  /*4bd0*/  FMUL.FTZ R210, R57, UR6 ;  /* 0x0000000639d27c20 */ /* 0x000fe20008410000 */
[----:B------:R-:W-:Y:S01]  /*4be0*/  FMUL.FTZ R20, R27, UR6 ;  /* 0x000000061b147c20 */ /* 0x000fe20008410000 */
[----:B------:R-:W-:Y:S01]  /*4bf0*/  FMUL.FTZ R212, R60, UR6 ;  /* 0x000000063cd47c20 */ /* 0x000fe20008410000 */
[----:B-1----:R-:W-:Y:S01]  /*4c00*/  FMNMX.FTZ R7, R12, R7, !PT ;  /* 0x000000070c077209 */ /* 0x002fe20007810000 */
[----:B------:R-:W-:Y:S01]  /*4c10*/  FMUL.FTZ R26, R30, UR6 ;  /* 0x000000061e1a7c20 */ /* 0x000fe20008410000 */
[----:B------:R-:W-:Y:S01]  /*4c20*/  FMUL.FTZ R214, R61, UR6 ;  /* 0x000000063dd67c20 */ /* 0x000fe20008410000 */
[----:B------:R-:W-:Y:S01]  /*4c30*/  MUFU.TANH R190, R190 ;  /* 0x000000be00be7308 */ /* 0x000fe20000002400 */
[----:B------:R-:W-:Y:S01]  /*4c40*/  FMUL.FTZ R28, R31, UR6 ;  /* 0x000000061f1c7c20 */ /* 0x000fe20008410000 */
[----:B------:R-:W-:Y:S01]  /*4c50*/  FMUL.FTZ R216, R64, UR6 ;  /* 0x0000000640d87c20 */ /* 0x000fe20008410000 */
[----:B------:R-:W-:Y:S01]  /*4c60*/  FMUL.FTZ R30, R34, UR6 ;  /* 0x00000006221e7c20 */ /* 0x000fe20008410000 */
[----:B------:R-:W-:Y:S01]  /*4c70*/  FMUL.FTZ R34, R38, UR6 ;  /* 0x0000000626227c20 */ /* 0x000fe20008410000 */
[----:B------:R-:W-:Y:S01]  /*4c80*/  FMUL.FTZ R218, R69, UR6 ;  /* 0x0000000645da7c20 */ /* 0x000fe20008410000 */
[----:B------:R-:W-:Y:S01]  /*4c90*/  FMUL.FTZ R36, R39, UR6 ;  /* 0x0000000627247c20 */ /* 0x000fe20008410000 */
[----:B------:R-:W-:Y:S01]  /*4ca0*/  FMUL.FTZ R72, R72, UR6 ;  /* 0x0000000648487c20 */ /* 0x000fe20008410000 */
[----:B------:R-:W-:Y:S01]  /*4cb0*/  MUFU.TANH R192, R192 ;  /* 0x000000c000c07308 */ /* 0x000fe20000002400 */
[----:B---3--:R-:W-:Y:S01]  /*4cc0*/  FMNMX.FTZ R7, R24, R7, !PT ;  /* 0x0000000718077209 */ /* 0x008fe20007810000 */
[----:B------:R-:W-:Y:S01]  /*4cd0*/  FMUL.FTZ R38, R42, UR6 ;  /* 0x000000062a267c20 */ /* 0x000fe20008410000 */
[----:B------:R-:W-:Y:S01]  /*4ce0*/  FMUL.FTZ R220, R73, UR6 ;  /* 0x0000000649dc7c20 */ /* 0x000fe20008410000 */
[----:B------:R-:W-:Y:S01]  /*4cf0*/  FMUL.FTZ R40, R43, UR6 ;  /* 0x000000062b287c20 */ /* 0x000fe20008410000 */
[----:B------:R-:W-:Y:S01]  /*4d00*/  FMUL.FTZ R76, R76, UR6 ;  /* 0x000000064c4c7c20 */ /* 0x000fe20008410000 */
        /* <DEDUP_REMOVED lines=27> */
[C---:B------:R-:W-:Y:S01]  /*4ec0*/  ISETP.GT.AND P2, PT, R188.reuse, RZ, PT ;  /* 0x000000ffbc00720c */ /* 0x040fe20003f44270 */
[----:B------:R-:W-:Y:S01]  /*4ed0*/  UMOV UR5, UR38 ;  /* 0x0000002600057c82 */ /* 0x000fe20008000000 */
[----:B------:R-:W-:-:S05]  /*4ee0*/  IADD3 R188, R188, -0x1, RZ ;  /* 0xffffffffbcbc7810 */ /* 0x000fca0007ffe0ff */
[----:B------:R-:W-:Y:S08]  /*4ef0*/  MUFU.TANH R202, R202 ;  /* 0x000000ca00ca7308 */ /* 0x000ff00000002400 */
[----:B------:R-:W-:Y:S08]  /*4f00*/  MUFU.TANH R204, R204 ;  /* 0x000000cc00cc7308 */ /* 0x000ff00000002400 */
[----:B------:R-:W-:Y:S08]  /*4f10*/  MUFU.TANH R206, R206 ;  /* 0x000000ce00ce7308 */ /* 0x000ff00000002400 */
[----:B------:R-:W-:Y:S08]  /*4f20*/  MUFU.TANH R208, R208 ;  /* 0x000000d000d07308 */ /* 0x000ff00000002400 */
[----:B------:R-:W1:Y:S08]  /*4f30*/  MUFU.TANH R14, R14 ;  /* 0x0000000e000e7308 */ /* 0x000e700000002400 */
[----:B------:R-:W-:Y:S08]  /*4f40*/  MUFU.TANH R210, R210 ;  /* 0x000000d200d27308 */ /* 0x000ff00000002400 */
[----:B------:R-:W2:Y:S01]  /*4f50*/  MUFU.TANH R20, R20 ;  /* 0x0000001400147308 */ /* 0x000ea20000002400 */
[----:B-1----:R-:W-:-:S07]  /*4f60*/  FMNMX.FTZ R21, R14, R9, !PT ;  /* 0x000000090e157209 */ /* 0x002fce0007810000 */
[----:B------:R-:W-:Y:S08]  /*4f70*/  MUFU.TANH R212, R212 ;  /* 0x000000d400d47308 */ /* 0x000ff00000002400 */
[----:B------:R-:W1:Y:S01]  /*4f80*/  MUFU.TANH R26, R26 ;  /* 0x0000001a001a7308 */ /* 0x000e620000002400 */
[----:B--2---:R-:W-:-:S07]  /*4f90*/  FMNMX.FTZ R21, R20, R21, !PT ;  /* 0x0000001514157209 */ /* 0x004fce0007810000 */
[----:B------:R-:W-:Y:S08]  /*4fa0*/  MUFU.TANH R214, R214 ;  /* 0x000000d600d67308 */ /* 0x000ff00000002400 */
[----:B------:R-:W2:Y:S01]  /*4fb0*/  MUFU.TANH R28, R28 ;  /* 0x0000001c001c7308 */ /* 0x000ea20000002400 */
[----:B-1----:R-:W-:Y:S01]  /*4fc0*/  FMNMX.FTZ R21, R26, R21, !PT ;  /* 0x000000151a157209 */ /* 0x002fe20007810000 */
[----:B------:R-:W-:-:S02]  /*4fd0*/  WARPGROUP.DEPBAR.LE gsb0, 0x0 ;  /* 0x00008000000079c5 */ /* 0x000fc40000010000 */
[----:B------:R-:W-:Y:S01]  /*4fe0*/  WARPGROUP.ARRIVE ;  /* 0x00000000000079c5 */ /* 0x000fe20000000000 */
[----:B------:R-:W-:Y:S01]  /*4ff0*/  FMUL.FTZ R180, R29, UR6 ;  /* 0x000000061db47c20 */ /* 0x000fe20008410000 */
[----:B------:R-:W-:Y:S01]  /*5000*/  FMUL.FTZ R182, R32, UR6 ;  /* 0x0000000620b67c20 */ /* 0x000fe20008410000 */
[----:B------:R-:W-:Y:S01]  /*5010*/  FMUL.FTZ R32, R35, UR6 ;  /* 0x0000000623207c20 */ /* 0x000fe20008410000 */
[----:B------:R-:W-:Y:S02]  /*5020*/  MUFU.TANH R216, R216 ;  /* 0x000000d800d87308 */ /* 0x000fe40000002400 */
[----:B------:R-:W-:Y:S01]  /*5030*/  HGMMA.64x128x16.F32.BF16 R88, R176, gdesc[UR12].tnspB, R88, gsb0 ;  /* 0x41e0000cb0587df0 */ /* 0x000fe20008001858 */
[----:B------:R-:W-:Y:S01]  /*5040*/  UMOV UR14, UR10 ;  /* 0x0000000a000e7c82 */ /* 0x000fe20008000000 */
[----:B------:R-:W-:Y:S01]  /*5050*/  UMOV UR15, 0x40000040 ;  /* 0x40000040000f7882 */ /* 0x000fe20000000000 */
[----:B------:R-:W-:-:S03]  /*5060*/  UIADD3 UR10, UR4, 0x180, URZ ;  /* 0x00000180040a7890 */ /* 0x000fc6000fffe03f */
[----:B------:R-:W1:Y:S01]  /*5070*/  MUFU.TANH R180, R180 ;  /* 0x000000b400b47308 */ /* 0x000e620000002400 */
[----:B--2---:R-:W-:-:S07]  /*5080*/  FMNMX.FTZ R21, R28, R21, !PT ;  /* 0x000000151c157209 */ /* 0x004fce0007810000 */
[----:B------:R-:W2:Y:S08]  /*5090*/  MUFU.TANH R182, R182 ;  /* 0x000000b600b67308 */ /* 0x000eb00000002400 */
[----:B------:R-:W3:Y:S01]  /*50a0*/  MUFU.TANH R30, R30 ;  /* 0x0000001e001e7308 */ /* 0x000ee20000002400 */
[----:B-1----:R-:W-:-:S07]  /*50b0*/  FMNMX.FTZ R7, R180, R7, !PT ;  /* 0x00000007b4077209 */ /* 0x002fce0007810000 */
[----:B------:R-:W1:Y:S01]  /*50c0*/  MUFU.TANH R32, R32 ;  /* 0x0000002000207308 */ /* 0x000e620000002400 */
[----:B--2---:R-:W-:-:S04]  /*50d0*/  FMNMX.FTZ R7, R182, R7, !PT ;  /* 0x00000007b6077209 */ /* 0x004fc80007810000 */
[----:B------:R-:W-:-:S03]  /*50e0*/  FMNMX.FTZ R7, R190, R7, !PT ;  /* 0x00000007be077209 */ /* 0x000fc60007810000 */
[----:B------:R-:W2:Y:S01]  /*50f0*/  MUFU.TANH R34, R34 ;  /* 0x0000002200227308 */ /* 0x000ea20000002400 */
[----:B------:R-:W-:Y:S02]  /*5100*/  FMNMX.FTZ R7, R192, R7, !PT ;  /* 0x00000007c0077209 */ /* 0x000fe40007810000 */
[----:B---3--:R-:W-:Y:S02]  /*5110*/  FMNMX.FTZ R25, R30, R21, !PT ;  /* 0x000000151e197209 */ /* 0x008fe40007810000 */
[----:B------:R-:W-:-:S03]  /*5120*/  FMNMX.FTZ R7, R194, R7, !PT ;  /* 0x00000007c2077209 */ /* 0x000fc60007810000 */
[----:B------:R-:W-:Y:S01]  /*5130*/  MUFU.TANH R218, R218 ;  /* 0x000000da00da7308 */ /* 0x000fe20000002400 */
[----:B------:R-:W-:Y:S02]  /*5140*/  FMNMX.FTZ R7, R196, R7, !PT ;  /* 0x00000007c4077209 */ /* 0x000fe40007810000 */
[----:B-1----:R-:W-:Y:S02]  /*5150*/  FMNMX.FTZ R25, R32, R25, !PT ;  /* 0x0000001920197209 */ /* 0x002fe40007810000 */
[----:B------:R-:W-:-:S03]  /*5160*/  FMNMX.FTZ R7, R198, R7, !PT ;  /* 0x00000007c6077209 */ /* 0x000fc60007810000 */
[----:B------:R-:W1:Y:S01]  /*5170*/  MUFU.TANH R36, R36 ;  /* 0x0000002400247308 */ /* 0x000e620000002400 */
[----:B------:R-:W-:Y:S02]  /*5180*/  FMNMX.FTZ R7, R200, R7, !PT ;  /* 0x00000007c8077209 */ /* 0x000fe40007810000 */
[----:B--2---:R-:W-:Y:S02]  /*5190*/  FMNMX.FTZ R25, R34, R25, !PT ;  /* 0x0000001922197209 */ /* 0x004fe40007810000 */
[----:B------:R-:W-:-:S03]  /*51a0*/  FMNMX.FTZ R7, R202, R7, !PT ;  /* 0x00000007ca077209 */ /* 0x000fc60007810000 */
        /* <DEDUP_REMOVED lines=24> */
[----:B------:R-:W-:Y:S01]  /*5330*/  UIADD3 UR10, UR4, 0x200, URZ ;  /* 0x00000200040a7890 */ /* 0x000fe2000fffe03f */
[----:B--2---:R-:W-:-:S02]  /*5340*/  FMNMX.FTZ R31, R46, R27, !PT ;  /* 0x0000001b2e1f7209 */ /* 0x004fc40007810000 */
[----:B------:R-:W1:Y:S08]  /*5350*/  MUFU.TANH R176, R176 ;  /* 0x000000b000b07308 */ /* 0x000e700000002400 */
[----:B------:R-:W2:Y:S08]  /*5360*/  MUFU.TANH R178, R178 ;  /* 0x000000b200b27308 */ /* 0x000eb00000002400 */
[----:B------:R-:W3:Y:S01]  /*5370*/  MUFU.TANH R48, R48 ;  /* 0x0000003000307308 */ /* 0x000ee20000002400 */
[----:B-1----:R-:W-:-:S07]  /*5380*/  FMNMX.FTZ R7, R176, R7, !PT ;  /* 0x00000007b0077209 */ /* 0x002fce0007810000 */
[----:B------:R-:W-:Y:S01]  /*5390*/  MUFU.TANH R228, R228 ;  /* 0x000000e400e47308 */ /* 0x000fe20000002400 */
[----:B--2---:R-:W-:-:S04]  /*53a0*/  FMNMX.FTZ R7, R178, R7, !PT ;  /* 0x00000007b2077209 */ /* 0x004fc80007810000 */
[----:B------:R-:W-:-:S03]  /*53b0*/  FMNMX.FTZ R7, R204, R7, !PT ;  /* 0x00000007cc077209 */ /* 0x000fc60007810000 */
[----:B------:R-:W1:Y:S01]  /*53c0*/  MUFU.TANH R50, R50 ;  /* 0x0000003200327308 */ /* 0x000e620000002400 */
[----:B------:R-:W-:Y:S02]  /*53d0*/  FMNMX.FTZ R7, R206, R7, !PT ;  /* 0x00000007ce077209 */ /* 0x000fe40007810000 */
[----:B---3--:R-:W-:Y:S02]  /*53e0*/  FMNMX.FTZ R31, R48, R31, !PT ;  /* 0x0000001f301f7209 */ /* 0x008fe40007810000 */
[----:B------:R-:W-:-:S03]  /*53f0*/  FMNMX.FTZ R7, R208, R7, !PT ;  /* 0x00000007d0077209 */ /* 0x000fc60007810000 */
[----:B------:R-:W-:Y:S01]  /*5400*/  MUFU.TANH R226, R226 ;  /* 0x000000e200e27308 */ /* 0x000fe20000002400 */
[----:B------:R-:W-:-:S04]  /*5410*/  FMNMX.FTZ R7, R210, R7, !PT ;  /* 0x00000007d2077209 */ /* 0x000fc80007810000 */
[----:B------:R-:W-:-:S03]  /*5420*/  FMNMX.FTZ R7, R212, R7, !PT ;  /* 0x00000007d4077209 */ /* 0x000fc60007810000 */
[----:B------:R-:W2:Y:S01]  /*5430*/  MUFU.TANH R52, R52 ;  /* 0x0000003400347308 */ /* 0x000ea20000002400 */
[----:B------:R-:W-:Y:S02]  /*5440*/  FMNMX.FTZ R7, R214, R7, !PT ;  /* 0x00000007d6077209 */ /* 0x000fe40007810000 */
[----:B-1----:R-:W-:Y:S02]  /*5450*/  FMNMX.FTZ R31, R50, R31, !PT ;  /* 0x0000001f321f7209 */ /* 0x002fe40007810000 */
[----:B------:R-:W-:-:S03]  /*5460*/  FMNMX.FTZ R7, R216, R7, !PT ;  /* 0x00000007d8077209 */ /* 0x000fc60007810000 */
[----:B------:R-:W1:Y:S08]  /*5470*/  MUFU.TANH R54, R54 ;  /* 0x0000003600367308 */ /* 0x000e700000002400 */
[----:B------:R-:W3:Y:S01]  /*5480*/  MUFU.TANH R56, R56 ;  /* 0x0000003800387308 */ /* 0x000ee20000002400 */
[----:B--2---:R-:W-:-:S07]  /*5490*/  FMNMX.FTZ R31, R52, R31, !PT ;  /* 0x0000001f341f7209 */ /* 0x004fce0007810000 */
[----:B------:R-:W2:Y:S01]  /*54a0*/  MUFU.TANH R58, R58 ;  /* 0x0000003a003a7308 */ /* 0x000ea20000002400 */
[----:B-1----:R-:W-:-:S07]  /*54b0*/  FMNMX.FTZ R33, R54, R31, !PT ;  /* 0x0000001f36217209 */ /* 0x002fce0007810000 */
[----:B------:R-:W1:Y:S01]  /*54c0*/  MUFU.TANH R60, R60 ;  /* 0x0000003c003c7308 */ /* 0x000e620000002400 */
[----:B---3--:R-:W-:-:S07]  /*54d0*/  FMNMX.FTZ R33, R56, R33, !PT ;  /* 0x0000002138217209 */ /* 0x008fce0007810000 */
[----:B------:R-:W3:Y:S01]  /*54e0*/  MUFU.TANH R62, R62 ;  /* 0x0000003e003e7308 */ /* 0x000ee20000002400 */
[----:B--2---:R-:W-:-:S07]  /*54f0*/  FMNMX.FTZ R33, R58, R33, !PT ;  /* 0x000000213a217209 */ /* 0x004fce0007810000 */
[----:B------:R-:W2:Y:S01]  /*5500*/  MUFU.TANH R64, R64 ;  /* 0x0000004000407308 */ /* 0x000ea20000002400 */
[----:B-1----:R-:W-:-:S07]  /*5510*/  FMNMX.FTZ R33, R60, R33, !PT ;  /* 0x000000213c217209 */ /* 0x002fce0007810000 */
[----:B------:R-:W1:Y:S01]  /*5520*/  MUFU.TANH R66, R66 ;  /* 0x0000004200427308 */ /* 0x000e620000002400 */
[----:B---3--:R-:W-:-:S07]  /*5530*/  FMNMX.FTZ R35, R62, R33, !PT ;  /* 0x000000213e237209 */ /* 0x008fce0007810000 */
[----:B------:R-:W-:Y:S01]  /*5540*/  MUFU.TANH R70, R70 ;  /* 0x0000004600467308 */ /* 0x000fe20000002400 */
[----:B--2---:R-:W-:-:S07]  /*5550*/  FMNMX.FTZ R35, R64, R35, !PT ;  /* 0x0000002340237209 */ /* 0x004fce0007810000 */
[----:B------:R-:W-:Y:S01]  /*5560*/  MUFU.TANH R74, R74 ;  /* 0x0000004a004a7308 */ /* 0x000fe20000002400 */
[----:B-1----:R-:W-:-:S07]  /*5570*/  FMNMX.FTZ R35, R66, R35, !PT ;  /* 0x0000002342237209 */ /* 0x002fce0007810000 */
[----:B------:R-:W-:Y:S01]  /*5580*/  MUFU.TANH R78, R78 ;  /* 0x0000004e004e7308 */ /* 0x000fe20000002400 */
[----:B------:R-:W-:Y:S02]  /*5590*/  WARPGROUP.DEPBAR.LE gsb0, 0x0 ;  /* 0x00008000000079c5 */ /* 0x000fe40000010000 */
[----:B------:R-:W-:Y:S01]  /*55a0*/  WARPGROUP.ARRIVE ;  /* 0x00000000000079c5 */ /* 0x000fe20000000000 */
[----:B------:R-:W-:Y:S01]  /*55b0*/  FMUL.FTZ R172, R65, UR6 ;  /* 0x0000000641ac7c20 */ /* 0x000fe20008410000 */
[----:B------:R-:W-:Y:S01]  /*55c0*/  FMUL.FTZ R174, R68, UR6 ;  /* 0x0000000644ae7c20 */ /* 0x000fe20008410000 */
[----:B------:R-:W-:Y:S02]  /*55d0*/  FMUL.FTZ R68, R71, UR6 ;  /* 0x0000000647447c20 */ /* 0x000fe40008410000 */
[----:B------:R-:W-:Y:S01]  /*55e0*/  MUFU.TANH R84, R84 ;  /* 0x0000005400547308 */ /* 0x000fe20000002400 */
[----:B------:R-:W-:Y:S01]  /*55f0*/  HGMMA.64x128x16.F32.BF16 R88, R168, gdesc[UR12].tnspB, R88, gsb0 ;  /* 0x41e0000ca8587df0 */ /* 0x000fe20008001858 */
[----:B------:R-:W-:Y:S01]  /*5600*/  UMOV UR14, UR10 ;  /* 0x0000000a000e7c82 */ /* 0x000fe20008000000 */
[----:B------:R-:W-:Y:S01]  /*5610*/  UMOV UR15, 0x40000040 ;  /* 0x40000040000f7882 */ /* 0x000fe20000000000 */
[----:B------:R-:W-:-:S04]  /*5620*/  UIADD3 UR10, UR4, 0x280, URZ ;  /* 0x00000280040a7890 */ /* 0x000fc8000fffe03f */
[----:B------:R-:W1:Y:S08]  /*5630*/  MUFU.TANH R172, R172 ;  /* 0x000000ac00ac7308 */ /* 0x000e700000002400 */
[----:B------:R-:W2:Y:S08]  /*5640*/  MUFU.TANH R174, R174 ;  /* 0x000000ae00ae7308 */ /* 0x000eb00000002400 */
[----:B------:R-:W3:Y:S01]  /*5650*/  MUFU.TANH R68, R68 ;  /* 0x0000004400447308 */ /* 0x000ee20000002400 */
[----:B-1----:R-:W-:-:S07]  /*5660*/  FMNMX.FTZ R7, R172, R7, !PT ;  /* 0x00000007ac077209 */ /* 0x002fce0007810000 */
[----:B------:R-:W1:Y:S01]  /*5670*/  MUFU.TANH R82, R82 ;  /* 0x0000005200527308 */ /* 0x000e620000002400 */
[----:B--2---:R-:W-:-:S04]  /*5680*/  FMNMX.FTZ R7, R174, R7, !PT ;  /* 0x00000007ae077209 */ /* 0x004fc80007810000 */
[----:B------:R-:W-:-:S03]  /*5690*/  FMNMX.FTZ R7, R218, R7, !PT ;  /* 0x00000007da077209 */ /* 0x000fc60007810000 */
[----:B------:R-:W-:Y:S01]  /*56a0*/  MUFU.TANH R86, R86 ;  /* 0x0000005600567308 */ /* 0x000fe20000002400 */
[----:B------:R-:W-:Y:S02]  /*56b0*/  FMNMX.FTZ R7, R72, R7, !PT ;  /* 0x0000000748077209 */ /* 0x000fe40007810000 */
[----:B---3--:R-:W-:Y:S02]  /*56c0*/  FMNMX.FTZ R35, R68, R35, !PT ;  /* 0x0000002344237209 */ /* 0x008fe40007810000 */
[----:B------:R-:W-:Y:S02]  /*56d0*/  FMNMX.FTZ R7, R220, R7, !PT ;  /* 0x00000007dc077209 */ /* 0x000fe40007810000 */
[----:B------:R-:W-:Y:S02]  /*56e0*/  FMNMX.FTZ R37, R70, R35, !PT ;  /* 0x0000002346257209 */ /* 0x000fe40007810000 */
[----:B------:R-:W-:Y:S02]  /*56f0*/  FMNMX.FTZ R7, R76, R7, !PT ;  /* 0x000000074c077209 */ /* 0x000fe40007810000 */
[----:B------:R-:W-:-:S02]  /*5700*/  FMNMX.FTZ R37, R74, R37, !PT ;  /* 0x000000254a257209 */ /* 0x000fc40007810000 */
[----:B------:R-:W-:Y:S02]  /*5710*/  FMNMX.FTZ R7, R222, R7, !PT ;  /* 0x00000007de077209 */ /* 0x000fe40007810000 */
[----:B------:R-:W-:Y:S02]  /*5720*/  FMNMX.FTZ R37, R78, R37, !PT ;  /* 0x000000254e257209 */ /* 0x000fe40007810000 */
[----:B------:R-:W-:Y:S02]  /*5730*/  FMNMX.FTZ R7, R80, R7, !PT ;  /* 0x0000000750077209 */ /* 0x000fe40007810000 */
[----:B------:R-:W-:Y:S02]  /*5740*/  FMNMX.FTZ R37, R84, R37, !PT ;  /* 0x0000002554257209 */ /* 0x000fe40007810000 */
[----:B------:R-:W-:Y:S02]  /*5750*/  FMNMX.FTZ R7, R224, R7, !PT ;  /* 0x00000007e0077209 */ /* 0x000fe40007810000 */
[----:B-1----:R-:W-:-:S02]  /*5760*/  FMNMX.FTZ R39, R82, R37, !PT ;  /* 0x0000002552277209 */ /* 0x002fc40007810000 */
[----:B------:R-:W-:-:S04]  /*5770*/  FMNMX.FTZ R7, R228, R7, !PT ;  /* 0x00000007e4077209 */ /* 0x000fc80007810000 */
[----:B------:R-:W-:-:S05]  /*5780*/  FMNMX.FTZ R7, R226, R7, !PT ;  /* 0x00000007e2077209 */ /* 0x000fca0007810000 */
[----:B------:R-:W1:Y:S02]  /*5790*/  SHFL.BFLY PT, R8, R7, 0x2, 0x1f ;  /* 0x0c401f0007087f89 */ /* 0x000e6400000e0000 */
[----:B-1----:R-:W-:Y:S02]  /*57a0*/  FMNMX.FTZ R8, R7, R8, !PT ;  /* 0x0000000807087209 */ /* 0x002fe40007810000 */
[----:B------:R-:W1:Y:S03]  /*57b0*/  LDC R7, c[0x0][0x988] ;  /* 0x00026200ff077b82 */ /* 0x000e660000000800 */
[----:B------:R-:W2:Y:S02]  /*57c0*/  SHFL.BFLY PT, R13, R8, 0x1, 0x1f ;  /* 0x0c201f00080d7f89 */ /* 0x000ea400000e0000 */
[----:B--2---:R-:W-:-:S05]  /*57d0*/  FMNMX.FTZ R10, R8, R13, !PT ;  /* 0x0000000d080a7209 */ /* 0x004fca0007810000 */
[C---:B-1----:R-:W-:Y:S01]  /*57e0*/  FMUL.FTZ R29, R10.reuse, R7 ;  /* 0x000000070a1d7220 */ /* 0x042fe20000410000 */
[----:B------:R-:W-:-:S03]  /*57f0*/  FADD.FTZ R8, -R10, R11 ;  /* 0x0000000b0a087221 */ /* 0x000fc60000010100 */
[-CC-:B------:R-:W-:Y:S01]  /*5800*/  FFMA.FTZ R11, R6, R7.reuse, -R29.reuse ;  /* 0x00000007060b7223 */ /* 0x180fe2000001081d */
[-CC-:B------:R-:W-:Y:S01]  /*5810*/  FFMA.FTZ R230, R12, R7.reuse, -R29.reuse ;  /* 0x000000070ce67223 */ /* 0x180fe2000001081d */
[-CC-:B------:R-:W-:Y:S01]  /*5820*/  FFMA.FTZ R192, R192, R7.reuse, -R29.reuse ;  /* 0x00000007c0c07223 */ /* 0x180fe2000001081d */
[-CC-:B------:R-:W-:Y:S01]  /*5830*/  FFMA.FTZ R196, R196, R7.reuse, -R29.reuse ;  /* 0x00000007c4c47223 */ /* 0x180fe2000001081d */
[-CC-:B------:R-:W-:Y:S01]  /*5840*/  FFMA.FTZ R200, R200, R7.reuse, -R29.reuse ;  /* 0x00000007c8c87223 */ /* 0x180fe2000001081d */
[-CC-:B------:R-:W-:Y:S01]  /*5850*/  FFMA.FTZ R13, R24, R7.reuse, -R29.reuse ;  /* 0x00000007180d7223 */ /* 0x180fe2000001081d */
[----:B------:R1:W-:Y:S01]  /*5860*/  MUFU.EX2 R21, R192 ;  /* 0x000000c000157308 */ /* 0x0003e20000000800 */
[-CC-:B------:R-:W-:Y:S01]  /*5870*/  FFMA.FTZ R43, R72, R7.reuse, -R29.reuse ;  /* 0x00000007482b7223 */ /* 0x180fe2000001081d */
[----:B------:R-:W-:Y:S02]  /*5880*/  WARPGROUP.DEPBAR.LE gsb0, 0x0 ;  /* 0x00008000000079c5 */ /* 0x000fe40000010000 */
[----:B------:R-:W-:Y:S01]  /*5890*/  WARPGROUP.ARRIVE ;  /* 0x00000000000079c5 */ /* 0x000fe20000000000 */
[----:B------:R-:W-:Y:S01]  /*58a0*/  FMUL.FTZ R168, R83, UR6 ;  /* 0x0000000653a87c20 */ /* 0x000fe20008410000 */
[----:B------:R-:W-:Y:S01]  /*58b0*/  FMUL.FTZ R170, R87, UR6 ;  /* 0x0000000657aa7c20 */ /* 0x000fe20008410000 */
[-CC-:B------:R-:W-:Y:S01]  /*58c0*/  FFMA.FTZ R47, R80, R7.reuse, -R29.reuse ;  /* 0x00000007502f7223 */ /* 0x180fe2000001081d */
[----:B------:R2:W-:Y:S01]  /*58d0*/  MUFU.EX2 R25, R196 ;  /* 0x000000c400197308 */ /* 0x0005e20000000800 */
[-CC-:B-1----:R-:W-:Y:S01]  /*58e0*/  FFMA.FTZ R192, R202, R7.reuse, -R29.reuse ;  /* 0x00000007cac07223 */ /* 0x182fe2000001081d */
[----:B------:R-:W-:Y:S01]  /*58f0*/  HGMMA.64x128x16.F32.BF16 R88, R152, gdesc[UR12].tnspB, R88, gsb0 ;  /* 0x41e0000c98587df0 */ /* 0x000fe20008001858 */
[----:B------:R-:W-:Y:S01]  /*5900*/  UMOV UR14, UR10 ;  /* 0x0000000a000e7c82 */ /* 0x000fe20008000000 */
[----:B------:R-:W-:Y:S01]  /*5910*/  UMOV UR15, 0x40000040 ;  /* 0x40000040000f7882 */ /* 0x000fe20000000000 */
[----:B------:R-:W-:Y:S01]  /*5920*/  UIADD3 UR10, UR4, 0x300, URZ ;  /* 0x00000300040a7890 */ /* 0x000fe2000fffe03f */
[-CC-:B------:R-:W-:Y:S01]  /*5930*/  FFMA.FTZ R24, R180, R7.reuse, -R29.reuse ;  /* 0x00000007b4187223 */ /* 0x180fe2000001081d */
[-CC-:B------:R-:W-:Y:S01]  /*5940*/  FFMA.FTZ R15, R182, R7.reuse, -R29.reuse ;  /* 0x00000007b60f7223 */ /* 0x180fe2000001081d */
[----:B------:R-:W1:Y:S01]  /*5950*/  MUFU.TANH R168, R168 ;  /* 0x000000a800a87308 */ /* 0x000e620000002400 */
[-CC-:B------:R-:W-:Y:S01]  /*5960*/  FFMA.FTZ R176, R176, R7.reuse, -R29.reuse ;  /* 0x00000007b0b07223 */ /* 0x180fe2000001081d */
[-CC-:B------:R-:W-:Y:S01]  /*5970*/  FFMA.FTZ R204, R204, R7.reuse, -R29.reuse ;  /* 0x00000007cccc7223 */ /* 0x180fe2000001081d */
[-CC-:B--2---:R-:W-:Y:S01]  /*5980*/  FFMA.FTZ R196, R206, R7.reuse, -R29.reuse ;  /* 0x00000007cec47223 */ /* 0x184fe2000001081d */
[-CC-:B------:R-:W-:Y:S01]  /*5990*/  FFMA.FTZ R208, R208, R7.reuse, -R29.reuse ;  /* 0x00000007d0d07223 */ /* 0x180fe2000001081d */
[-CC-:B------:R-:W-:Y:S01]  /*59a0*/  FFMA.FTZ R212, R212, R7.reuse, -R29.reuse ;  /* 0x00000007d4d47223 */ /* 0x180fe2000001081d */
[-CC-:B------:R-:W-:Y:S01]  /*59b0*/  FFMA.FTZ R41, R174, R7.reuse, -R29.reuse ;  /* 0x00000007ae297223 */ /* 0x180fe2000001081d */
[-CC-:B------:R-:W-:Y:S01]  /*59c0*/  FFMA.FTZ R72, R220, R7.reuse, -R29.reuse ;  /* 0x00000007dc487223 */ /* 0x180fe2000001081d */
[----:B------:R-:W2:Y:S01]  /*59d0*/  MUFU.TANH R170, R170 ;  /* 0x000000aa00aa7308 */ /* 0x000ea20000002400 */
[-CC-:B------:R-:W-:Y:S01]  /*59e0*/  FFMA.FTZ R80, R224, R7.reuse, -R29.reuse ;  /* 0x00000007e0507223 */ /* 0x180fe2000001081d */
[-CC-:B------:R-:W-:Y:S01]  /*59f0*/  FFMA.FTZ R49, R228, R7.reuse, -R29.reuse ;  /* 0x00000007e4317223 */ /* 0x180fe2000001081d */
[-C--:B------:R-:W-:Y:S01]  /*5a00*/  FFMA.FTZ R202, R226, R7.reuse, -R29 ;  /* 0x00000007e2ca7223 */ /* 0x080fe2000001081d */
[----:B------:R-:W-:Y:S01]  /*5a10*/  UIADD3 UR4, UR4, 0x380, URZ ;  /* 0x0000038004047890 */ /* 0x000fe2000fffe03f */
[----:B------:R-:W-:-:S03]  /*5a20*/  FMUL.FTZ R8, R8, R7 ;  /* 0x0000000708087220 */ /* 0x000fc60000410000 */
[----:B------:R3:W-:Y:S01]  /*5a30*/  MUFU.EX2 R27, R200 ;  /* 0x000000c8001b7308 */ /* 0x0007e20000000800 */
[----:B-1----:R-:W-:-:S04]  /*5a40*/  FMNMX.FTZ R39, R168, R39, !PT ;  /* 0x00000027a8277209 */ /* 0x002fc80007810000 */
[----:B------:R-:W-:-:S03]  /*5a50*/  FMNMX.FTZ R39, R86, R39, !PT ;  /* 0x0000002756277209 */ /* 0x000fc60007810000 */
[----:B------:R-:W-:Y:S01]  /*5a60*/  MUFU.EX2 R8, R8 ;  /* 0x0000000800087308 */ /* 0x000fe20000000800 */
[----:B--2---:R-:W-:Y:S01]  /*5a70*/  FMNMX.FTZ R6, R170, R39, !PT ;  /* 0x00000027aa067209 */ /* 0x004fe20007810000 */
[-CC-:B------:R-:W-:Y:S01]  /*5a80*/  FFMA.FTZ R39, R216, R7.reuse, -R29.reuse ;  /* 0x00000007d8277223 */ /* 0x180fe2000001081d */
[----:B---3--:R-:W-:-:S03]  /*5a90*/  FFMA.FTZ R200, R218, R7, -R29 ;  /* 0x00000007dac87223 */ /* 0x008fc6000001081d */
[----:B------:R-:W1:Y:S02]  /*5aa0*/  SHFL.BFLY PT, R45, R6, 0x2, 0x1f ;  /* 0x0c401f00062d7f89 */ /* 0x000e6400000e0000 */
[----:B------:R-:W2:Y:S08]  /*5ab0*/  MUFU.EX2 R11, R11 ;  /* 0x0000000b000b7308 */ /* 0x000eb00000000800 */
[----:B------:R-:W3:Y:S08]  /*5ac0*/  MUFU.EX2 R230, R230 ;  /* 0x000000e600e67308 */ /* 0x000ef00000000800 */
[----:B------:R-:W-:Y:S01]  /*5ad0*/  MUFU.EX2 R13, R13 ;  /* 0x0000000d000d7308 */ /* 0x000fe20000000800 */
[----:B--2---:R-:W-:Y:S01]  /*5ae0*/  FFMA.FTZ R3, R8, R3, R11 ;  /* 0x0000000308037223 */ /* 0x004fe2000001000b */
[----:B-1----:R-:W-:Y:S01]  /*5af0*/  FMNMX.FTZ R51, R6, R45, !PT ;  /* 0x0000002d06337209 */ /* 0x002fe20007810000 */
[-CC-:B------:R-:W-:Y:S01]  /*5b00*/  FFMA.FTZ R45, R76, R7.reuse, -R29.reuse ;  /* 0x000000074c2d7223 */ /* 0x180fe2000001081d */
[----:B------:R-:W-:-:S04]  /*5b10*/  FFMA.FTZ R76, R222, R7, -R29 ;  /* 0x00000007de4c7223 */ /* 0x000fc8000001081d */
[----:B------:R-:W1:Y:S01]  /*5b20*/  MUFU.EX2 R24, R24 ;  /* 0x0000001800187308 */ /* 0x000e620000000800 */
[----:B---3--:R-:W-:Y:S01]  /*5b30*/  F2FP.BF16.F32.PACK_AB R180, R230, R11 ;  /* 0x0000000be6b4723e */ /* 0x008fe200000010ff */
[----:B------:R-:W2:Y:S01]  /*5b40*/  SHFL.BFLY PT, R12, R51, 0x1, 0x1f ;  /* 0x0c201f00330c7f89 */ /* 0x000ea200000e0000 */
[----:B------:R-:W-:-:S05]  /*5b50*/  IMAD.MOV.U32 R11, RZ, RZ, R10 ;  /* 0x000000ffff0b7224 */ /* 0x000fca00078e000a */
[----:B------:R-:W-:Y:S08]  /*5b60*/  MUFU.EX2 R15, R15 ;  /* 0x0000000f000f7308 */ /* 0x000ff00000000800 */
[----:B------:R-:W3:Y:S01]  /*5b70*/  MUFU.EX2 R192, R192 ;  /* 0x000000c000c07308 */ /* 0x000ee20000000800 */
[----:B-1----:R-:W-:-:S07]  /*5b80*/  F2FP.BF16.F32.PACK_AB R182, R24, R13 ;  /* 0x0000000d18b6723e */ /* 0x002fce00000010ff */
[----:B------:R-:W-:Y:S01]  /*5b90*/  MUFU.EX2 R31, R176 ;  /* 0x000000b0001f7308 */ /* 0x000fe20000000800 */
[----:B--2---:R-:W-:-:S05]  /*5ba0*/  FMNMX.FTZ R12, R51, R12, !PT ;  /* 0x0000000c330c7209 */ /* 0x004fca0007810000 */
[----:B------:R-:W-:Y:S01]  /*5bb0*/  FADD.FTZ R6, -R12, R9 ;  /* 0x000000090c067221 */ /* 0x000fe20000010100 */
[----:B------:R-:W-:Y:S01]  /*5bc0*/  IMAD.U32 R9, RZ, RZ, UR7 ;  /* 0x00000007ff097e24 */ /* 0x000fe2000f8e00ff */
[----:B------:R-:W-:Y:S01]  /*5bd0*/  MUFU.EX2 R33, R204 ;  /* 0x000000cc00217308 */ /* 0x000fe20000000800 */
[----:B---3--:R-:W-:Y:S01]  /*5be0*/  F2FP.BF16.F32.PACK_AB R174, R192, R27 ;  /* 0x0000001bc0ae723e */ /* 0x008fe200000010ff */
[----:B------:R-:W-:Y:S02]  /*5bf0*/  FMUL.FTZ R6, R6, R7 ;  /* 0x0000000706067220 */ /* 0x000fe40000410000 */
[----:B------:R-:W-:-:S04]  /*5c00*/  @!P1 IADD3 R9, R9, 0x34840, RZ ;  /* 0x0003484009099810 */ /* 0x000fc80007ffe0ff */
[----:B------:R-:W-:Y:S01]  /*5c10*/  MUFU.EX2 R6, R6 ;  /* 0x0000000600067308 */ /* 0x000fe20000000800 */
[----:B------:R-:W-:-:S07]  /*5c20*/  @!P1 PRMT R9, RZ, 0x654, R9 ;  /* 0x00000654ff099816 */ /* 0x000fce0000000009 */
[----:B------:R-:W-:Y:S08]  /*5c30*/  MUFU.EX2 R196, R196 ;  /* 0x000000c400c47308 */ /* 0x000ff00000000800 */
[----:B------:R-:W-:Y:S08]  /*5c40*/  MUFU.EX2 R35, R208 ;  /* 0x000000d000237308 */ /* 0x000ff00000000800 */
[----:B------:R-:W-:Y:S08]  /*5c50*/  MUFU.EX2 R37, R212 ;  /* 0x000000d400257308 */ /* 0x000ff00000000800 */
[----:B------:R-:W-:Y:S01]  /*5c60*/  MUFU.EX2 R39, R39 ;  /* 0x0000002700277308 */ /* 0x000fe20000000800 */
[----:B------:R-:W-:-:S02]  /*5c70*/  WARPGROUP.DEPBAR.LE gsb0, 0x0 ;  /* 0x00008000000079c5 */ /* 0x000fc40000010000 */
[----:B------:R-:W-:Y:S01]  /*5c80*/  WARPGROUP.ARRIVE ;  /* 0x00000000000079c5 */ /* 0x000fe20000000000 */
[-CC-:B------:R-:W-:Y:S01]  /*5c90*/  FFMA.FTZ R152, R190, R7.reuse, -R29.reuse ;  /* 0x00000007be987223 */ /* 0x180fe2000001081d */
[-CC-:B------:R-:W-:Y:S01]  /*5ca0*/  FFMA.FTZ R154, R194, R7.reuse, -R29.reuse ;  /* 0x00000007c29a7223 */ /* 0x180fe2000001081d */
[-CC-:B------:R-:W-:Y:S01]  /*5cb0*/  FFMA.FTZ R190, R198, R7.reuse, -R29.reuse ;  /* 0x00000007c6be7223 */ /* 0x180fe2000001081d */
[-CC-:B------:R-:W-:Y:S01]  /*5cc0*/  FFMA.FTZ R194, R178, R7.reuse, -R29.reuse ;  /* 0x00000007b2c27223 */ /* 0x180fe2000001081d */
[----:B------:R-:W-:Y:S01]  /*5cd0*/  FFMA.FTZ R198, R172, R7, -R29 ;  /* 0x00000007acc67223 */ /* 0x000fe2000001081d */
[----:B------:R-:W-:Y:S01]  /*5ce0*/  HGMMA.64x128x16.F32.BF16 R88, R156, gdesc[UR12].tnspB, R88, gsb0 ;  /* 0x41e0000c9c587df0 */ /* 0x000fe20008001858 */
[----:B------:R-:W-:Y:S01]  /*5cf0*/  UMOV UR14, UR10 ;  /* 0x0000000a000e7c82 */ /* 0x000fe20008000000 */
[----:B------:R-:W-:Y:S01]  /*5d00*/  UMOV UR15, 0x40000040 ;  /* 0x40000040000f7882 */ /* 0x000fe20000000000 */
[----:B------:R-:W-:Y:S01]  /*5d10*/  UMOV UR10, UR4 ;  /* 0x00000004000a7c82 */ /* 0x000fe20008000000 */
[----:B------:R-:W1:Y:S01]  /*5d20*/  MUFU.EX2 R152, R152 ;  /* 0x0000009800987308 */ /* 0x000e620000000800 */
[----:B------:R-:W-:-:S07]  /*5d30*/  UMOV UR4, UR39 ;  /* 0x0000002700047c82 */ /* 0x000fce0008000000 */
[----:B------:R-:W2:Y:S08]  /*5d40*/  MUFU.EX2 R154, R154 ;  /* 0x0000009a009a7308 */ /* 0x000eb00000000800 */
[----:B------:R-:W3:Y:S01]  /*5d50*/  MUFU.EX2 R190, R190 ;  /* 0x000000be00be7308 */ /* 0x000ee20000000800 */
[----:B-1----:R-:W-:-:S07]  /*5d60*/  F2FP.BF16.F32.PACK_AB R176, R152, R15 ;  /* 0x0000000f98b0723e */ /* 0x002fce00000010ff */
[----:B------:R-:W-:Y:S01]  /*5d70*/  MUFU.EX2 R194, R194 ;  /* 0x000000c200c27308 */ /* 0x000fe20000000800 */
[----:B--2---:R-:W-:-:S07]  /*5d80*/  F2FP.BF16.F32.PACK_AB R178, R154, R21 ;  /* 0x000000159ab2723e */ /* 0x004fce00000010ff */
[----:B------:R-:W-:Y:S01]  /*5d90*/  MUFU.EX2 R198, R198 ;  /* 0x000000c600c67308 */ /* 0x000fe20000000800 */
[----:B---3--:R-:W-:-:S07]  /*5da0*/  F2FP.BF16.F32.PACK_AB R172, R190, R25 ;  /* 0x00000019beac723e */ /* 0x008fce00000010ff */
[----:B------:R-:W-:Y:S08]  /*5db0*/  MUFU.EX2 R41, R41 ;  /* 0x0000002900297308 */ /* 0x000ff00000000800 */
[----:B------:R-:W-:Y:S08]  /*5dc0*/  MUFU.EX2 R200, R200 ;  /* 0x000000c800c87308 */ /* 0x000ff00000000800 */
[----:B------:R-:W-:Y:S08]  /*5dd0*/  MUFU.EX2 R43, R43 ;  /* 0x0000002b002b7308 */ /* 0x000ff00000000800 */
[----:B------:R-:W-:Y:S08]  /*5de0*/  MUFU.EX2 R72, R72 ;  /* 0x0000004800487308 */ /* 0x000ff00000000800 */
[----:B------:R-:W-:Y:S08]  /*5df0*/  MUFU.EX2 R45, R45 ;  /* 0x0000002d002d7308 */ /* 0x000ff00000000800 */
[----:B------:R-:W-:Y:S08]  /*5e00*/  MUFU.EX2 R76, R76 ;  /* 0x0000004c004c7308 */ /* 0x000ff00000000800 */
[----:B------:R-:W-:Y:S08]  /*5e10*/  MUFU.EX2 R47, R47 ;  /* 0x0000002f002f7308 */ /* 0x000ff00000000800 */
[----:B------:R-:W1:Y:S08]  /*5e20*/  MUFU.EX2 R80, R80 ;  /* 0x0000005000507308 */ /* 0x000e700000000800 */
[----:B------:R-:W-:Y:S08]  /*5e30*/  MUFU.EX2 R49, R49 ;  /* 0x0000003100317308 */ /* 0x000ff00000000800 */
[----:B------:R-:W2:Y:S01]  /*5e40*/  MUFU.EX2 R202, R202 ;  /* 0x000000ca00ca7308 */ /* 0x000ea20000000800 */
[----:B------:R-:W-:-:S02]  /*5e50*/  WARPGROUP.DEPBAR.LE gsb0, 0x0 ;  /* 0x00008000000079c5 */ /* 0x000fc40000010000 */
[----:B------:R-:W-:Y:S01]  /*5e60*/  WARPGROUP.ARRIVE ;  /* 0x00000000000079c5 */ /* 0x000fe20000000000 */
[-CC-:B------:R-:W-:Y:S01]  /*5e70*/  FFMA.FTZ R156, R210, R7.reuse, -R29.reuse ;  /* 0x00000007d29c7223 */ /* 0x180fe2000001081d */
[-C--:B------:R-:W-:Y:S01]  /*5e80*/  FFMA.FTZ R158, R214, R7.reuse, -R29 ;  /* 0x00000007d69e7223 */ /* 0x080fe2000001081d */
[----:B------:R-:W-:-:S03]  /*5e90*/  FMUL.FTZ R29, R12, R7 ;  /* 0x000000070c1d7220 */ /* 0x000fc60000410000 */
[----:B------:R-:W-:Y:S01]  /*5ea0*/  HGMMA.64x128x16.F32.BF16 R88, R160, gdesc[UR12].tnspB, R88, gsb0 ;  /* 0x41e0000ca0587df0 */ /* 0x000fe20008001858 */
[-CC-:B------:R-:W-:Y:S01]  /*5eb0*/  FFMA.FTZ R177, R30, R7.reuse, -R29.reuse ;  /* 0x000000071eb17223 */ /* 0x180fe2000001081d */
[-CC-:B------:R-:W-:Y:S01]  /*5ec0*/  FFMA.FTZ R30, R36, R7.reuse, -R29.reuse ;  /* 0x00000007241e7223 */ /* 0x180fe2000001081d */
[----:B------:R-:W-:Y:S01]  /*5ed0*/  IMAD.U32 R36, RZ, RZ, UR11 ;  /* 0x0000000bff247e24 */ /* 0x000fe2000f8e00ff */
[----:B------:R-:W-:Y:S01]  /*5ee0*/  UMOV UR11, 0x40000040 ;  /* 0x40000040000b7882 */ /* 0x000fe20000000000 */
[-CC-:B------:R-:W-:Y:S01]  /*5ef0*/  FFMA.FTZ R181, R14, R7.reuse, -R29.reuse ;  /* 0x000000070eb57223 */ /* 0x180fe2000001081d */
[-CC-:B------:R-:W-:Y:S01]  /*5f00*/  FFMA.FTZ R183, R26, R7.reuse, -R29.reuse ;  /* 0x000000071ab77223 */ /* 0x180fe2000001081d */
[-CC-:B------:R-:W-:Y:S01]  /*5f10*/  FFMA.FTZ R28, R28, R7.reuse, -R29.reuse ;  /* 0x000000071c1c7223 */ /* 0x180fe2000001081d */
[----:B------:R-:W-:Y:S01]  /*5f20*/  @!P1 VIADD R36, R36, 0x34860 ;  /* 0x0003486024249836 */ /* 0x000fe20000000000 */
[----:B------:R-:W-:Y:S01]  /*5f30*/  MUFU.EX2 R177, R177 ;  /* 0x000000b100b17308 */ /* 0x000fe20000000800 */
[-CC-:B------:R-:W-:Y:S01]  /*5f40*/  FFMA.FTZ R179, R34, R7.reuse, -R29.reuse ;  /* 0x0000000722b37223 */ /* 0x180fe2000001081d */
[-CC-:B------:R-:W-:Y:S01]  /*5f50*/  FFMA.FTZ R173, R38, R7.reuse, -R29.reuse ;  /* 0x0000000726ad7223 */ /* 0x180fe2000001081d */
[-CC-:B------:R-:W-:Y:S01]  /*5f60*/  FFMA.FTZ R175, R42, R7.reuse, -R29.reuse ;  /* 0x000000072aaf7223 */ /* 0x180fe2000001081d */
[----:B------:R-:W-:Y:S01]  /*5f70*/  @!P1 PRMT R38, RZ, 0x654, R36 ;  /* 0x00000654ff269816 */ /* 0x000fe20000000024 */
[-CC-:B------:R-:W-:Y:S01]  /*5f80*/  FFMA.FTZ R26, R44, R7.reuse, -R29.reuse ;  /* 0x000000072c1a7223 */ /* 0x180fe2000001081d */
[-CC-:B------:R-:W-:Y:S01]  /*5f90*/  FFMA.FTZ R169, R46, R7.reuse, -R29.reuse ;  /* 0x000000072ea97223 */ /* 0x180fe2000001081d */
[-CC-:B------:R-:W-:Y:S01]  /*5fa0*/  FFMA.FTZ R14, R48, R7.reuse, -R29.reuse ;  /* 0x00000007300e7223 */ /* 0x180fe2000001081d */
[----:B------:R-:W3:Y:S01]  /*5fb0*/  MUFU.EX2 R181, R181 ;  /* 0x000000b500b57308 */ /* 0x000ee20000000800 */
[-CC-:B------:R-:W-:Y:S01]  /*5fc0*/  FFMA.FTZ R171, R50, R7.reuse, -R29.reuse ;  /* 0x0000000732ab7223 */ /* 0x180fe2000001081d */
[-CC-:B------:R-:W-:Y:S01]  /*5fd0*/  FFMA.FTZ R153, R54, R7.reuse, -R29.reuse ;  /* 0x0000000736997223 */ /* 0x180fe2000001081d */
[-CC-:B------:R-:W-:Y:S01]  /*5fe0*/  FFMA.FTZ R34, R56, R7.reuse, -R29.reuse ;  /* 0x0000000738227223 */ /* 0x180fe2000001081d */
[-CC-:B------:R-:W-:Y:S01]  /*5ff0*/  FFMA.FTZ R155, R58, R7.reuse, -R29.reuse ;  /* 0x000000073a9b7223 */ /* 0x180fe2000001081d */
[-CC-:B------:R-:W-:Y:S01]  /*6000*/  FFMA.FTZ R60, R60, R7.reuse, -R29.reuse ;  /* 0x000000073c3c7223 */ /* 0x180fe2000001081d */
[-CC-:B------:R-:W-:Y:S01]  /*6010*/  FFMA.FTZ R62, R62, R7.reuse, -R29.reuse ;  /* 0x000000073e3e7223 */ /* 0x180fe2000001081d */
[-CC-:B------:R-:W-:Y:S01]  /*6020*/  FFMA.FTZ R64, R64, R7.reuse, -R29.reuse ;  /* 0x0000000740407223 */ /* 0x180fe2000001081d */
[----:B------:R-:W-:Y:S01]  /*6030*/  MUFU.EX2 R183, R183 ;  /* 0x000000b700b77308 */ /* 0x000fe20000000800 */
        /* <DEDUP_REMOVED lines=8> */
[----:B------:R-:W-:-:S07]  /*60c0*/  FFMA.FTZ R86, R86, R7, -R29 ;  /* 0x0000000756567223 */ /* 0x000fce000001081d */
[----:B------:R-:W-:Y:S08]  /*60d0*/  MUFU.EX2 R179, R179 ;  /* 0x000000b300b37308 */ /* 0x000ff00000000800 */
        /* <DEDUP_REMOVED lines=17> */
[----:B------:R-:W-:Y:S01]  /*61f0*/  FFMA.FTZ R20, R52, R7, -R29 ;  /* 0x0000000734147223 */ /* 0x000fe2000001081d */
[----:B------:R-:W-:Y:S01]  /*6200*/  MUFU.EX2 R60, R60 ;  /* 0x0000003c003c7308 */ /* 0x000fe20000000800 */
[----:B------:R-:W-:Y:S07]  /*6210*/  HGMMA.64x128x16.F32.BF16 R88, R164, gdesc[UR8].tnspB, R88, gsb0 ;  /* 0x41e00008a4587df0 */ /* 0x000fee0008001858 */
[----:B------:R-:W4:Y:S08]  /*6220*/  MUFU.EX2 R160, R160 ;  /* 0x000000a000a07308 */ /* 0x000f300000000800 */
[----:B------:R-:W5:Y:S08]  /*6230*/  MUFU.EX2 R162, R162 ;  /* 0x000000a200a27308 */ /* 0x000f700000000800 */
        /* <DEDUP_REMOVED lines=9> */
[----:B------:R-:W5:Y:S01]  /*62d0*/  MUFU.EX2 R84, R84 ;  /* 0x0000005400547308 */ /* 0x000f620000000800 */
[----:B------:R-:W-:-:S02]  /*62e0*/  WARPGROUP.DEPBAR.LE gsb0, 0x0 ;  /* 0x00008000000079c5 */ /* 0x000fc40000010000 */
[----:B------:R3:W-:Y:S05]  /*62f0*/  @!P1 SYNCS.ARRIVE.TRANS64.RED.A1T0 RZ, [R9+URZ], RZ ;  /* 0x000000ff09ff99a7 */ /* 0x0007ea000810043f */
[----:B------:R-:W5:Y:S01]  /*6300*/  MUFU.EX2 R165, R82 ;  /* 0x0000005200a57308 */ /* 0x000f620000000800 */
[----:B-1----:R-:W-:Y:S02]  /*6310*/  F2FP.BF16.F32.PACK_AB R164, R80, R47 ;  /* 0x0000002f50a4723e */ /* 0x002fe400000010ff */
[----:B--2---:R-:W-:Y:S01]  /*6320*/  F2FP.BF16.F32.PACK_AB R166, R202, R49 ;  /* 0x00000031caa6723e */ /* 0x004fe200000010ff */
[----:B---3--:R-:W-:Y:S01]  /*6330*/  FFMA.FTZ R9, R6, R0, R181 ;  /* 0x0000000006097223 */ /* 0x008fe200000100b5 */
[----:B------:R-:W-:Y:S01]  /*6340*/  FADD.FTZ R0, R230, R3 ;  /* 0x00000003e6007221 */ /* 0x000fe20000010000 */
[----:B------:R1:W-:Y:S02]  /*6350*/  @!P1 SYNCS.ARRIVE.TRANS64.RED.A1T0 RZ, [R38+URZ], RZ ;  /* 0x000000ff26ff99a7 */ /* 0x0003e4000810043f */
[----:B------:R-:W-:Y:S01]  /*6360*/  MUFU.EX2 R167, R86 ;  /* 0x0000005600a77308 */ /* 0x000fe20000000800 */
[C---:B----4-:R-:W-:Y:S01]  /*6370*/  FADD.FTZ R36, R160.reuse, R9 ;  /* 0x00000009a0247221 */ /* 0x050fe20000010000 */
[----:B------:R-:W-:Y:S01]  /*6380*/  FADD.FTZ R3, R13, R0 ;  /* 0x000000000d037221 */ /* 0x000fe20000010000 */
[----:B------:R-:W-:-:S02]  /*6390*/  F2FP.BF16.F32.PACK_AB R181, R160, R181 ;  /* 0x000000b5a0b5723e */ /* 0x000fc400000010ff */
[----:B------:R-:W-:Y:S01]  /*63a0*/  FADD.FTZ R9, R183, R36 ;  /* 0x00000024b7097221 */ /* 0x000fe20000010000 */
[----:B------:R-:W-:Y:S01]  /*63b0*/  FADD.FTZ R0, R24, R3 ;  /* 0x0000000318007221 */ /* 0x000fe20000010000 */
[C---:B------:R-:W-:Y:S02]  /*63c0*/  F2FP.BF16.F32.PACK_AB R183, R28.reuse, R183 ;  /* 0x000000b71cb7723e */ /* 0x040fe400000010ff */
[----:B------:R-:W-:Y:S01]  /*63d0*/  FADD.FTZ R36, R28, R9 ;  /* 0x000000091c247221 */ /* 0x000fe20000010000 */
[----:B------:R-:W-:Y:S01]  /*63e0*/  FADD.FTZ R3, R15, R0 ;  /* 0x000000000f037221 */ /* 0x000fe20000010000 */
[----:B------:R-:W-:Y:S02]  /*63f0*/  F2FP.BF16.F32.PACK_AB R160, R72, R43 ;  /* 0x0000002b48a0723e */ /* 0x000fe400000010ff */
[----:B------:R-:W-:Y:S01]  /*6400*/  FADD.FTZ R9, R177, R36 ;  /* 0x00000024b1097221 */ /* 0x000fe20000010000 */
[----:B------:R-:W-:Y:S01]  /*6410*/  FADD.FTZ R0, R152, R3 ;  /* 0x0000000398007221 */ /* 0x000fe20000010000 */
[----:B-----5:R-:W-:-:S02]  /*6420*/  F2FP.BF16.F32.PACK_AB R177, R162, R177 ;  /* 0x000000b1a2b1723e */ /* 0x020fc400000010ff */
[----:B------:R-:W-:Y:S01]  /*6430*/  FADD.FTZ R36, R162, R9 ;  /* 0x00000009a2247221 */ /* 0x000fe20000010000 */
[----:B------:R-:W-:Y:S01]  /*6440*/  FADD.FTZ R3, R21, R0 ;  /* 0x0000000015037221 */ /* 0x000fe20000010000 */
[----:B------:R-:W-:Y:S02]  /*6450*/  F2FP.BF16.F32.PACK_AB R152, R156, R35 ;  /* 0x000000239c98723e */ /* 0x000fe400000010ff */
[----:B------:R-:W-:Y:S01]  /*6460*/  FADD.FTZ R9, R179, R36 ;  /* 0x00000024b3097221 */ /* 0x000fe20000010000 */
[----:B------:R-:W-:Y:S01]  /*6470*/  FADD.FTZ R0, R154, R3 ;  /* 0x000000039a007221 */ /* 0x000fe20000010000 */
[----:B------:R-:W-:Y:S02]  /*6480*/  F2FP.BF16.F32.PACK_AB R154, R158, R37 ;  /* 0x000000259e9a723e */ /* 0x000fe400000010ff */
[----:B------:R-:W-:Y:S01]  /*6490*/  FADD.FTZ R36, R30, R9 ;  /* 0x000000091e247221 */ /* 0x000fe20000010000 */
[----:B------:R-:W-:Y:S01]  /*64a0*/  FADD.FTZ R3, R25, R0 ;  /* 0x0000000019037221 */ /* 0x000fe20000010000 */
[-CC-:B------:R-:W-:Y:S01]  /*64b0*/  FFMA.FTZ R0, R168, R7.reuse, -R29.reuse ;  /* 0x00000007a8007223 */ /* 0x180fe2000001081d */
[----:B------:R-:W-:Y:S01]  /*64c0*/  FFMA.FTZ R29, R170, R7, -R29 ;  /* 0x00000007aa1d7223 */ /* 0x000fe2000001081d */
[----:B------:R-:W-:Y:S01]  /*64d0*/  FADD.FTZ R9, R173, R36 ;  /* 0x00000024ad097221 */ /* 0x000fe20000010000 */
[----:B------:R-:W-:Y:S01]  /*64e0*/  FADD.FTZ R36, R190, R3 ;  /* 0x00000003be247221 */ /* 0x000fe20000010000 */
[----:B------:R-:W-:-:S02]  /*64f0*/  F2FP.BF16.F32.PACK_AB R179, R30, R179 ;  /* 0x000000b31eb3723e */ /* 0x000fc400000010ff */
[C---:B-1----:R-:W-:Y:S01]  /*6500*/  FADD.FTZ R38, R32.reuse, R9 ;  /* 0x0000000920267221 */ /* 0x042fe20000010000 */
[----:B------:R-:W-:Y:S01]  /*6510*/  FADD.FTZ R3, R27, R36 ;  /* 0x000000241b037221 */ /* 0x000fe20000010000 */
[----:B------:R-:W-:Y:S01]  /*6520*/  MUFU.EX2 R29, R29 ;  /* 0x0000001d001d7308 */ /* 0x000fe20000000800 */
[----:B------:R-:W-:Y:S01]  /*6530*/  F2FP.BF16.F32.PACK_AB R173, R32, R173 ;  /* 0x000000ad20ad723e */ /* 0x000fe200000010ff */
[----:B------:R-:W-:Y:S01]  /*6540*/  FADD.FTZ R9, R175, R38 ;  /* 0x00000026af097221 */ /* 0x000fe20000010000 */
[----:B------:R-:W-:Y:S01]  /*6550*/  FADD.FTZ R36, R192, R3 ;  /* 0x00000003c0247221 */ /* 0x000fe20000010000 */
[C---:B------:R-:W-:Y:S02]  /*6560*/  F2FP.BF16.F32.PACK_AB R175, R26.reuse, R175 ;  /* 0x000000af1aaf723e */ /* 0x040fe400000010ff */
[----:B------:R-:W-:Y:S01]  /*6570*/  FADD.FTZ R38, R26, R9 ;  /* 0x000000091a267221 */ /* 0x000fe20000010000 */
[----:B------:R-:W-:Y:S01]  /*6580*/  FADD.FTZ R3, R31, R36 ;  /* 0x000000241f037221 */ /* 0x000fe20000010000 */
[----:B------:R-:W-:-:S02]  /*6590*/  F2FP.BF16.F32.PACK_AB R168, R194, R31 ;  /* 0x0000001fc2a8723e */ /* 0x000fc400000010ff */
[----:B------:R-:W-:Y:S01]  /*65a0*/  FADD.FTZ R9, R169, R38 ;  /* 0x00000026a9097221 */ /* 0x000fe20000010000 */
[----:B------:R-:W-:Y:S01]  /*65b0*/  FADD.FTZ R24, R194, R3 ;  /* 0x00000003c2187221 */ /* 0x000fe20000010000 */
[C---:B------:R-:W-:Y:S02]  /*65c0*/  F2FP.BF16.F32.PACK_AB R169, R14.reuse, R169 ;  /* 0x000000a90ea9723e */ /* 0x040fe400000010ff */
        /* <DEDUP_REMOVED lines=8> */
[----:B------:R-:W-:Y:S02]  /*6650*/  F2FP.BF16.F32.PACK_AB R162, R76, R45 ;  /* 0x0000002d4ca2723e */ /* 0x000fe400000010ff */
[----:B------:R-:W-:Y:S01]  /*6660*/  FADD.FTZ R9, R153, R28 ;  /* 0x0000001c99097221 */ /* 0x000fe20000010000 */
[----:B------:R-:W-:Y:S01]  /*6670*/  FADD.FTZ R24, R156, R3 ;  /* 0x000000039c187221 */ /* 0x000fe20000010000 */
[C---:B------:R-:W-:Y:S02]  /*6680*/  F2FP.BF16.F32.PACK_AB R153, R34.reuse, R153 ;  /* 0x000000992299723e */ /* 0x040fe400000010ff */
[----:B------:R-:W-:Y:S01]  /*6690*/  FADD.FTZ R28, R34, R9 ;  /* 0x00000009221c7221 */ /* 0x000fe20000010000 */
[----:B------:R-:W-:Y:S01]  /*66a0*/  FADD.FTZ R3, R37, R24 ;  /* 0x0000001825037221 */ /* 0x000fe20000010000 */
[----:B------:R1:W2:Y:S01]  /*66b0*/  MUFU.EX2 R9, R0 ;  /* 0x0000000000097308 */ /* 0x0002a20000000800 */
[----:B------:R-:W-:Y:S01]  /*66c0*/  F2FP.BF16.F32.PACK_AB R156, R198, R39 ;  /* 0x00000027c69c723e */ /* 0x000fe200000010ff */
        /* <DEDUP_REMOVED lines=10> */
[----:B------:R-:W-:-:S03]  /*6770*/  FADD.FTZ R3, R41, R14 ;  /* 0x0000000e29037221 */ /* 0x000fc60000010000 */
        /* <DEDUP_REMOVED lines=11> */
[----:B-1----:R-:W-:Y:S01]  /*6830*/  FADD.FTZ R0, R76, R3 ;  /* 0x000000034c007221 */ /* 0x002fe20000010000 */
[C---:B------:R-:W-:Y:S02]  /*6840*/  F2FP.BF16.F32.PACK_AB R163, R84.reuse, R163 ;  /* 0x000000a354a3723e */ /* 0x040fe400000010ff */
[----:B------:R-:W-:Y:S01]  /*6850*/  FADD.FTZ R28, R84, R28 ;  /* 0x0000001c541c7221 */ /* 0x000fe20000010000 */
[----:B------:R-:W-:-:S03]  /*6860*/  FADD.FTZ R3, R47, R0 ;  /* 0x000000002f037221 */ /* 0x000fc60000010000 */
[----:B------:R-:W-:Y:S01]  /*6870*/  FADD.FTZ R28, R165, R28 ;  /* 0x0000001ca51c7221 */ /* 0x000fe20000010000 */
[----:B------:R-:W-:Y:S01]  /*6880*/  FADD.FTZ R0, R80, R3 ;  /* 0x0000000350007221 */ /* 0x000fe20000010000 */
[C---:B--2---:R-:W-:Y:S02]  /*6890*/  F2FP.BF16.F32.PACK_AB R165, R9.reuse, R165 ;  /* 0x000000a509a5723e */ /* 0x044fe400000010ff */
[----:B------:R-:W-:Y:S01]  /*68a0*/  FADD.FTZ R28, R9, R28 ;  /* 0x0000001c091c7221 */ /* 0x000fe20000010000 */
[----:B------:R-:W-:Y:S01]  /*68b0*/  FADD.FTZ R3, R49, R0 ;  /* 0x0000000031037221 */ /* 0x000fe20000010000 */
[----:B------:R-:W-:Y:S02]  /*68c0*/  IMAD.MOV.U32 R9, RZ, RZ, R12 ;  /* 0x000000ffff097224 */ /* 0x000fe400078e000c */
[----:B------:R-:W-:Y:S01]  /*68d0*/  FADD.FTZ R28, R167, R28 ;  /* 0x0000001ca71c7221 */ /* 0x000fe20000010000 */
[----:B------:R-:W-:Y:S01]  /*68e0*/  FADD.FTZ R3, R202, R3 ;  /* 0x00000003ca037221 */ /* 0x000fe20000010000 */
[----:B------:R-:W-:-:S02]  /*68f0*/  F2FP.BF16.F32.PACK_AB R167, R29, R167 ;  /* 0x000000a71da7723e */ /* 0x000fc400000010ff */
[----:B------:R-:W-:Y:S01]  /*6900*/  FADD.FTZ R0, R29, R28 ;  /* 0x0000001c1d007221 */ /* 0x000fe20000010000 */
[----:B------:R-:W-:Y:S06]  /*6910*/  @P2 BRA `(.L_x_24) ;  /* 0xffffffd400a02947 */ /* 0x000fec000383ffff */
.L_x_15:
[----:B------:R-:W-:Y:S06]  /*6920*/  BAR.ARV 0x8, 0x120 ;  /* 0x0204800000007b1d */ /* 0x000fec0000002000 */
        /* <DEDUP_REMOVED lines=64> */
[----:B------:R-:W-:Y:S06]  /*6d30*/  @!P0 BRA `(.L_x_25) ;  /* 0x0000000000048947 */ /* 0x000fec0003800000 */
[----:B------:R-:W-:Y:S01]  /*6d40*/  BPT.TRAP 0x1 ;  /* 0x000000040000795c */ /* 0x000fe20000300000 */
.L_x_25:
[----:B------:R-:W-:Y:S01]  /*6d50*/  ULEA UR7, UR38, UR60, 0x3 ;  /* 0x0000003c26077291 */ /* 0x000fe2000f8e183f */
[----:B------:R-:W-:-:S04]  /*6d60*/  MOV R4, UR39 ;  /* 0x0000002700047c02 */ /* 0x000fc80008000f00 */
[----:B------:R-:W-:-:S04]  /*6d70*/  SHF.L.U32 R4, R4, 0x1f, RZ ;  /* 0x0000001f04047819 */ /* 0x000fc800000006ff */
[----:B------:R1:W2:Y:S01]  /*6d80*/  SYNCS.PHASECHK.TRANS64.TRYWAIT P2, [UR7+0x34850], R4 ;  /* 0x03485004ff0075a7 */ /* 0x0002a20008040147 */
[----:B------:R-:W-:Y:S05]  /*6d90*/  @!P0 BRA `(.L_x_26) ;  /* 0x0000000000048947 */ /* 0x000fea0003800000 */
[----:B------:R-:W-:Y:S01]  /*6da0*/  BPT.TRAP 0x1 ;  /* 0x000000040000795c */ /* 0x000fe20000300000 */
.L_x_26:
[----:B--2---:R-:W-:Y:S05]  /*6db0*/  @P2 BRA `(.L_x_27) ;  /* 0x0000000000082947 */ /* 0x004fea0003800000 */
[----:B------:R-:W2:Y:S02]  /*6dc0*/  SYNCS.PHASECHK.TRANS64.TRYWAIT P0, [UR7+0x34850], R4 ;  /* 0x03485004ff0075a7 */ /* 0x000ea40008000147 */
[----:B--2---:R-:W-:Y:S05]  /*6dd0*/  @!P0 BRA `(.L_x_28) ;  /* 0x0000004400ac8947 */ /* 0x004fea0003800000 */
.L_x_27:
[----:B------:R-:W-:Y:S01]  /*6de0*/  UIADD3 UR4, UR60, 0x400, URZ ;  /* 0x000004003c047890 */ /* 0x000fe2000fffe03f */
[----:B------:R-:W-:Y:S01]  /*6df0*/  WARPGROUP.ARRIVE ;  /* 0x00000000000079c5 */ /* 0x000fe20000000000 */
[----:B------:R-:W-:Y:S01]  /*6e00*/  UMOV UR11, 0x40000040 ;  /* 0x40000040000b7882 */ /* 0x000fe20000000000 */
[----:B------:R-:W3:Y:S01]  /*6e10*/  SHFL.BFLY PT, R9, R0, 0x2, 0x1f ;  /* 0x0c401f0000097f89 */ /* 0x000ee200000e0000 */
[----:B------:R-:W-:Y:S01]  /*6e20*/  USHF.R.U32.HI UR4, URZ, 0x4, UR4 ;  /* 0x000000043f047899 */ /* 0x000fe20008011604 */
[C---:B------:R-:W-:Y:S01]  /*6e30*/  IADD3 R93, P4, R16.reuse, 0x20, RZ ;  /* 0x00000020105d7810 */ /* 0x040fe20007f9e0ff */
[----:B------:R-:W-:Y:S01]  /*6e40*/  UIADD3 UR35, -UR36, URZ, URZ ;  /* 0x0000003f24237290 */ /* 0x000fe2000fffe13f */
[----:B-12---:R-:W1:Y:S01]  /*6e50*/  SHFL.BFLY PT, R4, R3, 0x2, 0x1f ;  /* 0x0c401f0003047f89 */ /* 0x006e6200000e0000 */
[----:B------:R-:W-:Y:S01]  /*6e60*/  ULOP3.LUT UR4, UR4, 0x3fff, URZ, 0xc0, !UPT ;  /* 0x00003fff04047892 */ /* 0x000fe2000f8ec03f */
[----:B------:R-:W-:Y:S01]  /*6e70*/  LOP3.LUT R92, R93, 0x380, RZ, 0xc0, !PT ;  /* 0x000003805d5c7812 */ /* 0x000fe200078ec0ff */
[----:B------:R-:W-:Y:S01]  /*6e80*/  UIADD3 UR34, -UR61, URZ, URZ ;  /* 0x0000003f3d227290 */ /* 0x000fe2000fffe13f */
[----:B------:R-:W-:Y:S01]  /*6e90*/  IADD3 R91, P5, R16, 0x40, RZ ;  /* 0x00000040105b7810 */ /* 0x000fe20007fbe0ff */
[----:B------:R-:W-:Y:S01]  /*6ea0*/  ULOP3.LUT UR4, UR4, 0x4000000, URZ, 0xfc, !UPT ;  /* 0x0400000004047892 */ /* 0x000fe2000f8efc3f */
[----:B------:R-:W-:Y:S01]  /*6eb0*/  SHF.R.U64 R92, R92, 0x3, RZ ;  /* 0x000000035c5c7819 */ /* 0x000fe200000012ff */
[----:B------:R-:W-:Y:S01]  /*6ec0*/  ULDC UR5, c[0x0][0xda8] ;  /* 0x00036a0000057ab9 */ /* 0x000fe20000000800 */
[----:B------:R-:W-:Y:S01]  /*6ed0*/  IADD3 R89, P6, R16, 0x60, RZ ;  /* 0x0000006010597810 */ /* 0x000fe20007fde0ff */
[----:B------:R-:W-:Y:S01]  /*6ee0*/  ULEA UR4, UR38, UR4, 0xb ;  /* 0x0000000426047291 */ /* 0x000fe2000f8e583f */
[----:B------:R-:W-:Y:S01]  /*6ef0*/  LOP3.LUT R92, R92, R93, RZ, 0x3c, !PT ;  /* 0x0000005d5c5c7212 */ /* 0x000fe200078e3cff */
[----:B------:R-:W-:Y:S01]  /*6f00*/  IMAD.X R93, RZ, RZ, R17, P4 ;  /* 0x000000ffff5d7224 */ /* 0x000fe200020e0611 */
[----:B------:R-:W-:Y:S01]  /*6f10*/  LOP3.LUT R90, R91, 0x380, RZ, 0xc0, !PT ;  /* 0x000003805b5a7812 */ /* 0x000fe200078ec0ff */
[----:B------:R-:W-:Y:S01]  /*6f20*/  UIADD3 UR6, UR4, 0x80, URZ ;  /* 0x0000008004067890 */ /* 0x000fe2000fffe03f */
[----:B------:R-:W-:Y:S01]  /*6f30*/  LOP3.LUT R88, R89, 0x380, RZ, 0xc0, !PT ;  /* 0x0000038059587812 */ /* 0x000fe200078ec0ff */
[----:B------:R-:W-:Y:S01]  /*6f40*/  ULDC.64 UR8, c[0x0][0xb70] ;  /* 0x0002dc0000087ab9 */ /* 0x000fe20000000a00 */
[----:B------:R-:W-:Y:S01]  /*6f50*/  UMOV UR10, UR4 ;  /* 0x00000004000a7c82 */ /* 0x000fe20008000000 */
[C---:B------:R-:W-:Y:S01]  /*6f60*/  IADD3 R11, P4, R16.reuse, 0x4060, RZ ;  /* 0x00004060100b7810 */ /* 0x040fe20007f9e0ff */
[----:B------:R-:W-:Y:S01]  /*6f70*/  HGMMA.64x128x16.F32.BF16 R24, R180, gdesc[UR8].tnspB, R24, gsb0 ;  /* 0x41e00008b4187df0 */ /* 0x000fe20008001818 */
[----:B------:R-:W-:Y:S01]  /*6f80*/  UMOV UR11, 0x40000040 ;  /* 0x40000040000b7882 */ /* 0x000fe20000000000 */
[----:B------:R-:W-:Y:S01]  /*6f90*/  UMOV UR10, UR6 ;  /* 0x00000006000a7c82 */ /* 0x000fe20008000000 */
[----:B------:R-:W-:Y:S01]  /*6fa0*/  UIADD3 UR6, UR4, 0x100, URZ ;  /* 0x0000010004067890 */ /* 0x000fe2000fffe03f */
[----:B---3--:R-:W-:Y:S01]  /*6fb0*/  FADD.FTZ R0, R9, R0 ;  /* 0x0000000009007221 */ /* 0x008fe20000010000 */
[----:B------:R-:W-:Y:S01]  /*6fc0*/  IADD3 R9, P3, R16, 0x4040, RZ ;  /* 0x0000404010097810 */ /* 0x000fe20007f7e0ff */
[----:B-1----:R-:W-:Y:S01]  /*6fd0*/  FADD.FTZ R5, R4, R3 ;  /* 0x0000000304057221 */ /* 0x002fe20000010000 */
[----:B------:R-:W-:-:S02]  /*6fe0*/  SHF.R.U64 R90, R90, 0x3, RZ ;  /* 0x000000035a5a7819 */ /* 0x000fc400000012ff */
[----:B------:R-:W1:Y:S01]  /*6ff0*/  SHFL.BFLY PT, R3, R0, 0x1, 0x1f ;  /* 0x0c201f0000037f89 */ /* 0x000e6200000e0000 */
[----:B------:R-:W-:Y:S02]  /*7000*/  LOP3.LUT R8, R9, 0x380, RZ, 0xc0, !PT ;  /* 0x0000038009087812 */ /* 0x000fe400078ec0ff */
[----:B------:R-:W-:Y:S01]  /*7010*/  SHF.R.U64 R88, R88, 0x3, RZ ;  /* 0x0000000358587819 */ /* 0x000fe200000012ff */
[----:B------:R-:W2:Y:S01]  /*7020*/  SHFL.BFLY PT, R6, R5, 0x1, 0x1f ;  /* 0x0c201f0005067f89 */ /* 0x000ea200000e0000 */
[----:B------:R-:W-:Y:S02]  /*7030*/  SHF.R.U64 R8, R8, 0x3, RZ ;  /* 0x0000000308087819 */ /* 0x000fe400000012ff */
[----:B------:R-:W-:Y:S02]  /*7040*/  LOP3.LUT R4, R11, 0x380, RZ, 0xc0, !PT ;  /* 0x000003800b047812 */ /* 0x000fe400078ec0ff */
[----:B------:R-:W-:Y:S01]  /*7050*/  LOP3.LUT R8, R8, R9, RZ, 0x3c, !PT ;  /* 0x0000000908087212 */ /* 0x000fe200078e3cff */
[----:B------:R-:W-:Y:S01]  /*7060*/  IMAD.X R9, RZ, RZ, R17, P3 ;  /* 0x000000ffff097224 */ /* 0x000fe200018e0611 */
[----:B------:R-:W-:-:S02]  /*7070*/  LOP3.LUT R90, R90, R91, RZ, 0x3c, !PT ;  /* 0x0000005b5a5a7212 */ /* 0x000fc400078e3cff */
[----:B------:R-:W-:Y:S01]  /*7080*/  LOP3.LUT R88, R88, R89, RZ, 0x3c, !PT ;  /* 0x0000005958587212 */ /* 0x000fe200078e3cff */
[----:B------:R-:W-:Y:S01]  /*7090*/  IMAD.X R89, RZ, RZ, R17, P6 ;  /* 0x000000ffff597224 */ /* 0x000fe200030e0611 */
[----:B------:R-:W-:Y:S02]  /*70a0*/  SHF.R.U64 R4, R4, 0x3, RZ ;  /* 0x0000000304047819 */ /* 0x000fe400000012ff */
[----:B------:R-:W-:Y:S02]  /*70b0*/  IADD3.X R91, RZ, R17, RZ, P5, !PT ;  /* 0x00000011ff5b7210 */ /* 0x000fe40002ffe4ff */
[----:B------:R-:W-:Y:S01]  /*70c0*/  R2UR UR12, R23 ;  /* 0x00000000170c72ca */ /* 0x000fe200000e0000 */
[----:B------:R-:W-:Y:S01]  /*70d0*/  IMAD.MOV.U32 R23, RZ, RZ, -0x800000 ;  /* 0xff800000ff177424 */ /* 0x000fe200078e00ff */
[----:B------:R-:W-:Y:S02]  /*70e0*/  MOV R93, R92 ;  /* 0x0000005c005d7202 */ /* 0x000fe40000000f00 */
[----:B------:R-:W-:Y:S01]  /*70f0*/  IADD3 R21, P0, R16, 0x4000, RZ ;  /* 0x0000400010157810 */ /* 0x000fe20007f1e0ff */
[----:B-1----:R-:W-:Y:S01]  /*7100*/  FADD.FTZ R13, R0, R3 ;  /* 0x00000003000d7221 */ /* 0x002fe20000010000 */
[----:B------:R-:W-:-:S02]  /*7110*/  LOP3.LUT R4, R4, R11, RZ, 0x3c, !PT ;  /* 0x0000000b04047212 */ /* 0x000fc400078e3cff */
[----:B------:R-:W-:Y:S01]  /*7120*/  MOV R92, R90 ;  /* 0x0000005a005c7202 */ /* 0x000fe20000000f00 */
[----:B--2---:R-:W-:Y:S01]  /*7130*/  FADD.FTZ R11, R5, R6 ;  /* 0x00000006050b7221 */ /* 0x004fe20000010000 */
[----:B------:R-:W-:Y:S02]  /*7140*/  FSETP.NE.FTZ.AND P3, PT, R13, RZ, PT ;  /* 0x000000ff0d00720b */ /* 0x000fe40003f75000 */
[----:B------:R-:W-:Y:S01]  /*7150*/  MOV R91, R88 ;  /* 0x00000058005b7202 */ /* 0x000fe20000000f00 */
[----:B------:R-:W-:Y:S01]  /*7160*/  UIMAD UR34, UR5, UR34, UR12 ;  /* 0x00000022052272a4 */ /* 0x000fe2000f8e020c */
[----:B------:R-:W-:Y:S01]  /*7170*/  MOV R88, R8 ;  /* 0x0000000800587202 */ /* 0x000fe20000000f00 */
[----:B------:R-:W-:Y:S01]  /*7180*/  IMAD.U32 R9, RZ, RZ, UR7 ;  /* 0x00000007ff097e24 */ /* 0x000fe2000f8e00ff */
[----:B------:R-:W-:Y:S01]  /*7190*/  LOP3.LUT R20, R21, 0x380, RZ, 0xc0, !PT ;  /* 0x0000038015147812 */ /* 0x000fe200078ec0ff */
[----:B------:R-:W-:Y:S01]  /*71a0*/  USHF.L.U32 UR34, UR34, 0x7, URZ ;  /* 0x0000000722227899 */ /* 0x000fe2000800063f */
[----:B------:R-:W-:Y:S01]  /*71b0*/  IADD3 R15, P2, R16, 0x4020, RZ ;  /* 0x00004020100f7810 */ /* 0x000fe20007f5e0ff */
[----:B------:R-:W-:Y:S01]  /*71c0*/  @!P1 VIADD R9, R9, 0x34860 ;  /* 0x0003486009099836 */ /* 0x000fe20000000000 */
[----:B------:R-:W-:Y:S01]  /*71d0*/  FSETP.NE.FTZ.AND P5, PT, R11, RZ, PT ;  /* 0x000000ff0b00720b */ /* 0x000fe20003fb5000 */
[----:B------:R-:W-:Y:S01]  /*71e0*/  ULDC UR7, c[0x0][0xa88] ;  /* 0x0002a20000077ab9 */ /* 0x000fe20000000800 */
[----:B------:R-:W-:Y:S01]  /*71f0*/  SHF.R.U64 R20, R20, 0x3, RZ ;  /* 0x0000000314147819 */ /* 0x000fe200000012ff */
[----:B------:R-:W-:Y:S01]  /*7200*/  @P3 MUFU.LG2 R8, R13 ;  /* 0x0000000d00083308 */ /* 0x000fe20000000c00 */
[----:B------:R-:W-:Y:S01]  /*7210*/  LOP3.LUT R14, R15, 0x380, RZ, 0xc0, !PT ;  /* 0x000003800f0e7812 */ /* 0x000fe200078ec0ff */
[----:B------:R-:W-:Y:S01]  /*7220*/  ULDC.64 UR12, c[0x0][0x208] ;  /* 0x00008200000c7ab9 */ /* 0x000fe20000000a00 */
[----:B------:R-:W-:Y:S01]  /*7230*/  LOP3.LUT R20, R20, R21, RZ, 0x3c, !PT ;  /* 0x0000001514147212 */ /* 0x000fe200078e3cff */
[----:B------:R-:W-:Y:S01]  /*7240*/  IMAD.X R21, RZ, RZ, R17, P0 ;  /* 0x000000ffff157224 */ /* 0x000fe200000e0611 */
[----:B------:R-:W-:-:S02]  /*7250*/  SHF.R.U64 R14, R14, 0x3, RZ ;  /* 0x000000030e0e7819 */ /* 0x000fc400000012ff */
[----:B------:R-:W-:Y:S02]  /*7260*/  IADD3.X R5, RZ, R17, RZ, P4, !PT ;  /* 0x00000011ff057210 */ /* 0x000fe400027fe4ff */
[----:B------:R-:W-:Y:S01]  /*7270*/  LOP3.LUT R14, R14, R15, RZ, 0x3c, !PT ;  /* 0x0000000f0e0e7212 */ /* 0x000fe200078e3cff */
[----:B------:R-:W-:Y:S01]  /*7280*/  IMAD.X R15, RZ, RZ, R17, P2 ;  /* 0x000000ffff0f7224 */ /* 0x000fe200010e0611 */
[----:B------:R-:W-:Y:S01]  /*7290*/  MOV R90, R20 ;  /* 0x00000014005a7202 */ /* 0x000fe20000000f00 */
[----:B------:R-:W-:Y:S01]  /*72a0*/  @P3 FMUL.FTZ R20, R7, 0.69314718246459960938 ;  /* 0x3f31721807143820 */ /* 0x000fe20000410000 */
[----:B------:R-:W-:Y:S01]  /*72b0*/  MOV R6, RZ ;  /* 0x000000ff00067202 */ /* 0x000fe20000000f00 */
[----:B------:R-:W1:Y:S01]  /*72c0*/  @P5 MUFU.LG2 R0, R11 ;  /* 0x0000000b00005308 */ /* 0x000e620000000c00 */
[----:B------:R-:W-:Y:S01]  /*72d0*/  MOV R89, R14 ;  /* 0x0000000e00597202 */ /* 0x000fe20000000f00 */
[----:B------:R-:W-:Y:S01]  /*72e0*/  IMAD.MOV.U32 R14, RZ, RZ, RZ ;  /* 0x000000ffff0e7224 */ /* 0x000fe200078e00ff */
[----:B------:R-:W-:-:S02]  /*72f0*/  LOP3.LUT R95, R16, 0x380, RZ, 0xc0, !PT ;  /* 0x00000380105f7812 */ /* 0x000fc400078ec0ff */
[----:B------:R-:W-:Y:S02]  /*7300*/  @!P1 PRMT R9, RZ, 0x654, R9 ;  /* 0x00000654ff099816 */ /* 0x000fe40000000009 */
[----:B------:R-:W-:Y:S01]  /*7310*/  SHF.R.U64 R95, R95, 0x3, RZ ;  /* 0x000000035f5f7819 */ /* 0x000fe200000012ff */
[----:B------:R2:W3:Y:S01]  /*7320*/  @P5 MUFU.RCP R6, R11 ;  /* 0x0000000b00065308 */ /* 0x0004e20000001000 */
[----:B------:R-:W-:Y:S02]  /*7330*/  MOV R3, 0xff800000 ;  /* 0xff80000000037802 */ /* 0x000fe40000000f00 */
[----:B------:R-:W-:Y:S01]  /*7340*/  LOP3.LUT R94, R95, R16, RZ, 0x3c, !PT ;  /* 0x000000105f5e7212 */ /* 0x000fe200078e3cff */
[----:B------:R-:W-:Y:S01]  /*7350*/  IMAD.MOV.U32 R95, RZ, RZ, R17 ;  /* 0x000000ffff5f7224 */ /* 0x000fe200078e0011 */
[----:B------:R-:W-:-:S03]  /*7360*/  LOP3.LUT P0, RZ, R22, 0x3, RZ, 0xc0, !PT ;  /* 0x0000000316ff7812 */ /* 0x000fc6000780c0ff */
[----:B------:R4:W5:Y:S01]  /*7370*/  @P3 MUFU.RCP R14, R13 ;  /* 0x0000000d000e3308 */ /* 0x0009620000001000 */
[----:B------:R-:W-:Y:S01]  /*7380*/  MOV R94, R94 ;  /* 0x0000005e005e7202 */ /* 0x000fe20000000f00 */
[----:B-1----:R-:W-:Y:S01]  /*7390*/  @P5 FMUL.FTZ R0, R0, 0.69314718246459960938 ;  /* 0x3f31721800005820 */ /* 0x002fe20000410000 */
[----:B------:R-:W-:-:S04]  /*73a0*/  IADD3 R95, R186, UR34, RZ ;  /* 0x00000022ba5f7c10 */ /* 0x000fc8000fffe0ff */
[----:B--2---:R-:W-:-:S04]  /*73b0*/  IADD3 R11, R95, 0x8, RZ ;  /* 0x000000085f0b7810 */ /* 0x004fc80007ffe0ff */
[----:B------:R-:W-:Y:S02]  /*73c0*/  ISETP.GE.OR P2, PT, R11, UR7, P0 ;  /* 0x000000070b007c0c */ /* 0x000fe40008746670 */
[----:B------:R-:W-:Y:S01]  /*73d0*/  ISETP.GE.OR P0, PT, R95, UR7, P0 ;  /* 0x000000075f007c0c */ /* 0x000fe20008706670 */
[----:B------:R-:W-:Y:S02]  /*73e0*/  WARPGROUP.DEPBAR.LE gsb0, 0x0 ;  /* 0x00008000000079c5 */ /* 0x000fe40000010000 */
[----:B------:R-:W-:-:S06]  /*73f0*/  WARPGROUP.ARRIVE ;  /* 0x00000000000079c5 */ /* 0x000fcc0000000000 */
[----:B------:R-:W-:Y:S01]  /*7400*/  HGMMA.64x128x16.F32.BF16 R24, R176, gdesc[UR8].tnspB, R24, gsb0 ;  /* 0x41e00008b0187df0 */ /* 0x000fe20008001818 */
[----:B------:R-:W-:Y:S01]  /*7410*/  UMOV UR10, UR6 ;  /* 0x00000006000a7c82 */ /* 0x000fe20008000000 */
[----:B------:R-:W-:Y:S01]  /*7420*/  UMOV UR11, 0x40000040 ;  /* 0x40000040000b7882 */ /* 0x000fe20000000000 */
[----:B------:R-:W-:Y:S01]  /*7430*/  UIADD3 UR6, UR4, 0x180, URZ ;  /* 0x0000018004067890 */ /* 0x000fe2000fffe03f */
        /* <DEDUP_REMOVED lines=17> */
[----:B------:R-:W-:Y:S02]  /*7550*/  UIADD3 UR6, UR4, 0x300, URZ ;  /* 0x0000030004067890 */ /* 0x000fe4000fffe03f */
[----:B------:R-:W-:Y:S01]  /*7560*/  UIADD3 UR4, UR4, 0x380, URZ ;  /* 0x0000038004047890 */ /* 0x000fe2000fffe03f */
[----:B------:R-:W-:Y:S02]  /*7570*/  WARPGROUP.DEPBAR.LE gsb0, 0x0 ;  /* 0x00008000000079c5 */ /* 0x000fe40000010000 */
[----:B------:R-:W-:-:S06]  /*7580*/  WARPGROUP.ARRIVE ;  /* 0x00000000000079c5 */ /* 0x000fcc0000000000 */
[----:B------:R-:W-:Y:S01]  /*7590*/  HGMMA.64x128x16.F32.BF16 R24, R156, gdesc[UR8].tnspB, R24, gsb0 ;  /* 0x41e000089c187df0 */ /* 0x000fe20008001818 */
[----:B------:R-:W-:Y:S01]  /*75a0*/  UMOV UR10, UR6 ;  /* 0x00000006000a7c82 */ /* 0x000fe20008000000 */
[----:B------:R-:W-:Y:S01]  /*75b0*/  UMOV UR11, 0x40000040 ;  /* 0x40000040000b7882 */ /* 0x000fe20000000000 */
[----:B------:R-:W-:Y:S02]  /*75c0*/  WARPGROUP.DEPBAR.LE gsb0, 0x0 ;  /* 0x00008000000079c5 */ /* 0x000fe40000010000 */
[----:B------:R-:W-:-:S07]  /*75d0*/  WARPGROUP.ARRIVE ;  /* 0x00000000000079c5 */ /* 0x000fce0000000000 */
[----:B------:R-:W-:Y:S01]  /*75e0*/  HGMMA.64x128x16.F32.BF16 R24, R160, gdesc[UR8].tnspB, R24, gsb0 ;  /* 0x41e00008a0187df0 */ /* 0x000fe20008001818 */
[----:B------:R-:W-:Y:S01]  /*75f0*/  UMOV UR10, UR4 ;  /* 0x00000004000a7c82 */ /* 0x000fe20008000000 */
[----:B------:R-:W-:Y:S01]  /*7600*/  UMOV UR11, 0x40000040 ;  /* 0x40000040000b7882 */ /* 0x000fe20000000000 */
[----:B------:R-:W-:Y:S02]  /*7610*/  ULDC UR4, c[0x0][0xdb4] ;  /* 0x00036d0000047ab9 */ /* 0x000fe40000000800 */
[----:B------:R-:W-:-:S04]  /*7620*/  UIMAD UR35, UR4, UR35, UR61 ;  /* 0x00000023042372a4 */ /* 0x000fc8000f8e023d */
[----:B------:R-:W-:-:S04]  /*7630*/  USHF.R.S32.HI UR4, URZ, 0x1f, UR35 ;  /* 0x0000001f3f047899 */ /* 0x000fc80008011423 */
[----:B------:R-:W-:Y:S02]  /*7640*/  UIMAD UR6, UR4, UR8, URZ ;  /* 0x00000008040672a4 */ /* 0x000fe4000f8e023f */
[----:B------:R-:W-:Y:S02]  /*7650*/  UIMAD.WIDE.U32 UR4, UR35, UR8, URZ ;  /* 0x00000008230472a5 */ /* 0x000fe4000f8e003f */
[----:B------:R-:W-:Y:S01]  /*7660*/  UIMAD UR6, UR35, UR9, UR6 ;  /* 0x00000009230672a4 */ /* 0x000fe2000f8e0206 */
[----:B------:R-:W-:Y:S02]  /*7670*/  WARPGROUP.DEPBAR.LE gsb0, 0x0 ;  /* 0x00008000000079c5 */ /* 0x000fe40000010000 */
[----:B------:R-:W-:-:S06]  /*7680*/  WARPGROUP.ARRIVE ;  /* 0x00000000000079c5 */ /* 0x000fcc0000000000 */
[----:B------:R-:W-:Y:S01]  /*7690*/  HGMMA.64x128x16.F32.BF16 R24, R164, gdesc[UR8].tnspB, R24, gsb0 ;  /* 0x41e00008a4187df0 */ /* 0x000fe20008001818 */
[----:B------:R-:W-:Y:S02]  /*76a0*/  R2UR UR10, R18 ;  /* 0x00000000120a72ca */ /* 0x000fe400000e0000 */
[----:B------:R-:W-:Y:S01]  /*76b0*/  MOV R18, R4 ;  /* 0x0000000400127202 */ /* 0x000fe20000000f00 */
[----:B------:R-:W-:Y:S02]  /*76c0*/  IMAD.U32 R5, RZ, RZ, UR5 ;  /* 0x00000005ff057e24 */ /* 0x000fe4000f8e00ff */
[----:B------:R-:W-:Y:S01]  /*76d0*/  @P5 FMUL.FTZ R5, R7, 0.69314718246459960938 ;  /* 0x3f31721807055820 */ /* 0x000fe20000410000 */
[----:B------:R-:W-:Y:S01]  /*76e0*/  @P3 FMUL.FTZ R7, R8, 0.69314718246459960938 ;  /* 0x3f31721808073820 */ /* 0x000fe20000410000 */
[----:B------:R-:W-:Y:S01]  /*76f0*/  IMAD.U32 R4, RZ, RZ, UR4 ;  /* 0x00000004ff047e24 */ /* 0x000fe2000f8e00ff */
[----:B------:R-:W-:Y:S01]  /*7700*/  UIADD3 UR4, UR5, UR6, URZ ;  /* 0x0000000605047290 */ /* 0x000fe2000fffe03f */
[----:B------:R-:W-:Y:S01]  /*7710*/  @P5 FFMA.FTZ R3, R5, R10, R0 ;  /* 0x0000000a05035223 */ /* 0x000fe20000010000 */
[----:B------:R-:W-:Y:S01]  /*7720*/  @P3 FFMA.FTZ R23, R20, R12, R7 ;  /* 0x0000000c14173223 */ /* 0x000fe20000010007 */
[----:B------:R-:W-:Y:S01]  /*7730*/  IMAD.MOV.U32 R12, RZ, RZ, R4 ;  /* 0x000000ffff0c7224 */ /* 0x000fe200078e0004 */
[----:B------:R-:W1:Y:S02]  /*7740*/  LDC.64 R20, c[0x0][0xb78] ;  /* 0x0002de00ff147b82 */ /* 0x000e640000000a00 */
[----:B----4-:R-:W-:Y:S01]  /*7750*/  IMAD.U32 R13, RZ, RZ, UR4 ;  /* 0x00000004ff0d7e24 */ /* 0x010fe2000f8e00ff */
[----:B------:R-:W-:-:S06]  /*7760*/  USHF.R.S32.HI UR4, URZ, 0x1f, UR36 ;  /* 0x0000001f3f047899 */ /* 0x000fcc0008011424 */
[----:B-1----:R-:W-:Y:S01]  /*7770*/  IMAD R0, R20, UR4, RZ ;  /* 0x0000000414007c24 */ /* 0x002fe2000f8e02ff */
[----:B------:R-:W-:Y:S01]  /*7780*/  ULDC.64 UR4, c[0x0][0xb40] ;  /* 0x0002d00000047ab9 */ /* 0x000fe20000000a00 */
[----:B------:R-:W-:Y:S02]  /*7790*/  WARPGROUP.DEPBAR.LE gsb0, 0x0 ;  /* 0x00008000000079c5 */ /* 0x000fe40000010000 */
[----:B------:R1:W-:Y:S01]  /*77a0*/  @!P1 SYNCS.ARRIVE.TRANS64.RED.A1T0 RZ, [R9+URZ], RZ ;  /* 0x000000ff09ff99a7 */ /* 0x0003e2000810043f */
[-C--:B---3--:R-:W-:Y:S01]  /*77b0*/  FMUL.FTZ R4, R25, R6.reuse ;  /* 0x0000000619047220 */ /* 0x088fe20000410000 */
[----:B------:R-:W-:Y:S01]  /*77c0*/  FMUL.FTZ R5, R24, R6 ;  /* 0x0000000618057220 */ /* 0x000fe20000410000 */
[-C--:B-----5:R-:W-:Y:S01]  /*77d0*/  FMUL.FTZ R27, R27, R14.reuse ;  /* 0x0000000e1b1b7220 */ /* 0x0a0fe20000410000 */
[----:B------:R-:W-:Y:S01]  /*77e0*/  FMUL.FTZ R26, R26, R14 ;  /* 0x0000000e1a1a7220 */ /* 0x000fe20000410000 */
[-C--:B------:R-:W-:Y:S01]  /*77f0*/  FMUL.FTZ R29, R29, R6.reuse ;  /* 0x000000061d1d7220 */ /* 0x080fe20000410000 */
[----:B------:R-:W-:Y:S01]  /*7800*/  FMUL.FTZ R28, R28, R6 ;  /* 0x000000061c1c7220 */ /* 0x000fe20000410000 */
[-C--:B------:R-:W-:Y:S01]  /*7810*/  FMUL.FTZ R7, R31, R14.reuse ;  /* 0x0000000e1f077220 */ /* 0x080fe20000410000 */
[----:B------:R-:W-:Y:S01]  /*7820*/  FMUL.FTZ R30, R30, R14 ;  /* 0x0000000e1e1e7220 */ /* 0x000fe20000410000 */
[-C--:B------:R-:W-:Y:S01]  /*7830*/  FMUL.FTZ R8, R33, R6.reuse ;  /* 0x0000000621087220 */ /* 0x080fe20000410000 */
[-C--:B-1----:R-:W-:Y:S01]  /*7840*/  FMUL.FTZ R9, R32, R6.reuse ;  /* 0x0000000620097220 */ /* 0x082fe20000410000 */
[-C--:B------:R-:W-:Y:S01]  /*7850*/  FMUL.FTZ R10, R37, R6.reuse ;  /* 0x00000006250a7220 */ /* 0x080fe20000410000 */
[----:B------:R-:W-:Y:S01]  /*7860*/  FMUL.FTZ R11, R36, R6 ;  /* 0x00000006240b7220 */ /* 0x000fe20000410000 */
[----:B------:R-:W-:Y:S01]  /*7870*/  F2FP.BF16.F32.PACK_AB R4, R4, R5 ;  /* 0x000000050404723e */ /* 0x000fe200000010ff */
        /* <DEDUP_REMOVED lines=28> */
[----:B------:R-:W-:Y:S01]  /*7a40*/  F2FP.BF16.F32.PACK_AB R5, R27, R26 ;  /* 0x0000001a1b05723e */ /* 0x000fe200000010ff */
        /* <DEDUP_REMOVED lines=8> */
[-C--:B------:R-:W-:Y:S01]  /*7ad0*/  FMUL.FTZ R54, R54, R14.reuse ;  /* 0x0000000e36367220 */ /* 0x080fe20000410000 */
[-C--:B------:R-:W-:Y:S01]  /*7ae0*/  FMUL.FTZ R59, R59, R14.reuse ;  /* 0x0000000e3b3b7220 */ /* 0x080fe20000410000 */
[----:B------:R-:W-:Y:S01]  /*7af0*/  FMUL.FTZ R58, R58, R14 ;  /* 0x0000000e3a3a7220 */ /* 0x000fe20000410000 */
[----:B------:R-:W-:Y:S01]  /*7b00*/  F2FP.BF16.F32.PACK_AB R7, R7, R30 ;  /* 0x0000001e0707723e */ /* 0x000fe200000010ff */
[----:B------:R-:W-:Y:S01]  /*7b10*/  BAR.SYNC.DEFER_BLOCKING 0x1, 0x100 ;  /* 0x0044000000007b1d */ /* 0x000fe20000010000 */
[-C--:B------:R-:W-:Y:S01]  /*7b20*/  FMUL.FTZ R63, R63, R14.reuse ;  /* 0x0000000e3f3f7220 */ /* 0x080fe20000410000 */
[-C--:B------:R-:W-:Y:S01]  /*7b30*/  FMUL.FTZ R62, R62, R14.reuse ;  /* 0x0000000e3e3e7220 */ /* 0x080fe20000410000 */
[-C--:B------:R-:W-:Y:S01]  /*7b40*/  FMUL.FTZ R67, R67, R14.reuse ;  /* 0x0000000e43437220 */ /* 0x080fe20000410000 */
[-C--:B------:R-:W-:Y:S01]  /*7b50*/  FMUL.FTZ R66, R66, R14.reuse ;  /* 0x0000000e42427220 */ /* 0x080fe20000410000 */
[----:B------:R-:W-:Y:S01]  /*7b60*/  IMAD R28, R21, UR36, R0 ;  /* 0x00000024151c7c24 */ /* 0x000fe2000f8e0200 */
[----:B------:R-:W-:Y:S01]  /*7b70*/  F2FP.BF16.F32.PACK_AB R8, R8, R9 ;  /* 0x000000090808723e */ /* 0x000fe200000010ff */
[-C--:B------:R-:W-:Y:S01]  /*7b80*/  FMUL.FTZ R71, R71, R14.reuse ;  /* 0x0000000e47477220 */ /* 0x080fe20000410000 */
[----:B------:R-:W-:Y:S01]  /*7b90*/  F2FP.BF16.F32.PACK_AB R10, R10, R11 ;  /* 0x0000000b0a0a723e */ /* 0x000fe200000010ff */
[-C--:B------:R-:W-:Y:S01]  /*7ba0*/  FMUL.FTZ R70, R70, R14.reuse ;  /* 0x0000000e46467220 */ /* 0x080fe20000410000 */
[-C--:B------:R-:W-:Y:S01]  /*7bb0*/  FMUL.FTZ R75, R75, R14.reuse ;  /* 0x0000000e4b4b7220 */ /* 0x080fe20000410000 */
[----:B------:R-:W-:Y:S01]  /*7bc0*/  FMUL.FTZ R74, R74, R14 ;  /* 0x0000000e4a4a7220 */ /* 0x000fe20000410000 */
[----:B------:R-:W-:Y:S01]  /*7bd0*/  IMAD.WIDE.U32 R20, R20, UR36, R12 ;  /* 0x0000002414147c25 */ /* 0x000fe2000f8e000c */
[----:B------:R-:W-:-:S03]  /*7be0*/  F2FP.BF16.F32.PACK_AB R9, R35, R34 ;  /* 0x000000222309723e */ /* 0x000fc600000010ff */
[----:B------:R-:W-:Y:S01]  /*7bf0*/  FMUL.FTZ R79, R79, R14 ;  /* 0x0000000e4f4f7220 */ /* 0x000fe20000410000 */
[----:B------:R-:W-:Y:S01]  /*7c00*/  F2FP.BF16.F32.PACK_AB R11, R39, R38 ;  /* 0x00000026270b723e */ /* 0x000fe200000010ff */
[-C--:B------:R-:W-:Y:S01]  /*7c10*/  FMUL.FTZ R78, R78, R14.reuse ;  /* 0x0000000e4e4e7220 */ /* 0x080fe20000410000 */
[-C--:B------:R-:W-:Y:S01]  /*7c20*/  FMUL.FTZ R83, R83, R14.reuse ;  /* 0x0000000e53537220 */ /* 0x080fe20000410000 */
[-C--:B------:R-:W-:Y:S01]  /*7c30*/  FMUL.FTZ R82, R82, R14.reuse ;  /* 0x0000000e52527220 */ /* 0x080fe20000410000 */
[-C--:B------:R-:W-:Y:S01]  /*7c40*/  FMUL.FTZ R87, R87, R14.reuse ;  /* 0x0000000e57577220 */ /* 0x080fe20000410000 */
[----:B------:R-:W-:Y:S01]  /*7c50*/  FMUL.FTZ R86, R86, R14 ;  /* 0x0000000e56567220 */ /* 0x000fe20000410000 */
[----:B------:R-:W-:Y:S02]  /*7c60*/  F2FP.BF16.F32.PACK_AB R12, R41, R40 ;  /* 0x00000028290c723e */ /* 0x000fe400000010ff */
[----:B------:R-:W-:Y:S01]  /*7c70*/  F2FP.BF16.F32.PACK_AB R13, R43, R42 ;  /* 0x0000002a2b0d723e */ /* 0x000fe200000010ff */
[----:B------:R1:W-:Y:S01]  /*7c80*/  STSM.16.M88.4 [R94], R4 ;  /* 0x000000045e007844 */ /* 0x0003e20000000200 */
[----:B------:R-:W-:-:S02]  /*7c90*/  F2FP.BF16.F32.PACK_AB R14, R45, R44 ;  /* 0x0000002c2d0e723e */ /* 0x000fc400000010ff */
[----:B------:R-:W-:Y:S01]  /*7ca0*/  F2FP.BF16.F32.PACK_AB R15, R15, R46 ;  /* 0x0000002e0f0f723e */ /* 0x000fe200000010ff */
[----:B------:R-:W-:Y:S01]  /*7cb0*/  STSM.16.M88.4 [R93], R8 ;  /* 0x000000085d007844 */ /* 0x000fe20000000200 */
[----:B------:R-:W-:Y:S02]  /*7cc0*/  F2FP.BF16.F32.PACK_AB R24, R24, R25 ;  /* 0x000000191818723e */ /* 0x000fe400000010ff */
[----:B------:R-:W-:Y:S01]  /*7cd0*/  F2FP.BF16.F32.PACK_AB R56, R57, R56 ;  /* 0x000000383938723e */ /* 0x000fe200000010ff */
[----:B------:R-:W-:Y:S01]  /*7ce0*/  STSM.16.M88.4 [R92], R12 ;  /* 0x0000000c5c007844 */ /* 0x000fe20000000200 */
[----:B------:R-:W-:Y:S02]  /*7cf0*/  F2FP.BF16.F32.PACK_AB R25, R51, R50 ;  /* 0x000000323319723e */ /* 0x000fe400000010ff */
[----:B------:R-:W-:Y:S02]  /*7d00*/  F2FP.BF16.F32.PACK_AB R26, R53, R52 ;  /* 0x00000034351a723e */ /* 0x000fe400000010ff */
[----:B------:R-:W-:-:S02]  /*7d10*/  F2FP.BF16.F32.PACK_AB R27, R27, R54 ;  /* 0x000000361b1b723e */ /* 0x000fc400000010ff */
[----:B------:R-:W-:Y:S02]  /*7d20*/  F2FP.BF16.F32.PACK_AB R57, R59, R58 ;  /* 0x0000003a3b39723e */ /* 0x000fe400000010ff */
[----:B------:R-:W-:Y:S01]  /*7d30*/  F2FP.BF16.F32.PACK_AB R64, R65, R64 ;  /* 0x000000404140723e */ /* 0x000fe200000010ff */
[----:B------:R-:W-:Y:S01]  /*7d40*/  STSM.16.M88.4 [R91], R24 ;  /* 0x000000185b007844 */ /* 0x000fe20000000200 */
[----:B------:R-:W-:Y:S02]  /*7d50*/  F2FP.BF16.F32.PACK_AB R58, R61, R60 ;  /* 0x0000003c3d3a723e */ /* 0x000fe400000010ff */
[----:B------:R-:W-:Y:S02]  /*7d60*/  F2FP.BF16.F32.PACK_AB R59, R63, R62 ;  /* 0x0000003e3f3b723e */ /* 0x000fe400000010ff */
[----:B------:R-:W-:Y:S02]  /*7d70*/  F2FP.BF16.F32.PACK_AB R65, R67, R66 ;  /* 0x000000424341723e */ /* 0x000fe400000010ff */
[----:B------:R-:W-:Y:S01]  /*7d80*/  F2FP.BF16.F32.PACK_AB R72, R73, R72 ;  /* 0x000000484948723e */ /* 0x000fe200000010ff */
[----:B------:R-:W-:Y:S01]  /*7d90*/  STSM.16.M88.4 [R90], R56 ;  /* 0x000000385a007844 */ /* 0x000fe20000000200 */
[----:B-1----:R-:W-:-:S02]  /*7da0*/  SHF.R.S32.HI R5, RZ, 0x1f, R95 ;  /* 0x0000001fff057819 */ /* 0x002fc4000001145f */
[----:B------:R-:W-:Y:S02]  /*7db0*/  IADD3 R0, P1, R95, R20, RZ ;  /* 0x000000145f007210 */ /* 0x000fe40007f3e0ff */
[----:B------:R-:W-:Y:S02]  /*7dc0*/  F2FP.BF16.F32.PACK_AB R66, R69, R68 ;  /* 0x000000444542723e */ /* 0x000fe400000010ff */
[----:B------:R-:W-:Y:S02]  /*7dd0*/  F2FP.BF16.F32.PACK_AB R67, R71, R70 ;  /* 0x000000464743723e */ /* 0x000fe400000010ff */
[----:B------:R-:W-:Y:S02]  /*7de0*/  F2FP.BF16.F32.PACK_AB R73, R75, R74 ;  /* 0x0000004a4b49723e */ /* 0x000fe400000010ff */
[----:B------:R-:W-:Y:S01]  /*7df0*/  F2FP.BF16.F32.PACK_AB R80, R81, R80 ;  /* 0x000000505150723e */ /* 0x000fe200000010ff */
[----:B------:R-:W-:Y:S01]  /*7e00*/  STSM.16.M88.4 [R89], R64 ;  /* 0x0000004059007844 */ /* 0x000fe20000000200 */
[----:B------:R-:W-:-:S02]  /*7e10*/  F2FP.BF16.F32.PACK_AB R74, R77, R76 ;  /* 0x0000004c4d4a723e */ /* 0x000fc400000010ff */
[----:B------:R-:W-:Y:S02]  /*7e20*/  F2FP.BF16.F32.PACK_AB R75, R79, R78 ;  /* 0x0000004e4f4b723e */ /* 0x000fe400000010ff */
[----:B------:R-:W-:Y:S02]  /*7e30*/  F2FP.BF16.F32.PACK_AB R81, R83, R82 ;  /* 0x000000525351723e */ /* 0x000fe400000010ff */
[----:B------:R-:W-:Y:S01]  /*7e40*/  F2FP.BF16.F32.PACK_AB R82, R85, R84 ;  /* 0x000000545552723e */ /* 0x000fe200000010ff */
[----:B------:R-:W-:Y:S01]  /*7e50*/  STSM.16.M88.4 [R88], R72 ;  /* 0x0000004858007844 */ /* 0x000fe20000000200 */
[----:B------:R-:W-:Y:S02]  /*7e60*/  F2FP.BF16.F32.PACK_AB R83, R87, R86 ;  /* 0x000000565753723e */ /* 0x000fe400000010ff */
[----:B------:R-:W-:Y:S02]  /*7e70*/  IADD3.X R5, R5, R21, R28, P1, !PT ;  /* 0x0000001505057210 */ /* 0x000fe40000ffe41c */
[----:B------:R-:W-:Y:S01]  /*7e80*/  LEA R4, P1, R0, UR4, 0x2 ;  /* 0x0000000400047c11 */ /* 0x000fe2000f8210ff */
[----:B------:R1:W-:Y:S01]  /*7e90*/  STSM.16.M88.4 [R18], R80 ;  /* 0x0000005012007844 */ /* 0x0003e20000000200 */
[----:B------:R-:W-:-:S02]  /*7ea0*/  ULDC UR4, c[0x0][0xc] ;  /* 0x0000030000047ab9 */ /* 0x000fc40000000800 */
[----:B------:R-:W-:Y:S01]  /*7eb0*/  LEA.HI.X R5, R0, UR5, R5, 0x2, P1 ;  /* 0x0000000500057c11 */ /* 0x000fe200088f1405 */
[----:B------:R-:W-:Y:S01]  /*7ec0*/  @!PT LDS RZ, [RZ] ;  /* 0x00000000fffff984 */ /* 0x000fe20000000800 */
[----:B------:R-:W-:Y:S01]  /*7ed0*/  @!PT LDS RZ, [RZ] ;  /* 0x00000000fffff984 */ /* 0x000fe20000000800 */
[----:B------:R-:W-:Y:S01]  /*7ee0*/  @!PT LDS RZ, [RZ] ;  /* 0x00000000fffff984 */ /* 0x000fe20000000800 */
[----:B------:R-:W-:Y:S01]  /*7ef0*/  @!PT LDS RZ, [RZ] ;  /* 0x00000000fffff984 */ /* 0x000fe20000000800 */
[----:B------:R2:W-:Y:S06]  /*7f00*/  MEMBAR.ALL.CTA ;  /* 0x0000000000007992 */ /* 0x0005ec0000008000 */
[----:B--2---:R-:W2:Y:S01]  /*7f10*/  FENCE.VIEW.ASYNC.S ;  /* 0x00000000000073c6 */ /* 0x004ea20000000000 */
[----:B------:R-:W-:-:S03]  /*7f20*/  UIADD3 UR10, UR4, UR10, URZ ;  /* 0x0000000a040a7290 */ /* 0x000fc6000fffe03f */
[----:B--2---:R-:W2:Y:S03]  /*7f30*/  SHFL.IDX PT, R0, R185, RZ, 0x1f ;  /* 0x00001fffb9007589 */ /* 0x004ea600000e0000 */
[----:B-1----:R-:W-:Y:S01]  /*7f40*/  MOV R18, UR10 ;  /* 0x0000000a00127c02 */ /* 0x002fe20008000f00 */
[----:B------:R-:W-:Y:S06]  /*7f50*/  BAR.ARV 0x1, 0x120 ;  /* 0x0044800000007b1d */ /* 0x000fec0000002000 */
[----:B------:R1:W-:Y:S01]  /*7f60*/  @!P0 STG.E desc[UR12][R4.64], R3 ;  /* 0x0000000304008986 */ /* 0x0003e2000c10190c */
[----:B--2---:R-:W-:-:S03]  /*7f70*/  ISETP.NE.AND P0, PT, R0, 0x7, PT ;  /* 0x000000070000780c */ /* 0x004fc60003f05270 */
[----:B------:R1:W-:Y:S10]  /*7f80*/  @!P2 STG.E desc[UR12][R4.64+0x20], R23 ;  /* 0x000020170400a986 */ /* 0x0003f4000c10190c */
[----:B------:R-:W-:Y:S05]  /*7f90*/  @P0 BRA `(.L_x_29) ;  /* 0x0000000000580947 */ /* 0x000fea0003800000 */
[----:B------:R-:W-:Y:S01]  /*7fa0*/  BAR.SYNC.DEFER_BLOCKING 0x1, 0x120 ;  /* 0x0044800000007b1d */ /* 0x000fe20000010000 */
[----:B------:R-:W-:-:S05]  /*7fb0*/  ELECT P0, URZ, PT ;  /* 0x00000000003f782f */ /* 0x000fca0003800000 */
[----:B------:R-:W-:Y:S08]  /*7fc0*/  BSSY B0, `(.L_x_29) ;  /* 0x0000013000007945 */ /* 0x000ff00003800000 */
[----:B------:R-:W-:Y:S05]  /*7fd0*/  @!P0 BRA `(.L_x_30) ;  /* 0x0000000000448947 */ /* 0x000fea0003800000 */
[----:B------:R-:W-:Y:S01]  /*7fe0*/  ULDC.64 UR6, c[0x0][0x198] ;  /* 0x0000660000067ab9 */ /* 0x000fe20000000a00 */
[----:B------:R-:W-:Y:S01]  /*7ff0*/  UMOV UR33, URZ ;  /* 0x0000003f00217c82 */ /* 0x000fe20008000000 */
[----:B------:R-:W-:Y:S02]  /*8000*/  UIADD3 UR4, UP0, UR6, 0x9f0, URZ ;  /* 0x000009f006047890 */ /* 0x000fe4000ff1e03f */
[----:B------:R-:W-:Y:S02]  /*8010*/  UIADD3 UR6, UR60, 0x4000, URZ ;  /* 0x000040003c067890 */ /* 0x000fe4000fffe03f */
[----:B------:R-:W-:Y:S01]  /*8020*/  UIADD3.X UR5, URZ, UR7, URZ, UP0, !UPT ;  /* 0x000000073f057290 */ /* 0x000fe200087fe43f */
[----:B------:R-:W-:Y:S01]  /*8030*/  UMOV UR37, URZ ;  /* 0x0000003f00257c82 */ /* 0x000fe20008000000 */
[----:B------:R-:W-:Y:S01]  /*8040*/  UMOV UR32, UR60 ;  /* 0x0000003c00207c82 */ /* 0x000fe20008000000 */
[----:B------:R-:W-:-:S06]  /*8050*/  UMOV UR7, 0x40 ;  /* 0x0000004000077882 */ /* 0x000fcc0000000000 */
[----:B------:R2:W-:Y:S02]  /*8060*/  UTMASTG.5D [UR32], [UR4] ;  /* 0x00000020040073b5 */ /* 0x0005e40008020000 */
[----:B--2---:R-:W-:Y:S01]  /*8070*/  UMOV UR32, UR6 ;  /* 0x0000000600207c82 */ /* 0x004fe20008000000 */
[----:B------:R-:W-:Y:S01]  /*8080*/  UMOV UR33, UR7 ;  /* 0x0000000700217c82 */ /* 0x000fe20008000000 */
[----:B------:R-:W-:Y:S01]  /*8090*/  UIADD3 UR6, UR60, 0x34820, URZ ;  /* 0x000348203c067890 */ /* 0x000fe2000fffe03f */
[----:B------:R2:W-:Y:S03]  /*80a0*/  UTMASTG.5D [UR32], [UR4] ;  /* 0x00000020040073b5 */ /* 0x0005e60008020000 */
[----:B------:R-:W-:Y:S01]  /*80b0*/  UPRMT UR6, URZ, 0x654, UR6 ;  /* 0x000006543f067896 */ /* 0x000fe20008000006 */
[----:B------:R0:W-:Y:S01]  /*80c0*/  UTMACMDFLUSH ;  /* 0x00000000000079b7 */ /* 0x0001e20000000000 */
[----:B------:R-:W-:-:S07]  /*80d0*/  DEPBAR.LE SB0, 0x0 ;  /* 0x000080000000791a */ /* 0x000fce0000000000 */
[----:B--2---:R-:W-:Y:S03]  /*80e0*/  SYNCS.ARRIVE.TRANS64.RED.A1T0 RZ, [UR6], RZ ;  /* 0x000000ffffff79a7 */ /* 0x004fe60008100406 */
.L_x_30:
[----:B------:R-:W-:Y:S05]  /*80f0*/  BSYNC B0 ;  /* 0x0000000000007941 */ /* 0x000fea0003800000 */
.L_x_29:
[----:B------:R-:W2:Y:S01]  /*8100*/  LDC R0, c[0x0][0xda4] ;  /* 0x00036900ff007b82 */ /* 0x000ea20000000800 */
[----:B------:R-:W-:Y:S01]  /*8110*/  R2UR UR5, R18 ;  /* 0x00000000120572ca */ /* 0x000fe200000e0000 */
[----:B------:R-:W-:Y:S01]  /*8120*/  UIADD3 UR38, UR38, 0x1, URZ ;  /* 0x0000000126267890 */ /* 0x000fe2000fffe03f */
[----:B------:R-:W-:-:S03]  /*8130*/  VIADD R19, R19, 0x1 ;  /* 0x0000000113137836 */ /* 0x000fc60000000000 */
[----:B------:R-:W-:-:S04]  /*8140*/  UISETP.NE.AND UP0, UPT, UR38, 0x2, UPT ;  /* 0x000000022600788c */ /* 0x000fc8000bf05270 */
[----:B------:R-:W-:Y:S02]  /*8150*/  USEL UR4, URZ, 0x1, UP0 ;  /* 0x000000013f047887 */ /* 0x000fe40008000000 */
[----:B------:R-:W-:Y:S02]  /*8160*/  USEL UR38, UR38, URZ, UP0 ;  /* 0x0000003f26267287 */ /* 0x000fe40008000000 */
[----:B------:R-:W-:Y:S01]  /*8170*/  ULOP3.LUT UR39, UR39, UR4, URZ, 0x3c, !UPT ;  /* 0x0000000427277292 */ /* 0x000fe2000f8e3c3f */
[----:B--2---:R-:W-:-:S13]  /*8180*/  ISETP.LE.AND P0, PT, R0, UR5, PT ;  /* 0x0000000500007c0c */ /* 0x004fda000bf03270 */
[----:B------:R-:W-:Y:S05]  /*8190*/  @!P0 BRA `(.L_x_31) ;  /* 0xffffff8800e48947 */ /* 0x000fea000383ffff */
[----:B------:R-:W-:Y:S05]  /*81a0*/  EXIT ;  /* 0x000000000000794d */ /* 0x000fea0003800000 */
.L_x_7:
[----:B------:R-:W-:-:S08]  /*81b0*/  NOP ;  /* 0x0000000000007918 */ /* 0x000fd00000000000 */
[----:B-1----:R-:W1:-:S00]  /*81c0*/  USETMAXREG.DEALLOC.CTAPOOL 0x18 ;  /* 0x00000018000079c8 */ /* 0x002e4000080e0500 */
[----:B-1----:R-:W-:-:S06]  /*81d0*/  LOP3.LUT R0, R0, 0x3, RZ, 0xc0, !PT ;  /* 0x0000000300007812 */ /* 0x002fcc00078ec0ff */
[----:B------:R-:W1:Y:S02]  /*81e0*/  SHFL.IDX PT, R0, R0, RZ, 0x1f ;  /* 0x00001fff00007589 */ /* 0x000e6400000e0000 */
[----:B-1----:R-:W-:-:S13]  /*81f0*/  ISETP.NE.AND P0, PT, R0, RZ, PT ;  /* 0x000000ff0000720c */ /* 0x002fda0003f05270 */
[----:B--2---:R-:W-:Y:S05]  /*8200*/  @P0 EXIT ;  /* 0x000000000000094d */ /* 0x004fea0003800000 */
[----:B------:R-:W1:Y:S01]  /*8210*/  S2UR UR4, SR_CTAID.X ;  /* 0x00000000000479c3 */ /* 0x000e620000002500 */
[----:B------:R-:W-:Y:S01]  /*8220*/  IMAD.MOV.U32 R16, RZ, RZ, RZ ;  /* 0x000000ffff107224 */ /* 0x000fe200078e00ff */
[----:B------:R-:W-:Y:S01]  /*8230*/  MOV R2, 0x1 ;  /* 0x0000000100027802 */ /* 0x000fe20000000f00 */
[----:B------:R-:W-:-:S05]  /*8240*/  IMAD.MOV.U32 R17, RZ, RZ, 0x1 ;  /* 0x00000001ff117424 */ /* 0x000fca00078e00ff */
[----:B------:R-:W1:Y:S02]  /*8250*/  LDC R0, c[0x0][0xda4] ;  /* 0x00036900ff007b82 */ /* 0x000e640000000800 */
[----:B-1----:R-:W-:-:S13]  /*8260*/  ISETP.LE.AND P0, PT, R0, UR4, PT ;  /* 0x0000000400007c0c */ /* 0x002fda000bf03270 */
[----:B------:R-:W-:Y:S05]  /*8270*/  @P0 BRA `(.L_x_32) ;  /* 0x0000002c00540947 */ /* 0x000fea0003800000 */
[----:B------:R-:W-:Y:S01]  /*8280*/  IMAD.U32 R0, RZ, RZ, UR4 ;  /* 0x00000004ff007e24 */ /* 0x000fe2000f8e00ff */
[----:B------:R-:W-:Y:S01]  /*8290*/  MOV R16, RZ ;  /* 0x000000ff00107202 */ /* 0x000fe20000000f00 */
[----:B------:R-:W-:Y:S01]  /*82a0*/  IMAD.MOV.U32 R17, RZ, RZ, 0x1 ;  /* 0x00000001ff117424 */ /* 0x000fe200078e00ff */
[----:B------:R-:W-:Y:S01]  /*82b0*/  ULDC.64 UR36, c[0x0][0x198] ;  /* 0x0000660000247ab9 */ /* 0x000fe20000000a00 */
[----:B------:R-:W-:Y:S01]  /*82c0*/  ULDC UR38, c[0x0][0xc] ;  /* 0x0000030000267ab9 */ /* 0x000fe20000000800 */
[----:B------:R1:W-:Y:S04]  /*82d0*/  STL [R1+0x10], R0 ;  /* 0x0000100001007387 */ /* 0x0003e80000100800 */
[----:B------:R1:W-:Y:S02]  /*82e0*/  STL [R1+0x18], RZ ;  /* 0x000018ff01007387 */ /* 0x0003e40000100800 */
.L_x_76:
[----:B-1----:R-:W2:Y:S01]  /*82f0*/  LDL R6, [R1+0x10] ;  /* 0x0000100001067983 */ /* 0x002ea20000100800 */
[----:B------:R-:W3:Y:S01]  /*8300*/  LDC R2, c[0x0][0xda8] ;  /* 0x00036a00ff027b82 */ /* 0x000ee20000000800 */
[----:B------:R-:W-:Y:S05]  /*8310*/  YIELD ;  /* 0x0000000000007946 */ /* 0x000fea0003800000 */
[----:B------:R-:W-:Y:S02]  /*8320*/  ULDC.64 UR4, c[0x0][0x3f8] ;  /* 0x0000fe0000047ab9 */ /* 0x000fe40000000a00 */
[----:B-1----:R-:W1:Y:S01]  /*8330*/  LDC R0, c[0x0][0xdb4] ;  /* 0x00036d00ff007b82 */ /* 0x002e620000000800 */
[----:B------:R-:W-:-:S03]  /*8340*/  UISETP.NE.U32.AND UP0, UPT, UR4, URZ, UPT ;  /* 0x0000003f0400728c */ /* 0x000fc6000bf05070 */
[----:B------:R-:W-:Y:S01]  /*8350*/  ULDC UR4, c[0x0][0x404] ;  /* 0x0001010000047ab9 */ /* 0x000fe20000000800 */
[----:B------:R-:W-:-:S04]  /*8360*/  UISETP.NE.AND.EX UP0, UPT, UR5, URZ, UPT, UP0 ;  /* 0x0000003f0500728c */ /* 0x000fc8000bf05300 */
[----:B------:R-:W-:Y:S01]  /*8370*/  USEL UR4, UR4, 0x1, UP0 ;  /* 0x0000000104047887 */ /* 0x000fe20008000000 */
[----:B---3--:R-:W-:Y:S02]  /*8380*/  ISETP.NE.AND P0, PT, R2, 0x1, PT ;  /* 0x000000010200780c */ /* 0x008fe40003f05270 */
[----:B-1----:R-:W-:-:S11]  /*8390*/  ISETP.NE.AND P1, PT, R0, 0x1, PT ;  /* 0x000000010000780c */ /* 0x002fd60003f25270 */
[----:B------:R-:W2:Y:S08]  /*83a0*/  @P0 LDC R4, c[0x0][0xdac] ;  /* 0x00036b00ff040b82 */ /* 0x000eb00000000800 */
[----:B------:R-:W1:Y:S08]  /*83b0*/  @P0 LDC R5, c[0x0][0xdb0] ;  /* 0x00036c00ff050b82 */ /* 0x000e700000000800 */
[----:B------:R-:W3:Y:S01]  /*83c0*/  @P1 LDC.64 R2, c[0x0][0xdb8] ;  /* 0x00036e00ff021b82 */ /* 0x000ee20000000a00 */
[----:B--2---:R-:W-:-:S05]  /*83d0*/  @P0 IMAD.HI.U32 R4, R6, R4, RZ ;  /* 0x0000000406040227 */ /* 0x004fca00078e00ff */
[----:B-1----:R-:W-:Y:S02]  /*83e0*/  @P0 SHF.R.U32.HI R6, RZ, R5, R4 ;  /* 0x00000005ff060219 */ /* 0x002fe40000011604 */
[----:B------:R-:W1:Y:S03]  /*83f0*/  S2R R4, SR_CgaCtaId ;  /* 0x0000000000047919 */ /* 0x000e660000008800 */
[----:B---3--:R-:W-:Y:S01]  /*8400*/  @P1 IMAD.HI.U32 R2, R6, R2, RZ ;  /* 0x0000000206021227 */ /* 0x008fe200078e00ff */
[----:B------:R2:W-:Y:S03]  /*8410*/  STL [R1+0x8], R6 ;  /* 0x0000080601007387 */ /* 0x0005e60000100800 */
[----:B------:R-:W-:Y:S01]  /*8420*/  IMAD.MOV.U32 R19, RZ, RZ, R6 ;  /* 0x000000ffff137224 */ /* 0x000fe200078e0006 */
[----:B------:R-:W-:-:S02]  /*8430*/  @P1 SHF.R.U32.HI R19, RZ, R3, R2 ;  /* 0x00000003ff131219 */ /* 0x000fc40000011602 */
[----:B------:R-:W3:Y:S01]  /*8440*/  LDC R2, c[0x0][0x2e0] ;  /* 0x0000b800ff027b82 */ /* 0x000ee20000000800 */
[----:B------:R-:W-:-:S04]  /*8450*/  MOV R3, 0x400 ;  /* 0x0000040000037802 */ /* 0x000fc80000000f00 */
[----:B-1----:R-:W-:Y:S01]  /*8460*/  LEA R8, R4, R3, 0x18 ;  /* 0x0000000304087211 */ /* 0x002fe200078ec0ff */
[----:B---3--:R-:W-:-:S03]  /*8470*/  IMAD R7, R2, UR4, RZ ;  /* 0x0000000402077c24 */ /* 0x008fc6000f8e02ff */
[----:B------:R-:W-:Y:S01]  /*8480*/  IADD3 R2, R8, 0x1c400, RZ ;  /* 0x0001c40008027810 */ /* 0x000fe20007ffe0ff */
[----:B------:R2:W-:Y:S03]  /*8490*/  STL [R1+0x4], R8 ;  /* 0x0000040801007387 */ /* 0x0005e60000100800 */
[----:B------:R-:W-:Y:S01]  /*84a0*/  LOP3.LUT P0, RZ, R2, 0x3ff, RZ, 0xc0, !PT ;  /* 0x000003ff02ff7812 */ /* 0x000fe2000780c0ff */
[----:B------:R-:W-:Y:S01]  /*84b0*/  VIADD R2, R7, 0x7f ;  /* 0x0000007f07027836 */ /* 0x000fe20000000000 */
[----:B------:R2:W-:Y:S04]  /*84c0*/  STL [R1+0x14], R7 ;  /* 0x0000140701007387 */ /* 0x0005e80000100800 */
[----:B------:R-:W-:-:S04]  /*84d0*/  SHF.R.S32.HI R3, RZ, 0x1f, R2 ;  /* 0x0000001fff037819 */ /* 0x000fc80000011402 */
[----:B------:R-:W-:Y:S01]  /*84e0*/  LEA.HI R2, R3, R2, RZ, 0x7 ;  /* 0x0000000203027211 */ /* 0x000fe200078f38ff */
[----:B------:R-:W-:-:S04]  /*84f0*/  IMAD.MOV R3, RZ, RZ, -R19 ;  /* 0x000000ffff037224 */ /* 0x000fc800078e0a13 */
[----:B------:R-:W-:Y:S01]  /*8500*/  IMAD R3, R0, R3, R6 ;  /* 0x0000000300037224 */ /* 0x000fe200078e0206 */
[----:B------:R-:W-:-:S05]  /*8510*/  SHF.R.S32.HI R0, RZ, 0x7, R2 ;  /* 0x00000007ff007819 */ /* 0x000fca0000011402 */
[----:B------:R2:W-:Y:S04]  /*8520*/  STL [R1+0xc], R0 ;  /* 0x00000c0001007387 */ /* 0x0005e80000100800 */
[----:B------:R2:W-:Y:S01]  /*8530*/  STL [R1], R3 ;  /* 0x0000000301007387 */ /* 0x0005e20000100800 */
[----:B------:R-:W-:Y:S05]  /*8540*/  @!P0 BRA `(.L_x_33) ;  /* 0x0000000000408947 */ /* 0x000fea0003800000 */
[----:B------:R-:W-:Y:S01]  /*8550*/  MOV R2, 0x0 ;  /* 0x0000000000027802 */ /* 0x000fe20000000f00 */
[----:B------:R-:W-:Y:S01]  /*8560*/  ULDC.64 UR6, c[0x4][0xb8] ;  /* 0x01002e0000067ab9 */ /* 0x000fe20000000a00 */
[----:B------:R-:W-:Y:S01]  /*8570*/  ULDC.64 UR8, c[0x4][0xc0] ;  /* 0x0100300000087ab9 */ /* 0x000fe20000000a00 */
[----:B------:R-:W-:Y:S01]  /*8580*/  ULDC.64 UR4, c[0x4][0x8] ;  /* 0x0100020000047ab9 */ /* 0x000fe20000000a00 */
[----:B------:R-:W-:Y:S01]  /*8590*/  MOV R4, UR6 ;  /* 0x0000000600047c02 */ /* 0x000fe20008000f00 */
[----:B------:R-:W-:Y:S01]  /*85a0*/  IMAD.U32 R5, RZ, RZ, UR7 ;  /* 0x00000007ff057e24 */ /* 0x000fe2000f8e00ff */
[----:B--2---:R-:W1:Y:S01]  /*85b0*/  LDC.64 R2, c[0x4][R2] ;  /* 0x0100000002027b82 */ /* 0x004e620000000a00 */
[----:B------:R-:W-:Y:S01]  /*85c0*/  IMAD.U32 R6, RZ, RZ, UR8 ;  /* 0x00000008ff067e24 */ /* 0x000fe2000f8e00ff */
[----:B------:R-:W-:Y:S01]  /*85d0*/  MOV R7, UR9 ;  /* 0x0000000900077c02 */ /* 0x000fe20008000f00 */
[----:B------:R-:W-:Y:S01]  /*85e0*/  IMAD.U32 R10, RZ, RZ, UR4 ;  /* 0x00000004ff0a7e24 */ /* 0x000fe2000f8e00ff */
[----:B------:R-:W-:Y:S01]  /*85f0*/  MOV R8, 0x70 ;  /* 0x0000007000087802 */ /* 0x000fe20000000f00 */
[----:B------:R-:W-:-:S02]  /*8600*/  IMAD.U32 R11, RZ, RZ, UR5 ;  /* 0x00000005ff0b7e24 */ /* 0x000fc4000f8e00ff */
[----:B------:R-:W-:Y:S02]  /*8610*/  IMAD.MOV.U32 R12, RZ, RZ, 0x1 ;  /* 0x00000001ff0c7424 */ /* 0x000fe400078e00ff */
[----:B------:R-:W-:-:S07]  /*8620*/  IMAD.MOV.U32 R13, RZ, RZ, RZ ;  /* 0x000000ffff0d7224 */ /* 0x000fce00078e00ff */
[----:B------:R-:W-:-:S07]  /*8630*/  LEPC R20, `(.L_x_33) ;  /* 0x000000001014794e */ /* 0x000fce0000000000 */
[----:B-1----:R-:W-:Y:S05]  /*8640*/  CALL.ABS.NOINC R2 ;  /* 0x0000000002007343 */ /* 0x002fea0003c00000 */
.L_x_33:
[----:B------:R-:W2:Y:S02]  /*8650*/  LDL R2, [R1+0x4] ;  /* 0x0000040001027983 */ /* 0x000ea40000100800 */
[----:B--2---:R-:W-:-:S04]  /*8660*/  IADD3 R0, R2, 0x400, RZ ;  /* 0x0000040002007810 */ /* 0x004fc80007ffe0ff */
[----:B------:R-:W-:-:S13]  /*8670*/  LOP3.LUT P0, RZ, R0, 0x3ff, RZ, 0xc0, !PT ;  /* 0x000003ff00ff7812 */ /* 0x000fda000780c0ff */
[----:B------:R-:W-:Y:S05]  /*8680*/  @!P0 BRA `(.L_x_34) ;  /* 0x0000000000808947 */ /* 0x000fea0003800000 */
[----:B------:R-:W-:Y:S01]  /*8690*/  MOV R0, 0x0 ;  /* 0x0000000000007802 */ /* 0x000fe20000000f00 */
[----:B------:R-:W-:Y:S01]  /*86a0*/  ULDC.64 UR6, c[0x4][0xb8] ;  /* 0x01002e0000067ab9 */ /* 0x000fe20000000a00 */
[----:B------:R-:W-:Y:S01]  /*86b0*/  ULDC.64 UR8, c[0x4][0xc0] ;  /* 0x0100300000087ab9 */ /* 0x000fe20000000a00 */
[----:B------:R-:W-:Y:S01]  /*86c0*/  ULDC.64 UR4, c[0x4][0x10] ;  /* 0x0100040000047ab9 */ /* 0x000fe20000000a00 */
[----:B------:R1:W2:Y:S01]  /*86d0*/  LDC.64 R2, c[0x4][R0] ;  /* 0x0100000000027b82 */ /* 0x0002a20000000a00 */
[----:B------:R-:W-:Y:S01]  /*86e0*/  IMAD.U32 R4, RZ, RZ, UR6 ;  /* 0x00000006ff047e24 */ /* 0x000fe2000f8e00ff */
[----:B------:R-:W-:Y:S01]  /*86f0*/  MOV R6, UR8 ;  /* 0x0000000800067c02 */ /* 0x000fe20008000f00 */
[----:B------:R-:W-:Y:S01]  /*8700*/  IMAD.U32 R5, RZ, RZ, UR7 ;  /* 0x00000007ff057e24 */ /* 0x000fe2000f8e00ff */
[----:B------:R-:W-:Y:S01]  /*8710*/  MOV R11, UR5 ;  /* 0x00000005000b7c02 */ /* 0x000fe20008000f00 */
[----:B------:R-:W-:Y:S01]  /*8720*/  IMAD.U32 R7, RZ, RZ, UR9 ;  /* 0x00000009ff077e24 */ /* 0x000fe2000f8e00ff */
[----:B------:R-:W-:Y:S01]  /*8730*/  MOV R13, RZ ;  /* 0x000000ff000d7202 */ /* 0x000fe20000000f00 */
[----:B------:R-:W-:-:S02]  /*8740*/  IMAD.U32 R10, RZ, RZ, UR4 ;  /* 0x00000004ff0a7e24 */ /* 0x000fc4000f8e00ff */
[----:B------:R-:W-:Y:S02]  /*8750*/  IMAD.MOV.U32 R8, RZ, RZ, 0x70 ;  /* 0x00000070ff087424 */ /* 0x000fe400078e00ff */
[----:B-1----:R-:W-:-:S07]  /*8760*/  IMAD.MOV.U32 R12, RZ, RZ, 0x1 ;  /* 0x00000001ff0c7424 */ /* 0x002fce00078e00ff */
[----:B------:R-:W-:-:S07]  /*8770*/  LEPC R20, `(.L_x_35) ;  /* 0x000000001014794e */ /* 0x000fce0000000000 */
[----:B--2---:R-:W-:Y:S05]  /*8780*/  CALL.ABS.NOINC R2 ;  /* 0x0000000002007343 */ /* 0x004fea0003c00000 */
.L_x_35:
[----:B------:R-:W-:Y:S01]  /*8790*/  MOV R2, 0x0 ;  /* 0x0000000000027802 */ /* 0x000fe20000000f00 */
[----:B------:R-:W-:Y:S01]  /*87a0*/  ULDC.64 UR6, c[0x4][0xb8] ;  /* 0x01002e0000067ab9 */ /* 0x000fe20000000a00 */
[----:B------:R-:W-:Y:S01]  /*87b0*/  ULDC.64 UR8, c[0x4][0xc0] ;  /* 0x0100300000087ab9 */ /* 0x000fe20000000a00 */
[----:B------:R-:W-:Y:S01]  /*87c0*/  ULDC.64 UR4, c[0x4][0x18] ;  /* 0x0100060000047ab9 */ /* 0x000fe20000000a00 */
[----:B------:R-:W-:Y:S01]  /*87d0*/  IMAD.U32 R4, RZ, RZ, UR6 ;  /* 0x00000006ff047e24 */ /* 0x000fe2000f8e00ff */
[----:B------:R-:W-:Y:S01]  /*87e0*/  MOV R6, UR8 ;  /* 0x0000000800067c02 */ /* 0x000fe20008000f00 */
[----:B------:R-:W1:Y:S01]  /*87f0*/  LDC.64 R2, c[0x4][R2] ;  /* 0x0100000002027b82 */ /* 0x000e620000000a00 */
[----:B------:R-:W-:Y:S01]  /*8800*/  IMAD.U32 R5, RZ, RZ, UR7 ;  /* 0x00000007ff057e24 */ /* 0x000fe2000f8e00ff */
[----:B------:R-:W-:Y:S01]  /*8810*/  MOV R11, UR5 ;  /* 0x00000005000b7c02 */ /* 0x000fe20008000f00 */
[----:B------:R-:W-:Y:S01]  /*8820*/  IMAD.U32 R7, RZ, RZ, UR9 ;  /* 0x00000009ff077e24 */ /* 0x000fe2000f8e00ff */
[----:B------:R-:W-:Y:S01]  /*8830*/  MOV R13, RZ ;  /* 0x000000ff000d7202 */ /* 0x000fe20000000f00 */
[----:B------:R-:W-:-:S02]  /*8840*/  IMAD.U32 R10, RZ, RZ, UR4 ;  /* 0x00000004ff0a7e24 */ /* 0x000fc4000f8e00ff */
[----:B------:R-:W-:Y:S02]  /*8850*/  IMAD.MOV.U32 R8, RZ, RZ, 0x70 ;  /* 0x00000070ff087424 */ /* 0x000fe400078e00ff */
[----:B------:R-:W-:-:S07]  /*8860*/  IMAD.MOV.U32 R12, RZ, RZ, 0x1 ;  /* 0x00000001ff0c7424 */ /* 0x000fce00078e00ff */
[----:B------:R-:W-:-:S07]  /*8870*/  LEPC R20, `(.L_x_34) ;  /* 0x000000001014794e */ /* 0x000fce0000000000 */
[----:B-1----:R-:W-:Y:S05]  /*8880*/  CALL.ABS.NOINC R2 ;  /* 0x0000000002007343 */ /* 0x002fea0003c00000 */
.L_x_34:
[----:B------:R-:W2:Y:S01]  /*8890*/  LDL R2, [R1] ;  /* 0x0000000001027983 */ /* 0x000ea20000100800 */
[----:B------:R-:W1:Y:S01]  /*88a0*/  LDC R0, c[0x0][0x428] ;  /* 0x00010a00ff007b82 */ /* 0x000e620000000800 */
[----:B------:R-:W-:Y:S02]  /*88b0*/  ULDC.64 UR4, c[0x0][0x9f8] ;  /* 0x00027e0000047ab9 */ /* 0x000fe40000000a00 */
[----:B------:R-:W3:Y:S01]  /*88c0*/  LDL.LU R6, [R1+0x8] ;  /* 0x0000080001067983 */ /* 0x000ee20000300800 */
[----:B-1----:R-:W-:-:S03]  /*88d0*/  ISETP.NE.AND P1, PT, R0, 0x1, PT ;  /* 0x000000010000780c */ /* 0x002fc60003f25270 */
[----:B------:R-:W4:Y:S01]  /*88e0*/  LDL R5, [R1+0x10] ;  /* 0x0000100001057983 */ /* 0x000f220000100800 */
[----:B------:R-:W-:Y:S01]  /*88f0*/  ISETP.NE.U32.AND P0, PT, RZ, UR4, PT ;  /* 0x00000004ff007c0c */ /* 0x000fe2000bf05070 */
[----:B------:R-:W-:Y:S01]  /*8900*/  ULDC.64 UR6, c[0x0][0x208] ;  /* 0x0000820000067ab9 */ /* 0x000fe20000000a00 */
[----:B------:R-:W-:Y:S01]  /*8910*/  ULDC UR4, c[0x0][0xda8] ;  /* 0x00036a0000047ab9 */ /* 0x000fe20000000800 */
[----:B------:R-:W1:Y:S01]  /*8920*/  S2R R7, SR_TID.X ;  /* 0x0000000000077919 */ /* 0x000e620000002100 */
[----:B------:R-:W-:-:S05]  /*8930*/  ISETP.NE.AND.EX P0, PT, RZ, UR5, PT, P0 ;  /* 0x00000005ff007c0c */ /* 0x000fca000bf05300 */
[----:B------:R-:W2:Y:S08]  /*8940*/  @P1 LDC R0, c[0x0][0x42c] ;  /* 0x00010b00ff001b82 */ /* 0x000eb00000000800 */
[----:B------:R-:W2:Y:S01]  /*8950*/  @P1 LDC R3, c[0x0][0x430] ;  /* 0x00010c00ff031b82 */ /* 0x000ea20000000800 */
[----:B-1----:R-:W-:Y:S01]  /*8960*/  LOP3.LUT R7, R7, 0x1f, RZ, 0xc0, !PT ;  /* 0x0000001f07077812 */ /* 0x002fe200078ec0ff */
[----:B--2---:R-:W-:-:S04]  /*8970*/  @P1 IMAD.HI.U32 R0, R2, R0, RZ ;  /* 0x0000000002001227 */ /* 0x004fc800078e00ff */
[----:B------:R-:W-:Y:S01]  /*8980*/  IMAD.MOV.U32 R4, RZ, RZ, R2 ;  /* 0x000000ffff047224 */ /* 0x000fe200078e0002 */
[----:B------:R-:W-:Y:S01]  /*8990*/  @P1 SHF.R.U32.HI R4, RZ, R3, R0 ;  /* 0x00000003ff041219 */ /* 0x000fe20000011600 */
[----:B------:R-:W-:Y:S01]  /*89a0*/  IMAD.MOV.U32 R0, RZ, RZ, R19 ;  /* 0x000000ffff007224 */ /* 0x000fe200078e0013 */
[----:B------:R-:W1:Y:S02]  /*89b0*/  @P0 LDC.64 R2, c[0x0][0x9f8] ;  /* 0x00027e00ff020b82 */ /* 0x000e640000000a00 */
[----:B-1----:R-:W-:-:S05]  /*89c0*/  @P0 IMAD.WIDE R2, R19, 0x4, R2 ;  /* 0x0000000413020825 */ /* 0x002fca00078e0202 */
[----:B------:R1:W5:Y:S01]  /*89d0*/  @P0 LDG.E R0, desc[UR6][R2.64] ;  /* 0x0000000602000981 */ /* 0x000362000c1e1900 */
[----:B------:R-:W-:Y:S02]  /*89e0*/  ISETP.NE.AND P1, PT, R7, RZ, PT ;  /* 0x000000ff0700720c */ /* 0x000fe40003f25270 */
[----:B---3--:R-:W-:Y:S02]  /*89f0*/  IADD3 R8, -R6, RZ, RZ ;  /* 0x000000ff06087210 */ /* 0x008fe40007ffe1ff */
[----:B------:R-:W-:-:S03]  /*8a00*/  PLOP3.LUT P2, PT, P1, PT, PT, 0x8, 0x0 ;  /* 0x000000000000781c */ /* 0x000fc60000f4e170 */
[----:B----4-:R-:W-:-:S04]  /*8a10*/  IMAD R8, R8, UR4, R5 ;  /* 0x0000000408087c24 */ /* 0x010fc8000f8e0205 */
[----:B------:R-:W-:Y:S02]  /*8a20*/  IMAD.SHL.U32 R8, R8, 0x80, RZ ;  /* 0x0000008008087824 */ /* 0x000fe400078e00ff */
[----:B------:R-:W-:-:S05]  /*8a30*/  VOTEU.ALL UP1, P1 ;  /* 0x00000000003f7886 */ /* 0x000fca0000820000 */
[----:B------:R-:W-:-:S04]  /*8a40*/  @!UP1 UIADD3 UR8, UP0, UR36, 0x270, URZ ;  /* 0x0000027024089890 */ /* 0x000fc8000ff1e03f */
[----:B------:R-:W-:-:S03]  /*8a50*/  @!UP1 UIADD3.X UR9, URZ, UR37, URZ, UP0, !UPT ;  /* 0x000000253f099290 */ /* 0x000fc600087fe43f */
[----:B-1----:R-:W-:-:S09]  /*8a60*/  VOTEU.ALL UP0, P1 ;  /* 0x00000000003f7886 */ /* 0x002fd20000800000 */
.L_x_36:
[----:B------:R-:W2:Y:S01]  /*8a70*/  LDL R2, [R1] ;  /* 0x0000000001027983 */ /* 0x000ea20000100800 */
[----:B------:R-:W-:Y:S02]  /*8a80*/  PLOP3.LUT P0, PT, P0, P2, PT, 0xa2, 0x0 ;  /* 0x000000000000781c */ /* 0x000fe40000705472 */
[----:B------:R-:W-:Y:S01]  /*8a90*/  @P2 R2UR P0, UR7, R19 ;  /* 0x00000000130722ca */ /* 0x000fe20000000000 */
[----:B------:R-:W-:-:S07]  /*8aa0*/  UMOV UR4, URZ ;  /* 0x0000003f00047c82 */ /* 0x000fce0008000000 */
[----:B------:R-:W-:Y:S02]  /*8ab0*/  PLOP3.LUT P0, PT, P0, P2, PT, 0xa2, 0x0 ;  /* 0x000000000000781c */ /* 0x000fe40000705472 */
[----:B--2---:R-:W-:-:S08]  /*8ac0*/  @P2 R2UR.OR P0, UR6, R2 ;  /* 0x00000000020622ca */ /* 0x004fd00000100000 */
[----:B------:R-:W-:Y:S02]  /*8ad0*/  PLOP3.LUT P0, PT, P0, P2, PT, 0xa2, 0x0 ;  /* 0x000000000000781c */ /* 0x000fe40000705472 */
[----:B------:R-:W-:-:S08]  /*8ae0*/  @P2 R2UR.OR P0, UR5, R8 ;  /* 0x00000000080522ca */ /* 0x000fd00000100000 */
[----:B------:R-:W-:-:S05]  /*8af0*/  @P2 PLOP3.LUT P2, PT, P0, PT, PT, 0x80, 0x0 ;  /* 0x000000000000281c */ /* 0x000fca000074f070 */
[----:B------:R1:W-:Y:S08]  /*8b00*/  @!UP0 UTMAPF.L2.4D [UR4], [UR8] ;  /* 0x00000004080085b8 */ /* 0x0003f00008018000 */
[----:B-1----:R-:W-:Y:S05]  /*8b10*/  @P2 BRA.U.ANY `(.L_x_36) ;  /* 0xfffffffd00d42947 */ /* 0x002fea000393ffff */
[----:B------:R-:W-:Y:S01]  /*8b20*/  PLOP3.LUT P2, PT, P1, PT, PT, 0x8, 0x0 ;  /* 0x000000000000781c */ /* 0x000fe20000f4e170 */
[----:B------:R-:W-:Y:S01]  /*8b30*/  VOTEU.ALL UP0, P1 ;  /* 0x00000000003f7886 */ /* 0x000fe20000800000 */
[----:B------:R-:W-:-:S11]  /*8b40*/  UMOV UR4, 0x40 ;  /* 0x0000004000047882 */ /* 0x000fd60000000000 */
.L_x_37:
[----:B------:R-:W2:Y:S01]  /*8b50*/  LDL R2, [R1] ;  /* 0x0000000001027983 */ /* 0x000ea20000100800 */
[----:B------:R-:W-:Y:S02]  /*8b60*/  PLOP3.LUT P0, PT, P0, P2, PT, 0xa2, 0x0 ;  /* 0x000000000000781c */ /* 0x000fe40000705472 */
[----:B------:R-:W-:-:S08]  /*8b70*/  @P2 R2UR P0, UR7, R19 ;  /* 0x00000000130722ca */ /* 0x000fd00000000000 */
        /* <DEDUP_REMOVED lines=10> */
.L_x_38:
        /* <DEDUP_REMOVED lines=10> */
[----:B------:R-:W1:Y:S01]  /*8cc0*/  LDC.64 R2, c[0x0][0x3f8] ;  /* 0x0000fe00ff027b82 */ /* 0x000e620000000a00 */
[----:B------:R-:W-:Y:S01]  /*8cd0*/  UMOV UR4, 0xffffffff ;  /* 0xffffffff00047882 */ /* 0x000fe20000000000 */
[----:B-1----:R-:W-:-:S04]  /*8ce0*/  ISETP.NE.U32.AND P0, PT, R2, RZ, PT ;  /* 0x000000ff0200720c */ /* 0x002fc80003f05070 */
[----:B------:R-:W-:-:S04]  /*8cf0*/  ISETP.NE.AND.EX P0, PT, R3, RZ, PT, P0 ;  /* 0x000000ff0300720c */ /* 0x000fc80003f05300 */
[----:B-----5:R-:W-:Y:S01]  /*8d00*/  SEL R5, R0, RZ, !P0 ;  /* 0x000000ff00057207 */ /* 0x020fe20004000000 */
[----:B------:R-:W-:Y:S08]  /*8d10*/  BRA.DIV UR4, `(.L_x_39) ;  /* 0x0000002604f47947 */ /* 0x000ff0000b800000 */
.L_x_92:
[----:B------:R-:W2:Y:S01]  /*8d20*/  LDL R6, [R1+0xc] ;  /* 0x00000c0001067983 */ /* 0x000ea20000100800 */
[----:B------:R-:W-:Y:S01]  /*8d30*/  UMOV UR4, 0xffffffff ;  /* 0xffffffff00047882 */ /* 0x000fe20000000000 */
[----:B------:R-:W-:Y:S01]  /*8d40*/  SHF.R.S32.HI R11, RZ, 0x1f, R0 ;  /* 0x0000001fff0b7819 */ /* 0x000fe20000011400 */
[----:B--2---:R-:W-:Y:S01]  /*8d50*/  VIADD R10, R6, 0xffffffff ;  /* 0xffffffff060a7836 */ /* 0x004fe20000000000 */
[----:B------:R-:W-:Y:S06]  /*8d60*/  BRA.DIV UR4, `(.L_x_40) ;  /* 0x0000002a04147947 */ /* 0x000fec000b800000 */
[----:B------:R-:W-:-:S13]  /*8d70*/  ELECT P6, URZ, PT ;  /* 0x00000000003f782f */ /* 0x000fda00038c0000 */
.L_x_95:
[----:B------:R-:W-:Y:S05]  /*8d80*/  @!P6 BRA `(.L_x_41) ;  /* 0x000000040018e947 */ /* 0x000fea0003800000 */
[----:B------:R-:W-:Y:S01]  /*8d90*/  MOV R18, R10 ;  /* 0x0000000a00127202 */ /* 0x000fe20000000f00 */
[----:B------:R-:W-:Y:S01]  /*8da0*/  IMAD.MOV.U32 R5, RZ, RZ, R0 ;  /* 0x000000ffff057224 */ /* 0x000fe200078e0000 */
[----:B------:R-:W-:Y:S06]  /*8db0*/  @!P0 BRA `(.L_x_42) ;  /* 0x00000000004c8947 */ /* 0x000fec0003800000 */
[----:B------:R-:W1:Y:S01]  /*8dc0*/  LDC R9, c[0x0][0x41c] ;  /* 0x00010700ff097b82 */ /* 0x000e620000000800 */
[----:B------:R-:W-:Y:S01]  /*8dd0*/  IMAD.MOV.U32 R5, RZ, RZ, R10 ;  /* 0x000000ffff057224 */ /* 0x000fe200078e000a */
[----:B------:R-:W-:Y:S01]  /*8de0*/  ULDC.64 UR4, c[0x0][0x408] ;  /* 0x0001020000047ab9 */ /* 0x000fe20000000a00 */
[----:B------:R-:W-:Y:S01]  /*8df0*/  ULDC.64 UR6, c[0x0][0x208] ;  /* 0x0000820000067ab9 */ /* 0x000fe20000000a00 */
[----:B-1----:R-:W-:-:S13]  /*8e00*/  ISETP.NE.AND P1, PT, R9, 0x1, PT ;  /* 0x000000010900780c */ /* 0x002fda0003f25270 */
[----:B------:R-:W1:Y:S02]  /*8e10*/  @P1 LDC.64 R6, c[0x0][0x420] ;  /* 0x00010800ff061b82 */ /* 0x000e640000000a00 */
[----:B-1----:R-:W-:-:S05]  /*8e20*/  @P1 IMAD.HI.U32 R6, R10, R6, RZ ;  /* 0x000000060a061227 */ /* 0x002fca00078e00ff */
[----:B------:R-:W-:Y:S01]  /*8e30*/  @P1 SHF.R.U32.HI R5, RZ, R7, R6 ;  /* 0x00000007ff051219 */ /* 0x000fe20000011606 */
[----:B------:R-:W-:-:S03]  /*8e40*/  IMAD R6, R11, UR4, RZ ;  /* 0x000000040b067c24 */ /* 0x000fc6000f8e02ff */
[----:B------:R-:W-:Y:S02]  /*8e50*/  IADD3 R18, -R5, RZ, RZ ;  /* 0x000000ff05127210 */ /* 0x000fe40007ffe1ff */
[----:B------:R-:W-:-:S03]  /*8e60*/  SHF.R.S32.HI R7, RZ, 0x1f, R5 ;  /* 0x0000001fff077819 */ /* 0x000fc60000011405 */
[----:B------:R-:W-:Y:S02]  /*8e70*/  IMAD R18, R9, R18, R10 ;  /* 0x0000001209127224 */ /* 0x000fe400078e020a */
[----:B------:R-:W-:Y:S02]  /*8e80*/  IMAD R9, R0, UR5, R6 ;  /* 0x0000000500097c24 */ /* 0x000fe4000f8e0206 */
[----:B------:R-:W-:-:S04]  /*8e90*/  IMAD.MOV.U32 R6, RZ, RZ, R5 ;  /* 0x000000ffff067224 */ /* 0x000fc800078e0005 */
[----:B------:R-:W-:-:S04]  /*8ea0*/  IMAD.WIDE.U32 R6, R0, UR4, R6 ;  /* 0x0000000400067c25 */ /* 0x000fc8000f8e0006 */
[----:B------:R-:W-:Y:S01]  /*8eb0*/  IMAD.IADD R5, R7, 0x1, R9 ;  /* 0x0000000107057824 */ /* 0x000fe200078e0209 */
[----:B------:R-:W-:-:S04]  /*8ec0*/  LEA R12, P1, R6, R2, 0x2 ;  /* 0x00000002060c7211 */ /* 0x000fc800078210ff */
[----:B------:R-:W-:-:S05]  /*8ed0*/  LEA.HI.X R13, R6, R3, R5, 0x2, P1 ;  /* 0x00000003060d7211 */ /* 0x000fca00008f1405 */
[----:B------:R1:W5:Y:S04]  /*8ee0*/  LDG.E R5, desc[UR6][R12.64] ;  /* 0x000000060c057981 */ /* 0x000368000c1e1900 */
.L_x_42:
[----:B------:R-:W2:Y:S01]  /*8ef0*/  S2R R7, SR_CgaCtaId ;  /* 0x0000000000077919 */ /* 0x000ea20000008800 */
[----:B------:R-:W-:-:S04]  /*8f00*/  MOV R6, 0x400 ;  /* 0x0000040000067802 */ /* 0x000fc80000000f00 */
[----:B--2---:R-:W-:Y:S02]  /*8f10*/  LEA R6, R7, R6, 0x18 ;  /* 0x0000000607067211 */ /* 0x004fe400078ec0ff */
[----:B------:R-:W-:Y:S02]  /*8f20*/  SHF.L.U32 R7, R17, 0x1f, RZ ;  /* 0x0000001f11077819 */ /* 0x000fe400000006ff */
[----:B------:R-:W-:-:S04]  /*8f30*/  LEA R6, R16, R6, 0x3 ;  /* 0x0000000610067211 */ /* 0x000fc800078e18ff */
[----:B------:R-:W2:Y:S02]  /*8f40*/  SYNCS.PHASECHK.TRANS64.TRYWAIT P1, [R6+URZ+0x34840], R7 ;  /* 0x03484007060075a7 */ /* 0x000ea4000802017f */
[----:B--2---:R-:W-:Y:S05]  /*8f50*/  @!P1 BRA `(.L_x_43) ;  /* 0x0000002400b89947 */ /* 0x004fea0003800000 */
.L_x_96:
[----:B------:R-:W3:Y:S02]  /*8f60*/  S2R R9, SR_TID.X ;  /* 0x0000000000097919 */ /* 0x000ee40000002100 */
[----:B---3--:R-:W-:-:S04]  /*8f70*/  LOP3.LUT R9, R9, 0x7f, RZ, 0xc0, !PT ;  /* 0x0000007f09097812 */ /* 0x008fc800078ec0ff */
[----:B------:R-:W-:-:S13]  /*8f80*/  ISETP.NE.AND P1, PT, R9, RZ, PT ;  /* 0x000000ff0900720c */ /* 0x000fda0003f25270 */
[----:B------:R-:W-:Y:S05]  /*8f90*/  @P1 BRA `(.L_x_44) ;  /* 0x00000000001c1947 */ /* 0x000fea0003800000 */
[----:B------:R-:W3:Y:S01]  /*8fa0*/  S2R R9, SR_TID.X ;  /* 0x0000000000097919 */ /* 0x000ee20000002100 */
[----:B--2---:R-:W-:-:S04]  /*8fb0*/  IMAD.MOV.U32 R7, RZ, RZ, 0xc000 ;  /* 0x0000c000ff077424 */ /* 0x004fc800078e00ff */
[----:B------:R4:W-:Y:S01]  /*8fc0*/  SYNCS.ARRIVE.TRANS64 RZ, [R6+URZ+0x34830], R7 ;  /* 0x0348300706ff79a7 */ /* 0x0009e2000800003f */
[----:B---3--:R-:W-:-:S04]  /*8fd0*/  LOP3.LUT R9, R9, 0x1f, RZ, 0xc0, !PT ;  /* 0x0000001f09097812 */ /* 0x008fc800078ec0ff */
[----:B------:R-:W-:-:S13]  /*8fe0*/  ISETP.NE.AND P1, PT, R9, RZ, PT ;  /* 0x000000ff0900720c */ /* 0x000fda0003f25270 */
[----:B----4-:R-:W-:Y:S05]  /*8ff0*/  @!P1 BRA `(.L_x_44) ;  /* 0x0000000000049947 */ /* 0x010fea0003800000 */
[----:B------:R-:W-:Y:S01]  /*9000*/  BPT.TRAP 0x1 ;  /* 0x000000040000795c */ /* 0x000fe20000300000 */
.L_x_44:
[----:B------:R-:W3:Y:S01]  /*9010*/  S2R R9, SR_CgaCtaId ;  /* 0x0000000000097919 */ /* 0x000ee20000008800 */
[----:B--2---:R-:W-:Y:S01]  /*9020*/  MOV R7, 0x400 ;  /* 0x0000040000077802 */ /* 0x004fe20000000f00 */
[----:B------:R-:W-:Y:S01]  /*9030*/  UIADD3 UR4, UP0, UR36, 0x370, URZ ;  /* 0x0000037024047890 */ /* 0x000fe2000ff1e03f */
[----:B------:R-:W-:Y:S01]  /*9040*/  R2UR UR9, R6 ;  /* 0x00000000060972ca */ /* 0x000fe200000e0000 */
[----:B------:R-:W-:Y:S01]  /*9050*/  UMOV UR10, URZ ;  /* 0x0000003f000a7c82 */ /* 0x000fe20008000000 */
[----:B------:R-:W-:Y:S01]  /*9060*/  R2UR UR11, R18 ;  /* 0x00000000120b72ca */ /* 0x000fe200000e0000 */
[----:B------:R-:W-:Y:S01]  /*9070*/  UIADD3.X UR5, URZ, UR37, URZ, UP0, !UPT ;  /* 0x000000253f057290 */ /* 0x000fe200087fe43f */
[----:B------:R-:W-:Y:S01]  /*9080*/  R2UR UR12, R4 ;  /* 0x00000000040c72ca */ /* 0x000fe200000e0000 */
[----:B------:R-:W-:Y:S01]  /*9090*/  UMOV UR6, 0x0 ;  /* 0x0000000000067882 */ /* 0x000fe20000000000 */
[----:B-----5:R-:W-:Y:S01]  /*90a0*/  R2UR UR13, R5 ;  /* 0x00000000050d72ca */ /* 0x020fe200000e0000 */
[----:B------:R-:W-:Y:S01]  /*90b0*/  UMOV UR7, 0x14f00000 ;  /* 0x14f0000000077882 */ /* 0x000fe20000000000 */
[----:B------:R-:W-:-:S05]  /*90c0*/  UMOV UR16, 0x40 ;  /* 0x0000004000107882 */ /* 0x000fca0000000000 */
[----:B------:R-:W-:Y:S02]  /*90d0*/  UIADD3 UR9, UR9, 0x34830, URZ ;  /* 0x0003483009097890 */ /* 0x000fe4000fffe03f */
[----:B------:R-:W-:Y:S01]  /*90e0*/  USHF.L.U32 UR11, UR11, 0x7, URZ ;  /* 0x000000070b0b7899 */ /* 0x000fe2000800063f */
[----:B---3--:R-:W-:-:S05]  /*90f0*/  LEA R7, R9, R7, 0x18 ;  /* 0x0000000709077211 */ /* 0x008fca00078ec0ff */
[----:B------:R-:W-:-:S05]  /*9100*/  IMAD R6, R16, 0xc000, R7 ;  /* 0x0000c00010067824 */ /* 0x000fca00078e0207 */
[----:B------:R-:W-:-:S13]  /*9110*/  R2UR UR8, R6 ;  /* 0x00000000060872ca */ /* 0x000fda00000e0000 */
[----:B------:R-:W-:Y:S02]  /*9120*/  UIADD3 UR14, UR8, 0x1c400, URZ ;  /* 0x0001c400080e7890 */ /* 0x000fe4000fffe03f */
[----:B------:R-:W-:Y:S02]  /*9130*/  UIADD3 UR15, UR8, 0x20400, URZ ;  /* 0x00020400080f7890 */ /* 0x000fe4000fffe03f */
[----:B------:R-:W-:-:S03]  /*9140*/  UIADD3 UR17, UR8, 0x24400, URZ ;  /* 0x0002440008117890 */ /* 0x000fc6000fffe03f */
[----:B------:R-:W-:Y:S01]  /*9150*/  UMOV UR8, UR14 ;  /* 0x0000000e00087c82 */ /* 0x000fe20008000000 */
[----:B------:R-:W-:Y:S01]  /*9160*/  UMOV UR14, 0x80 ;  /* 0x00000080000e7882 */ /* 0x000fe20000000000 */
[----:B------:R2:W-:Y:S02]  /*9170*/  UTMALDG.4D [UR8], [UR4], desc[UR6] ;  /* 0x00000608040075b4 */ /* 0x0005e40008019000 */
[----:B--2---:R-:W-:Y:S01]  /*9180*/  UMOV UR8, UR15 ;  /* 0x0000000f00087c82 */ /* 0x004fe20008000000 */
[----:B------:R-:W-:Y:S02]  /*9190*/  UMOV UR10, UR16 ;  /* 0x00000010000a7c82 */ /* 0x000fe40008000000 */
[----:B------:R2:W-:Y:S02]  /*91a0*/  UTMALDG.4D [UR8], [UR4], desc[UR6] ;  /* 0x00000608040075b4 */ /* 0x0005e40008019000 */
[----:B--2---:R-:W-:Y:S01]  /*91b0*/  UMOV UR8, UR17 ;  /* 0x0000001100087c82 */ /* 0x004fe20008000000 */
[----:B------:R-:W-:-:S02]  /*91c0*/  UMOV UR10, UR14 ;  /* 0x0000000e000a7c82 */ /* 0x000fc40008000000 */
[----:B------:R2:W-:Y:S02]  /*91d0*/  UTMALDG.4D [UR8], [UR4], desc[UR6] ;  /* 0x00000608040075b4 */ /* 0x0005e40008019000 */
[----:B--2---:R-:W-:Y:S01]  /*91e0*/  NOP ;  /* 0x0000000000007918 */ /* 0x004fe20000000000 */
.L_x_41:
[----:B------:R-:W2:Y:S04]  /*91f0*/  LDL.LU R14, [R1] ;  /* 0x00000000010e7983 */ /* 0x000ea80000300800 */
[----:B-1----:R-:W3:Y:S01]  /*9200*/  LDL R13, [R1+0x18] ;  /* 0x00001800010d7983 */ /* 0x002ee20000100800 */
[----:B------:R-:W-:-:S03]  /*9210*/  MOV R9, 0x400 ;  /* 0x0000040000097802 */ /* 0x000fc60000000f00 */
[----:B------:R-:W4:Y:S01]  /*9220*/  LDL.LU R7, [R1+0x14] ;  /* 0x0000140001077983 */ /* 0x000f220000300800 */
[----:B------:R-:W1:Y:S01]  /*9230*/  S2R R12, SR_CgaCtaId ;  /* 0x00000000000c7919 */ /* 0x000e620000008800 */
[----:B------:R-:W-:Y:S05]  /*9240*/  WARPSYNC.ALL ;  /* 0x0000000000007948 */ /* 0x000fea0003800000 */
[----:B------:R-:W-:-:S13]  /*9250*/  ELECT P1, URZ, PT ;  /* 0x00000000003f782f */ /* 0x000fda0003820000 */
[----:B------:R-:W-:Y:S01]  /*9260*/  @P1 R2UR UR13, R19 ;  /* 0x00000000130d12ca */ /* 0x000fe200000e0000 */
[----:B------:R-:W-:Y:S01]  /*9270*/  UIADD3 UR4, UP0, UR36, 0x270, URZ ;  /* 0x0000027024047890 */ /* 0x000fe2000ff1e03f */
[----:B------:R-:W-:-:S03]  /*9280*/  @P1 R2UR UR11, R8 ;  /* 0x00000000080b12ca */ /* 0x000fc600000e0000 */
[----:B------:R-:W-:Y:S01]  /*9290*/  UIADD3.X UR5, URZ, UR37, URZ, UP0, !UPT ;  /* 0x000000253f057290 */ /* 0x000fe200087fe43f */
[----:B-1----:R-:W-:-:S04]  /*92a0*/  LEA R9, R12, R9, 0x18 ;  /* 0x000000090c097211 */ /* 0x002fc800078ec0ff */
[----:B------:R-:W-:Y:S01]  /*92b0*/  R2UR UR24, R9 ;  /* 0x00000000091872ca */ /* 0x000fe200000e0000 */
[----:B------:R-:W-:Y:S01]  /*92c0*/  @P1 IMAD.MOV.U32 R6, RZ, RZ, 0xc000 ;  /* 0x0000c000ff061424 */ /* 0x000fe200078e00ff */
[----:B------:R-:W-:Y:S01]  /*92d0*/  BAR.SYNC.DEFER_BLOCKING 0x8, 0x120 ;  /* 0x0204800000007b1d */ /* 0x000fe20000010000 */
[----:B------:R-:W-:-:S10]  /*92e0*/  @P1 R2UR UR21, R19 ;  /* 0x00000000131512ca */ /* 0x000fd400000e0000 */
[----:B------:R-:W-:Y:S02]  /*92f0*/  UIADD3 UR8, UR24, 0x10400, URZ ;  /* 0x0001040018087890 */ /* 0x000fe4000fffe03f */
[----:B------:R-:W-:Y:S01]  /*9300*/  UIADD3 UR9, UR24, 0x34800, URZ ;  /* 0x0003480018097890 */ /* 0x000fe2000fffe03f */
[----:B------:R-:W-:Y:S01]  /*9310*/  UMOV UR6, 0x0 ;  /* 0x0000000000067882 */ /* 0x000fe20000000000 */
[----:B------:R-:W-:Y:S01]  /*9320*/  UMOV UR7, 0x12f00000 ;  /* 0x12f0000000077882 */ /* 0x000fe20000000000 */
[----:B------:R-:W-:Y:S01]  /*9330*/  UMOV UR10, URZ ;  /* 0x0000003f000a7c82 */ /* 0x000fe20008000000 */
[----:B------:R-:W-:Y:S01]  /*9340*/  @P1 R2UR UR19, R8 ;  /* 0x00000000081312ca */ /* 0x000fe200000e0000 */
[----:B------:R-:W-:Y:S01]  /*9350*/  UIADD3 UR16, UR24, 0x14400, URZ ;  /* 0x0001440018107890 */ /* 0x000fe2000fffe03f */
[----:B------:R3:W-:Y:S01]  /*9360*/  @P1 SYNCS.ARRIVE.TRANS64 RZ, [R9+URZ+0x34800], R6 ;  /* 0x0348000609ff19a7 */ /* 0x0007e2000800003f */
[----:B------:R-:W-:Y:S01]  /*9370*/  UMOV UR14, 0x0 ;  /* 0x00000000000e7882 */ /* 0x000fe20000000000 */
[----:B------:R-:W-:Y:S01]  /*9380*/  UMOV UR15, 0x12f00000 ;  /* 0x12f00000000f7882 */ /* 0x000fe20000000000 */
[----:B------:R-:W-:Y:S01]  /*9390*/  UMOV UR18, 0x40 ;  /* 0x0000004000127882 */ /* 0x000fe20000000000 */
[----:B------:R-:W-:Y:S01]  /*93a0*/  UMOV UR17, UR9 ;  /* 0x0000000900117c82 */ /* 0x000fe20008000000 */
[----:B------:R-:W-:Y:S01]  /*93b0*/  UMOV UR22, 0x0 ;  /* 0x0000000000167882 */ /* 0x000fe20000000000 */
[----:B------:R-:W-:Y:S01]  /*93c0*/  UMOV UR23, 0x12f00000 ;  /* 0x12f0000000177882 */ /* 0x000fe20000000000 */
[----:B------:R-:W-:Y:S01]  /*93d0*/  BSSY B0, `(.L_x_45) ;  /* 0x0000010000007945 */ /* 0x000fe20003800000 */
[----:B--2---:R-:W-:-:S02]  /*93e0*/  @P1 R2UR UR12, R14 ;  /* 0x000000000e0c12ca */ /* 0x004fc400000e0000 */
[----:B------:R-:W-:Y:S02]  /*93f0*/  @P1 R2UR UR20, R14 ;  /* 0x000000000e1412ca */ /* 0x000fe400000e0000 */
[----:B---3--:R-:W-:-:S09]  /*9400*/  LOP3.LUT R6, R13, 0x1, RZ, 0xc, !PT ;  /* 0x000000010d067812 */ /* 0x008fd200078e0cff */
[----:B------:R1:W-:Y:S01]  /*9410*/  UTMALDG.4D [UR8], [UR4], desc[UR6] ;  /* 0x00000608040075b4 */ /* 0x0003e20008019000 */
[----:B------:R-:W-:Y:S01]  /*9420*/  SHF.L.U32 R6, R6, 0x1f, RZ ;  /* 0x0000001f06067819 */ /* 0x000fe200000006ff */
[----:B------:R2:W-:Y:S01]  /*9430*/  UTMALDG.4D [UR16], [UR4], desc[UR14] ;  /* 0x00000e10040075b4 */ /* 0x0005e20008019000 */
[----:B-1----:R-:W-:Y:S02]  /*9440*/  @P1 R2UR UR13, R19 ;  /* 0x00000000130d12ca */ /* 0x002fe400000e0000 */
[----:B------:R-:W-:Y:S02]  /*9450*/  @P1 R2UR UR12, R14 ;  /* 0x000000000e0c12ca */ /* 0x000fe400000e0000 */
[----:B------:R-:W-:Y:S01]  /*9460*/  @P1 R2UR UR11, R8 ;  /* 0x00000000080b12ca */ /* 0x000fe200000e0000 */
[----:B------:R-:W-:Y:S01]  /*9470*/  UIADD3 UR8, UR24, 0x18400, URZ ;  /* 0x0001840018087890 */ /* 0x000fe2000fffe03f */
[----:B------:R-:W-:-:S11]  /*9480*/  UMOV UR10, 0x80 ;  /* 0x00000080000a7882 */ /* 0x000fd60000000000 */
[----:B------:R2:W-:Y:S01]  /*9490*/  UTMALDG.4D [UR8], [UR4], desc[UR22] ;  /* 0x00001608040075b4 */ /* 0x0005e20008019000 */
[----:B------:R-:W1:Y:S01]  /*94a0*/  SYNCS.PHASECHK.TRANS64.TRYWAIT P1, [R9+URZ+0x34820], R6 ;  /* 0x03482006090075a7 */ /* 0x000e62000802017f */
[----:B----4-:R-:W-:Y:S01]  /*94b0*/  ISETP.GE.AND P2, PT, R7, 0x81, PT ;  /* 0x000000810700780c */ /* 0x010fe20003f46270 */
[----:B-12---:R-:W-:-:S12]  /*94c0*/  @!P1 BRA `(.L_x_46) ;  /* 0x0000002000709947 */ /* 0x006fd80003800000 */
.L_x_97:
[----:B------:R-:W-:Y:S05]  /*94d0*/  BSYNC B0 ;  /* 0x0000000000007941 */ /* 0x000fea0003800000 */
.L_x_45:
[----:B------:R-:W-:Y:S05]  /*94e0*/  @!P2 BRA `(.L_x_47) ;  /* 0x0000001400c8a947 */ /* 0x000fea0003800000 */
[----:B-1----:R-:W2:Y:S01]  /*94f0*/  LDL R7, [R1+0xc] ;  /* 0x00000c0001077983 */ /* 0x002ea20000100800 */
[----:B------:R-:W-:Y:S01]  /*9500*/  IMAD.MOV.U32 R6, RZ, RZ, 0x1 ;  /* 0x00000001ff067424 */ /* 0x000fe200078e00ff */
[----:B--2---:R-:W-:-:S04]  /*9510*/  IADD3 R13, -R7, RZ, RZ ;  /* 0x000000ff070d7210 */ /* 0x004fc80007ffe1ff */
[----:B------:R-:W-:-:S05]  /*9520*/  VIADDMNMX R13, R13, R6, 0xffffffff, !PT ;  /* 0xffffffff0d0d7446 */ /* 0x000fca0007800106 */
[----:B------:R-:W-:-:S05]  /*9530*/  IMAD.IADD R6, R7, 0x1, R13 ;  /* 0x0000000107067824 */ /* 0x000fca00078e020d */
[----:B------:R-:W-:-:S04]  /*9540*/  LOP3.LUT R6, R6, 0x1, RZ, 0xc0, !PT ;  /* 0x0000000106067812 */ /* 0x000fc800078ec0ff */
[----:B------:R-:W-:Y:S02]  /*9550*/  ISETP.NE.U32.AND P1, PT, R6, 0x1, PT ;  /* 0x000000010600780c */ /* 0x000fe40003f25070 */
[----:B------:R-:W-:-:S11]  /*9560*/  IADD3 R6, R7, -0x2, RZ ;  /* 0xfffffffe07067810 */ /* 0x000fd60007ffe0ff */
[----:B------:R-:W-:Y:S05]  /*9570*/  @P1 BRA `(.L_x_48) ;  /* 0x0000000400e81947 */ /* 0x000fea0003800000 */
[----:B------:R-:W-:Y:S01]  /*9580*/  VIADD R7, R16, 0x1 ;  /* 0x0000000110077836 */ /* 0x000fe20000000000 */
[----:B------:R-:W-:Y:S04]  /*9590*/  BSSY B0, `(.L_x_49) ;  /* 0x0000074000007945 */ /* 0x000fe80003800000 */
[----:B------:R-:W-:-:S04]  /*95a0*/  ISETP.NE.AND P1, PT, R7, 0x2, PT ;  /* 0x000000020700780c */ /* 0x000fc80003f25270 */
[----:B------:R-:W-:Y:S02]  /*95b0*/  SEL R12, RZ, 0x1, P1 ;  /* 0x00000001ff0c7807 */ /* 0x000fe40000800000 */
[----:B------:R-:W-:Y:S02]  /*95c0*/  SEL R7, R7, RZ, P1 ;  /* 0x000000ff07077207 */ /* 0x000fe40000800000 */
[----:B------:R-:W-:Y:S01]  /*95d0*/  LOP3.LUT R12, R17, R12, RZ, 0x3c, !PT ;  /* 0x0000000c110c7212 */ /* 0x000fe200078e3cff */
[----:B------:R-:W-:Y:S06]  /*95e0*/  @!P6 BRA `(.L_x_50) ;  /* 0x0000000400b8e947 */ /* 0x000fec0003800000 */
[----:B------:R-:W-:Y:S01]  /*95f0*/  IMAD.MOV.U32 R8, RZ, RZ, R5 ;  /* 0x000000ffff087224 */ /* 0x000fe200078e0005 */
[----:B------:R-:W-:Y:S06]  /*9600*/  @!P0 BRA `(.L_x_51) ;  /* 0x0000000000488947 */ /* 0x000fec0003800000 */
[----:B------:R-:W1:Y:S01]  /*9610*/  LDC R15, c[0x0][0x41c] ;  /* 0x00010700ff0f7b82 */ /* 0x000e620000000800 */
[----:B------:R-:W-:Y:S01]  /*9620*/  ULDC.64 UR4, c[0x0][0x408] ;  /* 0x0001020000047ab9 */ /* 0x000fe20000000a00 */
[----:B------:R-:W-:Y:S01]  /*9630*/  ULDC.64 UR6, c[0x0][0x208] ;  /* 0x0000820000067ab9 */ /* 0x000fe20000000a00 */
[----:B-1----:R-:W-:-:S13]  /*9640*/  ISETP.NE.AND P1, PT, R15, 0x1, PT ;  /* 0x000000010f00780c */ /* 0x002fda0003f25270 */
[----:B------:R-:W1:Y:S02]  /*9650*/  @P1 LDC.64 R8, c[0x0][0x420] ;  /* 0x00010800ff081b82 */ /* 0x000e640000000a00 */
[----:B-1----:R-:W-:Y:S01]  /*9660*/  @P1 IMAD.HI.U32 R14, R6, R8, RZ ;  /* 0x00000008060e1227 */ /* 0x002fe200078e00ff */
[----:B------:R-:W-:-:S04]  /*9670*/  MOV R8, R6 ;  /* 0x0000000600087202 */ /* 0x000fc80000000f00 */
[----:B------:R-:W-:Y:S01]  /*9680*/  @P1 SHF.R.U32.HI R8, RZ, R9, R14 ;  /* 0x00000009ff081219 */ /* 0x000fe2000001160e */
[----:B------:R-:W-:-:S04]  /*9690*/  IMAD R14, R11, UR4, RZ ;  /* 0x000000040b0e7c24 */ /* 0x000fc8000f8e02ff */
[----:B------:R-:W-:Y:S02]  /*96a0*/  IMAD.MOV R9, RZ, RZ, -R8 ;  /* 0x000000ffff097224 */ /* 0x000fe400078e0a08 */
[----:B------:R-:W-:Y:S02]  /*96b0*/  IMAD R14, R0, UR5, R14 ;  /* 0x00000005000e7c24 */ /* 0x000fe4000f8e020e */
[----:B------:R-:W-:Y:S01]  /*96c0*/  IMAD R6, R15, R9, R6 ;  /* 0x000000090f067224 */ /* 0x000fe200078e0206 */
[----:B------:R-:W-:-:S03]  /*96d0*/  SHF.R.S32.HI R9, RZ, 0x1f, R8 ;  /* 0x0000001fff097819 */ /* 0x000fc60000011408 */
[----:B------:R-:W-:-:S04]  /*96e0*/  IMAD.WIDE.U32 R8, R0, UR4, R8 ;  /* 0x0000000400087c25 */ /* 0x000fc8000f8e0008 */
[----:B------:R-:W-:Y:S01]  /*96f0*/  IMAD.IADD R9, R14, 0x1, R9 ;  /* 0x000000010e097824 */ /* 0x000fe200078e0209 */
[----:B------:R-:W-:-:S04]  /*9700*/  LEA R2, P1, R8, R2, 0x2 ;  /* 0x0000000208027211 */ /* 0x000fc800078210ff */
[----:B------:R-:W-:-:S05]  /*9710*/  LEA.HI.X R3, R8, R3, R9, 0x2, P1 ;  /* 0x0000000308037211 */ /* 0x000fca00008f1409 */
[----:B------:R1:W5:Y:S04]  /*9720*/  LDG.E R8, desc[UR6][R2.64] ;  /* 0x0000000602087981 */ /* 0x000368000c1e1900 */
.L_x_51:
[----:B-1----:R-:W1:Y:S01]  /*9730*/  S2R R3, SR_CgaCtaId ;  /* 0x0000000000037919 */ /* 0x002e620000008800 */
[----:B------:R-:W-:-:S04]  /*9740*/  MOV R2, 0x400 ;  /* 0x0000040000027802 */ /* 0x000fc80000000f00 */
[----:B-1----:R-:W-:Y:S02]  /*9750*/  LEA R2, R3, R2, 0x18 ;  /* 0x0000000203027211 */ /* 0x002fe400078ec0ff */
[----:B------:R-:W-:Y:S02]  /*9760*/  SHF.L.U32 R3, R12, 0x1f, RZ ;  /* 0x0000001f0c037819 */ /* 0x000fe400000006ff */
[----:B------:R-:W-:-:S04]  /*9770*/  LEA R2, R7, R2, 0x3 ;  /* 0x0000000207027211 */ /* 0x000fc800078e18ff */
[----:B------:R-:W1:Y:S02]  /*9780*/  SYNCS.PHASECHK.TRANS64.TRYWAIT P1, [R2+URZ+0x34840], R3 ;  /* 0x03484003020075a7 */ /* 0x000e64000802017f */
[----:B-1----:R-:W-:Y:S05]  /*9790*/  @!P1 BRA `(.L_x_52) ;  /* 0x0000001c00dc9947 */ /* 0x002fea0003800000 */
.L_x_98:
[----:B------:R-:W2:Y:S02]  /*97a0*/  S2R R9, SR_TID.X ;  /* 0x0000000000097919 */ /* 0x000ea40000002100 */
[----:B--2---:R-:W-:-:S04]  /*97b0*/  LOP3.LUT R9, R9, 0x7f, RZ, 0xc0, !PT ;  /* 0x0000007f09097812 */ /* 0x004fc800078ec0ff */
[----:B------:R-:W-:-:S13]  /*97c0*/  ISETP.NE.AND P2, PT, R9, RZ, PT ;  /* 0x000000ff0900720c */ /* 0x000fda0003f45270 */
[----:B------:R-:W-:Y:S05]  /*97d0*/  @P2 BRA `(.L_x_53) ;  /* 0x00000000001c2947 */ /* 0x000fea0003800000 */
[----:B------:R-:W2:Y:S01]  /*97e0*/  S2R R9, SR_TID.X ;  /* 0x0000000000097919 */ /* 0x000ea20000002100 */
[----:B-1----:R-:W-:-:S04]  /*97f0*/  IMAD.MOV.U32 R3, RZ, RZ, 0xc000 ;  /* 0x0000c000ff037424 */ /* 0x002fc800078e00ff */
[----:B------:R3:W-:Y:S01]  /*9800*/  SYNCS.ARRIVE.TRANS64 RZ, [R2+URZ+0x34830], R3 ;  /* 0x0348300302ff79a7 */ /* 0x0007e2000800003f */
[----:B--2---:R-:W-:-:S04]  /*9810*/  LOP3.LUT R9, R9, 0x1f, RZ, 0xc0, !PT ;  /* 0x0000001f09097812 */ /* 0x004fc800078ec0ff */
[----:B------:R-:W-:-:S13]  /*9820*/  ISETP.NE.AND P1, PT, R9, RZ, PT ;  /* 0x000000ff0900720c */ /* 0x000fda0003f25270 */
[----:B---3--:R-:W-:Y:S05]  /*9830*/  @!P1 BRA `(.L_x_53) ;  /* 0x0000000000049947 */ /* 0x008fea0003800000 */
[----:B------:R-:W-:Y:S01]  /*9840*/  BPT.TRAP 0x1 ;  /* 0x000000040000795c */ /* 0x000fe20000300000 */
.L_x_53:
[----:B------:R-:W2:Y:S01]  /*9850*/  S2R R14, SR_CgaCtaId ;  /* 0x00000000000e7919 */ /* 0x000ea20000008800 */
[----:B------:R-:W-:Y:S01]  /*9860*/  MOV R9, 0x400 ;  /* 0x0000040000097802 */ /* 0x000fe20000000f00 */
        /* <DEDUP_REMOVED lines=9> */
[----:B------:R-:W-:Y:S01]  /*9900*/  UMOV UR17, 0x40 ;  /* 0x0000004000117882 */ /* 0x000fe20000000000 */
[----:B------:R-:W-:Y:S01]  /*9910*/  UMOV UR16, 0x80 ;  /* 0x0000008000107882 */ /* 0x000fe20000000000 */
[----:B-1----:R-:W-:-:S03]  /*9920*/  SHF.L.U32 R3, R17, 0x1f, RZ ;  /* 0x0000001f11037819 */ /* 0x002fc600000006ff */
[----:B------:R-:W-:Y:S02]  /*9930*/  UIADD3 UR9, UR9, 0x34830, URZ ;  /* 0x0003483009097890 */ /* 0x000fe4000fffe03f */
[----:B------:R-:W-:Y:S01]  /*9940*/  USHF.L.U32 UR11, UR11, 0x7, URZ ;  /* 0x000000070b0b7899 */ /* 0x000fe2000800063f */
[----:B--2---:R-:W-:-:S05]  /*9950*/  LEA R9, R14, R9, 0x18 ;  /* 0x000000090e097211 */ /* 0x004fca00078ec0ff */
[----:B------:R-:W-:-:S05]  /*9960*/  IMAD R2, R7, 0xc000, R9 ;  /* 0x0000c00007027824 */ /* 0x000fca00078e0209 */
[----:B------:R-:W-:Y:S01]  /*9970*/  R2UR UR14, R2 ;  /* 0x00000000020e72ca */ /* 0x000fe200000e0000 */
[----:B------:R-:W-:-:S05]  /*9980*/  VIADD R2, R9, 0x34800 ;  /* 0x0003480009027836 */ /* 0x000fca0000000000 */
[----:B------:R-:W-:-:S07]  /*9990*/  LEA R2, R16, R2, 0x3 ;  /* 0x0000000210027211 */ /* 0x000fce00078e18ff */
[----:B------:R-:W-:Y:S02]  /*99a0*/  UIADD3 UR8, UR14, 0x1c400, URZ ;  /* 0x0001c4000e087890 */ /* 0x000fe4000fffe03f */
[----:B------:R-:W-:Y:S02]  /*99b0*/  UIADD3 UR15, UR14, 0x20400, URZ ;  /* 0x000204000e0f7890 */ /* 0x000fe4000fffe03f */
[----:B------:R-:W-:-:S05]  /*99c0*/  UIADD3 UR14, UR14, 0x24400, URZ ;  /* 0x000244000e0e7890 */ /* 0x000fca000fffe03f */
[----:B------:R1:W-:Y:S02]  /*99d0*/  UTMALDG.4D [UR8], [UR4], desc[UR6] ;  /* 0x00000608040075b4 */ /* 0x0003e40008019000 */
[----:B-1----:R-:W-:Y:S01]  /*99e0*/  UMOV UR8, UR15 ;  /* 0x0000000f00087c82 */ /* 0x002fe20008000000 */
[----:B------:R-:W-:Y:S02]  /*99f0*/  UMOV UR10, UR17 ;  /* 0x00000011000a7c82 */ /* 0x000fe40008000000 */
[----:B------:R1:W-:Y:S02]  /*9a00*/  UTMALDG.4D [UR8], [UR4], desc[UR6] ;  /* 0x00000608040075b4 */ /* 0x0003e40008019000 */
[----:B-1----:R-:W-:Y:S01]  /*9a10*/  UMOV UR8, UR14 ;  /* 0x0000000e00087c82 */ /* 0x002fe20008000000 */
[----:B------:R-:W-:Y:S02]  /*9a20*/  UMOV UR10, UR16 ;  /* 0x00000010000a7c82 */ /* 0x000fe40008000000 */
[----:B------:R1:W-:Y:S01]  /*9a30*/  UTMALDG.4D [UR8], [UR4], desc[UR6] ;  /* 0x00000608040075b4 */ /* 0x0003e20008019000 */
[----:B------:R-:W2:Y:S02]  /*9a40*/  SYNCS.PHASECHK.TRANS64.TRYWAIT P1, [R2+URZ+0x60], R3 ;  /* 0x00006003020075a7 */ /* 0x000ea4000802017f */
[----:B-12---:R-:W-:Y:S05]  /*9a50*/  @!P1 BRA `(.L_x_54) ;  /* 0x0000001c00409947 */ /* 0x006fea0003800000 */
.L_x_99:
[----:B------:R-:W-:Y:S05]  /*9a60*/  @P2 BRA `(.L_x_55) ;  /* 0x00000000002c2947 */ /* 0x000fea0003800000 */
[----:B------:R-:W2:Y:S01]  /*9a70*/  S2R R9, SR_TID.X ;  /* 0x0000000000097919 */ /* 0x000ea20000002100 */
[----:B------:R-:W-:Y:S01]  /*9a80*/  MOV R14, 0x400 ;  /* 0x00000400000e7802 */ /* 0x000fe20000000f00 */
[----:B-1----:R-:W-:Y:S01]  /*9a90*/  IMAD.MOV.U32 R3, RZ, RZ, 0x8000 ;  /* 0x00008000ff037424 */ /* 0x002fe200078e00ff */
[----:B------:R-:W1:Y:S01]  /*9aa0*/  S2R R15, SR_CgaCtaId ;  /* 0x00000000000f7919 */ /* 0x000e620000008800 */
[----:B--2---:R-:W-:-:S04]  /*9ab0*/  LOP3.LUT R9, R9, 0x1f, RZ, 0xc0, !PT ;  /* 0x0000001f09097812 */ /* 0x004fc800078ec0ff */
[----:B------:R-:W-:Y:S02]  /*9ac0*/  ISETP.NE.AND P1, PT, R9, RZ, PT ;  /* 0x000000ff0900720c */ /* 0x000fe40003f25270 */
[----:B-1----:R-:W-:-:S05]  /*9ad0*/  LEA R14, R15, R14, 0x18 ;  /* 0x0000000e0f0e7211 */ /* 0x002fca00078ec0ff */
[----:B------:R-:W-:-:S04]  /*9ae0*/  IMAD R2, R16, 0x8, R14 ;  /* 0x0000000810027824 */ /* 0x000fc800078e020e */
[----:B------:R2:W-:Y:S02]  /*9af0*/  SYNCS.ARRIVE.TRANS64 RZ, [R2+URZ+0x34850], R3 ;  /* 0x0348500302ff79a7 */ /* 0x0005e4000800003f */
[----:B------:R-:W-:Y:S05]  /*9b00*/  @!P1 BRA `(.L_x_55) ;  /* 0x0000000000049947 */ /* 0x000fea0003800000 */
[----:B------:R-:W-:Y:S01]  /*9b10*/  BPT.TRAP 0x1 ;  /* 0x000000040000795c */ /* 0x000fe20000300000 */
.L_x_55:
[----:B------:R-:W3:Y:S01]  /*9b20*/  S2R R9, SR_CgaCtaId ;  /* 0x0000000000097919 */ /* 0x000ee20000008800 */
[----:B-12---:R-:W-:Y:S01]  /*9b30*/  MOV R3, 0x400 ;  /* 0x0000040000037802 */ /* 0x006fe20000000f00 */
[----:B------:R-:W-:Y:S01]  /*9b40*/  UIADD3 UR4, UP0, UR36, 0x470, URZ ;  /* 0x0000047024047890 */ /* 0x000fe2000ff1e03f */
[----:B------:R-:W-:Y:S01]  /*9b50*/  R2UR UR11, R18 ;  /* 0x00000000120b72ca */ /* 0x000fe200000e0000 */
[----:B------:R-:W-:Y:S01]  /*9b60*/  UMOV UR10, URZ ;  /* 0x0000003f000a7c82 */ /* 0x000fe20008000000 */
[----:B------:R-:W-:Y:S01]  /*9b70*/  R2UR UR13, R5 ;  /* 0x00000000050d72ca */ /* 0x000fe200000e0000 */
[----:B------:R-:W-:Y:S01]  /*9b80*/  UIADD3.X UR5, URZ, UR37, URZ, UP0, !UPT ;  /* 0x000000253f057290 */ /* 0x000fe200087fe43f */
[----:B------:R-:W-:Y:S01]  /*9b90*/  R2UR UR12, R4 ;  /* 0x00000000040c72ca */ /* 0x000fe200000e0000 */
[----:B------:R-:W-:Y:S01]  /*9ba0*/  UMOV UR7, 0x14f00000 ;  /* 0x14f0000000077882 */ /* 0x000fe20000000000 */
[----:B------:R-:W-:Y:S01]  /*9bb0*/  UMOV UR15, 0x40 ;  /* 0x00000040000f7882 */ /* 0x000fe20000000000 */
[----:B------:R-:W-:Y:S01]  /*9bc0*/  IMAD.MOV.U32 R5, RZ, RZ, R8 ;  /* 0x000000ffff057224 */ /* 0x000fe200078e0008 */
[----:B------:R-:W-:-:S05]  /*9bd0*/  MOV R18, R6 ;  /* 0x0000000600127202 */ /* 0x000fca0000000f00 */
[----:B------:R-:W-:Y:S01]  /*9be0*/  USHF.L.U32 UR11, UR11, 0x7, URZ ;  /* 0x000000070b0b7899 */ /* 0x000fe2000800063f */
[----:B---3--:R-:W-:-:S04]  /*9bf0*/  LEA R3, R9, R3, 0x18 ;  /* 0x0000000309037211 */ /* 0x008fc800078ec0ff */
[----:B------:R-:W-:-:S04]  /*9c00*/  LEA R2, R16, R3, 0x3 ;  /* 0x0000000310027211 */ /* 0x000fc800078e18ff */
[----:B------:R-:W-:Y:S01]  /*9c10*/  R2UR UR9, R2 ;  /* 0x00000000020972ca */ /* 0x000fe200000e0000 */
[----:B------:R-:W-:-:S05]  /*9c20*/  IMAD R2, R16, 0x8000, R3 ;  /* 0x0000800010027824 */ /* 0x000fca00078e0203 */
[----:B------:R-:W-:-:S07]  /*9c30*/  R2UR UR6, R2 ;  /* 0x00000000020672ca */ /* 0x000fce00000e0000 */
[----:B------:R-:W-:-:S06]  /*9c40*/  UIADD3 UR9, UR9, 0x34850, URZ ;  /* 0x0003485009097890 */ /* 0x000fcc000fffe03f */
[----:B------:R-:W-:Y:S02]  /*9c50*/  UIADD3 UR8, UR6, 0x400, URZ ;  /* 0x0000040006087890 */ /* 0x000fe4000fffe03f */
[----:B------:R-:W-:-:S03]  /*9c60*/  UIADD3 UR14, UR6, 0x4400, URZ ;  /* 0x00004400060e7890 */ /* 0x000fc6000fffe03f */
[----:B------:R-:W-:-:S04]  /*9c70*/  UMOV UR6, 0x0 ;  /* 0x0000000000067882 */ /* 0x000fc80000000000 */
[----:B------:R1:W-:Y:S02]  /*9c80*/  UTMALDG.4D [UR8], [UR4], desc[UR6] ;  /* 0x00000608040075b4 */ /* 0x0003e40008019000 */
[----:B-1----:R-:W-:Y:S01]  /*9c90*/  UMOV UR8, UR14 ;  /* 0x0000000e00087c82 */ /* 0x002fe20008000000 */
[----:B------:R-:W-:Y:S02]  /*9ca0*/  UMOV UR10, UR15 ;  /* 0x0000000f000a7c82 */ /* 0x000fe40008000000 */
[----:B------:R1:W-:Y:S02]  /*9cb0*/  UTMALDG.4D [UR8], [UR4], desc[UR6] ;  /* 0x00000608040075b4 */ /* 0x0003e40008019000 */
[----:B-1----:R-:W-:Y:S01]  /*9cc0*/  NOP ;  /* 0x0000000000007918 */ /* 0x002fe20000000000 */
.L_x_50:
[----:B------:R-:W-:Y:S05]  /*9cd0*/  BSYNC B0 ;  /* 0x0000000000007941 */ /* 0x000fea0003800000 */
.L_x_49:
[----:B------:R-:W2:Y:S01]  /*9ce0*/  LDL.LU R2, [R1+0xc] ;  /* 0x00000c0001027983 */ /* 0x000ea20000300800 */
[----:B------:R-:W-:Y:S01]  /*9cf0*/  IMAD.MOV.U32 R16, RZ, RZ, R7 ;  /* 0x000000ffff107224 */ /* 0x000fe200078e0007 */
[----:B------:R-:W-:Y:S01]  /*9d00*/  MOV R17, R12 ;  /* 0x0000000c00117202 */ /* 0x000fe20000000f00 */
[----:B--2---:R-:W-:-:S07]  /*9d10*/  VIADD R6, R2, 0xfffffffd ;  /* 0xfffffffd02067836 */ /* 0x004fce0000000000 */
.L_x_48:
[----:B------:R-:W-:Y:S01]  /*9d20*/  IMAD.MOV R13, RZ, RZ, -R13 ;  /* 0x000000ffff0d7224 */ /* 0x000fe200078e0a0d */
[----:B------:R-:W-:Y:S04]  /*9d30*/  BSSY B0, `(.L_x_47) ;  /* 0x00000ed000007945 */ /* 0x000fe80003800000 */
[----:B------:R-:W-:-:S13]  /*9d40*/  ISETP.NE.AND P1, PT, R10, R13, PT ;  /* 0x0000000d0a00720c */ /* 0x000fda0003f25270 */
[----:B------:R-:W-:Y:S05]  /*9d50*/  @!P1 BRA `(.L_x_56) ;  /* 0x0000000c00a89947 */ /* 0x000fea0003800000 */
[----:B------:R-:W-:-:S07]  /*9d60*/  IMAD.MOV.U32 R8, RZ, RZ, R5 ;  /* 0x000000ffff087224 */ /* 0x000fce00078e0005 */
.L_x_71:
[----:B------:R-:W-:Y:S01]  /*9d70*/  IADD3 R7, R16, 0x1, RZ ;  /* 0x0000000110077810 */ /* 0x000fe20007ffe0ff */
[----:B------:R-:W-:Y:S03]  /*9d80*/  BSSY B1, `(.L_x_57) ;  /* 0x0000070000017945 */ /* 0x000fe60003800000 */
        /* <DEDUP_REMOVED lines=10> */
[----:B------:R-:W-:-:S04]  /*9e30*/  IMAD R13, R11, UR4, RZ ;  /* 0x000000040b0d7c24 */ /* 0x000fc8000f8e02ff */
[----:B------:R-:W-:Y:S01]  /*9e40*/  IMAD R13, R0, UR5, R13 ;  /* 0x00000005000d7c24 */ /* 0x000fe2000f8e020d */
[----:B-1----:R-:W-:-:S13]  /*9e50*/  ISETP.NE.AND P1, PT, R9, 0x1, PT ;  /* 0x000000010900780c */ /* 0x002fda0003f25270 */
[----:B------:R-:W1:Y:S02]  /*9e60*/  @P1 LDC.64 R2, c[0x0][0x420] ;  /* 0x00010800ff021b82 */ /* 0x000e640000000a00 */
[----:B-1----:R-:W-:-:S04]  /*9e70*/  @P1 IMAD.HI.U32 R8, R6, R2, RZ ;  /* 0x0000000206081227 */ /* 0x002fc800078e00ff */
[----:B------:R-:W-:Y:S01]  /*9e80*/  IMAD.MOV.U32 R2, RZ, RZ, R6 ;  /* 0x000000ffff027224 */ /* 0x000fe200078e0006 */
[----:B------:R-:W-:-:S04]  /*9e90*/  @P1 SHF.R.U32.HI R2, RZ, R3, R8 ;  /* 0x00000003ff021219 */ /* 0x000fc80000011608 */
[----:B------:R-:W-:Y:S02]  /*9ea0*/  IADD3 R12, -R2, RZ, RZ ;  /* 0x000000ff020c7210 */ /* 0x000fe40007ffe1ff */
[----:B------:R-:W-:-:S03]  /*9eb0*/  SHF.R.S32.HI R3, RZ, 0x1f, R2 ;  /* 0x0000001fff037819 */ /* 0x000fc60000011402 */
[----:B------:R-:W-:Y:S02]  /*9ec0*/  IMAD R12, R9, R12, R6 ;  /* 0x0000000c090c7224 */ /* 0x000fe400078e0206 */
[----:B------:R-:W1:Y:S01]  /*9ed0*/  LDC.64 R8, c[0x0][0x3f8] ;  /* 0x0000fe00ff087b82 */ /* 0x000e620000000a00 */
[----:B------:R-:W-:-:S04]  /*9ee0*/  IMAD.WIDE.U32 R2, R0, UR4, R2 ;  /* 0x0000000400027c25 */ /* 0x000fc8000f8e0002 */
[----:B------:R-:W-:Y:S01]  /*9ef0*/  IMAD.IADD R13, R13, 0x1, R3 ;  /* 0x000000010d0d7824 */ /* 0x000fe200078e0203 */
[----:B-1----:R-:W-:-:S04]  /*9f00*/  LEA R8, P1, R2, R8, 0x2 ;  /* 0x0000000802087211 */ /* 0x002fc800078210ff */
[----:B------:R-:W-:-:S05]  /*9f10*/  LEA.HI.X R9, R2, R9, R13, 0x2, P1 ;  /* 0x0000000902097211 */ /* 0x000fca00008f140d */
[----:B------:R1:W5:Y:S04]  /*9f20*/  LDG.E R8, desc[UR6][R8.64] ;  /* 0x0000000608087981 */ /* 0x000368000c1e1900 */
.L_x_59:
[----:B------:R-:W2:Y:S01]  /*9f30*/  S2R R3, SR_CgaCtaId ;  /* 0x0000000000037919 */ /* 0x000ea20000008800 */
[----:B------:R-:W-:-:S04]  /*9f40*/  MOV R2, 0x400 ;  /* 0x0000040000027802 */ /* 0x000fc80000000f00 */
[----:B--2---:R-:W-:Y:S02]  /*9f50*/  LEA R2, R3, R2, 0x18 ;  /* 0x0000000203027211 */ /* 0x004fe400078ec0ff */
[----:B------:R-:W-:-:S03]  /*9f60*/  SHF.L.U32 R3, R10, 0x1f, RZ ;  /* 0x0000001f0a037819 */ /* 0x000fc600000006ff */
[----:B------:R-:W-:-:S04]  /*9f70*/  IMAD R2, R7, 0x8, R2 ;  /* 0x0000000807027824 */ /* 0x000fc800078e0202 */
[----:B------:R-:W2:Y:S02]  /*9f80*/  SYNCS.PHASECHK.TRANS64.TRYWAIT P1, [R2+URZ+0x34840], R3 ;  /* 0x03484003020075a7 */ /* 0x000ea4000802017f */
[----:B--2---:R-:W-:Y:S05]  /*9f90*/  @!P1 BRA `(.L_x_60) ;  /* 0x0000001800049947 */ /* 0x004fea0003800000 */
.L_x_100:
[----:B-1----:R-:W1:Y:S02]  /*9fa0*/  S2R R9, SR_TID.X ;  /* 0x0000000000097919 */ /* 0x002e640000002100 */
[----:B-1----:R-:W-:-:S04]  /*9fb0*/  LOP3.LUT R9, R9, 0x7f, RZ, 0xc0, !PT ;  /* 0x0000007f09097812 */ /* 0x002fc800078ec0ff */
[----:B------:R-:W-:-:S13]  /*9fc0*/  ISETP.NE.AND P2, PT, R9, RZ, PT ;  /* 0x000000ff0900720c */ /* 0x000fda0003f45270 */
[----:B------:R-:W-:Y:S05]  /*9fd0*/  @P2 BRA `(.L_x_61) ;  /* 0x00000000001c2947 */ /* 0x000fea0003800000 */
[----:B------:R-:W1:Y:S01]  /*9fe0*/  S2R R9, SR_TID.X ;  /* 0x0000000000097919 */ /* 0x000e620000002100 */
[----:B--2---:R-:W-:-:S04]  /*9ff0*/  MOV R3, 0xc000 ;  /* 0x0000c00000037802 */ /* 0x004fc80000000f00 */
[----:B------:R3:W-:Y:S01]  /*a000*/  SYNCS.ARRIVE.TRANS64 RZ, [R2+URZ+0x34830], R3 ;  /* 0x0348300302ff79a7 */ /* 0x0007e2000800003f */
[----:B-1----:R-:W-:-:S04]  /*a010*/  LOP3.LUT R9, R9, 0x1f, RZ, 0xc0, !PT ;  /* 0x0000001f09097812 */ /* 0x002fc800078ec0ff */
[----:B------:R-:W-:-:S13]  /*a020*/  ISETP.NE.AND P1, PT, R9, RZ, PT ;  /* 0x000000ff0900720c */ /* 0x000fda0003f25270 */
[----:B---3--:R-:W-:Y:S05]  /*a030*/  @!P1 BRA `(.L_x_61) ;  /* 0x0000000000049947 */ /* 0x008fea0003800000 */
[----:B------:R-:W-:Y:S01]  /*a040*/  BPT.TRAP 0x1 ;  /* 0x000000040000795c */ /* 0x000fe20000300000 */
.L_x_61:
[----:B------:R-:W1:Y:S01]  /*a050*/  S2R R9, SR_CgaCtaId ;  /* 0x0000000000097919 */ /* 0x000e620000008800 */
        /* <DEDUP_REMOVED lines=12> */
[----:B------:R-:W-:-:S03]  /*a120*/  SHF.L.U32 R17, R17, 0x1f, RZ ;  /* 0x0000001f11117819 */ /* 0x000fc600000006ff */
[----:B------:R-:W-:Y:S02]  /*a130*/  UIADD3 UR9, UR9, 0x34830, URZ ;  /* 0x0003483009097890 */ /* 0x000fe4000fffe03f */
[----:B------:R-:W-:Y:S01]  /*a140*/  USHF.L.U32 UR11, UR11, 0x7, URZ ;  /* 0x000000070b0b7899 */ /* 0x000fe2000800063f */
[----:B-1----:R-:W-:-:S05]  /*a150*/  LEA R3, R9, R3, 0x18 ;  /* 0x0000000309037211 */ /* 0x002fca00078ec0ff */
[----:B------:R-:W-:Y:S02]  /*a160*/  IMAD R2, R7, 0xc000, R3 ;  /* 0x0000c00007027824 */ /* 0x000fe400078e0203 */
[----:B------:R-:W-:-:S03]  /*a170*/  VIADD R3, R3, 0x34800 ;  /* 0x0003480003037836 */ /* 0x000fc60000000000 */
[----:B------:R-:W-:Y:S01]  /*a180*/  R2UR UR14, R2 ;  /* 0x00000000020e72ca */ /* 0x000fe200000e0000 */
[----:B------:R-:W-:-:S12]  /*a190*/  IMAD R2, R16, 0x8, R3 ;  /* 0x0000000810027824 */ /* 0x000fd800078e0203 */
        /* <DEDUP_REMOVED lines=12> */
.L_x_101:
[----:B------:R-:W-:Y:S05]  /*a260*/  @P2 BRA `(.L_x_63) ;  /* 0x00000000001c2947 */ /* 0x000fea0003800000 */
[----:B------:R-:W2:Y:S01]  /*a270*/  S2R R9, SR_TID.X ;  /* 0x0000000000097919 */ /* 0x000ea20000002100 */
[----:B------:R-:W-:-:S04]  /*a280*/  MOV R3, 0x8000 ;  /* 0x0000800000037802 */ /* 0x000fc80000000f00 */
[----:B------:R3:W-:Y:S01]  /*a290*/  SYNCS.ARRIVE.TRANS64 RZ, [R2+URZ+0x50], R3 ;  /* 0x0000500302ff79a7 */ /* 0x0007e2000800003f */
[----:B--2---:R-:W-:-:S04]  /*a2a0*/  LOP3.LUT R9, R9, 0x1f, RZ, 0xc0, !PT ;  /* 0x0000001f09097812 */ /* 0x004fc800078ec0ff */
[----:B------:R-:W-:-:S13]  /*a2b0*/  ISETP.NE.AND P1, PT, R9, RZ, PT ;  /* 0x000000ff0900720c */ /* 0x000fda0003f25270 */
[----:B---3--:R-:W-:Y:S05]  /*a2c0*/  @!P1 BRA `(.L_x_63) ;  /* 0x0000000000049947 */ /* 0x008fea0003800000 */
[----:B------:R-:W-:Y:S01]  /*a2d0*/  BPT.TRAP 0x1 ;  /* 0x000000040000795c */ /* 0x000fe20000300000 */
.L_x_63:
        /* <DEDUP_REMOVED lines=9> */
[----:B------:R-:W-:Y:S01]  /*a370*/  R2UR UR12, R4 ;  /* 0x00000000040c72ca */ /* 0x000fe200000e0000 */
[----:B------:R-:W-:Y:S01]  /*a380*/  UMOV UR15, 0x40 ;  /* 0x00000040000f7882 */ /* 0x000fe20000000000 */
[----:B------:R-:W-:Y:S01]  /*a390*/  IMAD.MOV.U32 R18, RZ, RZ, R12 ;  /* 0x000000ffff127224 */ /* 0x000fe200078e000c */
[----:B------:R-:W-:-:S04]  /*a3a0*/  MOV R5, R8 ;  /* 0x0000000800057202 */ /* 0x000fc80000000f00 */
[----:B------:R-:W-:Y:S02]  /*a3b0*/  USHF.L.U32 UR11, UR11, 0x7, URZ ;  /* 0x000000070b0b7899 */ /* 0x000fe4000800063f */
[----:B------:R-:W-:Y:S01]  /*a3c0*/  UIADD3 UR9, UR9, 0x50, URZ ;  /* 0x0000005009097890 */ /* 0x000fe2000fffe03f */
[----:B--2---:R-:W-:-:S05]  /*a3d0*/  LEA R3, R9, R3, 0x18 ;  /* 0x0000000309037211 */ /* 0x004fca00078ec0ff */
[----:B------:R-:W-:-:S05]  /*a3e0*/  IMAD R16, R16, 0x8000, R3 ;  /* 0x0000800010107824 */ /* 0x000fca00078e0203 */
[----:B------:R-:W-:-:S13]  /*a3f0*/  R2UR UR6, R16 ;  /* 0x00000000100672ca */ /* 0x000fda00000e0000 */
[----:B------:R-:W-:Y:S02]  /*a400*/  UIADD3 UR8, UR6, 0x400, URZ ;  /* 0x0000040006087890 */ /* 0x000fe4000fffe03f */
[----:B------:R-:W-:-:S03]  /*a410*/  UIADD3 UR14, UR6, 0x4400, URZ ;  /* 0x00004400060e7890 */ /* 0x000fc6000fffe03f */
[----:B------:R-:W-:-:S04]  /*a420*/  UMOV UR6, 0x0 ;  /* 0x0000000000067882 */ /* 0x000fc80000000000 */
[----:B------:R2:W-:Y:S02]  /*a430*/  UTMALDG.4D [UR8], [UR4], desc[UR6] ;  /* 0x00000608040075b4 */ /* 0x0005e40008019000 */
[----:B--2---:R-:W-:Y:S01]  /*a440*/  UMOV UR8, UR14 ;  /* 0x0000000e00087c82 */ /* 0x004fe20008000000 */
[----:B------:R-:W-:Y:S02]  /*a450*/  UMOV UR10, UR15 ;  /* 0x0000000f000a7c82 */ /* 0x000fe40008000000 */
[----:B------:R2:W-:Y:S02]  /*a460*/  UTMALDG.4D [UR8], [UR4], desc[UR6] ;  /* 0x00000608040075b4 */ /* 0x0005e40008019000 */
[----:B--2---:R-:W-:Y:S01]  /*a470*/  NOP ;  /* 0x0000000000007918 */ /* 0x004fe20000000000 */
.L_x_58:
[----:B------:R-:W-:Y:S05]  /*a480*/  BSYNC B1 ;  /* 0x0000000000017941 */ /* 0x000fea0003800000 */
.L_x_57:
[----:B------:R-:W-:Y:S01]  /*a490*/  VIADD R16, R7, 0x1 ;  /* 0x0000000107107836 */ /* 0x000fe20000000000 */
[----:B------:R-:W-:Y:S04]  /*a4a0*/  BSSY B1, `(.L_x_64) ;  /* 0x0000072000017945 */ /* 0x000fe80003800000 */
[----:B------:R-:W-:-:S04]  /*a4b0*/  ISETP.NE.AND P1, PT, R16, 0x2, PT ;  /* 0x000000021000780c */ /* 0x000fc80003f25270 */
[----:B-1----:R-:W-:Y:S02]  /*a4c0*/  SEL R17, RZ, 0x1, P1 ;  /* 0x00000001ff117807 */ /* 0x002fe40000800000 */
[----:B------:R-:W-:Y:S02]  /*a4d0*/  SEL R16, R16, RZ, P1 ;  /* 0x000000ff10107207 */ /* 0x000fe40000800000 */
[----:B------:R-:W-:Y:S01]  /*a4e0*/  LOP3.LUT R17, R10, R17, RZ, 0x3c, !PT ;  /* 0x000000110a117212 */ /* 0x000fe200078e3cff */
[----:B------:R-:W-:Y:S06]  /*a4f0*/  @!P6 BRA `(.L_x_65) ;  /* 0x0000000400b0e947 */ /* 0x000fec0003800000 */
[----:B------:R-:W-:Y:S01]  /*a500*/  VIADD R12, R6, 0xffffffff ;  /* 0xffffffff060c7836 */ /* 0x000fe20000000000 */
        /* <DEDUP_REMOVED lines=8> */
[----:B-1----:R-:W-:Y:S01]  /*a590*/  @P1 IMAD.HI.U32 R9, R12, R2, RZ ;  /* 0x000000020c091227 */ /* 0x002fe200078e00ff */
[----:B------:R-:W-:-:S04]  /*a5a0*/  MOV R2, R12 ;  /* 0x0000000c00027202 */ /* 0x000fc80000000f00 */
[----:B------:R-:W-:-:S05]  /*a5b0*/  @P1 SHF.R.U32.HI R2, RZ, R3, R9 ;  /* 0x00000003ff021219 */ /* 0x000fca0000011609 */
[----:B------:R-:W-:-:S04]  /*a5c0*/  IMAD.MOV R3, RZ, RZ, -R2 ;  /* 0x000000ffff037224 */ /* 0x000fc800078e0a02 */
[----:B------:R-:W-:Y:S01]  /*a5d0*/  IMAD R12, R8, R3, R12 ;  /* 0x00000003080c7224 */ /* 0x000fe200078e020c */
[--C-:B------:R-:W-:Y:S01]  /*a5e0*/  SHF.R.S32.HI R3, RZ, 0x1f, R2.reuse ;  /* 0x0000001fff037819 */ /* 0x100fe20000011402 */
[----:B------:R-:W1:Y:S02]  /*a5f0*/  LDC.64 R8, c[0x0][0x3f8] ;  /* 0x0000fe00ff087b82 */ /* 0x000e640000000a00 */
[----:B------:R-:W-:-:S04]  /*a600*/  IMAD.WIDE.U32 R2, R0, UR4, R2 ;  /* 0x0000000400027c25 */ /* 0x000fc8000f8e0002 */
[----:B------:R-:W-:Y:S01]  /*a610*/  IMAD.IADD R13, R13, 0x1, R3 ;  /* 0x000000010d0d7824 */ /* 0x000fe200078e0203 */
[----:B-1----:R-:W-:-:S04]  /*a620*/  LEA R8, P1, R2, R8, 0x2 ;  /* 0x0000000802087211 */ /* 0x002fc800078210ff */
[----:B------:R-:W-:-:S05]  /*a630*/  LEA.HI.X R9, R2, R9, R13, 0x2, P1 ;  /* 0x0000000902097211 */ /* 0x000fca00008f140d */
[----:B------:R1:W5:Y:S04]  /*a640*/  LDG.E R8, desc[UR6][R8.64] ;  /* 0x0000000608087981 */ /* 0x000368000c1e1900 */
.L_x_66:
[----:B------:R-:W2:Y:S01]  /*a650*/  S2R R3, SR_CgaCtaId ;  /* 0x0000000000037919 */ /* 0x000ea20000008800 */
[----:B------:R-:W-:-:S04]  /*a660*/  MOV R2, 0x400 ;  /* 0x0000040000027802 */ /* 0x000fc80000000f00 */
[----:B--2---:R-:W-:Y:S02]  /*a670*/  LEA R2, R3, R2, 0x18 ;  /* 0x0000000203027211 */ /* 0x004fe400078ec0ff */
[----:B------:R-:W-:Y:S02]  /*a680*/  SHF.L.U32 R3, R17, 0x1f, RZ ;  /* 0x0000001f11037819 */ /* 0x000fe400000006ff */
[----:B------:R-:W-:-:S04]  /*a690*/  LEA R2, R16, R2, 0x3 ;  /* 0x0000000210027211 */ /* 0x000fc800078e18ff */
[----:B------:R-:W2:Y:S02]  /*a6a0*/  SYNCS.PHASECHK.TRANS64.TRYWAIT P1, [R2+URZ+0x34840], R3 ;  /* 0x03484003020075a7 */ /* 0x000ea4000802017f */
[----:B--2---:R-:W-:Y:S05]  /*a6b0*/  @!P1 BRA `(.L_x_67) ;  /* 0x0000001000649947 */ /* 0x004fea0003800000 */
.L_x_102:
[----:B-1----:R-:W1:Y:S02]  /*a6c0*/  S2R R9, SR_TID.X ;  /* 0x0000000000097919 */ /* 0x002e640000002100 */
[----:B-1----:R-:W-:-:S04]  /*a6d0*/  LOP3.LUT R9, R9, 0x7f, RZ, 0xc0, !PT ;  /* 0x0000007f09097812 */ /* 0x002fc800078ec0ff */
[----:B------:R-:W-:-:S13]  /*a6e0*/  ISETP.NE.AND P2, PT, R9, RZ, PT ;  /* 0x000000ff0900720c */ /* 0x000fda0003f45270 */
[----:B------:R-:W-:Y:S05]  /*a6f0*/  @P2 BRA `(.L_x_68) ;  /* 0x00000000001c2947 */ /* 0x000fea0003800000 */
[----:B------:R-:W1:Y:S01]  /*a700*/  S2R R9, SR_TID.X ;  /* 0x0000000000097919 */ /* 0x000e620000002100 */
[----:B--2---:R-:W-:-:S04]  /*a710*/  IMAD.MOV.U32 R3, RZ, RZ, 0xc000 ;  /* 0x0000c000ff037424 */ /* 0x004fc800078e00ff */
[----:B------:R3:W-:Y:S01]  /*a720*/  SYNCS.ARRIVE.TRANS64 RZ, [R2+URZ+0x34830], R3 ;  /* 0x0348300302ff79a7 */ /* 0x0007e2000800003f */
[----:B-1----:R-:W-:-:S04]  /*a730*/  LOP3.LUT R9, R9, 0x1f, RZ, 0xc0, !PT ;  /* 0x0000001f09097812 */ /* 0x002fc800078ec0ff */
[----:B------:R-:W-:-:S13]  /*a740*/  ISETP.NE.AND P1, PT, R9, RZ, PT ;  /* 0x000000ff0900720c */ /* 0x000fda0003f25270 */
[----:B---3--:R-:W-:Y:S05]  /*a750*/  @!P1 BRA `(.L_x_68) ;  /* 0x0000000000049947 */ /* 0x008fea0003800000 */
[----:B------:R-:W-:Y:S01]  /*a760*/  BPT.TRAP 0x1 ;  /* 0x000000040000795c */ /* 0x000fe20000300000 */
.L_x_68:
[----:B------:R-:W1:Y:S01]  /*a770*/  S2R R13, SR_CgaCtaId ;  /* 0x00000000000d7919 */ /* 0x000e620000008800 */
[----:B------:R-:W-:Y:S01]  /*a780*/  MOV R9, 0x400 ;  /* 0x0000040000097802 */ /* 0x000fe20000000f00 */
[----:B------:R-:W-:Y:S01]  /*a790*/  UIADD3 UR4, UP0, UR36, 0x370, URZ ;  /* 0x0000037024047890 */ /* 0x000fe2000ff1e03f */
[----:B------:R-:W-:Y:S01]  /*a7a0*/  R2UR UR11, R12 ;  /* 0x000000000c0b72ca */ /* 0x000fe200000e0000 */
[----:B------:R-:W-:Y:S01]  /*a7b0*/  UMOV UR10, URZ ;  /* 0x0000003f000a7c82 */ /* 0x000fe20008000000 */
[----:B------:R-:W-:Y:S01]  /*a7c0*/  R2UR UR12, R4 ;  /* 0x00000000040c72ca */ /* 0x000fe200000e0000 */
[----:B------:R-:W-:Y:S01]  /*a7d0*/  UIADD3.X UR5, URZ, UR37, URZ, UP0, !UPT ;  /* 0x000000253f057290 */ /* 0x000fe200087fe43f */
[----:B-----5:R-:W-:Y:S01]  /*a7e0*/  R2UR UR13, R8 ;  /* 0x00000000080d72ca */ /* 0x020fe200000e0000 */
[----:B------:R-:W-:Y:S01]  /*a7f0*/  UMOV UR6, 0x0 ;  /* 0x0000000000067882 */ /* 0x000fe20000000000 */
[----:B------:R-:W-:Y:S01]  /*a800*/  UMOV UR7, 0x14f00000 ;  /* 0x14f0000000077882 */ /* 0x000fe20000000000 */
[----:B------:R-:W-:Y:S01]  /*a810*/  UMOV UR18, 0x40 ;  /* 0x0000004000127882 */ /* 0x000fe20000000000 */
[----:B------:R-:W-:-:S05]  /*a820*/  UMOV UR17, 0x80 ;  /* 0x0000008000117882 */ /* 0x000fca0000000000 */
[----:B------:R-:W-:Y:S01]  /*a830*/  USHF.L.U32 UR11, UR11, 0x7, URZ ;  /* 0x000000070b0b7899 */ /* 0x000fe2000800063f */
[----:B-1----:R-:W-:-:S05]  /*a840*/  LEA R9, R13, R9, 0x18 ;  /* 0x000000090d097211 */ /* 0x002fca00078ec0ff */
[----:B--2---:R-:W-:-:S05]  /*a850*/  VIADD R2, R9, 0x34800 ;  /* 0x0003480009027836 */ /* 0x004fca0000000000 */
[----:B------:R-:W-:Y:S01]  /*a860*/  LEA R3, R16, R2, 0x3 ;  /* 0x0000000210037211 */ /* 0x000fe200078e18ff */
[----:B------:R-:W-:-:S03]  /*a870*/  IMAD R2, R7, 0x8, R2 ;  /* 0x0000000807027824 */ /* 0x000fc600078e0202 */
[----:B------:R-:W-:Y:S01]  /*a880*/  R2UR UR9, R3 ;  /* 0x00000000030972ca */ /* 0x000fe200000e0000 */
[----:B------:R-:W-:-:S05]  /*a890*/  IMAD R3, R16, 0xc000, R9 ;  /* 0x0000c00010037824 */ /* 0x000fca00078e0209 */
[----:B------:R-:W-:Y:S02]  /*a8a0*/  R2UR UR8, R3 ;  /* 0x00000000030872ca */ /* 0x000fe400000e0000 */
[----:B------:R-:W-:-:S05]  /*a8b0*/  SHF.L.U32 R3, R10, 0x1f, RZ ;  /* 0x0000001f0a037819 */ /* 0x000fca00000006ff */
[----:B------:R-:W-:-:S06]  /*a8c0*/  UIADD3 UR9, UR9, 0x30, URZ ;  /* 0x0000003009097890 */ /* 0x000fcc000fffe03f */
[----:B------:R-:W-:Y:S02]  /*a8d0*/  UIADD3 UR14, UR8, 0x1c400, URZ ;  /* 0x0001c400080e7890 */ /* 0x000fe4000fffe03f */
[----:B------:R-:W-:Y:S02]  /*a8e0*/  UIADD3 UR15, UR8, 0x20400, URZ ;  /* 0x00020400080f7890 */ /* 0x000fe4000fffe03f */
[----:B------:R-:W-:-:S03]  /*a8f0*/  UIADD3 UR16, UR8, 0x24400, URZ ;  /* 0x0002440008107890 */ /* 0x000fc6000fffe03f */
[----:B------:R-:W-:Y:S02]  /*a900*/  UMOV UR8, UR14 ;  /* 0x0000000e00087c82 */ /* 0x000fe40008000000 */
[----:B------:R1:W-:Y:S02]  /*a910*/  UTMALDG.4D [UR8], [UR4], desc[UR6] ;  /* 0x00000608040075b4 */ /* 0x0003e40008019000 */
[----:B-1----:R-:W-:Y:S01]  /*a920*/  UMOV UR8, UR15 ;  /* 0x0000000f00087c82 */ /* 0x002fe20008000000 */
[----:B------:R-:W-:Y:S02]  /*a930*/  UMOV UR10, UR18 ;  /* 0x00000012000a7c82 */ /* 0x000fe40008000000 */
[----:B------:R1:W-:Y:S02]  /*a940*/  UTMALDG.4D [UR8], [UR4], desc[UR6] ;  /* 0x00000608040075b4 */ /* 0x0003e40008019000 */
[----:B-1----:R-:W-:Y:S01]  /*a950*/  UMOV UR8, UR16 ;  /* 0x0000001000087c82 */ /* 0x002fe20008000000 */
[----:B------:R-:W-:-:S02]  /*a960*/  UMOV UR10, UR17 ;  /* 0x00000011000a7c82 */ /* 0x000fc40008000000 */
[----:B------:R1:W-:Y:S01]  /*a970*/  UTMALDG.4D [UR8], [UR4], desc[UR6] ;  /* 0x00000608040075b4 */ /* 0x0003e20008019000 */
[----:B------:R-:W2:Y:S02]  /*a980*/  SYNCS.PHASECHK.TRANS64.TRYWAIT P1, [R2+URZ+0x60], R3 ;  /* 0x00006003020075a7 */ /* 0x000ea4000802017f */
[----:B-12---:R-:W-:Y:S05]  /*a990*/  @!P1 BRA `(.L_x_69) ;  /* 0x0000000c00c09947 */ /* 0x006fea0003800000 */
.L_x_103:
        /* <DEDUP_REMOVED lines=8> */
.L_x_70:
[----:B------:R-:W2:Y:S01]  /*aa20*/  S2R R9, SR_CgaCtaId ;  /* 0x0000000000097919 */ /* 0x000ea20000008800 */
[----:B-1----:R-:W-:Y:S01]  /*aa30*/  MOV R3, 0x400 ;  /* 0x0000040000037802 */ /* 0x002fe20000000f00 */
        /* <DEDUP_REMOVED lines=9> */
[----:B------:R-:W-:-:S02]  /*aad0*/  IMAD.MOV.U32 R18, RZ, RZ, R12 ;  /* 0x000000ffff127224 */ /* 0x000fc400078e000c */
[----:B------:R-:W-:-:S03]  /*aae0*/  IMAD.MOV.U32 R5, RZ, RZ, R8 ;  /* 0x000000ffff057224 */ /* 0x000fc600078e0008 */
[----:B------:R-:W-:Y:S02]  /*aaf0*/  USHF.L.U32 UR11, UR11, 0x7, URZ ;  /* 0x000000070b0b7899 */ /* 0x000fe4000800063f */
[----:B------:R-:W-:Y:S01]  /*ab00*/  UIADD3 UR9, UR9, 0x50, URZ ;  /* 0x0000005009097890 */ /* 0x000fe2000fffe03f */
[----:B--2---:R-:W-:-:S04]  /*ab10*/  LEA R3, R9, R3, 0x18 ;  /* 0x0000000309037211 */ /* 0x004fc800078ec0ff */
[----:B------:R-:W-:-:S04]  /*ab20*/  LEA R7, R7, R3, 0xf ;  /* 0x0000000307077211 */ /* 0x000fc800078e78ff */
[----:B------:R-:W-:-:S13]  /*ab30*/  R2UR UR6, R7 ;  /* 0x00000000070672ca */ /* 0x000fda00000e0000 */
        /* <DEDUP_REMOVED lines=8> */
.L_x_65:
[----:B------:R-:W-:Y:S05]  /*abc0*/  BSYNC B1 ;  /* 0x0000000000017941 */ /* 0x000fea0003800000 */
.L_x_64:
[C---:B------:R-:W-:Y:S02]  /*abd0*/  ISETP.GT.AND P1, PT, R6.reuse, 0x1, PT ;  /* 0x000000010600780c */ /* 0x040fe40003f24270 */
[----:B------:R-:W-:-:S11]  /*abe0*/  IADD3 R6, R6, -0x2, RZ ;  /* 0xfffffffe06067810 */ /* 0x000fd60007ffe0ff */
[----:B------:R-:W-:Y:S05]  /*abf0*/  @P1 BRA `(.L_x_71) ;  /* 0xfffffff0005c1947 */ /* 0x000fea000383ffff */
.L_x_56:
[----:B------:R-:W-:Y:S05]  /*ac00*/  BSYNC B0 ;  /* 0x0000000000007941 */ /* 0x000fea0003800000 */
.L_x_47:
[----:B------:R-:W-:Y:S04]  /*ac10*/  BSSY B0, `(.L_x_72) ;  /* 0x000002c000007945 */ /* 0x000fe80003800000 */
[----:B------:R-:W-:Y:S05]  /*ac20*/  @!P6 BRA `(.L_x_73) ;  /* 0x0000000000a8e947 */ /* 0x000fea0003800000 */
[----:B------:R-:W2:Y:S01]  /*ac30*/  S2R R3, SR_CgaCtaId ;  /* 0x0000000000037919 */ /* 0x000ea20000008800 */
[----:B------:R-:W-:Y:S01]  /*ac40*/  MOV R0, 0x400 ;  /* 0x0000040000007802 */ /* 0x000fe20000000f00 */
[----:B------:R-:W3:Y:S03]  /*ac50*/  S2R R2, SR_TID.X ;  /* 0x0000000000027919 */ /* 0x000ee60000002100 */
[----:B--2---:R-:W-:Y:S02]  /*ac60*/  LEA R0, R3, R0, 0x18 ;  /* 0x0000000003007211 */ /* 0x004fe400078ec0ff */
[----:B---3--:R-:W-:-:S03]  /*ac70*/  LOP3.LUT R2, R2, 0x7f, RZ, 0xc0, !PT ;  /* 0x0000007f02027812 */ /* 0x008fc600078ec0ff */
[----:B------:R-:W-:Y:S01]  /*ac80*/  IMAD R3, R16, 0x8, R0 ;  /* 0x0000000810037824 */ /* 0x000fe200078e0200 */
[----:B------:R-:W-:Y:S02]  /*ac90*/  SHF.L.U32 R0, R17, 0x1f, RZ ;  /* 0x0000001f11007819 */ /* 0x000fe400000006ff */
[----:B------:R-:W-:Y:S02]  /*aca0*/  ISETP.NE.AND P1, PT, R2, RZ, PT ;  /* 0x000000ff0200720c */ /* 0x000fe40003f25270 */
[----:B------:R-:W2:Y:S02]  /*acb0*/  SYNCS.PHASECHK.TRANS64.TRYWAIT P0, [R3+URZ+0x34860], R0 ;  /* 0x03486000030075a7 */ /* 0x000ea4000800017f */
[----:B--2---:R-:W-:Y:S09]  /*acc0*/  @!P0 BRA `(.L_x_74) ;  /* 0x0000000c00088947 */ /* 0x004ff20003800000 */
.L_x_104:
        /* <DEDUP_REMOVED lines=8> */
.L_x_75:
        /* <DEDUP_REMOVED lines=10> */
[----:B------:R-:W-:-:S06]  /*adf0*/  UMOV UR15, 0x40 ;  /* 0x00000040000f7882 */ /* 0x000fcc0000000000 */
[----:B------:R-:W-:Y:S02]  /*ae00*/  UIADD3 UR9, UR9, 0x34850, URZ ;  /* 0x0003485009097890 */ /* 0x000fe4000fffe03f */
[----:B------:R-:W-:Y:S01]  /*ae10*/  USHF.L.U32 UR11, UR11, 0x7, URZ ;  /* 0x000000070b0b7899 */ /* 0x000fe2000800063f */
[----:B---3--:R-:W-:-:S04]  /*ae20*/  LEA R0, R2, R0, 0x18 ;  /* 0x0000000002007211 */ /* 0x008fc800078ec0ff */
[----:B------:R-:W-:-:S04]  /*ae30*/  LEA R0, R16, R0, 0xf ;  /* 0x0000000010007211 */ /* 0x000fc800078e78ff */
        /* <DEDUP_REMOVED lines=9> */
.L_x_73:
[----:B------:R-:W-:Y:S05]  /*aed0*/  BSYNC B0 ;  /* 0x0000000000007941 */ /* 0x000fea0003800000 */
.L_x_72:
[----:B------:R-:W2:Y:S01]  /*aee0*/  LDL.LU R0, [R1+0x10] ;  /* 0x0000100001007983 */ /* 0x000ea20000300800 */
[----:B------:R-:W-:-:S03]  /*aef0*/  ULDC UR4, c[0x0][0xda4] ;  /* 0x0003690000047ab9 */ /* 0x000fc60000000800 */
[----:B------:R-:W3:Y:S01]  /*af00*/  LDL.LU R2, [R1+0x18] ;  /* 0x0000180001027983 */ /* 0x000ee20000300800 */
[----:B------:R-:W-:-:S05]  /*af10*/  VIADD R16, R16, 0x1 ;  /* 0x0000000110107836 */ /* 0x000fca0000000000 */
[----:B------:R-:W-:-:S04]  /*af20*/  ISETP.NE.AND P0, PT, R16, 0x2, PT ;  /* 0x000000021000780c */ /* 0x000fc80003f05270 */
[----:B------:R-:W-:Y:S01]  /*af30*/  SEL R16, R16, RZ, P0 ;  /* 0x000000ff10107207 */ /* 0x000fe20000000000 */
[----:B--2---:R-:W-:Y:S01]  /*af40*/  VIADD R0, R0, UR38 ;  /* 0x0000002600007c36 */ /* 0x004fe20008000000 */
[----:B---3--:R-:W-:-:S04]  /*af50*/  IADD3 R2, R2, 0x1, RZ ;  /* 0x0000000102027810 */ /* 0x008fc80007ffe0ff */
[----:B------:R2:W-:Y:S01]  /*af60*/  STL [R1+0x10], R0 ;  /* 0x0000100001007387 */ /* 0x0005e20000100800 */
[----:B------:R-:W-:-:S03]  /*af70*/  ISETP.GE.AND P1, PT, R0, UR4, PT ;  /* 0x0000000400007c0c */ /* 0x000fc6000bf26270 */
[----:B------:R3:W-:Y:S01]  /*af80*/  STL [R1+0x18], R2 ;  /* 0x0000180201007387 */ /* 0x0007e20000100800 */
[----:B--2---:R-:W-:-:S04]  /*af90*/  SEL R0, RZ, 0x1, P0 ;  /* 0x00000001ff007807 */ /* 0x004fc80000000000 */
[----:B------:R-:W-:-:S05]  /*afa0*/  LOP3.LUT R17, R17, R0, RZ, 0x3c, !PT ;  /* 0x0000000011117212 */ /* 0x000fca00078e3cff */
[----:B---3--:R-:W-:Y:S05]  /*afb0*/  @!P1 BRA `(.L_x_76) ;  /* 0xffffffd000cc9947 */ /* 0x008fea000383ffff */
[----:B------:R-:W-:-:S07]  /*afc0*/  LOP3.LUT R2, R2, 0x1, RZ, 0xc, !PT ;  /* 0x0000000102027812 */ /* 0x000fce00078e0cff */
.L_x_32:
[----:B------:R-:W2:Y:S01]  /*afd0*/  S2R R3, SR_CgaCtaId ;  /* 0x0000000000037919 */ /* 0x000ea20000008800 */
[----:B------:R-:W-:Y:S01]  /*afe0*/  MOV R0, 0x400 ;  /* 0x0000040000007802 */ /* 0x000fe20000000f00 */
[----:B------:R-:W-:Y:S03]  /*aff0*/  BSSY B0, `(.L_x_77) ;  /* 0x0000005000007945 */ /* 0x000fe60003800000 */
[----:B--2---:R-:W-:Y:S02]  /*b000*/  LEA R0, R3, R0, 0x18 ;  /* 0x0000000003007211 */ /* 0x004fe400078ec0ff */
[----:B------:R-:W-:-:S04]  /*b010*/  SHF.L.U32 R3, R2, 0x1f, RZ ;  /* 0x0000001f02037819 */ /* 0x000fc800000006ff */
[----:B------:R-:W2:Y:S02]  /*b020*/  SYNCS.PHASECHK.TRANS64.TRYWAIT P0, [R0+URZ+0x34820], R3 ;  /* 0x03482003000075a7 */ /* 0x000ea4000800017f */
[----:B--2---:R-:W-:Y:S05]  /*b030*/  @!P0 BRA `(.L_x_78) ;  /* 0x0000000800408947 */ /* 0x004fea0003800000 */
.L_x_105:
[----:B------:R-:W-:Y:S05]  /*b040*/  BSYNC B0 ;  /* 0x0000000000007941 */ /* 0x000fea0003800000 */
.L_x_77:
[----:B------:R-:W-:-:S03]  /*b050*/  UMOV UR4, 0xffffffff ;  /* 0xffffffff00047882 */ /* 0x000fc60000000000 */
[----:B------:R-:W-:Y:S05]  /*b060*/  BRA.DIV UR4, `(.L_x_79) ;  /* 0x0000000a04487947 */ /* 0x000fea000b800000 */
[----:B------:R-:W3:Y:S02]  /*b070*/  S2R R2, SR_TID.X ;  /* 0x0000000000027919 */ /* 0x000ee40000002100 */
[----:B---3--:R-:W-:-:S04]  /*b080*/  SHF.R.U32.HI R2, RZ, 0x5, R2 ;  /* 0x00000005ff027819 */ /* 0x008fc80000011602 */
[----:B------:R-:W-:-:S05]  /*b090*/  LOP3.LUT R2, R2, 0x3, RZ, 0xc0, !PT ;  /* 0x0000000302027812 */ /* 0x000fca00078ec0ff */
[----:B------:R3:W4:Y:S02]  /*b0a0*/  SHFL.IDX PT, R14, R2, RZ, 0x1f ;  /* 0x00001fff020e7589 */ /* 0x00072400000e0000 */
.L_x_108:
[----:B----4-:R-:W-:Y:S01]  /*b0b0*/  ISETP.NE.AND P0, PT, R14, RZ, PT ;  /* 0x000000ff0e00720c */ /* 0x010fe20003f05270 */
[----:B------:R-:W-:-:S12]  /*b0c0*/  BSSY B0, `(.L_x_80) ;  /* 0x0000024000007945 */ /* 0x000fd80003800000 */
[----:B------:R-:W-:Y:S05]  /*b0d0*/  @P0 BRA `(.L_x_81) ;  /* 0x0000000000880947 */ /* 0x000fea0003800000 */
[----:B------:R-:W-:-:S03]  /*b0e0*/  UMOV UR4, 0xffffffff ;  /* 0xffffffff00047882 */ /* 0x000fc60000000000 */
[----:B------:R-:W-:Y:S05]  /*b0f0*/  BRA.DIV UR4, `(.L_x_82) ;  /* 0x0000000a04587947 */ /* 0x000fea000b800000 */
[----:B------:R-:W-:-:S13]  /*b100*/  ELECT P6, URZ, PT ;  /* 0x00000000003f782f */ /* 0x000fda00038c0000 */
.L_x_111:
[----:B------:R-:W-:Y:S05]  /*b110*/  @!P6 BRA `(.L_x_81) ;  /* 0x000000000078e947 */ /* 0x000fea0003800000 */
[----:B---3--:R-:W3:Y:S02]  /*b120*/  LDL.LU R2, [R1+0x1c] ;  /* 0x00001c0001027983 */ /* 0x008ee40000300800 */
[----:B---3--:R-:W-:-:S04]  /*b130*/  LOP3.LUT R2, R2, 0x2, RZ, 0xfc, !PT ;  /* 0x0000000202027812 */ /* 0x008fc800078efcff */
[----:B------:R-:W-:-:S13]  /*b140*/  ISETP.NE.AND P2, PT, R2, 0x3, PT ;  /* 0x000000030200780c */ /* 0x000fda0003f45270 */
[----:B------:R-:W-:Y:S05]  /*b150*/  @!P2 BRA `(.L_x_83) ;  /* 0x000000000004a947 */ /* 0x000fea0003800000 */
[----:B------:R-:W-:Y:S01]  /*b160*/  BPT.TRAP 0x1 ;  /* 0x000000040000795c */ /* 0x000fe20000300000 */
.L_x_83:
[----:B--2---:R-:W-:Y:S01]  /*b170*/  VIADD R3, R0, 0x34840 ;  /* 0x0003484000037836 */ /* 0x004fe20000000000 */
[----:B------:R-:W-:Y:S02]  /*b180*/  SHF.L.U32 R5, R17, 0x1f, RZ ;  /* 0x0000001f11057819 */ /* 0x000fe400000006ff */
[C---:B------:R-:W-:Y:S01]  /*b190*/  IADD3 R2, R16.reuse, 0x1, RZ ;  /* 0x0000000110027810 */ /* 0x040fe20007ffe0ff */
[----:B-1----:R-:W-:-:S03]  /*b1a0*/  IMAD R6, R16, 0x8, R3 ;  /* 0x0000000810067824 */ /* 0x002fc600078e0203 */
[----:B------:R-:W-:Y:S01]  /*b1b0*/  ISETP.NE.AND P1, PT, R2, 0x2, PT ;  /* 0x000000020200780c */ /* 0x000fe20003f25270 */
[----:B------:R-:W1:Y:S03]  /*b1c0*/  SYNCS.PHASECHK.TRANS64.TRYWAIT P0, [R6+URZ], R5 ;  /* 0x00000005060075a7 */ /* 0x000e66000800017f */
[----:B------:R-:W-:-:S04]  /*b1d0*/  SEL R4, RZ, 0x1, P1 ;  /* 0x00000001ff047807 */ /* 0x000fc80000800000 */
[----:B------:R-:W-:Y:S02]  /*b1e0*/  LOP3.LUT R17, R17, R4, RZ, 0x3c, !PT ;  /* 0x0000000411117212 */ /* 0x000fe400078e3cff */
[----:B------:R-:W-:Y:S02]  /*b1f0*/  SEL R4, R2, RZ, P1 ;  /* 0x000000ff02047207 */ /* 0x000fe40000800000 */
[----:B------:R-:W-:-:S03]  /*b200*/  SHF.L.U32 R2, R17, 0x1f, RZ ;  /* 0x0000001f11027819 */ /* 0x000fc600000006ff */
[----:B------:R-:W-:Y:S01]  /*b210*/  IMAD R3, R4, 0x8, R3 ;  /* 0x0000000804037824 */ /* 0x000fe200078e0203 */
[----:B-1----:R-:W-:Y:S06]  /*b220*/  @!P0 BRA `(.L_x_84) ;  /* 0x00000008002c8947 */ /* 0x002fec0003800000 */
.L_x_112:
[----:B------:R-:W2:Y:S02]  /*b230*/  SYNCS.PHASECHK.TRANS64.TRYWAIT P0, [R3+URZ], R2 ;  /* 0x00000002030075a7 */ /* 0x000ea4000800017f */
[----:B--2---:R-:W-:Y:S05]  /*b240*/  @!P0 BRA `(.L_x_85) ;  /* 0x0000000800388947 */ /* 0x004fea0003800000 */
.L_x_113:
[----:B------:R-:W-:Y:S05]  /*b250*/  @!P2 BRA `(.L_x_86) ;  /* 0x000000000004a947 */ /* 0x000fea0003800000 */
[----:B------:R-:W-:Y:S01]  /*b260*/  BPT.TRAP 0x1 ;  /* 0x000000040000795c */ /* 0x000fe20000300000 */
.L_x_86:
[----:B--2---:R-:W-:-:S05]  /*b270*/  IADD3 R3, R0, 0x34860, RZ ;  /* 0x0003486000037810 */ /* 0x004fca0007ffe0ff */
[----:B------:R-:W-:-:S04]  /*b280*/  IMAD R16, R16, 0x8, R3 ;  /* 0x0000000810107824 */ /* 0x000fc800078e0203 */
[----:B------:R-:W2:Y:S02]  /*b290*/  SYNCS.PHASECHK.TRANS64.TRYWAIT P0, [R16+URZ], R5 ;  /* 0x00000005100075a7 */ /* 0x000ea4000800017f */
[----:B--2---:R-:W-:Y:S05]  /*b2a0*/  @!P0 BRA `(.L_x_87) ;  /* 0x0000000800348947 */ /* 0x004fea0003800000 */
.L_x_114:
[----:B------:R-:W-:-:S07]  /*b2b0*/  LEA R3, R4, R3, 0x3 ;  /* 0x0000000304037211 */ /* 0x000fce00078e18ff */
.L_x_88:
[----:B---3--:R3:W4:Y:S02]  /*b2c0*/  SYNCS.PHASECHK.TRANS64.TRYWAIT P0, [R3+URZ], R2 ;  /* 0x00000002030075a7 */ /* 0x008724000800017f */
[----:B----4-:R-:W-:Y:S05]  /*b2d0*/  @!P0 NANOSLEEP.SYNCS 0x989680 ;  /* 0x009896800000895d */ /* 0x010fea0003900000 */
[----:B------:R-:W4:Y:S02]  /*b2e0*/  @!P0 SYNCS.PHASECHK.TRANS64 P0, [R3+URZ], R2 ;  /* 0x00000002030085a7 */ /* 0x000f24000800007f */
[----:B----4-:R-:W-:Y:S05]  /*b2f0*/  @!P0 BRA `(.L_x_88) ;  /* 0xfffffffc00f08947 */ /* 0x010fea000383ffff */
.L_x_81:
[----:B------:R-:W-:Y:S05]  /*b300*/  BSYNC B0 ;  /* 0x0000000000007941 */ /* 0x000fea0003800000 */
.L_x_80:
[----:B------:R-:W-:Y:S05]  /*b310*/  EXIT ;  /* 0x000000000000794d */ /* 0x000fea0003800000 */
.L_x_10:
[----:B-1----:R-:W-:-:S04]  /*b320*/  IMAD.U32 R3, RZ, RZ, UR60 ;  /* 0x0000003cff037e24 */ /* 0x002fc8000f8e00ff */
[----:B------:R1:W2:Y:S03]  /*b330*/  SYNCS.PHASECHK.TRANS64.TRYWAIT P1, [R3+URZ+0x34800], R0 ;  /* 0x03480000030075a7 */ /* 0x0002a6000802017f */
[----:B--2---:R-:W-:Y:S05]  /*b340*/  @!P1 NANOSLEEP.SYNCS 0x989680 ;  /* 0x009896800000995d */ /* 0x004fea0003900000 */
[----:B------:R-:W2:Y:S02]  /*b350*/  @!P1 SYNCS.PHASECHK.TRANS64 P1, [R3+URZ+0x34800], R0 ;  /* 0x03480000030095a7 */ /* 0x000ea4000802007f */
[----:B--2---:R-:W-:Y:S05]  /*b360*/  @!P1 BRA `(.L_x_10) ;  /* 0xfffffffc00ec9947 */ /* 0x004fea000383ffff */
[----:B------:R-:W-:Y:S05]  /*b370*/  BRA `(.L_x_89) ;  /* 0xffffff5c005c7947 */ /* 0x000fea000383ffff */
.L_x_14:
[----:B--2---:R2:W3:Y:S02]  /*b380*/  SYNCS.PHASECHK.TRANS64.TRYWAIT P2, [R0+URZ+0x34830], R3 ;  /* 0x03483003000075a7 */ /* 0x0044e4000804017f */
[----:B---3--:R-:W-:Y:S05]  /*b390*/  @!P2 NANOSLEEP.SYNCS 0x989680 ;  /* 0x009896800000a95d */ /* 0x008fea0003900000 */
[----:B------:R-:W3:Y:S02]  /*b3a0*/  @!P2 SYNCS.PHASECHK.TRANS64 P2, [R0+URZ+0x34830], R3 ;  /* 0x034830030000a5a7 */ /* 0x000ee4000804007f */
[----:B---3--:R-:W-:Y:S05]  /*b3b0*/  @!P2 BRA `(.L_x_14) ;  /* 0xfffffffc00f0a947 */ /* 0x008fea000383ffff */
[----:B------:R-:W-:Y:S05]  /*b3c0*/  BRA `(.L_x_13) ;  /* 0xffffff5c00887947 */ /* 0x000fea000383ffff */
.L_x_19:
[----:B--2---:R-:W-:-:S04]  /*b3d0*/  MOV R10, UR7 ;  /* 0x00000007000a7c02 */ /* 0x004fc80008000f00 */
[----:B------:R2:W3:Y:S03]  /*b3e0*/  SYNCS.PHASECHK.TRANS64.TRYWAIT P2, [R10+URZ+0x34830], R7 ;  /* 0x034830070a0075a7 */ /* 0x0004e6000804017f */
[----:B---3--:R-:W-:Y:S05]  /*b3f0*/  @!P2 NANOSLEEP.SYNCS 0x989680 ;  /* 0x009896800000a95d */ /* 0x008fea0003900000 */
[----:B------:R-:W3:Y:S02]  /*b400*/  @!P2 SYNCS.PHASECHK.TRANS64 P2, [R10+URZ+0x34830], R7 ;  /* 0x034830070a00a5a7 */ /* 0x000ee4000804007f */
[----:B---3--:R-:W-:Y:S05]  /*b410*/  @!P2 BRA `(.L_x_19) ;  /* 0xfffffffc00eca947 */ /* 0x008fea000383ffff */
[----:B------:R-:W-:Y:S05]  /*b420*/  BRA `(.L_x_18) ;  /* 0xffffff8c001c7947 */ /* 0x000fea000383ffff */
.L_x_23:
[----:B-12---:R-:W-:-:S04]  /*b430*/  IMAD.U32 R7, RZ, RZ, UR11 ;  /* 0x0000000bff077e24 */ /* 0x006fc8000f8e00ff */
[----:B------:R1:W2:Y:S03]  /*b440*/  SYNCS.PHASECHK.TRANS64.TRYWAIT P2, [R7+URZ+0x34850], R6 ;  /* 0x03485006070075a7 */ /* 0x0002a6000804017f */
[----:B--2---:R-:W-:Y:S05]  /*b450*/  @!P2 NANOSLEEP.SYNCS 0x989680 ;  /* 0x009896800000a95d */ /* 0x004fea0003900000 */
[----:B------:R-:W2:Y:S02]  /*b460*/  @!P2 SYNCS.PHASECHK.TRANS64 P2, [R7+URZ+0x34850], R6 ;  /* 0x034850060700a5a7 */ /* 0x000ea4000804007f */
[----:B--2---:R-:W-:Y:S05]  /*b470*/  @!P2 BRA `(.L_x_23) ;  /* 0xfffffffc00eca947 */ /* 0x004fea000383ffff */
[----:B------:R-:W-:Y:S05]  /*b480*/  BRA `(.L_x_22) ;  /* 0xffffff9400547947 */ /* 0x000fea000383ffff */
.L_x_28:
[----:B--2---:R-:W-:-:S04]  /*b490*/  MOV R5, UR7 ;  /* 0x0000000700057c02 */ /* 0x004fc80008000f00 */
[----:B------:R2:W3:Y:S03]  /*b4a0*/  SYNCS.PHASECHK.TRANS64.TRYWAIT P0, [R5+URZ+0x34850], R4 ;  /* 0x03485004050075a7 */ /* 0x0004e6000800017f */
[----:B---3--:R-:W-:Y:S05]  /*b4b0*/  @!P0 NANOSLEEP.SYNCS 0x989680 ;  /* 0x009896800000895d */ /* 0x008fea0003900000 */
[----:B------:R-:W3:Y:S02]  /*b4c0*/  @!P0 SYNCS.PHASECHK.TRANS64 P0, [R5+URZ+0x34850], R4 ;  /* 0x03485004050085a7 */ /* 0x000ee4000800007f */
[----:B---3--:R-:W-:Y:S05]  /*b4d0*/  @!P0 BRA `(.L_x_28) ;  /* 0xfffffffc00ec8947 */ /* 0x008fea000383ffff */
[----:B------:R-:W-:Y:S05]  /*b4e0*/  BRA `(.L_x_27) ;  /* 0xffffffb8003c7947 */ /* 0x000fea000383ffff */
.L_x_39:
[----:B------:R-:W1:Y:S01]  /*b4f0*/  S2R R6, SR_TID.X ;  /* 0x0000000000067919 */ /* 0x000e620000002100 */
[----:B------:R-:W-:Y:S01]  /*b500*/  BSSY B0, `(.L_x_90) ;  /* 0x000000a000007945 */ /* 0x000fe20003800000 */
[----:B------:R-:W-:Y:S01]  /*b510*/  MOV R12, RZ ;  /* 0x000000ff000c7202 */ /* 0x000fe20000000f00 */
[----:B------:R-:W-:Y:S01]  /*b520*/  IMAD.MOV.U32 R11, RZ, RZ, 0x1f ;  /* 0x0000001fff0b7424 */ /* 0x000fe200078e00ff */
[----:B------:R-:W-:Y:S02]  /*b530*/  MOV R15, 0xffffffff ;  /* 0xffffffff000f7802 */ /* 0x000fe40000000f00 */
[----:B-1----:R-:W-:-:S04]  /*b540*/  SHF.R.U32.HI R6, RZ, 0x5, R6 ;  /* 0x00000005ff067819 */ /* 0x002fc80000011606 */
[----:B------:R-:W-:-:S05]  /*b550*/  LOP3.LUT R6, R6, 0x3, RZ, 0xc0, !PT ;  /* 0x0000000306067812 */ /* 0x000fca00078ec0ff */
[----:B------:R-:W-:-:S07]  /*b560*/  IMAD.MOV.U32 R13, RZ, RZ, R6 ;  /* 0x000000ffff0d7224 */ /* 0x000fce00078e0006 */
[----:B------:R-:W-:Y:S05]  /*b570*/  WARPSYNC.COLLECTIVE R15, `(.L_x_91) ;  /* 0x000000000f087348 */ /* 0x000fea0003c00000 */
[----:B------:R1:W2:Y:S02]  /*b580*/  SHFL.IDX P6, R14, R13, R12, R11 ;  /* 0x0000000c0d0e7389 */ /* 0x0002a400000c000b */
[----:B-12---:R-:W-:Y:S01]  /*b590*/  ENDCOLLECTIVE ;  /* 0x000000000000791b */ /* 0x006fe20003800000 */
.L_x_91:
[----:B------:R-:W-:Y:S05]  /*b5a0*/  BSYNC B0 ;  /* 0x0000000000007941 */ /* 0x000fea0003800000 */
.L_x_90:
[----:B------:R-:W-:Y:S05]  /*b5b0*/  BRA `(.L_x_92) ;  /* 0xffffffd400d87947 */ /* 0x000fea000383ffff */
.L_x_40:
[----:B------:R-:W-:Y:S01]  /*b5c0*/  BSSY B0, `(.L_x_93) ;  /* 0x0000006000007945 */ /* 0x000fe20003800000 */
[----:B------:R-:W-:-:S07]  /*b5d0*/  IMAD.MOV.U32 R15, RZ, RZ, -0x1 ;  /* 0xffffffffff0f7424 */ /* 0x000fce00078e00ff */
[----:B------:R-:W-:Y:S05]  /*b5e0*/  WARPSYNC.COLLECTIVE R15, `(.L_x_94) ;  /* 0x000000000f0c7348 */ /* 0x000fea0003c00000 */
[----:B------:R-:W-:Y:S02]  /*b5f0*/  ELECT P6, UR62, PT ;  /* 0x00000000003e782f */ /* 0x000fe400038c0000 */
[----:B------:R-:W-:Y:S01]  /*b600*/  MOV R14, UR62 ;  /* 0x0000003e000e7c02 */ /* 0x000fe20008000f00 */
[----:B------:R-:W-:Y:S10]  /*b610*/  ENDCOLLECTIVE ;  /* 0x000000000000791b */ /* 0x000ff40003800000 */
.L_x_94:
[----:B------:R-:W-:Y:S05]  /*b620*/  BSYNC B0 ;  /* 0x0000000000007941 */ /* 0x000fea0003800000 */
.L_x_93:
[----:B------:R-:W-:Y:S05]  /*b630*/  BRA `(.L_x_95) ;  /* 0xffffffd400d07947 */ /* 0x000fea000383ffff */
.L_x_43:
[----:B--2---:R2:W3:Y:S02]  /*b640*/  SYNCS.PHASECHK.TRANS64.TRYWAIT P1, [R6+URZ+0x34840], R7 ;  /* 0x03484007060075a7 */ /* 0x0044e4000802017f */
[----:B---3--:R-:W-:Y:S05]  /*b650*/  @!P1 NANOSLEEP.SYNCS 0x989680 ;  /* 0x009896800000995d */ /* 0x008fea0003900000 */
[----:B------:R-:W3:Y:S02]  /*b660*/  @!P1 SYNCS.PHASECHK.TRANS64 P1, [R6+URZ+0x34840], R7 ;  /* 0x03484007060095a7 */ /* 0x000ee4000802007f */
[----:B---3--:R-:W-:Y:S05]  /*b670*/  @!P1 BRA `(.L_x_43) ;  /* 0xfffffffc00f09947 */ /* 0x008fea000383ffff */
[----:B------:R-:W-:Y:S05]  /*b680*/  BRA `(.L_x_96) ;  /* 0xffffffd800347947 */ /* 0x000fea000383ffff */
.L_x_46:
[----:B-1----:R-:W1:Y:S01]  /*b690*/  S2R R8, SR_CgaCtaId ;  /* 0x0000000000087919 */ /* 0x002e620000008800 */
[----:B------:R-:W-:-:S04]  /*b6a0*/  MOV R7, 0x400 ;  /* 0x0000040000077802 */ /* 0x000fc80000000f00 */
[----:B-1----:R-:W-:-:S04]  /*b6b0*/  LEA R7, R8, R7, 0x18 ;  /* 0x0000000708077211 */ /* 0x002fc800078ec0ff */
[----:B------:R1:W2:Y:S03]  /*b6c0*/  SYNCS.PHASECHK.TRANS64.TRYWAIT P1, [R7+URZ+0x34820], R6 ;  /* 0x03482006070075a7 */ /* 0x0002a6000802017f */
[----:B--2---:R-:W-:Y:S05]  /*b6d0*/  @!P1 NANOSLEEP.SYNCS 0x989680 ;  /* 0x009896800000995d */ /* 0x004fea0003900000 */
[----:B------:R-:W2:Y:S02]  /*b6e0*/  @!P1 SYNCS.PHASECHK.TRANS64 P1, [R7+URZ+0x34820], R6 ;  /* 0x03482006070095a7 */ /* 0x000ea4000802007f */
[----:B--2---:R-:W-:Y:S05]  /*b6f0*/  @!P1 BRA `(.L_x_46) ;  /* 0xfffffffc00e49947 */ /* 0x004fea000383ffff */
[----:B------:R-:W-:Y:S05]  /*b700*/  BRA `(.L_x_97) ;  /* 0xffffffdc00707947 */ /* 0x000fea000383ffff */
.L_x_52:
[----:B-1----:R1:W2:Y:S02]  /*b710*/  SYNCS.PHASECHK.TRANS64.TRYWAIT P1, [R2+URZ+0x34840], R3 ;  /* 0x03484003020075a7 */ /* 0x0022a4000802017f */
[----:B--2---:R-:W-:Y:S05]  /*b720*/  @!P1 NANOSLEEP.SYNCS 0x989680 ;  /* 0x009896800000995d */ /* 0x004fea0003900000 */
[----:B------:R-:W2:Y:S02]  /*b730*/  @!P1 SYNCS.PHASECHK.TRANS64 P1, [R2+URZ+0x34840], R3 ;  /* 0x03484003020095a7 */ /* 0x000ea4000802007f */
[----:B--2---:R-:W-:Y:S05]  /*b740*/  @!P1 BRA `(.L_x_52) ;  /* 0xfffffffc00f09947 */ /* 0x004fea000383ffff */
[----:B------:R-:W-:Y:S05]  /*b750*/  BRA `(.L_x_98) ;  /* 0xffffffe000107947 */ /* 0x000fea000383ffff */
.L_x_54:
[----:B-1----:R1:W2:Y:S02]  /*b760*/  SYNCS.PHASECHK.TRANS64.TRYWAIT P1, [R2+URZ+0x60], R3 ;  /* 0x00006003020075a7 */ /* 0x0022a4000802017f */
[----:B--2---:R-:W-:Y:S05]  /*b770*/  @!P1 NANOSLEEP.SYNCS 0x989680 ;  /* 0x009896800000995d */ /* 0x004fea0003900000 */
[----:B------:R-:W2:Y:S02]  /*b780*/  @!P1 SYNCS.PHASECHK.TRANS64 P1, [R2+URZ+0x60], R3 ;  /* 0x00006003020095a7 */ /* 0x000ea4000802007f */
[----:B--2---:R-:W-:Y:S05]  /*b790*/  @!P1 BRA `(.L_x_54) ;  /* 0xfffffffc00f09947 */ /* 0x004fea000383ffff */
[----:B------:R-:W-:Y:S05]  /*b7a0*/  BRA `(.L_x_99) ;  /* 0xffffffe000ac7947 */ /* 0x000fea000383ffff */
.L_x_60:
[----:B--2---:R2:W3:Y:S02]  /*b7b0*/  SYNCS.PHASECHK.TRANS64.TRYWAIT P1, [R2+URZ+0x34840], R3 ;  /* 0x03484003020075a7 */ /* 0x0044e4000802017f */
[----:B---3--:R-:W-:Y:S05]  /*b7c0*/  @!P1 NANOSLEEP.SYNCS 0x989680 ;  /* 0x009896800000995d */ /* 0x008fea0003900000 */
[----:B------:R-:W3:Y:S02]  /*b7d0*/  @!P1 SYNCS.PHASECHK.TRANS64 P1, [R2+URZ+0x34840], R3 ;  /* 0x03484003020095a7 */ /* 0x000ee4000802007f */
[----:B---3--:R-:W-:Y:S05]  /*b7e0*/  @!P1 BRA `(.L_x_60) ;  /* 0xfffffffc00f09947 */ /* 0x008fea000383ffff */
[----:B------:R-:W-:Y:S05]  /*b7f0*/  BRA `(.L_x_100) ;  /* 0xffffffe400e87947 */ /* 0x000fea000383ffff */
.L_x_62:
[----:B-1----:R1:W2:Y:S02]  /*b800*/  SYNCS.PHASECHK.TRANS64.TRYWAIT P1, [R2+URZ+0x60], R17 ;  /* 0x00006011020075a7 */ /* 0x0022a4000802017f */
[----:B--2---:R-:W-:Y:S05]  /*b810*/  @!P1 NANOSLEEP.SYNCS 0x989680 ;  /* 0x009896800000995d */ /* 0x004fea0003900000 */
[----:B------:R-:W2:Y:S02]  /*b820*/  @!P1 SYNCS.PHASECHK.TRANS64 P1, [R2+URZ+0x60], R17 ;  /* 0x00006011020095a7 */ /* 0x000ea4000802007f */
[----:B--2---:R-:W-:Y:S05]  /*b830*/  @!P1 BRA `(.L_x_62) ;  /* 0xfffffffc00f09947 */ /* 0x004fea000383ffff */
[----:B------:R-:W-:Y:S05]  /*b840*/  BRA `(.L_x_101) ;  /* 0xffffffe800847947 */ /* 0x000fea000383ffff */
.L_x_67:
[----:B--2---:R2:W3:Y:S02]  /*b850*/  SYNCS.PHASECHK.TRANS64.TRYWAIT P1, [R2+URZ+0x34840], R3 ;  /* 0x03484003020075a7 */ /* 0x0044e4000802017f */
[----:B---3--:R-:W-:Y:S05]  /*b860*/  @!P1 NANOSLEEP.SYNCS 0x989680 ;  /* 0x009896800000995d */ /* 0x008fea0003900000 */
[----:B------:R-:W3:Y:S02]  /*b870*/  @!P1 SYNCS.PHASECHK.TRANS64 P1, [R2+URZ+0x34840], R3 ;  /* 0x03484003020095a7 */ /* 0x000ee4000802007f */
[----:B---3--:R-:W-:Y:S05]  /*b880*/  @!P1 BRA `(.L_x_67) ;  /* 0xfffffffc00f09947 */ /* 0x008fea000383ffff */
[----:B------:R-:W-:Y:S05]  /*b890*/  BRA `(.L_x_102) ;  /* 0xffffffec00887947 */ /* 0x000fea000383ffff */
.L_x_69:
[----:B-1----:R1:W2:Y:S02]  /*b8a0*/  SYNCS.PHASECHK.TRANS64.TRYWAIT P1, [R2+URZ+0x60], R3 ;  /* 0x00006003020075a7 */ /* 0x0022a4000802017f */
[----:B--2---:R-:W-:Y:S05]  /*b8b0*/  @!P1 NANOSLEEP.SYNCS 0x989680 ;  /* 0x009896800000995d */ /* 0x004fea0003900000 */
[----:B------:R-:W2:Y:S02]  /*b8c0*/  @!P1 SYNCS.PHASECHK.TRANS64 P1, [R2+URZ+0x60], R3 ;  /* 0x00006003020095a7 */ /* 0x000ea4000802007f */
[----:B--2---:R-:W-:Y:S05]  /*b8d0*/  @!P1 BRA `(.L_x_69) ;  /* 0xfffffffc00f09947 */ /* 0x004fea000383ffff */
[----:B------:R-:W-:Y:S05]  /*b8e0*/  BRA `(.L_x_103) ;  /* 0xfffffff0002c7947 */ /* 0x000fea000383ffff */
.L_x_74:
[----:B--2---:R2:W3:Y:S02]  /*b8f0*/  SYNCS.PHASECHK.TRANS64.TRYWAIT P0, [R3+URZ+0x34860], R0 ;  /* 0x03486000030075a7 */ /* 0x0044e4000800017f */
[----:B---3--:R-:W-:Y:S05]  /*b900*/  @!P0 NANOSLEEP.SYNCS 0x989680 ;  /* 0x009896800000895d */ /* 0x008fea0003900000 */
[----:B------:R-:W3:Y:S02]  /*b910*/  @!P0 SYNCS.PHASECHK.TRANS64 P0, [R3+URZ+0x34860], R0 ;  /* 0x03486000030085a7 */ /* 0x000ee4000800007f */
[----:B---3--:R-:W-:Y:S05]  /*b920*/  @!P0 BRA `(.L_x_74) ;  /* 0xfffffffc00f08947 */ /* 0x008fea000383ffff */
[----:B------:R-:W-:Y:S05]  /*b930*/  BRA `(.L_x_104) ;  /* 0xfffffff000e47947 */ /* 0x000fea000383ffff */
.L_x_78:
[----:B--2---:R2:W3:Y:S02]  /*b940*/  SYNCS.PHASECHK.TRANS64.TRYWAIT P0, [R0+URZ+0x34820], R3 ;  /* 0x03482003000075a7 */ /* 0x0044e4000800017f */
[----:B---3--:R-:W-:Y:S05]  /*b950*/  @!P0 NANOSLEEP.SYNCS 0x989680 ;  /* 0x009896800000895d */ /* 0x008fea0003900000 */
[----:B------:R-:W3:Y:S02]  /*b960*/  @!P0 SYNCS.PHASECHK.TRANS64 P0, [R0+URZ+0x34820], R3 ;  /* 0x03482003000085a7 */ /* 0x000ee4000800007f */
[----:B---3--:R-:W-:Y:S05]  /*b970*/  @!P0 BRA `(.L_x_78) ;  /* 0xfffffffc00f08947 */ /* 0x008fea000383ffff */
[----:B------:R-:W-:Y:S05]  /*b980*/  BRA `(.L_x_105) ;  /* 0xfffffff400ac7947 */ /* 0x000fea000383ffff */
.L_x_79:
[----:B------:R-:W3:Y:S01]  /*b990*/  S2R R2, SR_TID.X ;  /* 0x0000000000027919 */ /* 0x000ee20000002100 */
[----:B------:R-:W-:Y:S01]  /*b9a0*/  BSSY B0, `(.L_x_106) ;  /* 0x000000a000007945 */ /* 0x000fe20003800000 */
[----:B------:R-:W-:Y:S01]  /*b9b0*/  IMAD.MOV.U32 R12, RZ, RZ, RZ ;  /* 0x000000ffff0c7224 */ /* 0x000fe200078e00ff */
[----:B------:R-:W-:Y:S01]  /*b9c0*/  MOV R11, 0x1f ;  /* 0x0000001f000b7802 */ /* 0x000fe20000000f00 */
[----:B------:R-:W-:Y:S01]  /*b9d0*/  IMAD.MOV.U32 R15, RZ, RZ, -0x1 ;  /* 0xffffffffff0f7424 */ /* 0x000fe200078e00ff */
[----:B---3--:R-:W-:-:S04]  /*b9e0*/  SHF.R.U32.HI R2, RZ, 0x5, R2 ;  /* 0x00000005ff027819 */ /* 0x008fc80000011602 */
[----:B------:R-:W-:-:S04]  /*b9f0*/  LOP3.LUT R2, R2, 0x3, RZ, 0xc0, !PT ;  /* 0x0000000302027812 */ /* 0x000fc800078ec0ff */
[----:B------:R-:W-:-:S07]  /*ba00*/  MOV R13, R2 ;  /* 0x00000002000d7202 */ /* 0x000fce0000000f00 */
[----:B-12---:R-:W-:Y:S05]  /*ba10*/  WARPSYNC.COLLECTIVE R15, `(.L_x_107) ;  /* 0x000000000f087348 */ /* 0x006fea0003c00000 */
[----:B------:R3:W4:Y:S02]  /*ba20*/  SHFL.IDX P6, R14, R13, R12, R11 ;  /* 0x0000000c0d0e7389 */ /* 0x00072400000c000b */
[----:B-1234-:R-:W-:Y:S01]  /*ba30*/  ENDCOLLECTIVE ;  /* 0x000000000000791b */ /* 0x01efe20003800000 */
.L_x_107:
[----:B------:R-:W-:Y:S05]  /*ba40*/  BSYNC B0 ;  /* 0x0000000000007941 */ /* 0x000fea0003800000 */
.L_x_106:
[----:B------:R-:W-:Y:S05]  /*ba50*/  BRA `(.L_x_108) ;  /* 0xfffffff400947947 */ /* 0x000fea000383ffff */
.L_x_82:
[----:B------:R-:W-:Y:S01]  /*ba60*/  BSSY B1, `(.L_x_109) ;  /* 0x0000006000017945 */ /* 0x000fe20003800000 */
[----:B------:R-:W-:-:S07]  /*ba70*/  MOV R15, 0xffffffff ;  /* 0xffffffff000f7802 */ /* 0x000fce0000000f00 */
[----:B-123--:R-:W-:Y:S05]  /*ba80*/  WARPSYNC.COLLECTIVE R15, `(.L_x_110) ;  /* 0x000000000f0c7348 */ /* 0x00efea0003c00000 */
[----:B------:R-:W-:Y:S02]  /*ba90*/  ELECT P6, UR62, PT ;  /* 0x00000000003e782f */ /* 0x000fe400038c0000 */
[----:B------:R-:W-:Y:S01]  /*baa0*/  MOV R14, UR62 ;  /* 0x0000003e000e7c02 */ /* 0x000fe20008000f00 */
[----:B-123--:R-:W-:Y:S10]  /*bab0*/  ENDCOLLECTIVE ;  /* 0x000000000000791b */ /* 0x00eff40003800000 */
.L_x_110:
[----:B------:R-:W-:Y:S05]  /*bac0*/  BSYNC B1 ;  /* 0x0000000000017941 */ /* 0x000fea0003800000 */
.L_x_109:
[----:B------:R-:W-:Y:S05]  /*bad0*/  BRA `(.L_x_111) ;  /* 0xfffffff4008c7947 */ /* 0x000fea000383ffff */
.L_x_84:
[----:B-1----:R1:W2:Y:S02]  /*bae0*/  SYNCS.PHASECHK.TRANS64.TRYWAIT P0, [R6+URZ], R5 ;  /* 0x00000005060075a7 */ /* 0x0022a4000800017f */
[----:B--2---:R-:W-:Y:S05]  /*baf0*/  @!P0 NANOSLEEP.SYNCS 0x989680 ;  /* 0x009896800000895d */ /* 0x004fea0003900000 */
[----:B------:R-:W2:Y:S02]  /*bb00*/  @!P0 SYNCS.PHASECHK.TRANS64 P0, [R6+URZ], R5 ;  /* 0x00000005060085a7 */ /* 0x000ea4000800007f */
[----:B--2---:R-:W-:Y:S05]  /*bb10*/  @!P0 BRA `(.L_x_84) ;  /* 0xfffffffc00f08947 */ /* 0x004fea000383ffff */
[----:B------:R-:W-:Y:S05]  /*bb20*/  BRA `(.L_x_112) ;  /* 0xfffffff400c07947 */ /* 0x000fea000383ffff */
.L_x_85:
[----:B--2---:R2:W3:Y:S02]  /*bb30*/  SYNCS.PHASECHK.TRANS64.TRYWAIT P0, [R3+URZ], R2 ;  /* 0x00000002030075a7 */ /* 0x0044e4000800017f */
[----:B---3--:R-:W-:Y:S05]  /*bb40*/  @!P0 NANOSLEEP.SYNCS 0x989680 ;  /* 0x009896800000895d */ /* 0x008fea0003900000 */
[----:B------:R-:W3:Y:S02]  /*bb50*/  @!P0 SYNCS.PHASECHK.TRANS64 P0, [R3+URZ], R2 ;  /* 0x00000002030085a7 */ /* 0x000ee4000800007f */
[----:B---3--:R-:W-:Y:S05]  /*bb60*/  @!P0 BRA `(.L_x_85) ;  /* 0xfffffffc00f08947 */ /* 0x008fea000383ffff */
[----:B------:R-:W-:Y:S05]  /*bb70*/  BRA `(.L_x_113) ;  /* 0xfffffff400b47947 */ /* 0x000fea000383ffff */
.L_x_87:
[----:B--2---:R2:W3:Y:S02]  /*bb80*/  SYNCS.PHASECHK.TRANS64.TRYWAIT P0, [R16+URZ], R5 ;  /* 0x00000005100075a7 */ /* 0x0044e4000800017f */
[----:B---3--:R-:W-:Y:S05]  /*bb90*/  @!P0 NANOSLEEP.SYNCS 0x989680 ;  /* 0x009896800000895d */ /* 0x008fea0003900000 */
[----:B------:R-:W3:Y:S02]  /*bba0*/  @!P0 SYNCS.PHASECHK.TRANS64 P0, [R16+URZ], R5 ;  /* 0x00000005100085a7 */ /* 0x000ee4000800007f */
[----:B---3--:R-:W-:Y:S05]  /*bbb0*/  @!P0 BRA `(.L_x_87) ;  /* 0xfffffffc00f08947 */ /* 0x008fea000383ffff */
[----:B------:R-:W-:Y:S05]  /*bbc0*/  BRA `(.L_x_114) ;  /* 0xfffffff400b87947 */ /* 0x000fea000383ffff */
.L_x_115:
[----:B------:R-:W-:-:S00]  /*bbd0*/  BRA `(.L_x_115) ;  /* 0xfffffffc00fc7947 */ /* 0x000fc0000383ffff */
[----:B------:R-:W-:-:S00]  /*bbe0*/  NOP ;  /* 0x0000000000007918 */ /* 0x000fc00000000000 */
        /* <DEDUP_REMOVED lines=9> */
.L_x_2656:


//--------------------- .text._ZN7cutlass13device_kernelIN5flash11enable_sm90INS1_16FlashAttnFwdSm90INS1_25CollectiveMainloopFwdSm90ILi2EN4cute5tupleIJNS5_1CILi2EEENS7_ILi1EEES9_EEENS6_IJNS7_ILi128EEESB_NS7_ILi192EEEEEELi128ENS_10bfloat16_tEfNS_4arch4Sm90ELb0ELb0ELb1ELb0ELb0ELb0ELb0ELb1ELb1ELb0ELb0ELb0EEENS1_21CollectiveEpilogueFwdINS6_IJSB_SB_SB_EEESA_SE_SG_Li256ELb0ELb0ELb0ELb0EEENS1_29StaticPersistentTileSchedulerILb0EEEEEEEEEvNT_6ParamsE --------------------------
	.section	.text._ZN7cutlass13device_kernelIN5flash11enable_sm90INS1_16FlashAttnFwdSm90INS1_25CollectiveMainloopFwdSm90ILi2EN4cute5tupleIJNS5_1CILi2EEENS7_ILi1EEES9_EEENS6_IJNS7_ILi128EEESB_NS7_ILi192EEEEEELi128ENS_10bfloat16_tEfNS_4arch4Sm90ELb0ELb0ELb1ELb0ELb0ELb0ELb0ELb1ELb1ELb0ELb0ELb0EEENS1_21CollectiveEpilogueFwdINS6_IJSB_SB_SB_EEESA_SE_SG_Li256ELb0ELb0ELb0ELb0EEENS1_29StaticPersistentTileSchedulerILb0EEEEEEEEEvNT_6ParamsE,"ax",@progbits
	.align	128
.text._ZN7cutlass13device_kernelIN5flash11enable_sm90INS1_16FlashAttnFwdSm90INS1_25CollectiveMainloopFwdSm90ILi2EN4cute5tupleIJNS5_1CILi2EEENS7_ILi1EEES9_EEENS6_IJNS7_ILi128EEESB_NS7_ILi192EEEEEELi128ENS_10bfloat16_tEfNS_4arch4Sm90ELb0ELb0ELb1ELb0ELb0ELb0ELb0ELb1ELb1ELb0ELb0ELb0EEENS1_21CollectiveEpilogueFwdINS6_IJSB_SB_SB_EEESA_SE_SG_Li256ELb0ELb0ELb0ELb0EEENS1_29StaticPersistentTileSchedulerILb0EEEEEEEEEvNT_6ParamsE:
        .type           _ZN7cutlass13device_kernelIN5flash11enable_sm90INS1_16FlashAttnFwdSm90INS1_25CollectiveMainloopFwdSm90ILi2EN4cute5tupleIJNS5_1CILi2EEENS7_ILi1EEES9_EEENS6_IJNS7_ILi128EEESB_NS7_ILi192EEEEEELi128ENS_10bfloat16_tEfNS_4arch4Sm90ELb0ELb0ELb1ELb0ELb0ELb0ELb0ELb1ELb1ELb0ELb0ELb0EEENS1_21CollectiveEpilogueFwdINS6_IJSB_SB_SB_EEESA_SE_SG_Li256ELb0ELb0ELb0ELb0EEENS1_29StaticPersistentTileSchedulerILb0EEEEEEEEEvNT_6ParamsE,@function
        .size           _ZN7cutlass13device_kernelIN5flash11enable_sm90INS1_16FlashAttnFwdSm90INS1_25CollectiveMainloopFwdSm90ILi2EN4cute5tupleIJNS5_1CILi2EEENS7_ILi1EEES9_EEENS6_IJNS7_ILi128EEESB_NS7_ILi192EEEEEELi128ENS_10bfloat16_tEfNS_4arch4Sm90ELb0ELb0ELb1ELb0ELb0ELb0ELb0ELb1ELb1ELb0ELb0ELb0EEENS1_21CollectiveEpilogueFwdINS6_IJSB_SB_SB_EEESA_SE_SG_Li256ELb0ELb0ELb0ELb0EEENS1_29StaticPersistentTileSchedulerILb0EEEEEEEEEvNT_6ParamsE,(.L_x_2657 - _ZN7cutlass13device_kernelIN5flash11enable_sm90INS1_16FlashAttnFwdSm90INS1_25CollectiveMainloopFwdSm90ILi2EN4cute5tupleIJNS5_1CILi2EEENS7_ILi1EEES9_EEENS6_IJNS7_ILi128EEESB_NS7_ILi192EEEEEELi128ENS_10bfloat16_tEfNS_4arch4Sm90ELb0ELb0ELb1ELb0ELb0ELb0ELb0ELb1ELb1ELb0ELb0ELb0EEENS1_21CollectiveEpilogueFwdINS6_IJSB_SB_SB_EEESA_SE_SG_Li256ELb0ELb0ELb0ELb0EEENS1_29StaticPersistentTileSchedulerILb0EEEEEEEEEvNT_6ParamsE)
        .other          _ZN7cutlass13device_kernelIN5flash11enable_sm90INS1_16FlashAttnFwdSm90INS1_25CollectiveMainloopFwdSm90ILi2EN4cute5tupleIJNS5_1CILi2EEENS7_ILi1EEES9_EEENS6_IJNS7_ILi128EEESB_NS7_ILi192EEEEEELi128ENS_10bfloat16_tEfNS_4arch4Sm90ELb0ELb0ELb1ELb0ELb0ELb0ELb0ELb1ELb1ELb0ELb0ELb0EEENS1_21CollectiveEpilogueFwdINS6_IJSB_SB_SB_EEESA_SE_SG_Li256ELb0ELb0ELb0ELb0EEENS1_29StaticPersistentTileSchedulerILb0EEEEEEEEEvNT_6ParamsE,@"STO_CUDA_ENTRY STV_DEFAULT"
_ZN7cutlass13device_kernelIN5flash11enable_sm90INS1_16FlashAttnFwdSm90INS1_25CollectiveMainloopFwdSm90ILi2EN4cute5tupleIJNS5_1CILi2EEENS7_ILi1EEES9_EEENS6_IJNS7_ILi128EEESB_NS7_ILi192EEEEEELi128ENS_10bfloat16_tEfNS_4arch4Sm90ELb0ELb0ELb1ELb0ELb0ELb0ELb0ELb1ELb1ELb0ELb0ELb0EEENS1_21CollectiveEpilogueFwdINS6_IJSB_SB_SB_EEESA_SE_SG_Li256ELb0ELb0ELb0ELb0EEENS1_29StaticPersistentTileSchedulerILb0EEEEEEEEEvNT_6ParamsE:
[----:B------:R-:W1:Y:S02]  /*0000*/  LDC R1, c[0x0][0x28] ;  /* 0x00000a00ff017b82 */ /* 0x000e640000000800 */
[----:B-1----:R-:W-:Y:S01]  /*0010*/  VIADD R1, R1, 0xffffffd8 ;  /* 0xffffffd801017836 */ /* 0x002fe20000000000 */
[----:B------:R-:W1:Y:S01]  /*0020*/  S2R R8, SR_TID.X ;  /* 0x0000000000087919 */ /* 0x000e620000002100 */
[----:B------:R-:W-:Y:S01]  /*0030*/  ELECT P0, URZ, PT ;  /* 0x00000000003f782f */ /* 0x000fe20003800000 */
[----:B------:R-:W-:Y:S01]  /*0040*/  BSSY B0, `(.L_x_116) ;  /* 0x0000014000007945 */ /* 0x000fe20003800000 */
[----:B-1----:R-:W-:-:S05]  /*0050*/  SHF.R.U32.HI R0, RZ, 0x5, R8 ;  /* 0x00000005ff007819 */ /* 0x002fca0000011608 */
[----:B------:R-:W1:Y:S02]  /*0060*/  SHFL.IDX PT, R2, R0, RZ, 0x1f ;  /* 0x00001fff00027589 */ /* 0x000e6400000e0000 */
[----:B-1----:R-:W-:Y:S02]  /*0070*/  ISETP.EQ.AND P0, PT, R2, RZ, P0 ;  /* 0x000000ff0200720c */ /* 0x002fe40000702270 */
[----:B------:R-:W-:-:S11]  /*0080*/  SHF.R.U32.HI R2, RZ, 0x7, R8 ;  /* 0x00000007ff027819 */ /* 0x000fd60000011608 */
        /* <DEDUP_REMOVED lines=15> */
.L_x_117:
[----:B------:R-:W-:Y:S05]  /*0180*/  BSYNC B0 ;  /* 0x0000000000007941 */ /* 0x000fea0003800000 */
.L_x_116:
[----:B------:R-:W-:Y:S01]  /*0190*/  VOTEU.ANY UP0, P0 ;  /* 0x00000000003f7886 */ /* 0x000fe20000000100 */
[----:B------:R-:W1:Y:S01]  /*01a0*/  SHFL.IDX PT, R2, R2, RZ, 0x1f ;  /* 0x00001fff02027589 */ /* 0x000e6200000e0000 */
[----:B------:R-:W-:Y:S01]  /*01b0*/  UMOV UR4, 0x1 ;  /* 0x0000000100047882 */ /* 0x000fe20000000000 */
[----:B------:R-:W-:Y:S01]  /*01c0*/  UMOV UR7, 0x2 ;  /* 0x0000000200077882 */ /* 0x000fe20000000000 */
[----:B------:R-:W-:Y:S01]  /*01d0*/  VOTEU.ANY UP1, P0 ;  /* 0x00000000003f7886 */ /* 0x000fe20000020100 */
[----:B------:R-:W2:Y:S01]  /*01e0*/  @UP0 S2UR UR8, SR_CgaCtaId ;  /* 0x00000000000809c3 */ /* 0x000ea20000008800 */
[----:B------:R-:W3:Y:S01]  /*01f0*/  SHFL.IDX PT, R3, R0, RZ, 0x1f ;  /* 0x00001fff00037589 */ /* 0x000ee200000e0000 */
[----:B------:R-:W-:Y:S01]  /*0200*/  @UP0 UMOV UR6, 0x400 ;  /* 0x0000040000060882 */ /* 0x000fe20000000000 */
[----:B------:R-:W-:-:S04]  /*0210*/  @UP0 UIADD3 UR4, -UR4, 0x100000, URZ ;  /* 0x0010000004040890 */ /* 0x000fc8000fffe13f */
[----:B------:R-:W-:Y:S02]  /*0220*/  @UP0 USHF.L.U32 UR5, UR4, 0xb, URZ ;  /* 0x0000000b04050899 */ /* 0x000fe4000800063f */
[----:B------:R-:W-:Y:S01]  /*0230*/  @UP0 USHF.L.U32 UR4, UR4, 0x1, URZ ;  /* 0x0000000104040899 */ /* 0x000fe2000800063f */
[----:B------:R-:W-:Y:S01]  /*0240*/  VOTEU.ANY UP2, P0 ;  /* 0x00000000003f7886 */ /* 0x000fe20000040100 */
[----:B-1----:R-:W-:Y:S01]  /*0250*/  R2UR UR9, R2 ;  /* 0x00000000020972ca */ /* 0x002fe200000e0000 */
[----:B--2---:R-:W-:Y:S01]  /*0260*/  @UP0 ULEA UR8, UR8, UR6, 0x18 ;  /* 0x0000000608080291 */ /* 0x004fe2000f8ec03f */
[----:B---3--:R-:W-:Y:S01]  /*0270*/  ISETP.NE.AND P1, PT, R3, RZ, PT ;  /* 0x000000ff0300720c */ /* 0x008fe20003f25270 */
[----:B------:R-:W-:-:S04]  /*0280*/  @UP0 UIADD3 UR6, -UR7, 0x100000, URZ ;  /* 0x0010000007060890 */ /* 0x000fc8000fffe13f */
[----:B------:R-:W-:Y:S02]  /*0290*/  @UP0 USHF.L.U32 UR7, UR6, 0xb, URZ ;  /* 0x0000000b06070899 */ /* 0x000fe4000800063f */
[----:B------:R-:W-:-:S04]  /*02a0*/  @UP0 USHF.L.U32 UR6, UR6, 0x1, URZ ;  /* 0x0000000106060899 */ /* 0x000fc8000800063f */
[----:B------:R-:W-:Y:S01]  /*02b0*/  UISETP.NE.AND UP0, UPT, UR9, URZ, UPT ;  /* 0x0000003f0900728c */ /* 0x000fe2000bf05270 */
[----:B------:R-:W1:Y:S02]  /*02c0*/  FENCE.VIEW.ASYNC.S ;  /* 0x00000000000073c6 */ /* 0x000e640000000000 */
[----:B-1----:R1:W2:Y:S05]  /*02d0*/  @UP1 SYNCS.EXCH.64 URZ, [UR8+0x34800], UR4 ;  /* 0x03480004083f15b2 */ /* 0x0022aa0008000100 */
[----:B------:R1:W3:Y:S01]  /*02e0*/  @UP2 SYNCS.EXCH.64 URZ, [UR8+0x34820], UR6 ;  /* 0x03482006083f25b2 */ /* 0x0002e20008000100 */
[----:B------:R-:W-:Y:S05]  /*02f0*/  @P1 BRA `(.L_x_118) ;  /* 0x0000000000481947 */ /* 0x000fea0003800000 */
[----:B-1----:R-:W1:Y:S01]  /*0300*/  S2UR UR5, SR_CgaCtaId ;  /* 0x00000000000579c3 */ /* 0x002e620000008800 */
[----:B------:R-:W-:Y:S01]  /*0310*/  UMOV UR4, 0x400 ;  /* 0x0000040000047882 */ /* 0x000fe20000000000 */
[----:B------:R-:W-:Y:S01]  /*0320*/  UMOV UR6, 0x1 ;  /* 0x0000000100067882 */ /* 0x000fe20000000000 */
[----:B------:R-:W-:Y:S01]  /*0330*/  UMOV UR9, 0x4 ;  /* 0x0000000400097882 */ /* 0x000fe20000000000 */
[----:B------:R-:W-:-:S04]  /*0340*/  UIADD3 UR6, -UR6, 0x100000, URZ ;  /* 0x0010000006067890 */ /* 0x000fc8000fffe13f */
[----:B------:R-:W-:Y:S02]  /*0350*/  USHF.L.U32 UR7, UR6, 0xb, URZ ;  /* 0x0000000b06077899 */ /* 0x000fe4000800063f */
[----:B------:R-:W-:Y:S01]  /*0360*/  USHF.L.U32 UR6, UR6, 0x1, URZ ;  /* 0x0000000106067899 */ /* 0x000fe2000800063f */
[----:B------:R-:W-:Y:S01]  /*0370*/  ELECT P0, URZ, PT ;  /* 0x00000000003f782f */ /* 0x000fe20003800000 */
[----:B-1----:R-:W-:Y:S02]  /*0380*/  ULEA UR8, UR5, UR4, 0x18 ;  /* 0x0000000405087291 */ /* 0x002fe4000f8ec03f */
[----:B------:R-:W-:-:S04]  /*0390*/  UIADD3 UR4, -UR9, 0x100000, URZ ;  /* 0x0010000009047890 */ /* 0x000fc8000fffe13f */
[----:B------:R-:W-:Y:S02]  /*03a0*/  USHF.L.U32 UR5, UR4, 0xb, URZ ;  /* 0x0000000b04057899 */ /* 0x000fe4000800063f */
[----:B------:R-:W-:Y:S01]  /*03b0*/  USHF.L.U32 UR4, UR4, 0x1, URZ ;  /* 0x0000000104047899 */ /* 0x000fe2000800063f */
[----:B------:R-:W1:Y:S03]  /*03c0*/  FENCE.VIEW.ASYNC.S ;  /* 0x00000000000073c6 */ /* 0x000e660000000000 */
[----:B-1----:R4:W1:Y:S08]  /*03d0*/  SYNCS.EXCH.64 URZ, [UR8+0x34830], UR6 ;  /* 0x03483006083f75b2 */ /* 0x0028700008000100 */
[----:B------:R4:W1:Y:S01]  /*03e0*/  SYNCS.EXCH.64 URZ, [UR8+0x34840], UR4 ;  /* 0x03484004083f75b2 */ /* 0x0008620008000100 */
[----:B------:R4:W1:Y:S01]  /*03f0*/  SYNCS.EXCH.64 URZ, [UR8+0x34838], UR6 ;  /* 0x03483806083f75b2 */ /* 0x0008620008000100 */
[----:B------:R4:W1:Y:S02]  /*0400*/  SYNCS.EXCH.64 URZ, [UR8+0x34848], UR4 ;  /* 0x03484804083f75b2 */ /* 0x0008640008000100 */
[----:B----4-:R-:W-:Y:S01]  /*0410*/  NOP ;  /* 0x0000000000007918 */ /* 0x010fe20000000000 */
.L_x_118:
[----:B-1----:R-:W1:Y:S01]  /*0420*/  S2UR UR4, SR_CTAID.Y ;  /* 0x00000000000479c3 */ /* 0x002e620000002600 */
[----:B------:R-:W4:Y:S01]  /*0430*/  SHFL.IDX PT, R7, R0, RZ, 0x1f ;  /* 0x00001fff00077589 */ /* 0x000f2200000e0000 */
[----:B------:R-:W-:Y:S01]  /*0440*/  ULDC UR5, c[0x0][0x154] ;  /* 0x0000550000057ab9 */ /* 0x000fe20000000800 */
[----:B------:R-:W-:-:S05]  /*0450*/  NOP ;  /* 0x0000000000007918 */ /* 0x000fca0000000000 */
[----:B------:R-:W5:Y:S08]  /*0460*/  S2UR UR6, SR_CTAID.X ;  /* 0x00000000000679c3 */ /* 0x000f700000002500 */
[----:B------:R-:W2:Y:S01]  /*0470*/  LDC R6, c[0x0][0x148] ;  /* 0x00005200ff067b82 */ /* 0x000ea20000000800 */
[----:B-1----:R-:W-:Y:S02]  /*0480*/  I2FP.F32.U32 R2, UR4 ;  /* 0x0000000400027c45 */ /* 0x002fe40008201000 */
[----:B----4-:R-:W-:-:S03]  /*0490*/  ISETP.NE.AND P0, PT, R7, RZ, PT ;  /* 0x000000ff0700720c */ /* 0x010fc60003f05270 */
[----:B------:R-:W-:Y:S01]  /*04a0*/  FMUL R5, R2, UR5 ;  /* 0x0000000502057c20 */ /* 0x000fe20008400000 */
[----:B------:R-:W-:Y:S02]  /*04b0*/  SHF.R.S32.HI R2, RZ, 0x1f, R8 ;  /* 0x0000001fff027819 */ /* 0x000fe40000011408 */
[----:B-----5:R-:W-:Y:S02]  /*04c0*/  I2FP.F32.U32 R4, UR6 ;  /* 0x0000000600047c45 */ /* 0x020fe40008201000 */
[----:B------:R-:W-:Y:S01]  /*04d0*/  LEA.HI R2, R2, R8, RZ, 0x7 ;  /* 0x0000000802027211 */ /* 0x000fe200078f38ff */
[----:B------:R-:W1:Y:S02]  /*04e0*/  F2I.U32.TRUNC.NTZ R5, R5 ;  /* 0x0000000500057305 */ /* 0x000e64000020f000 */
[----:B-1----:R-:W-:-:S04]  /*04f0*/  IMAD.MOV R11, RZ, RZ, -R5 ;  /* 0x000000ffff0b7224 */ /* 0x002fc800078e0a05 */
[----:B--2---:R-:W-:Y:S01]  /*0500*/  IMAD R11, R6, R11, UR4 ;  /* 0x00000004060b7e24 */ /* 0x004fe2000f8e020b */
[----:B------:R-:W-:Y:S02]  /*0510*/  ULDC UR4, c[0x0][0x150] ;  /* 0x0000540000047ab9 */ /* 0x000fe40000000800 */
[----:B------:R-:W-:Y:S01]  /*0520*/  FMUL R9, R4, UR4 ;  /* 0x0000000404097c20 */ /* 0x000fe20008400000 */
[----:B------:R-:W-:Y:S06]  /*0530*/  @P0 BRA `(.L_x_119) ;  /* 0x0000000000480947 */ /* 0x000fec0003800000 */
[----:B------:R-:W1:Y:S01]  /*0540*/  S2UR UR5, SR_CgaCtaId ;  /* 0x00000000000579c3 */ /* 0x000e620000008800 */
[----:B------:R-:W-:Y:S01]  /*0550*/  UMOV UR4, 0x400 ;  /* 0x0000040000047882 */ /* 0x000fe20000000000 */
[----:B------:R-:W-:Y:S01]  /*0560*/  UMOV UR6, 0x1 ;  /* 0x0000000100067882 */ /* 0x000fe20000000000 */
[----:B------:R-:W-:Y:S01]  /*0570*/  UMOV UR7, 0x4 ;  /* 0x0000000400077882 */ /* 0x000fe20000000000 */
[----:B------:R-:W-:Y:S01]  /*0580*/  ELECT P0, URZ, PT ;  /* 0x00000000003f782f */ /* 0x000fe20003800000 */
[----:B-1----:R-:W-:Y:S02]  /*0590*/  ULEA UR8, UR5, UR4, 0x18 ;  /* 0x0000000405087291 */ /* 0x002fe4000f8ec03f */
[----:B------:R-:W-:-:S04]  /*05a0*/  UIADD3 UR4, -UR6, 0x100000, URZ ;  /* 0x0010000006047890 */ /* 0x000fc8000fffe13f */
[----:B------:R-:W-:Y:S02]  /*05b0*/  USHF.L.U32 UR5, UR4, 0xb, URZ ;  /* 0x0000000b04057899 */ /* 0x000fe4000800063f */
[----:B------:R-:W-:Y:S02]  /*05c0*/  USHF.L.U32 UR4, UR4, 0x1, URZ ;  /* 0x0000000104047899 */ /* 0x000fe4000800063f */
[----:B------:R-:W-:-:S04]  /*05d0*/  UIADD3 UR6, -UR7, 0x100000, URZ ;  /* 0x0010000007067890 */ /* 0x000fc8000fffe13f */
[----:B------:R-:W-:Y:S02]  /*05e0*/  USHF.L.U32 UR7, UR6, 0xb, URZ ;  /* 0x0000000b06077899 */ /* 0x000fe4000800063f */
[----:B------:R-:W-:Y:S01]  /*05f0*/  USHF.L.U32 UR6, UR6, 0x1, URZ ;  /* 0x0000000106067899 */ /* 0x000fe2000800063f */
[----:B------:R-:W1:Y:S03]  /*0600*/  FENCE.VIEW.ASYNC.S ;  /* 0x00000000000073c6 */ /* 0x000e660000000000 */
[----:B-1----:R1:W2:Y:S08]  /*0610*/  SYNCS.EXCH.64 URZ, [UR8+0x34850], UR4 ;  /* 0x03485004083f75b2 */ /* 0x0022b00008000100 */
[----:B------:R1:W4:Y:S01]  /*0620*/  SYNCS.EXCH.64 URZ, [UR8+0x34860], UR6 ;  /* 0x03486006083f75b2 */ /* 0x0003220008000100 */
[----:B------:R1:W1:Y:S01]  /*0630*/  SYNCS.EXCH.64 URZ, [UR8+0x34858], UR4 ;  /* 0x03485804083f75b2 */ /* 0x0002620008000100 */
[----:B------:R1:W1:Y:S01]  /*0640*/  SYNCS.EXCH.64 URZ, [UR8+0x34868], UR6 ;  /* 0x03486806083f75b2 */ /* 0x0002620008000100 */
[----:B------:R-:W-:Y:S01]  /*0650*/  NOP ;  /* 0x0000000000007918 */ /* 0x000fe20000000000 */
.L_x_119:
[----:B------:R-:W5:Y:S01]  /*0660*/  SHFL.IDX PT, R6, R0, RZ, 0x1f ;  /* 0x00001fff00067589 */ /* 0x000f6200000e0000 */
[----:B------:R-:W-:Y:S01]  /*0670*/  LOP3.LUT R2, R2, 0xffffff80, RZ, 0xc0, !PT ;  /* 0xffffff8002027812 */ /* 0x000fe200078ec0ff */
[----:B------:R-:W1:Y:S01]  /*0680*/  LDC R10, c[0x0][0x144] ;  /* 0x00005100ff0a7b82 */ /* 0x000e620000000800 */
[----:B------:R-:W1:Y:S01]  /*0690*/  F2I.U32.TRUNC.NTZ R9, R9 ;  /* 0x0000000900097305 */ /* 0x000e62000020f000 */
[----:B------:R-:W-:Y:S02]  /*06a0*/  NOP ;  /* 0x0000000000007918 */ /* 0x000fe40000000000 */
[----:B------:R-:W-:Y:S01]  /*06b0*/  IMAD.IADD R2, R8, 0x1, -R2 ;  /* 0x0000000108027824 */ /* 0x000fe200078e0a02 */
[----:B------:R-:W-:-:S04]  /*06c0*/  SHF.R.S32.HI R8, RZ, 0x1f, R7 ;  /* 0x0000001fff087819 */ /* 0x000fc80000011407 */
[----:B------:R-:W-:-:S04]  /*06d0*/  SHF.R.S32.HI R5, RZ, 0x1f, R2 ;  /* 0x0000001fff057819 */ /* 0x000fc80000011402 */
[----:B------:R-:W-:-:S04]  /*06e0*/  LEA.HI R5, R5, R2, RZ, 0x3 ;  /* 0x0000000205057211 */ /* 0x000fc800078f18ff */
[--C-:B------:R-:W-:Y:S02]  /*06f0*/  SHF.R.S32.HI R4, RZ, 0x3, R5.reuse ;  /* 0x00000003ff047819 */ /* 0x100fe40000011405 */
[----:B------:R-:W-:Y:S02]  /*0700*/  SHF.R.S32.HI R5, RZ, 0x1f, R5 ;  /* 0x0000001fff057819 */ /* 0x000fe40000011405 */
[----:B-----5:R-:W-:Y:S02]  /*0710*/  ISETP.NE.AND P0, PT, R6, RZ, PT ;  /* 0x000000ff0600720c */ /* 0x020fe40003f05270 */
[----:B------:R-:W-:Y:S02]  /*0720*/  LEA.HI R5, R5, R4, RZ, 0x2 ;  /* 0x0000000405057211 */ /* 0x000fe400078f10ff */
[----:B------:R-:W-:Y:S02]  /*0730*/  SHF.R.S32.HI R6, RZ, 0x1f, R3 ;  /* 0x0000001fff067819 */ /* 0x000fe40000011403 */
[----:B------:R-:W-:-:S02]  /*0740*/  LOP3.LUT R5, R5, 0xfffffffc, RZ, 0xc0, !PT ;  /* 0xfffffffc05057812 */ /* 0x000fc400078ec0ff */
[----:B------:R-:W-:-:S05]  /*0750*/  LEA.HI R6, R6, R3, RZ, 0x2 ;  /* 0x0000000306067211 */ /* 0x000fca00078f10ff */
[----:B------:R-:W-:Y:S05]  /*0760*/  @P0 BRA `(.L_x_120) ;  /* 0x0000000000480947 */ /* 0x000fea0003800000 */
[----:B-1----:R-:W1:Y:S01]  /*0770*/  S2UR UR5, SR_CgaCtaId ;  /* 0x00000000000579c3 */ /* 0x002e620000008800 */
        /* <DEDUP_REMOVED lines=12> */
[----:B-1----:R1:W1:Y:S08]  /*0840*/  SYNCS.EXCH.64 URZ, [UR8+0x34870], UR4 ;  /* 0x03487004083f75b2 */ /* 0x0022700008000100 */
[----:B------:R1:W1:Y:S01]  /*0850*/  SYNCS.EXCH.64 URZ, [UR8+0x34880], UR6 ;  /* 0x03488006083f75b2 */ /* 0x0002620008000100 */
[----:B------:R1:W1:Y:S01]  /*0860*/  SYNCS.EXCH.64 URZ, [UR8+0x34878], UR4 ;  /* 0x03487804083f75b2 */ /* 0x0002620008000100 */
[----:B------:R1:W1:Y:S01]  /*0870*/  SYNCS.EXCH.64 URZ, [UR8+0x34888], UR6 ;  /* 0x03488806083f75b2 */ /* 0x0002620008000100 */
[----:B------:R-:W-:Y:S01]  /*0880*/  NOP ;  /* 0x0000000000007918 */ /* 0x000fe20000000000 */
.L_x_120:
[----:B------:R-:W5:Y:S01]  /*0890*/  SHFL.IDX PT, R12, R0, RZ, 0x1f ;  /* 0x00001fff000c7589 */ /* 0x000f6200000e0000 */
[----:B-1----:R-:W1:Y:S01]  /*08a0*/  S2UR UR4, SR_CTAID.X ;  /* 0x00000000000479c3 */ /* 0x002e620000002500 */
[----:B------:R-:W-:Y:S01]  /*08b0*/  LOP3.LUT R6, R6, 0x3ffffffc, RZ, 0xc0, !PT ;  /* 0x3ffffffc06067812 */ /* 0x000fe200078ec0ff */
[----:B------:R-:W-:Y:S01]  /*08c0*/  IMAD.IADD R5, R4, 0x1, -R5 ;  /* 0x0000000104057824 */ /* 0x000fe200078e0a05 */
[----:B------:R-:W-:Y:S01]  /*08d0*/  LEA.HI R8, R8, R7, RZ, 0x2 ;  /* 0x0000000708087211 */ /* 0x000fe200078f10ff */
[----:B------:R-:W-:Y:S01]  /*08e0*/  IMAD.MOV R9, RZ, RZ, -R9 ;  /* 0x000000ffff097224 */ /* 0x000fe200078e0a09 */
[----:B------:R-:W-:Y:S01]  /*08f0*/  IADD3 R6, R3, -R6, RZ ;  /* 0x8000000603067210 */ /* 0x000fe20007ffe0ff */
[----:B------:R-:W-:Y:S01]  /*0900*/  NOP ;  /* 0x0000000000007918 */ /* 0x000fe20000000000 */
[----:B------:R-:W-:-:S03]  /*0910*/  LOP3.LUT R8, R8, 0x3ffffffc, RZ, 0xc0, !PT ;  /* 0x3ffffffc08087812 */ /* 0x000fc600078ec0ff */
[--C-:B------:R-:W-:Y:S02]  /*0920*/  IMAD R6, R6, 0x4, R5.reuse ;  /* 0x0000000406067824 */ /* 0x100fe400078e0205 */
[----:B------:R-:W-:Y:S02]  /*0930*/  IMAD.IADD R8, R7, 0x1, -R8 ;  /* 0x0000000107087824 */ /* 0x000fe400078e0a08 */
[----:B------:R-:W2:Y:S01]  /*0940*/  LDC R7, c[0x0][0x140] ;  /* 0x00005000ff077b82 */ /* 0x000ea20000000800 */
[----:B------:R-:W-:Y:S01]  /*0950*/  LEA.HI R3, R6, R6, RZ, 0x1 ;  /* 0x0000000606037211 */ /* 0x000fe200078f08ff */
[----:B------:R-:W-:-:S03]  /*0960*/  IMAD R8, R8, 0x4, R5 ;  /* 0x0000000408087824 */ /* 0x000fc600078e0205 */
[----:B------:R-:W-:Y:S02]  /*0970*/  LOP3.LUT R3, R3, 0xfffffffe, RZ, 0xc0, !PT ;  /* 0xfffffffe03037812 */ /* 0x000fe400078ec0ff */
[----:B------:R-:W-:Y:S02]  /*0980*/  LEA.HI R4, R8, R8, RZ, 0x1 ;  /* 0x0000000808047211 */ /* 0x000fe400078f08ff */
[----:B-----5:R-:W-:Y:S01]  /*0990*/  ISETP.NE.AND P0, PT, R12, RZ, PT ;  /* 0x000000ff0c00720c */ /* 0x020fe20003f05270 */
[----:B-1----:R-:W-:Y:S01]  /*09a0*/  IMAD R10, R10, R9, UR4 ;  /* 0x000000040a0a7e24 */ /* 0x002fe2000f8e0209 */
[----:B------:R-:W-:-:S04]  /*09b0*/  IADD3 R3, R6, -R3, RZ ;  /* 0x8000000306037210 */ /* 0x000fc80007ffe0ff */
[----:B------:R-:W-:Y:S02]  /*09c0*/  ISETP.NE.AND P6, PT, R3, R10, PT ;  /* 0x0000000a0300720c */ /* 0x000fe40003fc5270 */
[----:B------:R-:W-:-:S05]  /*09d0*/  LOP3.LUT R3, R4, 0xfffffffe, RZ, 0xc0, !PT ;  /* 0xfffffffe04037812 */ /* 0x000fca00078ec0ff */
[----:B------:R-:W-:Y:S01]  /*09e0*/  IMAD.IADD R3, R8, 0x1, -R3 ;  /* 0x0000000108037824 */ /* 0x000fe200078e0a03 */
        /* <DEDUP_REMOVED lines=19> */
.L_x_121:
[----:B------:R-:W5:Y:S01]  /*0b20*/  SHFL.IDX PT, R5, R0, RZ, 0x1f ;  /* 0x00001fff00057589 */ /* 0x000f6200000e0000 */
[----:B------:R-:W-:Y:S01]  /*0b30*/  ISETP.NE.AND P4, PT, R3, R10, PT ;  /* 0x0000000a0300720c */ /* 0x000fe20003f85270 */
[----:B------:R-:W-:Y:S01]  /*0b40*/  IMAD.SHL.U32 R3, R6, 0x4, RZ ;  /* 0x0000000406037824 */ /* 0x000fe200078e00ff */
[----:B------:R-:W-:Y:S01]  /*0b50*/  LOP3.LUT P0, RZ, R2, 0x7, RZ, 0xc0, !PT ;  /* 0x0000000702ff7812 */ /* 0x000fe2000780c0ff */
[----:B------:R-:W-:Y:S01]  /*0b60*/  IMAD.SHL.U32 R19, R8, 0x4, RZ ;  /* 0x0000000408137824 */ /* 0x000fe200078e00ff */
[----:B------:R-:W-:Y:S01]  /*0b70*/  MOV R2, 0x1 ;  /* 0x0000000100027802 */ /* 0x000fe20000000f00 */
[----:B------:R-:W-:Y:S01]  /*0b80*/  IMAD.MOV.U32 R18, RZ, RZ, 0x1 ;  /* 0x00000001ff127424 */ /* 0x000fe200078e00ff */
[----:B------:R-:W-:Y:S01]  /*0b90*/  LOP3.LUT R22, R6, 0xc, R3, 0x78, !PT ;  /* 0x0000000c06167812 */ /* 0x000fe200078e7803 */
[----:B------:R-:W-:Y:S01]  /*0ba0*/  NOP ;  /* 0x0000000000007918 */ /* 0x000fe20000000000 */
[----:B------:R-:W-:Y:S02]  /*0bb0*/  LOP3.LUT R19, R8, 0xc, R19, 0x78, !PT ;  /* 0x0000000c08137812 */ /* 0x000fe400078e7813 */
[----:B------:R-:W-:-:S02]  /*0bc0*/  @P6 LEA.HI R3, R22, R22, RZ, 0x1 ;  /* 0x0000001616036211 */ /* 0x000fc400078f08ff */
[----:B------:R-:W-:Y:S02]  /*0bd0*/  ISETP.LT.U32.AND P2, PT, R22, 0x2, !P0 ;  /* 0x000000021600780c */ /* 0x000fe40004741070 */
[----:B------:R-:W-:Y:S02]  /*0be0*/  @P6 SHF.R.S32.HI R3, RZ, 0x1, R3 ;  /* 0x00000001ff036819 */ /* 0x000fe40000011403 */
[----:B------:R-:W-:Y:S02]  /*0bf0*/  @P4 LEA.HI R4, R19, R19, RZ, 0x1 ;  /* 0x0000001313044211 */ /* 0x000fe400078f08ff */
[----:B------:R-:W-:Y:S02]  /*0c00*/  @P6 ISETP.NE.AND P5, PT, R3, R11, PT ;  /* 0x0000000b0300620c */ /* 0x000fe40003fa5270 */
[----:B------:R-:W-:Y:S02]  /*0c10*/  SEL R3, RZ, 0x1, !P2 ;  /* 0x00000001ff037807 */ /* 0x000fe40005000000 */
[----:B------:R-:W-:-:S02]  /*0c20*/  @P4 SHF.R.S32.HI R4, RZ, 0x1, R4 ;  /* 0x00000001ff044819 */ /* 0x000fc40000011404 */
[----:B-----5:R-:W-:Y:S02]  /*0c30*/  ISETP.NE.AND P2, PT, R5, RZ, PT ;  /* 0x000000ff0500720c */ /* 0x020fe40003f45270 */
[----:B------:R-:W-:Y:S02]  /*0c40*/  @P4 ISETP.NE.AND P3, PT, R4, R11, PT ;  /* 0x0000000b0400420c */ /* 0x000fe40003f65270 */
[----:B------:R-:W-:Y:S02]  /*0c50*/  ISETP.LT.U32.AND P0, PT, R19, 0x2, !P0 ;  /* 0x000000021300780c */ /* 0x000fe40004701070 */
[----:B--2---:R-:W-:Y:S02]  /*0c60*/  ISETP.EQ.U32.AND P1, PT, R7, 0x1, PT ;  /* 0x000000010700780c */ /* 0x004fe40003f22070 */
[----:B------:R-:W-:Y:S02]  /*0c70*/  @P6 SEL R18, RZ, 0x1, P5 ;  /* 0x00000001ff126807 */ /* 0x000fe40002800000 */
[----:B------:R-:W-:-:S02]  /*0c80*/  SEL R5, RZ, 0x1, !P0 ;  /* 0x00000001ff057807 */ /* 0x000fc40004000000 */
[----:B------:R-:W-:Y:S01]  /*0c90*/  @P4 SEL R2, RZ, 0x1, P3 ;  /* 0x00000001ff024807 */ /* 0x000fe20001800000 */
[----:B------:R-:W-:Y:S06]  /*0ca0*/  @P2 BRA `(.L_x_122) ;  /* 0x0000000000482947 */ /* 0x000fec0003800000 */
        /* <DEDUP_REMOVED lines=17> */
[----:B--2---:R-:W-:Y:S01]  /*0dc0*/  NOP ;  /* 0x0000000000007918 */ /* 0x004fe20000000000 */
.L_x_122:
[----:B------:R-:W-:Y:S01]  /*0dd0*/  LOP3.LUT R18, R18, R3, RZ, 0xc0, !PT ;  /* 0x0000000312127212 */ /* 0x000fe200078ec0ff */
[----:B------:R-:W-:Y:S01]  /*0de0*/  NOP ;  /* 0x0000000000007918 */ /* 0x000fe20000000000 */
[----:B------:R-:W-:Y:S01]  /*0df0*/  LOP3.LUT R2, R2, R5, RZ, 0xc0, !PT ;  /* 0x0000000502027212 */ /* 0x000fe200078ec0ff */
[----:B------:R-:W-:Y:S06]  /*0e00*/  @!P1 BRA `(.L_x_123) ;  /* 0x0000000000089947 */ /* 0x000fec0003800000 */
[----:B-1-34-:R-:W-:Y:S01]  /*0e10*/  UCGABAR_ARV ;  /* 0x00000000000079c7 */ /* 0x01afe20008000000 */
[----:B------:R-:W-:Y:S05]  /*0e20*/  BRA `(.L_x_124) ;  /* 0x0000000000047947 */ /* 0x000fea0003800000 */
.L_x_123:
[----:B-1-34-:R-:W-:Y:S01]  /*0e30*/  NOP ;  /* 0x0000000000007918 */ /* 0x01afe20000000000 */
.L_x_124:
[----:B------:R-:W-:Y:S05]  /*0e40*/  @!P1 BRA `(.L_x_125) ;  /* 0x00000000000c9947 */ /* 0x000fea0003800000 */
[----:B------:R-:W-:Y:S01]  /*0e50*/  UCGABAR_WAIT ;  /* 0x0000000000007dc7 */ /* 0x000fe20008000000 */
[----:B------:R-:W-:Y:S01]  /*0e60*/  CCTL.IVALL ;  /* 0x00000000ff00798f */ /* 0x000fe20002000000 */
[----:B------:R-:W-:Y:S05]  /*0e70*/  BRA `(.L_x_126) ;  /* 0x0000000000047947 */ /* 0x000fea0003800000 */
.L_x_125:
[----:B------:R-:W-:Y:S06]  /*0e80*/  BAR.SYNC.DEFER_BLOCKING 0x0 ;  /* 0x0000000000007b1d */ /* 0x000fec0000010000 */
.L_x_126:
[----:B------:R-:W-:Y:S01]  /*0e90*/  UMOV UR4, 0x1 ;  /* 0x0000000100047882 */ /* 0x000fe20000000000 */
[----:B------:R-:W-:Y:S01]  /*0ea0*/  PLOP3.LUT P0, PT, PT, PT, UP0, 0x80, 0x0 ;  /* 0x000000000000781c */ /* 0x000fe20003f0f008 */
[----:B------:R-:W-:-:S06]  /*0eb0*/  USEL UR4, UR4, 0x2, !UP0 ;  /* 0x0000000204047887 */ /* 0x000fcc000c000000 */
[----:B------:R-:W-:-:S05]  /*0ec0*/  IMAD.U32 R3, RZ, RZ, UR4 ;  /* 0x00000004ff037e24 */ /* 0x000fca000f8e00ff */
[----:B------:R1:W-:Y:S01]  /*0ed0*/  STL [R1+0x24], R3 ;  /* 0x0000240301007387 */ /* 0x0003e20000100800 */
[----:B------:R-:W-:Y:S05]  /*0ee0*/  @!P0 BRA `(.L_x_127) ;  /* 0x00000074001c8947 */ /* 0x000fea0003800000 */
.L_x_128:
[----:B------:R-:W-:-:S08]  /*0ef0*/  NOP ;  /* 0x0000000000007918 */ /* 0x000fd00000000000 */
[----:B------:R-:W2:Y:S02]  /*0f00*/  USETMAXREG.TRY_ALLOC.CTAPOOL UP0, 0xf0 ;  /* 0x000000f0000079c8 */ /* 0x000ea40008000600 */
[----:B--2---:R-:W-:-:S13]  /*0f10*/  PLOP3.LUT P0, PT, PT, PT, UP0, 0x80, 0x0 ;  /* 0x000000000000781c */ /* 0x004fda0003f0f008 */
[----:B------:R-:W-:Y:S05]  /*0f20*/  @!P0 BRA `(.L_x_128) ;  /* 0xfffffffc00f08947 */ /* 0x000fea000383ffff */
[----:B------:R-:W2:Y:S08]  /*0f30*/  S2UR UR7, SR_CTAID.X ;  /* 0x00000000000779c3 */ /* 0x000eb00000002500 */
[----:B------:R-:W-:Y:S08]  /*0f40*/  BAR.ARV 0x8, 0x120 ;  /* 0x0204800000007b1d */ /* 0x000ff00000002000 */
[----:B------:R-:W2:Y:S02]  /*0f50*/  LDC R0, c[0x0][0xda4] ;  /* 0x00036900ff007b82 */ /* 0x000ea40000000800 */
[----:B--2---:R-:W-:-:S13]  /*0f60*/  ISETP.LE.AND P0, PT, R0, UR7, PT ;  /* 0x0000000700007c0c */ /* 0x004fda000bf03270 */
[----:B------:R-:W-:Y:S05]  /*0f70*/  @P0 EXIT ;  /* 0x000000000000094d */ /* 0x000fea0003800000 */
[----:B------:R-:W2:Y:S01]  /*0f80*/  LDL R4, [R1+0x24] ;  /* 0x0000240001047983 */ /* 0x000ea20000100800 */
[----:B------:R-:W3:Y:S01]  /*0f90*/  S2UR UR4, SR_CgaCtaId ;  /* 0x00000000000479c3 */ /* 0x000ee20000008800 */
[----:B------:R-:W-:Y:S01]  /*0fa0*/  UMOV UR60, 0x400 ;  /* 0x00000400003c7882 */ /* 0x000fe20000000000 */
[----:B------:R-:W-:Y:S01]  /*0fb0*/  IMAD.U32 R23, RZ, RZ, UR7 ;  /* 0x00000007ff177e24 */ /* 0x000fe2000f8e00ff */
[----:B-1----:R-:W1:Y:S01]  /*0fc0*/  S2R R3, SR_TID.X ;  /* 0x0000000000037919 */ /* 0x002e620000002100 */
[----:B------:R-:W-:Y:S01]  /*0fd0*/  IMAD.MOV.U32 R184, RZ, RZ, RZ ;  /* 0x000000ffffb87224 */ /* 0x000fe200078e00ff */
[----:B------:R-:W-:Y:S01]  /*0fe0*/  UMOV UR39, URZ ;  /* 0x0000003f00277c82 */ /* 0x000fe20008000000 */
[----:B------:R-:W-:Y:S02]  /*0ff0*/  UMOV UR38, URZ ;  /* 0x0000003f00267c82 */ /* 0x000fe40008000000 */
[----:B------:R-:W4:Y:S01]  /*1000*/  S2UR UR6, SR_SWINHI ;  /* 0x00000000000679c3 */ /* 0x000f220000002f00 */
[----:B---3--:R-:W-:-:S07]  /*1010*/  ULEA UR60, UR4, UR60, 0x18 ;  /* 0x0000003c043c7291 */ /* 0x008fce000f8ec03f */
[----:B------:R-:W-:Y:S01]  /*1020*/  UMOV UR4, UR60 ;  /* 0x0000003c00047c82 */ /* 0x000fe20008000000 */
[----:B----4-:R-:W-:Y:S01]  /*1030*/  UMOV UR5, UR6 ;  /* 0x0000000600057c82 */ /* 0x010fe20008000000 */
[----:B------:R-:W-:Y:S02]  /*1040*/  IMAD.U32 R16, RZ, RZ, UR4 ;  /* 0x00000004ff107e24 */ /* 0x000fe4000f8e00ff */
[----:B-1----:R-:W-:Y:S02]  /*1050*/  VIADD R0, R3, 0xffffff80 ;  /* 0xffffff8003007836 */ /* 0x002fe40000000000 */
[----:B------:R-:W-:-:S03]  /*1060*/  IMAD.U32 R17, RZ, RZ, UR5 ;  /* 0x00000005ff117e24 */ /* 0x000fc6000f8e00ff */
[----:B------:R-:W-:-:S04]  /*1070*/  SHF.R.S32.HI R3, RZ, 0x1f, R0 ;  /* 0x0000001fff037819 */ /* 0x000fc80000011400 */
[CC--:B------:R-:W-:Y:S02]  /*1080*/  LEA.HI R7, R3.reuse, R0.reuse, RZ, 0x4 ;  /* 0x0000000003077211 */ /* 0x0c0fe400078f20ff */
[CC--:B------:R-:W-:Y:S02]  /*1090*/  LEA.HI R188, R3.reuse, R0.reuse, RZ, 0x5 ;  /* 0x0000000003bc7211 */ /* 0x0c0fe400078f28ff */
[----:B------:R-:W-:Y:S02]  /*10a0*/  SHF.R.S32.HI R8, RZ, 0x4, R7 ;  /* 0x00000004ff087819 */ /* 0x000fe40000011407 */
[----:B------:R-:W-:Y:S02]  /*10b0*/  SHF.R.S32.HI R188, RZ, 0x5, R188 ;  /* 0x00000005ffbc7819 */ /* 0x000fe400000114bc */
[----:B--2---:R-:W-:Y:S02]  /*10c0*/  R2UR UR8, R4 ;  /* 0x00000000040872ca */ /* 0x004fe400000e0000 */
[----:B------:R-:W-:-:S02]  /*10d0*/  LEA.HI R4, R3, R0, RZ, 0x7 ;  /* 0x0000000003047211 */ /* 0x000fc400078f38ff */
[C---:B------:R-:W-:Y:S02]  /*10e0*/  LEA.HI R3, R7.reuse, R8, RZ, 0x1 ;  /* 0x0000000807037211 */ /* 0x040fe400078f08ff */
[----:B------:R-:W-:Y:S02]  /*10f0*/  LOP3.LUT R185, R4, 0xffffff80, RZ, 0xc0, !PT ;  /* 0xffffff8004b97812 */ /* 0x000fe400078ec0ff */
[----:B------:R-:W-:Y:S02]  /*1100*/  LOP3.LUT R7, R7, 0x3fffff0, RZ, 0xc0, !PT ;  /* 0x03fffff007077812 */ /* 0x000fe400078ec0ff */
[----:B------:R-:W-:Y:S01]  /*1110*/  LOP3.LUT R3, R3, 0x1ffffffe, RZ, 0xc0, !PT ;  /* 0x1ffffffe03037812 */ /* 0x000fe200078ec0ff */
[C---:B------:R-:W-:Y:S01]  /*1120*/  IMAD.IADD R185, R0.reuse, 0x1, -R185 ;  /* 0x0000000100b97824 */ /* 0x040fe200078e0ab9 */
[----:B------:R-:W-:Y:S01]  /*1130*/  SHF.R.S32.HI R187, RZ, 0x7, R4 ;  /* 0x00000007ffbb7819 */ /* 0x000fe20000011404 */
[----:B------:R-:W-:Y:S01]  /*1140*/  IMAD.IADD R7, R0, 0x1, -R7 ;  /* 0x0000000100077824 */ /* 0x000fe200078e0a07 */
[----:B------:R-:W-:Y:S01]  /*1150*/  IADD3 R3, R8, -R3, RZ ;  /* 0x8000000308037210 */ /* 0x000fe20007ffe0ff */
[----:B------:R-:W-:Y:S01]  /*1160*/  ULOP3.LUT UR4, UR8, 0x1, URZ, 0xfc, !UPT ;  /* 0x0000000108047892 */ /* 0x000fe2000f8efc3f */
[----:B------:R-:W-:Y:S01]  /*1170*/  SHF.R.S32.HI R6, RZ, 0x1f, R185 ;  /* 0x0000001fff067819 */ /* 0x000fe200000114b9 */
[----:B------:R-:W-:Y:S01]  /*1180*/  IMAD R0, R188, 0x10, R7 ;  /* 0x00000010bc007824 */ /* 0x000fe200078e0207 */
[----:B------:R-:W-:Y:S01]  /*1190*/  LEA.HI R4, R4, R187, RZ, 0x1 ;  /* 0x000000bb04047211 */ /* 0x000fe200078f08ff */
[----:B------:R-:W-:Y:S01]  /*11a0*/  IMAD.MOV.U32 R7, RZ, RZ, -0x2 ;  /* 0xfffffffeff077424 */ /* 0x000fe200078e00ff */
[-C--:B------:R-:W-:Y:S01]  /*11b0*/  LEA.HI R5, R6, R185.reuse, RZ, 0x2 ;  /* 0x000000b906057211 */ /* 0x080fe200078f10ff */
[----:B------:R-:W-:Y:S01]  /*11c0*/  IMAD R3, R0, 0x8, R3 ;  /* 0x0000000800037824 */ /* 0x000fe200078e0203 */
[----:B------:R-:W-:Y:S01]  /*11d0*/  LEA.HI R6, R6, R185, RZ, 0x5 ;  /* 0x000000b906067211 */ /* 0x000fe200078f28ff */
[----:B------:R-:W-:Y:S01]  /*11e0*/  IMAD.U32 R191, RZ, RZ, UR4 ;  /* 0x00000004ffbf7e24 */ /* 0x000fe2000f8e00ff */
[--C-:B------:R-:W-:Y:S01]  /*11f0*/  SHF.R.S32.HI R9, RZ, 0x2, R5.reuse ;  /* 0x00000002ff097819 */ /* 0x100fe20000011405 */
[----:B------:R-:W-:Y:S01]  /*1200*/  IMAD.SHL.U32 R3, R3, 0x8, RZ ;  /* 0x0000000803037824 */ /* 0x000fe200078e00ff */
[----:B------:R-:W-:-:S02]  /*1210*/  SHF.R.S32.HI R10, RZ, 0x1f, R5 ;  /* 0x0000001fff0a7819 */ /* 0x000fc40000011405 */
[----:B------:R-:W-:Y:S01]  /*1220*/  LOP3.LUT R0, R5, 0x7ffffffc, RZ, 0xc0, !PT ;  /* 0x7ffffffc05007812 */ /* 0x000fe200078ec0ff */
[----:B------:R-:W-:Y:S01]  /*1230*/  IMAD.WIDE R16, R3, 0x2, R16 ;  /* 0x0000000203107825 */ /* 0x000fe200078e0210 */
[----:B------:R-:W-:Y:S02]  /*1240*/  LEA.HI R10, R10, R9, RZ, 0x3 ;  /* 0x000000090a0a7211 */ /* 0x000fe400078f18ff */
[----:B------:R-:W-:Y:S02]  /*1250*/  LOP3.LUT R4, R4, 0x3fffffe, RZ, 0xc0, !PT ;  /* 0x03fffffe04047812 */ /* 0x000fe400078ec0ff */
[----:B------:R-:W-:Y:S02]  /*1260*/  LOP3.LUT R10, R10, 0xfffffff8, RZ, 0xc0, !PT ;  /* 0xfffffff80a0a7812 */ /* 0x000fe400078ec0ff */
[----:B------:R-:W-:Y:S02]  /*1270*/  SHF.R.S32.HI R6, RZ, 0x5, R6 ;  /* 0x00000005ff067819 */ /* 0x000fe40000011406 */
[----:B------:R-:W-:Y:S01]  /*1280*/  IADD3 R0, R185, -R0, RZ ;  /* 0x80000000b9007210 */ /* 0x000fe20007ffe0ff */
[----:B------:R-:W-:Y:S01]  /*1290*/  IMAD.IADD R9, R9, 0x1, -R10 ;  /* 0x0000000109097824 */ /* 0x000fe200078e0a0a */
[----:B------:R-:W-:-:S03]  /*12a0*/  IADD3 R4, R187, -R4, RZ ;  /* 0x80000004bb047210 */ /* 0x000fc60007ffe0ff */
[----:B------:R-:W-:Y:S02]  /*12b0*/  IMAD R9, R6, 0x10, R9 ;  /* 0x0000001006097824 */ /* 0x000fe400078e0209 */
[----:B------:R-:W-:Y:S02]  /*12c0*/  IMAD R190, R0, R7, 0x80 ;  /* 0x0000008000be7424 */ /* 0x000fe400078e0207 */
[----:B------:R-:W-:-:S07]  /*12d0*/  IMAD R189, R4, 0x40, R9 ;  /* 0x0000004004bd7824 */ /* 0x000fce00078e0209 */
.L_x_155:
[----:B------:R-:W1:Y:S01]  /*12e0*/  SHFL.IDX PT, R0, R187, RZ, 0x1f ;  /* 0x00001fffbb007589 */ /* 0x000e6200000e0000 */
        /* <DEDUP_REMOVED lines=21> */
[----:B------:R-:W-:-:S02]  /*1440*/  @UP2 ULDC.64 UR10, c[0x0][0xdb8] ;  /* 0x00036e00000a2ab9 */ /* 0x000fc40000000a00 */
[----:B------:R-:W-:Y:S01]  /*1450*/  UIMAD.WIDE.U32 UR4, UR61, UR10, URZ ;  /* 0x0000000a3d0472a5 */ /* 0x000fe2000f8e003f */
[----:B------:R-:W-:Y:S02]  /*1460*/  IADD3 R0, R89, 0x7f, RZ ;  /* 0x0000007f59007810 */ /* 0x000fe40007ffe0ff */
[----:B------:R-:W-:Y:S01]  /*1470*/  UMOV UR36, UR61 ;  /* 0x0000003d00247c82 */ /* 0x000fe20008000000 */
[----:B------:R-:W-:Y:S01]  /*1480*/  @UP2 USHF.R.U32.HI UR36, URZ, UR11, UR5 ;  /* 0x0000000b3f242299 */ /* 0x000fe20008011605 */
[----:B------:R-:W-:Y:S01]  /*1490*/  SHF.R.S32.HI R3, RZ, 0x1f, R0 ;  /* 0x0000001fff037819 */ /* 0x000fe20000011400 */
[----:B------:R-:W-:Y:S01]  /*14a0*/  ULEA.HI UR8, UR7, UR7, URZ, 0x1 ;  /* 0x0000000707087291 */ /* 0x000fe2000f8f083f */
[----:B------:R-:W-:Y:S02]  /*14b0*/  UMOV UR4, UR13 ;  /* 0x0000000d00047c82 */ /* 0x000fe40008000000 */
[----:B------:R-:W-:Y:S01]  /*14c0*/  LEA.HI R3, R3, R0, RZ, 0x7 ;  /* 0x0000000003037211 */ /* 0x000fe200078f38ff */
[----:B------:R-:W-:Y:S01]  /*14d0*/  ULOP3.LUT UR8, UR8, 0x1e, URZ, 0xc0, !UPT ;  /* 0x0000001e08087892 */ /* 0x000fe2000f8ec03f */
[----:B------:R-:W-:-:S02]  /*14e0*/  IMAD.U32 R186, RZ, RZ, UR4 ;  /* 0x00000004ffba7e24 */ /* 0x000fc4000f8e00ff */
        /* <DEDUP_REMOVED lines=22> */
.L_x_129:
[----:B------:R-:W-:Y:S02]  /*1650*/  LOP3.LUT R0, R184, 0x1, RZ, 0xc0, !PT ;  /* 0x00000001b8007812 */ /* 0x000fe400078ec0ff */
[----:B------:R-:W-:Y:S02]  /*1660*/  R2UR UR4, R191 ;  /* 0x00000000bf0472ca */ /* 0x000fe400000e0000 */
[----:B------:R-:W-:-:S04]  /*1670*/  SHF.L.U32 R0, R0, 0x1f, RZ ;  /* 0x0000001f00007819 */ /* 0x000fc800000006ff */
[----:B------:R-:W1:Y:S07]  /*1680*/  SYNCS.PHASECHK.TRANS64.TRYWAIT P1, [UR60+0x34800], R0 ;  /* 0x03480000ff0075a7 */ /* 0x000e6e000802017c */
[----:B------:R-:W-:-:S05]  /*1690*/  IMAD.U32 R3, RZ, RZ, UR4 ;  /* 0x00000004ff037e24 */ /* 0x000fca000f8e00ff */
[----:B------:R-:W-:Y:S01]  /*16a0*/  ISETP.NE.AND P0, PT, R3, 0x3, PT ;  /* 0x000000030300780c */ /* 0x000fe20003f05270 */
[----:B-1----:R-:W-:-:S12]  /*16b0*/  @!P1 BRA `(.L_x_130) ;  /* 0x000000a000449947 */ /* 0x002fd80003800000 */
.L_x_221:
[----:B------:R-:W-:Y:S05]  /*16c0*/  @!P0 BRA `(.L_x_131) ;  /* 0x0000000000048947 */ /* 0x000fea0003800000 */
[----:B------:R-:W-:Y:S01]  /*16d0*/  BPT.TRAP 0x1 ;  /* 0x000000040000795c */ /* 0x000fe20000300000 */
.L_x_131:
[----:B-1----:R-:W-:Y:S02]  /*16e0*/  IMAD.U32 R0, RZ, RZ, UR38 ;  /* 0x00000026ff007e24 */ /* 0x002fe4000f8e00ff */
[----:B------:R-:W-:-:S03]  /*16f0*/  IMAD.U32 R3, RZ, RZ, UR39 ;  /* 0x00000027ff037e24 */ /* 0x000fc6000f8e00ff */
[----:B------:R-:W-:Y:S02]  /*1700*/  LEA R0, R0, UR60, 0x3 ;  /* 0x0000003c00007c11 */ /* 0x000fe4000f8e18ff */
[----:B------:R-:W-:-:S04]  /*1710*/  SHF.L.U32 R3, R3, 0x1f, RZ ;  /* 0x0000001f03037819 */ /* 0x000fc800000006ff */
[----:B------:R1:W2:Y:S01]  /*1720*/  SYNCS.PHASECHK.TRANS64.TRYWAIT P1, [R0+URZ+0x34830], R3 ;  /* 0x03483003000075a7 */ /* 0x0002a2000802017f */
[----:B------:R-:W-:Y:S05]  /*1730*/  @!P0 BRA `(.L_x_132) ;  /* 0x0000000000048947 */ /* 0x000fea0003800000 */
[----:B------:R-:W-:Y:S01]  /*1740*/  BPT.TRAP 0x1 ;  /* 0x000000040000795c */ /* 0x000fe20000300000 */
.L_x_132:
[----:B--2---:R-:W-:Y:S05]  /*1750*/  @P1 BRA `(.L_x_133) ;  /* 0x0000000000081947 */ /* 0x004fea0003800000 */
[----:B------:R-:W2:Y:S02]  /*1760*/  SYNCS.PHASECHK.TRANS64.TRYWAIT P1, [R0+URZ+0x34830], R3 ;  /* 0x03483003000075a7 */ /* 0x000ea4000802017f */
[----:B--2---:R-:W-:Y:S05]  /*1770*/  @!P1 BRA `(.L_x_134) ;  /* 0x000000a0002c9947 */ /* 0x004fea0003800000 */
.L_x_133:
[----:B------:R-:W-:Y:S05]  /*1780*/  WARPSYNC.ALL ;  /* 0x0000000000007948 */ /* 0x000fea0003800000 */
[----:B------:R-:W-:Y:S01]  /*1790*/  UIADD3 UR4, UR60, 0x1c400, URZ ;  /* 0x0001c4003c047890 */ /* 0x000fe2000fffe03f */
[----:B------:R-:W-:Y:S01]  /*17a0*/  WARPGROUP.ARRIVE ;  /* 0x00000000000079c5 */ /* 0x000fe20000000000 */
[----:B------:R-:W-:Y:S01]  /*17b0*/  UMOV UR9, 0x40000040 ;  /* 0x4000004000097882 */ /* 0x000fe20000000000 */
[----:B------:R-:W-:Y:S01]  /*17c0*/  UMOV UR11, 0x40000040 ;  /* 0x40000040000b7882 */ /* 0x000fe20000000000 */
[----:B------:R-:W-:Y:S01]  /*17d0*/  USHF.R.U32.HI UR4, URZ, 0x4, UR4 ;  /* 0x000000043f047899 */ /* 0x000fe20008011604 */
[----:B------:R-:W-:Y:S01]  /*17e0*/  MOV R5, UR9 ;  /* 0x0000000900057c02 */ /* 0x000fe20008000f00 */
[----:B------:R-:W-:Y:S01]  /*17f0*/  UMOV UR57, 0x40000040 ;  /* 0x4000004000397882 */ /* 0x000fe20000000000 */
[----:B------:R-:W-:Y:S01]  /*1800*/  UMOV UR59, 0x40000040 ;  /* 0x40000040003b7882 */ /* 0x000fe20000000000 */
[----:B------:R-:W-:Y:S01]  /*1810*/  ULOP3.LUT UR4, UR4, 0x3fff, URZ, 0xc0, !UPT ;  /* 0x00003fff04047892 */ /* 0x000fe2000f8ec03f */
[----:B------:R-:W-:Y:S01]  /*1820*/  UMOV UR53, 0x40000040 ;  /* 0x4000004000357882 */ /* 0x000fe20000000000 */
[----:B------:R-:W-:-:S02]  /*1830*/  UMOV UR55, 0x40000040 ;  /* 0x4000004000377882 */ /* 0x000fc40000000000 */
[----:B------:R-:W-:Y:S02]  /*1840*/  ULOP3.LUT UR37, UR4, 0x10000, URZ, 0xfc, !UPT ;  /* 0x0001000004257892 */ /* 0x000fe4000f8efc3f */
[----:B------:R-:W-:Y:S02]  /*1850*/  ULOP3.LUT UR4, UR40, 0x10000, URZ, 0xfc, !UPT ;  /* 0x0001000028047892 */ /* 0x000fe4000f8efc3f */
[----:B------:R-:W-:Y:S02]  /*1860*/  UIMAD UR5, UR38, 0xc00, UR37 ;  /* 0x00000c00260578a4 */ /* 0x000fe4000f8e0225 */
[----:B------:R-:W-:Y:S02]  /*1870*/  UIADD3 UR56, UR4, 0x2, URZ ;  /* 0x0000000204387890 */ /* 0x000fe4000fffe03f */
[----:B------:R-:W-:Y:S01]  /*1880*/  UIADD3 UR58, UR5, 0x2, URZ ;  /* 0x00000002053a7890 */ /* 0x000fe2000fffe03f */
[----:B------:R-:W-:Y:S02]  /*1890*/  UMOV UR8, UR4 ;  /* 0x0000000400087c82 */ /* 0x000fe40008000000 */
[----:B------:R-:W-:Y:S01]  /*18a0*/  UMOV UR10, UR5 ;  /* 0x00000005000a7c82 */ /* 0x000fe20008000000 */
[----:B------:R-:W-:Y:S01]  /*18b0*/  UIADD3 UR52, UR4, 0x4, URZ ;  /* 0x0000000404347890 */ /* 0x000fe2000fffe03f */
[----:B------:R-:W-:Y:S01]  /*18c0*/  HGMMA.64x128x16.F32.BF16 R24, gdesc[UR8], RZ, !UPT, gsb0 ;  /* 0x01e00000081879f0 */ /* 0x000fe2000c0018ff */
[----:B------:R-:W-:Y:S01]  /*18d0*/  UIADD3 UR54, UR5, 0x4, URZ ;  /* 0x0000000405367890 */ /* 0x000fe2000fffe03f */
[----:B------:R-:W-:Y:S01]  /*18e0*/  IMAD.U32 R4, RZ, RZ, UR8 ;  /* 0x00000008ff047e24 */ /* 0x000fe2000f8e00ff */
[----:B------:R-:W-:-:S02]  /*18f0*/  UIADD3 UR48, UR4, 0x6, URZ ;  /* 0x0000000604307890 */ /* 0x000fc4000fffe03f */
[----:B------:R-:W-:Y:S01]  /*1900*/  UIADD3 UR50, UR5, 0x6, URZ ;  /* 0x0000000605327890 */ /* 0x000fe2000fffe03f */
[----:B------:R-:W-:Y:S01]  /*1910*/  UMOV UR49, 0x40000040 ;  /* 0x4000004000317882 */ /* 0x000fe20000000000 */
[----:B------:R-:W-:Y:S01]  /*1920*/  UMOV UR51, 0x40000040 ;  /* 0x4000004000337882 */ /* 0x000fe20000000000 */
[----:B------:R-:W-:Y:S02]  /*1930*/  UIADD3 UR8, UR4, 0x400, URZ ;  /* 0x0000040004087890 */ /* 0x000fe4000fffe03f */
[----:B------:R-:W-:Y:S01]  /*1940*/  UIADD3 UR10, UR5, 0x400, URZ ;  /* 0x00000400050a7890 */ /* 0x000fe2000fffe03f */
[----:B------:R-:W-:Y:S01]  /*1950*/  UMOV UR9, 0x40000040 ;  /* 0x4000004000097882 */ /* 0x000fe20000000000 */
[----:B------:R-:W-:Y:S01]  /*1960*/  UMOV UR11, 0x40000040 ;  /* 0x40000040000b7882 */ /* 0x000fe20000000000 */
[----:B------:R-:W-:Y:S02]  /*1970*/  UIADD3 UR12, UR4, 0x402, URZ ;  /* 0x00000402040c7890 */ /* 0x000fe4000fffe03f */
[----:B------:R-:W-:Y:S01]  /*1980*/  UIADD3 UR14, UR5, 0x402, URZ ;  /* 0x00000402050e7890 */ /* 0x000fe2000fffe03f */
[----:B------:R-:W-:Y:S01]  /*1990*/  UMOV UR13, 0x40000040 ;  /* 0x40000040000d7882 */ /* 0x000fe20000000000 */
[----:B------:R-:W-:Y:S01]  /*19a0*/  UMOV UR15, 0x40000040 ;  /* 0x40000040000f7882 */ /* 0x000fe20000000000 */
        /* <DEDUP_REMOVED lines=24> */
[----:B------:R-:W-:-:S02]  /*1b30*/  WARPGROUP.DEPBAR.LE gsb0, 0x0 ;  /* 0x00008000000079c5 */ /* 0x000fc40000010000 */
        /* <DEDUP_REMOVED lines=35> */
.L_x_135:
[----:B------:R-:W-:Y:S01]  /*1d70*/  ULDC UR4, c[0x0][0x9d8] ;  /* 0x0002760000047ab9 */ /* 0x000fe20000000800 */
[----:B------:R-:W-:Y:S02]  /*1d80*/  IMAD.IADD R7, R190, 0x1, R89 ;  /* 0x00000001be077824 */ /* 0x000fe400078e0259 */
[----:B------:R-:W-:Y:S01]  /*1d90*/  FMUL.FTZ R24, R24, UR4 ;  /* 0x0000000418187c20 */ /* 0x000fe20008410000 */
[----:B------:R-:W-:Y:S01]  /*1da0*/  FMUL.FTZ R25, R25, UR4 ;  /* 0x0000000419197c20 */ /* 0x000fe20008410000 */
[----:B------:R-:W-:Y:S01]  /*1db0*/  FMUL.FTZ R28, R28, UR4 ;  /* 0x000000041c1c7c20 */ /* 0x000fe20008410000 */
[----:B------:R-:W-:Y:S01]  /*1dc0*/  FMUL.FTZ R29, R29, UR4 ;  /* 0x000000041d1d7c20 */ /* 0x000fe20008410000 */
[----:B------:R-:W-:Y:S01]  /*1dd0*/  FMUL.FTZ R32, R32, UR4 ;  /* 0x0000000420207c20 */ /* 0x000fe20008410000 */
[----:B------:R-:W-:Y:S01]  /*1de0*/  IMAD R7, R192, -0x80, R7 ;  /* 0xffffff80c0077824 */ /* 0x000fe200078e0207 */
[----:B------:R-:W3:Y:S01]  /*1df0*/  MUFU.TANH R24, R24 ;  /* 0x0000001800187308 */ /* 0x000ee20000002400 */
[----:B------:R-:W-:Y:S01]  /*1e00*/  FMUL.FTZ R33, R33, UR4 ;  /* 0x0000000421217c20 */ /* 0x000fe20008410000 */
[----:B------:R-:W-:Y:S01]  /*1e10*/  FMUL.FTZ R26, R26, UR4 ;  /* 0x000000041a1a7c20 */ /* 0x000fe20008410000 */
[----:B------:R-:W-:Y:S01]  /*1e20*/  FMUL.FTZ R31, R31, UR4 ;  /* 0x000000041f1f7c20 */ /* 0x000fe20008410000 */
[----:B------:R-:W-:Y:S01]  /*1e30*/  FMUL.FTZ R43, R43, UR4 ;  /* 0x000000042b2b7c20 */ /* 0x000fe20008410000 */
[C---:B------:R-:W-:Y:S01]  /*1e40*/  ISETP.GT.AND P2, PT, R7.reuse, RZ, PT ;  /* 0x000000ff0700720c */ /* 0x040fe20003f44270 */
[----:B------:R-:W-:Y:S01]  /*1e50*/  FMUL.FTZ R36, R36, UR4 ;  /* 0x0000000424247c20 */ /* 0x000fe20008410000 */
[----:B------:R-:W-:Y:S01]  /*1e60*/  ISETP.GT.AND P1, PT, R7, 0x1, PT ;  /* 0x000000010700780c */ /* 0x000fe20003f24270 */
[----:B------:R-:W4:Y:S01]  /*1e70*/  MUFU.TANH R25, R25 ;  /* 0x0000001900197308 */ /* 0x000f220000002400 */
[----:B------:R-:W-:Y:S01]  /*1e80*/  FMUL.FTZ R55, R55, UR4 ;  /* 0x0000000437377c20 */ /* 0x000fe20008410000 */
[----:B------:R-:W-:Y:S01]  /*1e90*/  FMUL.FTZ R27, R27, UR4 ;  /* 0x000000041b1b7c20 */ /* 0x000fe20008410000 */
[----:B------:R-:W-:Y:S01]  /*1ea0*/  FMUL.FTZ R35, R35, UR4 ;  /* 0x0000000423237c20 */ /* 0x000fe20008410000 */
[----:B------:R-:W-:Y:S01]  /*1eb0*/  FMUL.FTZ R67, R67, UR4 ;  /* 0x0000000443437c20 */ /* 0x000fe20008410000 */
[----:B------:R-:W-:Y:S01]  /*1ec0*/  FMUL.FTZ R47, R47, UR4 ;  /* 0x000000042f2f7c20 */ /* 0x000fe20008410000 */
[----:B------:R-:W-:Y:S01]  /*1ed0*/  ISETP.GT.AND P6, PT, R7, 0x8, PT ;  /* 0x000000080700780c */ /* 0x000fe20003fc4270 */
[----:B------:R-:W-:Y:S01]  /*1ee0*/  FMUL.FTZ R37, R37, UR4 ;  /* 0x0000000425257c20 */ /* 0x000fe20008410000 */
[----:B------:R-:W-:Y:S01]  /*1ef0*/  MUFU.TANH R28, R28 ;  /* 0x0000001c001c7308 */ /* 0x000fe20000002400 */
[----:B---3--:R-:W-:Y:S01]  /*1f00*/  FSEL R9, R24, -INF , P2 ;  /* 0xff80000018097808 */ /* 0x008fe20001000000 */
[----:B------:R-:W-:Y:S01]  /*1f10*/  FMUL.FTZ R59, R59, UR4 ;  /* 0x000000043b3b7c20 */ /* 0x000fe20008410000 */
[----:B------:R-:W-:Y:S01]  /*1f20*/  FMUL.FTZ R30, R30, UR4 ;  /* 0x000000041e1e7c20 */ /* 0x000fe20008410000 */
[----:B------:R-:W-:Y:S01]  /*1f30*/  FMUL.FTZ R39, R39, UR4 ;  /* 0x0000000427277c20 */ /* 0x000fe20008410000 */
[----:B------:R-:W-:Y:S01]  /*1f40*/  FMUL.FTZ R71, R71, UR4 ;  /* 0x0000000447477c20 */ /* 0x000fe20008410000 */
[----:B------:R-:W-:Y:S01]  /*1f50*/  FMUL.FTZ R51, R51, UR4 ;  /* 0x0000000433337c20 */ /* 0x000fe20008410000 */
[----:B------:R-:W-:Y:S01]  /*1f60*/  ISETP.GT.AND P5, PT, R7, 0x9, PT ;  /* 0x000000090700780c */ /* 0x000fe20003fa4270 */
[----:B------:R-:W-:Y:S01]  /*1f70*/  MUFU.TANH R29, R29 ;  /* 0x0000001d001d7308 */ /* 0x000fe20000002400 */
[----:B----4-:R-:W-:Y:S01]  /*1f80*/  FSEL R10, R25, -INF , P1 ;  /* 0xff800000190a7808 */ /* 0x010fe20000800000 */
[----:B------:R-:W-:Y:S01]  /*1f90*/  FMUL.FTZ R40, R40, UR4 ;  /* 0x0000000428287c20 */ /* 0x000fe20008410000 */
[----:B------:R-:W-:Y:S01]  /*1fa0*/  FMUL.FTZ R63, R63, UR4 ;  /* 0x000000043f3f7c20 */ /* 0x000fe20008410000 */
[----:B------:R-:W-:Y:S01]  /*1fb0*/  FMUL.FTZ R75, R75, UR4 ;  /* 0x000000044b4b7c20 */ /* 0x000fe20008410000 */
[----:B------:R-:W-:Y:S01]  /*1fc0*/  FMNMX.FTZ R8, R9, R10, !PT ;  /* 0x0000000a09087209 */ /* 0x000fe20007810000 */
[----:B------:R-:W-:Y:S01]  /*1fd0*/  FMUL.FTZ R41, R41, UR4 ;  /* 0x0000000429297c20 */ /* 0x000fe20008410000 */
[C---:B------:R-:W-:Y:S01]  /*1fe0*/  ISETP.GT.AND P4, PT, R7.reuse, 0x10, PT ;  /* 0x000000100700780c */ /* 0x040fe20003f84270 */
[----:B------:R-:W-:Y:S01]  /*1ff0*/  MUFU.TANH R32, R32 ;  /* 0x0000002000207308 */ /* 0x000fe20000002400 */
[----:B------:R-:W-:Y:S01]  /*2000*/  FMUL.FTZ R34, R34, UR4 ;  /* 0x0000000422227c20 */ /* 0x000fe20008410000 */
[----:B------:R-:W-:Y:S01]  /*2010*/  ISETP.GT.AND P3, PT, R7, 0x11, PT ;  /* 0x000000110700780c */ /* 0x000fe20003f64270 */
[----:B------:R-:W-:Y:S01]  /*2020*/  FMUL.FTZ R44, R44, UR4 ;  /* 0x000000042c2c7c20 */ /* 0x000fe20008410000 */
[----:B------:R-:W-:Y:S01]  /*2030*/  FMUL.FTZ R38, R38, UR4 ;  /* 0x0000000426267c20 */ /* 0x000fe20008410000 */
[----:B------:R-:W-:Y:S01]  /*2040*/  FMUL.FTZ R45, R45, UR4 ;  /* 0x000000042d2d7c20 */ /* 0x000fe20008410000 */
[----:B------:R-:W-:Y:S01]  /*2050*/  FMUL.FTZ R48, R48, UR4 ;  /* 0x0000000430307c20 */ /* 0x000fe20008410000 */
[----:B------:R-:W-:Y:S01]  /*2060*/  FMUL.FTZ R42, R42, UR4 ;  /* 0x000000042a2a7c20 */ /* 0x000fe20008410000 */
[----:B-12---:R-:W1:Y:S01]  /*2070*/  MUFU.TANH R3, R26 ;  /* 0x0000001a00037308 */ /* 0x006e620000002400 */
        /* <DEDUP_REMOVED lines=28> */
[----:B------:R-:W-:Y:S01]  /*2240*/  FMUL.FTZ R80, R80, UR4 ;  /* 0x0000000450507c20 */ /* 0x000fe20008410000 */
[----:B------:R-:W-:Y:S01]  /*2250*/  FMUL.FTZ R74, R74, UR4 ;  /* 0x000000044a4a7c20 */ /* 0x000fe20008410000 */
[----:B------:R-:W-:Y:S01]  /*2260*/  FMUL.FTZ R81, R81, UR4 ;  /* 0x0000000451517c20 */ /* 0x000fe20008410000 */
[----:B------:R-:W1:Y:S01]  /*2270*/  MUFU.TANH R6, R27 ;  /* 0x0000001b00067308 */ /* 0x000e620000002400 */
[----:B---3--:R-:W-:Y:S01]  /*2280*/  FSEL R13, R13, -INF , P5 ;  /* 0xff8000000d0d7808 */ /* 0x008fe20002800000 */
[----:B------:R-:W-:Y:S01]  /*2290*/  FMUL.FTZ R84, R84, UR4 ;  /* 0x0000000454547c20 */ /* 0x000fe20008410000 */
[----:B------:R-:W-:Y:S01]  /*22a0*/  FMUL.FTZ R85, R85, UR4 ;  /* 0x0000000455557c20 */ /* 0x000fe20008410000 */
[----:B------:R-:W-:Y:S01]  /*22b0*/  ULDC UR5, c[0x0][0x988] ;  /* 0x0002620000057ab9 */ /* 0x000fe20000000800 */
[----:B------:R-:W-:Y:S01]  /*22c0*/  P2R R12, PR, RZ, 0x1 ;  /* 0x00000001ff0c7803 */ /* 0x000fe20000000000 */
[----:B------:R-:W-:Y:S01]  /*22d0*/  FMUL.FTZ R78, R78, UR4 ;  /* 0x000000044e4e7c20 */ /* 0x000fe20008410000 */
[----:B------:R-:W-:Y:S01]  /*22e0*/  FMUL.FTZ R79, R79, UR4 ;  /* 0x000000044f4f7c20 */ /* 0x000fe20008410000 */
[----:B------:R-:W-:Y:S01]  /*22f0*/  MUFU.TANH R43, R55 ;  /* 0x00000037002b7308 */ /* 0x000fe20000002400 */
[----:B------:R-:W-:Y:S01]  /*2300*/  FMUL.FTZ R82, R82, UR4 ;  /* 0x0000000452527c20 */ /* 0x000fe20008410000 */
[----:B------:R-:W-:Y:S01]  /*2310*/  FMUL.FTZ R83, R83, UR4 ;  /* 0x0000000453537c20 */ /* 0x000fe20008410000 */
[----:B------:R-:W-:Y:S01]  /*2320*/  FMUL.FTZ R86, R86, UR4 ;  /* 0x0000000456567c20 */ /* 0x000fe20008410000 */
[----:B------:R-:W-:Y:S01]  /*2330*/  FMUL.FTZ R87, R87, UR4 ;  /* 0x0000000457577c20 */ /* 0x000fe20008410000 */
[----:B------:R-:W-:-:S02]  /*2340*/  CS2R R150, SRZ ;  /* 0x0000000000967805 */ /* 0x000fc4000001ff00 */
[----:B------:R-:W-:Y:S02]  /*2350*/  CS2R R148, SRZ ;  /* 0x0000000000947805 */ /* 0x000fe4000001ff00 */
[----:B------:R-:W-:Y:S01]  /*2360*/  CS2R R146, SRZ ;  /* 0x0000000000927805 */ /* 0x000fe2000001ff00 */
[----:B------:R-:W2:Y:S01]  /*2370*/  MUFU.TANH R36, R36 ;  /* 0x0000002400247308 */ /* 0x000ea20000002400 */
[----:B-1----:R-:W-:Y:S02]  /*2380*/  FSEL R6, R6, -INF , P1 ;  /* 0xff80000006067808 */ /* 0x002fe40000800000 */
[----:B------:R-:W-:Y:S02]  /*2390*/  CS2R R144, SRZ ;  /* 0x0000000000907805 */ /* 0x000fe4000001ff00 */
[----:B------:R-:W-:-:S03]  /*23a0*/  ISETP.GT.AND P1, PT, R7, 0x19, PT ;  /* 0x000000190700780c */ /* 0x000fc60003f24270 */
[----:B------:R1:W-:Y:S08]  /*23b0*/  MUFU.TANH R55, R67 ;  /* 0x0000004300377308 */ /* 0x0003f00000002400 */
[----:B------:R-:W3:Y:S01]  /*23c0*/  MUFU.TANH R21, R35 ;  /* 0x0000002300157308 */ /* 0x000ee20000002400 */
[----:B-1----:R-:W-:Y:S02]  /*23d0*/  FSEL R67, R28, -INF , P6 ;  /* 0xff8000001c437808 */ /* 0x002fe40003000000 */
[----:B--2---:R-:W-:-:S02]  /*23e0*/  FSEL R93, R36, -INF , P2 ;  /* 0xff800000245d7808 */ /* 0x004fc40001000000 */
[----:B------:R-:W-:-:S03]  /*23f0*/  FMNMX.FTZ R8, R67, R8, !PT ;  /* 0x0000000843087209 */ /* 0x000fc60007810000 */
[----:B------:R-:W1:Y:S08]  /*2400*/  MUFU.TANH R35, R47 ;  /* 0x0000002f00237308 */ /* 0x000e700000002400 */
[----:B------:R-:W2:Y:S01]  /*2410*/  MUFU.TANH R11, R30 ;  /* 0x0000001e000b7308 */ /* 0x000ea20000002400 */
[----:B---3--:R-:W-:Y:S02]  /*2420*/  FSEL R21, R21, -INF , P3 ;  /* 0xff80000015157808 */ /* 0x008fe40001800000 */
[----:B------:R-:W-:-:S05]  /*2430*/  ISETP.GT.AND P3, PT, R7, 0x29, PT ;  /* 0x000000290700780c */ /* 0x000fca0003f64270 */
[----:B------:R-:W-:Y:S01]  /*2440*/  MUFU.TANH R47, R59 ;  /* 0x0000003b002f7308 */ /* 0x000fe20000002400 */
[----:B-1----:R-:W-:-:S07]  /*2450*/  FSEL R35, R35, -INF , P3 ;  /* 0xff80000023237808 */ /* 0x002fce0001800000 */
[----:B------:R-:W1:Y:S01]  /*2460*/  MUFU.TANH R37, R37 ;  /* 0x0000002500257308 */ /* 0x000e620000002400 */
[----:B--2---:R-:W-:Y:S02]  /*2470*/  FSEL R11, R11, -INF , P6 ;  /* 0xff8000000b0b7808 */ /* 0x004fe40003000000 */
[----:B------:R-:W-:-:S05]  /*2480*/  ISETP.GT.AND P6, PT, R7, 0x20, PT ;  /* 0x000000200700780c */ /* 0x000fca0003fc4270 */
[----:B------:R2:W-:Y:S08]  /*2490*/  MUFU.TANH R59, R71 ;  /* 0x00000047003b7308 */ /* 0x0005f00000002400 */
[----:B------:R-:W3:Y:S01]  /*24a0*/  MUFU.TANH R27, R39 ;  /* 0x00000027001b7308 */ /* 0x000ee20000002400 */
[----:B--2---:R-:W-:Y:S02]  /*24b0*/  FSEL R71, R29, -INF , P5 ;  /* 0xff8000001d477808 */ /* 0x004fe40002800000 */
[----:B-1----:R-:W-:-:S02]  /*24c0*/  FSEL R95, R37, -INF , P1 ;  /* 0xff800000255f7808 */ /* 0x002fc40000800000 */
[----:B------:R-:W-:Y:S02]  /*24d0*/  FMNMX.FTZ R8, R71, R8, !PT ;  /* 0x0000000847087209 */ /* 0x000fe40007810000 */
[----:B------:R-:W-:Y:S01]  /*24e0*/  ISETP.GT.AND P5, PT, R7, 0x21, PT ;  /* 0x000000210700780c */ /* 0x000fe20003fa4270 */
[----:B------:R-:W1:Y:S03]  /*24f0*/  MUFU.TANH R39, R51 ;  /* 0x0000003300277308 */ /* 0x000e660000002400 */
[----:B------:R-:W-:-:S05]  /*2500*/  FSEL R31, R31, -INF , P5 ;  /* 0xff8000001f1f7808 */ /* 0x000fca0002800000 */
[----:B------:R-:W-:Y:S01]  /*2510*/  MUFU.TANH R51, R63 ;  /* 0x0000003f00337308 */ /* 0x000fe20000002400 */
[----:B---3--:R-:W-:Y:S02]  /*2520*/  FSEL R27, R27, -INF , P1 ;  /* 0xff8000001b1b7808 */ /* 0x008fe40000800000 */
[----:B------:R-:W-:-:S05]  /*2530*/  ISETP.GT.AND P1, PT, R7, 0x31, PT ;  /* 0x000000310700780c */ /* 0x000fca0003f24270 */
[----:B------:R-:W2:Y:S01]  /*2540*/  MUFU.TANH R40, R40 ;  /* 0x0000002800287308 */ /* 0x000ea20000002400 */
[----:B-1----:R-:W-:-:S07]  /*2550*/  FSEL R39, R39, -INF , P1 ;  /* 0xff80000027277808 */ /* 0x002fce0000800000 */
[----:B------:R1:W-:Y:S08]  /*2560*/  MUFU.TANH R63, R75 ;  /* 0x0000004b003f7308 */ /* 0x0003f00000002400 */
[----:B------:R-:W3:Y:S01]  /*2570*/  MUFU.TANH R15, R34 ;  /* 0x00000022000f7308 */ /* 0x000ee20000002400 */
[----:B-1----:R-:W-:Y:S02]  /*2580*/  FSEL R75, R32, -INF , P4 ;  /* 0xff800000204b7808 */ /* 0x002fe40002000000 */
[----:B--2---:R-:W-:-:S02]  /*2590*/  FSEL R97, R40, -INF , P6 ;  /* 0xff80000028617808 */ /* 0x004fc40003000000 */
[----:B------:R-:W-:-:S03]  /*25a0*/  FMNMX.FTZ R8, R75, R8, !PT ;  /* 0x000000084b087209 */ /* 0x000fc60007810000 */
[----:B------:R-:W1:Y:S01]  /*25b0*/  MUFU.TANH R41, R41 ;  /* 0x0000002900297308 */ /* 0x000e620000002400 */
[----:B------:R-:W-:-:S04]  /*25c0*/  FMNMX.FTZ R8, R91, R8, !PT ;  /* 0x000000085b087209 */ /* 0x000fc80007810000 */
[----:B------:R-:W-:-:S03]  /*25d0*/  FMNMX.FTZ R8, R93, R8, !PT ;  /* 0x000000085d087209 */ /* 0x000fc60007810000 */
[----:B------:R-:W2:Y:S01]  /*25e0*/  MUFU.TANH R44, R44 ;  /* 0x0000002c002c7308 */ /* 0x000ea20000002400 */
[----:B------:R-:W-:Y:S02]  /*25f0*/  FMNMX.FTZ R8, R95, R8, !PT ;  /* 0x000000085f087209 */ /* 0x000fe40007810000 */
[----:B---3--:R-:W-:Y:S02]  /*2600*/  FSEL R15, R15, -INF , P4 ;  /* 0xff8000000f0f7808 */ /* 0x008fe40002000000 */
[----:B------:R-:W-:Y:S02]  /*2610*/  ISETP.GT.AND P4, PT, R7, 0x28, PT ;  /* 0x000000280700780c */ /* 0x000fe40003f84270 */
[----:B------:R-:W-:Y:S01]  /*2620*/  FMNMX.FTZ R8, R97, R8, !PT ;  /* 0x0000000861087209 */ /* 0x000fe20007810000 */
[----:B------:R-:W3:Y:S01]  /*2630*/  MUFU.TANH R38, R38 ;  /* 0x0000002600267308 */ /* 0x000ee20000002400 */
[----:B-1----:R-:W-:Y:S02]  /*2640*/  FSEL R99, R41, -INF , P5 ;  /* 0xff80000029637808 */ /* 0x002fe40002800000 */
[----:B------:R-:W-:-:S02]  /*2650*/  ISETP.GT.AND P5, PT, R7, 0x39, PT ;  /* 0x000000390700780c */ /* 0x000fc40003fa4270 */
[----:B------:R-:W-:Y:S02]  /*2660*/  FMNMX.FTZ R8, R99, R8, !PT ;  /* 0x0000000863087209 */ /* 0x000fe40007810000 */
[----:B------:R-:W-:Y:S01]  /*2670*/  FSEL R43, R43, -INF , P5 ;  /* 0xff8000002b2b7808 */ /* 0x000fe20002800000 */
[----:B------:R-:W1:Y:S01]  /*2680*/  MUFU.TANH R45, R45 ;  /* 0x0000002d002d7308 */ /* 0x000e620000002400 */
[----:B--2---:R-:W-:-:S04]  /*2690*/  FSEL R101, R44, -INF , P4 ;  /* 0xff8000002c657808 */ /* 0x004fc80002000000 */
[----:B------:R-:W-:-:S03]  /*26a0*/  FMNMX.FTZ R8, R101, R8, !PT ;  /* 0x0000000865087209 */ /* 0x000fc60007810000 */
[----:B------:R-:W2:Y:S01]  /*26b0*/  MUFU.TANH R48, R48 ;  /* 0x0000003000307308 */ /* 0x000ea20000002400 */
[----:B---3--:R-:W-:Y:S02]  /*26c0*/  FSEL R25, R38, -INF , P2 ;  /* 0xff80000026197808 */ /* 0x008fe40001000000 */
[----:B------:R-:W-:-:S05]  /*26d0*/  ISETP.GT.AND P2, PT, R7, 0x30, PT ;  /* 0x000000300700780c */ /* 0x000fca0003f44270 */
[----:B------:R-:W3:Y:S01]  /*26e0*/  MUFU.TANH R42, R42 ;  /* 0x0000002a002a7308 */ /* 0x000ee20000002400 */
[----:B-1----:R-:W-:Y:S02]  /*26f0*/  FSEL R103, R45, -INF , P3 ;  /* 0xff8000002d677808 */ /* 0x002fe40001800000 */
[----:B------:R-:W-:Y:S02]  /*2700*/  ISETP.GT.AND P3, PT, R7, 0x41, PT ;  /* 0x000000410700780c */ /* 0x000fe40003f64270 */
        /* <DEDUP_REMOVED lines=55> */
[----:B------:R-:W-:-:S03]  /*2a80*/  FMNMX.FTZ R8, R123, R8, !PT ;  /* 0x000000087b087209 */ /* 0x000fc60007810000 */
        /* <DEDUP_REMOVED lines=27> */
[----:B-1----:R-:W-:-:S04]  /*2c40*/  FSEL R135, R77, -INF , P5 ;  /* 0xff8000004d877808 */ /* 0x002fc80002800000 */
        /* <DEDUP_REMOVED lines=13> */
[----:B------:R-:W-:Y:S01]  /*2d20*/  MUFU.TANH R79, R79 ;  /* 0x0000004f004f7308 */ /* 0x000fe20000002400 */
[----:B---3--:R-:W-:-:S04]  /*2d30*/  FSEL R143, R85, -INF , P1 ;  /* 0xff800000558f7808 */ /* 0x008fc80000800000 */
[----:B------:R-:W-:Y:S01]  /*2d40*/  FMNMX.FTZ R14, R143, R8, !PT ;  /* 0x000000088f0e7209 */ /* 0x000fe20007810000 */
[----:B------:R-:W-:Y:S02]  /*2d50*/  IMAD.U32 R8, RZ, RZ, UR5 ;  /* 0x00000005ff087e24 */ /* 0x000fe4000f8e00ff */
[----:B------:R-:W-:Y:S01]  /*2d60*/  MUFU.TANH R82, R82 ;  /* 0x0000005200527308 */ /* 0x000fe20000002400 */
[----:B-1----:R-:W-:Y:S01]  /*2d70*/  FSEL R85, R78, -INF , P6 ;  /* 0xff8000004e557808 */ /* 0x002fe20003000000 */
[----:B------:R-:W1:Y:S06]  /*2d80*/  SHFL.BFLY PT, R7, R14, 0x2, 0x1f ;  /* 0x0c401f000e077f89 */ /* 0x000e6c00000e0000 */
[----:B------:R-:W-:Y:S08]  /*2d90*/  MUFU.TANH R83, R83 ;  /* 0x0000005300537308 */ /* 0x000ff00000002400 */
[----:B------:R-:W-:Y:S08]  /*2da0*/  MUFU.TANH R86, R86 ;  /* 0x0000005600567308 */ /* 0x000ff00000002400 */
[----:B------:R-:W2:Y:S01]  /*2db0*/  MUFU.TANH R87, R87 ;  /* 0x0000005700577308 */ /* 0x000ea20000002400 */
[----:B-1----:R-:W-:-:S05]  /*2dc0*/  FMNMX.FTZ R20, R14, R7, !PT ;  /* 0x000000070e147209 */ /* 0x002fca0007810000 */
[----:B------:R-:W1:Y:S01]  /*2dd0*/  SHFL.BFLY PT, R7, R20, 0x1, 0x1f ;  /* 0x0c201f0014077f89 */ /* 0x000e6200000e0000 */
[----:B--2---:R-:W-:Y:S02]  /*2de0*/  FSEL R87, R87, -INF , P1 ;  /* 0xff80000057577808 */ /* 0x004fe40000800000 */
[----:B-1----:R-:W-:-:S04]  /*2df0*/  FMNMX.FTZ R7, R20, R7, !PT ;  /* 0x0000000714077209 */ /* 0x002fc80007810000 */
[C---:B------:R-:W-:Y:S01]  /*2e00*/  FSETP.NEU.FTZ.AND P0, PT, R7.reuse, -INF , PT ;  /* 0xff8000000700780b */ /* 0x040fe20003f1d000 */
[----:B------:R-:W-:-:S05]  /*2e10*/  FMUL.FTZ R24, R7, R8 ;  /* 0x0000000807187220 */ /* 0x000fca0000410000 */
[----:B------:R-:W-:Y:S02]  /*2e20*/  FSEL R24, R24, RZ, P0 ;  /* 0x000000ff18187208 */ /* 0x000fe40000000000 */
[----:B------:R-:W-:-:S03]  /*2e30*/  ISETP.NE.AND P0, PT, R12, RZ, PT ;  /* 0x000000ff0c00720c */ /* 0x000fc60003f05270 */
[--C-:B------:R-:W-:Y:S01]  /*2e40*/  FFMA.FTZ R65, R10, R8, -R24.reuse ;  /* 0x000000080a417223 */ /* 0x100fe20000010818 */
[----:B------:R-:W-:Y:S01]  /*2e50*/  FMNMX.FTZ R10, R3, R6, !PT ;  /* 0x00000006030a7209 */ /* 0x000fe20007810000 */
[-CC-:B------:R-:W-:Y:S01]  /*2e60*/  FFMA.FTZ R69, R91, R8.reuse, -R24.reuse ;  /* 0x000000085b457223 */ /* 0x180fe20000010818 */
[----:B------:R-:W-:Y:S01]  /*2e70*/  FSEL R91, R79, -INF , P5 ;  /* 0xff8000004f5b7808 */ /* 0x000fe20002800000 */
        /* <DEDUP_REMOVED lines=10> */
[--C-:B------:R-:W-:Y:S01]  /*2f20*/  FFMA.FTZ R180, R9, R8, -R24.reuse ;  /* 0x0000000809b47223 */ /* 0x100fe20000010818 */
[----:B------:R-:W-:Y:S01]  /*2f30*/  FSEL R97, R86, -INF , P2 ;  /* 0xff80000056617808 */ /* 0x000fe20001000000 */
[----:B------:R-:W-:Y:S01]  /*2f40*/  MUFU.EX2 R65, R65 ;  /* 0x0000004100417308 */ /* 0x000fe20000000800 */
[----:B------:R-:W-:Y:S01]  /*2f50*/  FMNMX.FTZ R10, R21, R10, !PT ;  /* 0x0000000a150a7209 */ /* 0x000fe20007810000 */
[-CC-:B------:R-:W-:Y:S01]  /*2f60*/  FFMA.FTZ R176, R75, R8.reuse, -R24.reuse ;  /* 0x000000084bb07223 */ /* 0x180fe20000010818 */
[-CC-:B------:R-:W-:Y:S01]  /*2f70*/  FFMA.FTZ R73, R99, R8.reuse, -R24.reuse ;  /* 0x0000000863497223 */ /* 0x180fe20000010818 */
[--C-:B------:R-:W-:Y:S01]  /*2f80*/  FFMA.FTZ R174, R101, R8, -R24.reuse ;  /* 0x0000000865ae7223 */ /* 0x100fe20000010818 */
[----:B------:R-:W-:Y:S01]  /*2f90*/  FMNMX.FTZ R10, R25, R10, !PT ;  /* 0x0000000a190a7209 */ /* 0x000fe20007810000 */
[-CC-:B------:R-:W-:Y:S01]  /*2fa0*/  FFMA.FTZ R75, R103, R8.reuse, -R24.reuse ;  /* 0x00000008674b7223 */ /* 0x180fe20000010818 */
[--C-:B------:R-:W-:Y:S01]  /*2fb0*/  FFMA.FTZ R168, R105, R8, -R24.reuse ;  /* 0x0000000869a87223 */ /* 0x100fe20000010818 */
[----:B------:R-:W1:Y:S01]  /*2fc0*/  MUFU.EX2 R180, R180 ;  /* 0x000000b400b47308 */ /* 0x000e620000000800 */
[----:B------:R-:W-:Y:S01]  /*2fd0*/  FMNMX.FTZ R10, R27, R10, !PT ;  /* 0x0000000a1b0a7209 */ /* 0x000fe20007810000 */
[-CC-:B------:R-:W-:Y:S01]  /*2fe0*/  FFMA.FTZ R77, R107, R8.reuse, -R24.reuse ;  /* 0x000000086b4d7223 */ /* 0x180fe20000010818 */
[-CC-:B------:R-:W-:Y:S01]  /*2ff0*/  FFMA.FTZ R170, R109, R8.reuse, -R24.reuse ;  /* 0x000000086daa7223 */ /* 0x180fe20000010818 */
[--C-:B------:R-:W-:Y:S01]  /*3000*/  FFMA.FTZ R111, R111, R8, -R24.reuse ;  /* 0x000000086f6f7223 */ /* 0x100fe20000010818 */
[----:B------:R-:W-:Y:S01]  /*3010*/  FMNMX.FTZ R10, R29, R10, !PT ;  /* 0x0000000a1d0a7209 */ /* 0x000fe20007810000 */
[-CC-:B------:R-:W-:Y:S01]  /*3020*/  FFMA.FTZ R152, R113, R8.reuse, -R24.reuse ;  /* 0x0000000871987223 */ /* 0x180fe20000010818 */
[--C-:B------:R-:W-:Y:S01]  /*3030*/  FFMA.FTZ R81, R115, R8, -R24.reuse ;  /* 0x0000000873517223 */ /* 0x100fe20000010818 */
[----:B------:R-:W2:Y:S01]  /*3040*/  MUFU.EX2 R182, R182 ;  /* 0x000000b600b67308 */ /* 0x000ea20000000800 */
[----:B------:R-:W-:Y:S01]  /*3050*/  FMNMX.FTZ R10, R31, R10, !PT ;  /* 0x0000000a1f0a7209 */ /* 0x000fe20007810000 */
[-CC-:B------:R-:W-:Y:S01]  /*3060*/  FFMA.FTZ R154, R117, R8.reuse, -R24.reuse ;  /* 0x00000008759a7223 */ /* 0x180fe20000010818 */
[-CC-:B------:R-:W-:Y:S01]  /*3070*/  FFMA.FTZ R83, R119, R8.reuse, -R24.reuse ;  /* 0x0000000877537223 */ /* 0x180fe20000010818 */
[--C-:B------:R-:W-:Y:S01]  /*3080*/  FFMA.FTZ R156, R121, R8, -R24.reuse ;  /* 0x00000008799c7223 */ /* 0x100fe20000010818 */
[----:B------:R-:W-:Y:S01]  /*3090*/  FMNMX.FTZ R10, R33, R10, !PT ;  /* 0x0000000a210a7209 */ /* 0x000fe20007810000 */
[-CC-:B------:R-:W-:Y:S01]  /*30a0*/  FFMA.FTZ R123, R123, R8.reuse, -R24.reuse ;  /* 0x000000087b7b7223 */ /* 0x180fe20000010818 */
[--C-:B------:R-:W-:Y:S01]  /*30b0*/  FFMA.FTZ R125, R125, R8, -R24.reuse ;  /* 0x000000087d7d7223 */ /* 0x100fe20000010818 */
[----:B------:R-:W3:Y:S01]  /*30c0*/  MUFU.EX2 R67, R67 ;  /* 0x0000004300437308 */ /* 0x000ee20000000800 */
[----:B------:R-:W-:Y:S01]  /*30d0*/  FMNMX.FTZ R10, R35, R10, !PT ;  /* 0x0000000a230a7209 */ /* 0x000fe20007810000 */
[-CC-:B------:R-:W-:Y:S01]  /*30e0*/  FFMA.FTZ R127, R127, R8.reuse, -R24.reuse ;  /* 0x000000087f7f7223 */ /* 0x180fe20000010818 */
[-CC-:B------:R-:W-:Y:S01]  /*30f0*/  FFMA.FTZ R129, R129, R8.reuse, -R24.reuse ;  /* 0x0000000881817223 */ /* 0x180fe20000010818 */
[--C-:B------:R-:W-:Y:S01]  /*3100*/  FFMA.FTZ R131, R131, R8, -R24.reuse ;  /* 0x0000000883837223 */ /* 0x100fe20000010818 */
[----:B------:R-:W-:Y:S01]  /*3110*/  FMNMX.FTZ R10, R37, R10, !PT ;  /* 0x0000000a250a7209 */ /* 0x000fe20007810000 */
[-CC-:B------:R-:W-:Y:S01]  /*3120*/  FFMA.FTZ R133, R133, R8.reuse, -R24.reuse ;  /* 0x0000000885857223 */ /* 0x180fe20000010818 */
[--C-:B------:R-:W-:Y:S01]  /*3130*/  FFMA.FTZ R135, R135, R8, -R24.reuse ;  /* 0x0000000887877223 */ /* 0x100fe20000010818 */
[----:B------:R-:W4:Y:S01]  /*3140*/  MUFU.EX2 R176, R176 ;  /* 0x000000b000b07308 */ /* 0x000f220000000800 */
[----:B------:R-:W-:Y:S01]  /*3150*/  FMNMX.FTZ R10, R39, R10, !PT ;  /* 0x0000000a270a7209 */ /* 0x000fe20007810000 */
[-CC-:B------:R-:W-:Y:S01]  /*3160*/  FFMA.FTZ R137, R137, R8.reuse, -R24.reuse ;  /* 0x0000000889897223 */ /* 0x180fe20000010818 */
[-CC-:B------:R-:W-:Y:S01]  /*3170*/  FFMA.FTZ R139, R139, R8.reuse, -R24.reuse ;  /* 0x000000088b8b7223 */ /* 0x180fe20000010818 */
[--C-:B------:R-:W-:Y:S01]  /*3180*/  FFMA.FTZ R141, R141, R8, -R24.reuse ;  /* 0x000000088d8d7223 */ /* 0x100fe20000010818 */
[----:B------:R-:W-:Y:S01]  /*3190*/  FMNMX.FTZ R10, R41, R10, !PT ;  /* 0x0000000a290a7209 */ /* 0x000fe20007810000 */
[----:B------:R-:W-:Y:S01]  /*31a0*/  FFMA.FTZ R24, R143, R8, -R24 ;  /* 0x000000088f187223 */ /* 0x000fe20000010818 */
[----:B------:R-:W-:Y:S01]  /*31b0*/  ISETP.GE.AND P2, PT, R89, 0x81, PT ;  /* 0x000000815900780c */ /* 0x000fe20003f46270 */
[----:B------:R-:W5:Y:S01]  /*31c0*/  MUFU.EX2 R69, R69 ;  /* 0x0000004500457308 */ /* 0x000f620000000800 */
[----:B------:R-:W-:-:S02]  /*31d0*/  FMNMX.FTZ R10, R43, R10, !PT ;  /* 0x0000000a2b0a7209 */ /* 0x000fc40007810000 */
[----:B------:R-:W-:Y:S02]  /*31e0*/  CS2R R142, SRZ ;  /* 0x00000000008e7805 */ /* 0x000fe4000001ff00 */
[----:B------:R-:W-:Y:S02]  /*31f0*/  CS2R R120, SRZ ;  /* 0x0000000000787805 */ /* 0x000fe4000001ff00 */
[----:B------:R-:W-:Y:S02]  /*3200*/  CS2R R118, SRZ ;  /* 0x0000000000767805 */ /* 0x000fe4000001ff00 */
[----:B------:R-:W-:Y:S02]  /*3210*/  FMNMX.FTZ R10, R45, R10, !PT ;  /* 0x0000000a2d0a7209 */ /* 0x000fe40007810000 */
[----:B------:R-:W-:Y:S02]  /*3220*/  CS2R R116, SRZ ;  /* 0x0000000000747805 */ /* 0x000fe4000001ff00 */
[----:B------:R-:W-:Y:S01]  /*3230*/  CS2R R114, SRZ ;  /* 0x0000000000727805 */ /* 0x000fe2000001ff00 */
[----:B------:R-:W-:Y:S01]  /*3240*/  MUFU.EX2 R178, R178 ;  /* 0x000000b200b27308 */ /* 0x000fe20000000800 */
        /* <DEDUP_REMOVED lines=12> */
[----:B------:R-:W-:Y:S01]  /*3310*/  FMNMX.FTZ R10, R53, R10, !PT ;  /* 0x0000000a350a7209 */ /* 0x000fe20007810000 */
[----:B------:R-:W-:Y:S03]  /*3320*/  MUFU.EX2 R172, R172 ;  /* 0x000000ac00ac7308 */ /* 0x000fe60000000800 */
[----:B------:R-:W-:-:S04]  /*3330*/  FMNMX.FTZ R10, R55, R10, !PT ;  /* 0x0000000a370a7209 */ /* 0x000fc80007810000 */
        /* <DEDUP_REMOVED lines=14> */
[----:B------:R-:W-:-:S05]  /*3420*/  FMNMX.FTZ R10, R87, R10, !PT ;  /* 0x0000000a570a7209 */ /* 0x000fca0007810000 */
[----:B------:R-:W1:Y:S01]  /*3430*/  SHFL.BFLY PT, R9, R10, 0x2, 0x1f ;  /* 0x0c401f000a097f89 */ /* 0x000e6200000e0000 */
[----:B------:R-:W-:Y:S08]  /*3440*/  MUFU.EX2 R170, R170 ;  /* 0x000000aa00aa7308 */ /* 0x000ff00000000800 */
[----:B------:R2:W-:Y:S08]  /*3450*/  MUFU.EX2 R79, R111 ;  /* 0x0000006f004f7308 */ /* 0x0005f00000000800 */
[----:B------:R-:W-:Y:S01]  /*3460*/  MUFU.EX2 R152, R152 ;  /* 0x0000009800987308 */ /* 0x000fe20000000800 */
[----:B--2---:R-:W-:-:S02]  /*3470*/  CS2R R110, SRZ ;  /* 0x00000000006e7805 */ /* 0x004fc4000001ff00 */
[----:B-1----:R-:W-:-:S05]  /*3480*/  FMNMX.FTZ R12, R10, R9, !PT ;  /* 0x000000090a0c7209 */ /* 0x002fca0007810000 */
[----:B------:R-:W-:Y:S01]  /*3490*/  MUFU.EX2 R81, R81 ;  /* 0x0000005100517308 */ /* 0x000fe20000000800 */
[----:B------:R-:W1:Y:S07]  /*34a0*/  SHFL.BFLY PT, R9, R12, 0x1, 0x1f ;  /* 0x0c201f000c097f89 */ /* 0x000e6e00000e0000 */
[----:B------:R-:W-:Y:S08]  /*34b0*/  MUFU.EX2 R154, R154 ;  /* 0x0000009a009a7308 */ /* 0x000ff00000000800 */
[----:B------:R-:W-:Y:S08]  /*34c0*/  MUFU.EX2 R83, R83 ;  /* 0x0000005300537308 */ /* 0x000ff00000000800 */
[----:B------:R-:W-:Y:S01]  /*34d0*/  MUFU.EX2 R156, R156 ;  /* 0x0000009c009c7308 */ /* 0x000fe20000000800 */
[----:B-1----:R-:W-:-:S04]  /*34e0*/  FMNMX.FTZ R9, R12, R9, !PT ;  /* 0x000000090c097209 */ /* 0x002fc80007810000 */
[C---:B------:R-:W-:Y:S01]  /*34f0*/  FSETP.NEU.FTZ.AND P1, PT, R9.reuse, -INF , PT ;  /* 0xff8000000900780b */ /* 0x040fe20003f3d000 */
[----:B------:R-:W-:Y:S02]  /*3500*/  FMUL.FTZ R10, R9, R8 ;  /* 0x00000008090a7220 */ /* 0x000fe40000410000 */
[----:B------:R-:W-:Y:S03]  /*3510*/  MUFU.EX2 R123, R123 ;  /* 0x0000007b007b7308 */ /* 0x000fe60000000800 */
[----:B------:R-:W-:Y:S02]  /*3520*/  FSEL R10, R10, RZ, P1 ;  /* 0x000000ff0a0a7208 */ /* 0x000fe40000800000 */
[----:B------:R-:W-:-:S03]  /*3530*/  ISETP.NE.AND P1, PT, R18, RZ, PT ;  /* 0x000000ff1200720c */ /* 0x000fc60003f25270 */
        /* <DEDUP_REMOVED lines=15> */
[-CC-:B------:R-:W-:Y:S01]  /*3630*/  FFMA.FTZ R39, R39, R8.reuse, -R10.reuse ;  /* 0x0000000827277223 */ /* 0x180fe2000001080a */
[----:B------:R-:W2:Y:S01]  /*3640*/  MUFU.EX2 R6, R6 ;  /* 0x0000000600067308 */ /* 0x000ea20000000800 */
[----:B-1----:R-:W-:Y:S01]  /*3650*/  FADD.FTZ R3, R180, R65 ;  /* 0x00000041b4037221 */ /* 0x002fe20000010000 */
[-CC-:B------:R-:W-:Y:S01]  /*3660*/  FFMA.FTZ R41, R41, R8.reuse, -R10.reuse ;  /* 0x0000000829297223 */ /* 0x180fe2000001080a */
[-CC-:B------:R-:W-:Y:S01]  /*3670*/  FFMA.FTZ R43, R43, R8.reuse, -R10.reuse ;  /* 0x000000082b2b7223 */ /* 0x180fe2000001080a */
[-CC-:B------:R-:W-:Y:S01]  /*3680*/  FFMA.FTZ R45, R45, R8.reuse, -R10.reuse ;  /* 0x000000082d2d7223 */ /* 0x180fe2000001080a */
[----:B------:R-:W-:Y:S01]  /*3690*/  FADD.FTZ R34, R182, R3 ;  /* 0x00000003b6227221 */ /* 0x000fe20000010000 */
        /* <DEDUP_REMOVED lines=10> */
[----:B------:R3:W4:Y:S01]  /*3740*/  MUFU.EX2 R12, R13 ;  /* 0x0000000d000c7308 */ /* 0x0007220000000800 */
[----:B-----5:R-:W-:Y:S01]  /*3750*/  FADD.FTZ R3, R69, R36 ;  /* 0x0000002445037221 */ /* 0x020fe20000010000 */
[----:B--2---:R-:W-:Y:S01]  /*3760*/  FADD.FTZ R36, R181, R6 ;  /* 0x00000006b5247221 */ /* 0x004fe20000010000 */
[-CC-:B------:R-:W-:Y:S01]  /*3770*/  FFMA.FTZ R61, R61, R8.reuse, -R10.reuse ;  /* 0x000000083d3d7223 */ /* 0x180fe2000001080a */
[-CC-:B------:R-:W-:Y:S01]  /*3780*/  FFMA.FTZ R63, R63, R8.reuse, -R10.reuse ;  /* 0x000000083f3f7223 */ /* 0x180fe2000001080a */
[----:B------:R-:W-:Y:S01]  /*3790*/  FADD.FTZ R38, R178, R3 ;  /* 0x00000003b2267221 */ /* 0x000fe20000010000 */
[-CC-:B------:R-:W-:Y:S01]  /*37a0*/  FFMA.FTZ R85, R85, R8.reuse, -R10.reuse ;  /* 0x0000000855557223 */ /* 0x180fe2000001080a */
[-C--:B------:R-:W-:Y:S01]  /*37b0*/  FFMA.FTZ R91, R91, R8.reuse, -R10 ;  /* 0x000000085b5b7223 */ /* 0x080fe2000001080a */
[----:B------:R-:W2:Y:S01]  /*37c0*/  MUFU.EX2 R15, R15 ;  /* 0x0000000f000f7308 */ /* 0x000ea20000000800 */
[----:B---3--:R-:W-:Y:S01]  /*37d0*/  FADD.FTZ R13, R71, R38 ;  /* 0x00000026470d7221 */ /* 0x008fe20000010000 */
[----:B-1----:R-:W-:Y:S01]  /*37e0*/  FADD.FTZ R3, R11, R36 ;  /* 0x000000240b037221 */ /* 0x002fe20000010000 */
[-CC-:B------:R-:W-:Y:S01]  /*37f0*/  FFMA.FTZ R93, R93, R8.reuse, -R10.reuse ;  /* 0x000000085d5d7223 */ /* 0x180fe2000001080a */
[-CC-:B------:R-:W-:Y:S01]  /*3800*/  FFMA.FTZ R95, R95, R8.reuse, -R10.reuse ;  /* 0x000000085f5f7223 */ /* 0x180fe2000001080a */
[----:B------:R-:W-:Y:S01]  /*3810*/  FADD.FTZ R40, R172, R13 ;  /* 0x0000000dac287221 */ /* 0x000fe20000010000 */
[-CC-:B------:R-:W-:Y:S01]  /*3820*/  FFMA.FTZ R97, R97, R8.reuse, -R10.reuse ;  /* 0x0000000861617223 */ /* 0x180fe2000001080a */
[----:B------:R-:W-:Y:S01]  /*3830*/  FFMA.FTZ R87, R87, R8, -R10 ;  /* 0x0000000857577223 */ /* 0x000fe2000001080a */
[----:B------:R-:W1:Y:S01]  /*3840*/  MUFU.EX2 R14, R21 ;  /* 0x00000015000e7308 */ /* 0x000e620000000800 */
[----:B----4-:R-:W-:Y:S01]  /*3850*/  FADD.FTZ R38, R12, R3 ;  /* 0x000000030c267221 */ /* 0x010fe20000010000 */
[----:B------:R-:W-:Y:S01]  /*3860*/  FADD.FTZ R13, R73, R40 ;  /* 0x00000028490d7221 */ /* 0x000fe20000010000 */
[----:B------:R-:W-:-:S02]  /*3870*/  F2FP.BF16.F32.PACK_AB R181, R6, R181 ;  /* 0x000000b506b5723e */ /* 0x000fc400000010ff */
[----:B------:R-:W-:Y:S01]  /*3880*/  F2FP.BF16.F32.PACK_AB R183, R12, R11 ;  /* 0x0000000b0cb7723e */ /* 0x000fe200000010ff */
[----:B------:R-:W-:Y:S01]  /*3890*/  FADD.FTZ R40, R174, R13 ;  /* 0x0000000dae287221 */ /* 0x000fe20000010000 */
[----:B------:R-:W-:Y:S01]  /*38a0*/  F2FP.BF16.F32.PACK_AB R180, R65, R180 ;  /* 0x000000b441b4723e */ /* 0x000fe200000010ff */
[----:B------:R-:W3:Y:S01]  /*38b0*/  MUFU.EX2 R25, R25 ;  /* 0x0000001900197308 */ /* 0x000ee20000000800 */
[----:B--2---:R-:W-:Y:S01]  /*38c0*/  FADD.FTZ R3, R15, R38 ;  /* 0x000000260f037221 */ /* 0x004fe20000010000 */
[----:B------:R-:W-:Y:S02]  /*38d0*/  F2FP.BF16.F32.PACK_AB R182, R67, R182 ;  /* 0x000000b643b6723e */ /* 0x000fe400000010ff */
[----:B------:R-:W-:Y:S02]  /*38e0*/  F2FP.BF16.F32.PACK_AB R176, R69, R176 ;  /* 0x000000b045b0723e */ /* 0x000fe400000010ff */
[----:B------:R-:W-:Y:S02]  /*38f0*/  F2FP.BF16.F32.PACK_AB R178, R71, R178 ;  /* 0x000000b247b2723e */ /* 0x000fe400000010ff */
[----:B------:R-:W2:Y:S01]  /*3900*/  MUFU.EX2 R20, R27 ;  /* 0x0000001b00147308 */ /* 0x000ea20000000800 */
[----:B-1----:R-:W-:Y:S01]  /*3910*/  FADD.FTZ R38, R14, R3 ;  /* 0x000000030e267221 */ /* 0x002fe20000010000 */
[----:B------:R-:W-:Y:S01]  /*3920*/  FADD.FTZ R3, R75, R40 ;  /* 0x000000284b037221 */ /* 0x000fe20000010000 */
[----:B------:R-:W-:-:S02]  /*3930*/  F2FP.BF16.F32.PACK_AB R172, R73, R172 ;  /* 0x000000ac49ac723e */ /* 0x000fc400000010ff */
[----:B------:R-:W-:Y:S01]  /*3940*/  F2FP.BF16.F32.PACK_AB R174, R75, R174 ;  /* 0x000000ae4bae723e */ /* 0x000fe200000010ff */
[----:B------:R-:W-:Y:S01]  /*3950*/  FADD.FTZ R40, R168, R3 ;  /* 0x00000003a8287221 */ /* 0x000fe20000010000 */
[----:B------:R-:W-:Y:S01]  /*3960*/  @P1 VIADD R3, R0, 0x34840 ;  /* 0x0003484000031836 */ /* 0x000fe20000000000 */
[----:B------:R-:W1:Y:S01]  /*3970*/  MUFU.EX2 R29, R29 ;  /* 0x0000001d001d7308 */ /* 0x000e620000000800 */
[----:B---3--:R-:W-:Y:S01]  /*3980*/  FADD.FTZ R13, R25, R38 ;  /* 0x00000026190d7221 */ /* 0x008fe20000010000 */
[C---:B------:R-:W-:Y:S01]  /*3990*/  FADD.FTZ R21, R77.reuse, R40 ;  /* 0x000000284d157221 */ /* 0x040fe20000010000 */
[----:B------:R-:W-:Y:S02]  /*39a0*/  F2FP.BF16.F32.PACK_AB R168, R77, R168 ;  /* 0x000000a84da8723e */ /* 0x000fe400000010ff */
[----:B------:R-:W-:Y:S01]  /*39b0*/  @P1 PRMT R3, R22, 0x654, R3 ;  /* 0x0000065416031816 */ /* 0x000fe20000000003 */
[----:B------:R-:W-:Y:S01]  /*39c0*/  FADD.FTZ R40, R170, R21 ;  /* 0x00000015aa287221 */ /* 0x000fe20000010000 */
[----:B------:R-:W-:Y:S01]  /*39d0*/  F2FP.BF16.F32.PACK_AB R170, R79, R170 ;  /* 0x000000aa4faa723e */ /* 0x000fe200000010ff */
[----:B------:R-:W3:Y:S01]  /*39e0*/  MUFU.EX2 R26, R31 ;  /* 0x0000001f001a7308 */ /* 0x000ee20000000800 */
[----:B--2---:R-:W-:Y:S01]  /*39f0*/  FADD.FTZ R38, R20, R13 ;  /* 0x0000000d14267221 */ /* 0x004fe20000010000 */
[----:B------:R2:W-:Y:S01]  /*3a00*/  @P1 SYNCS.ARRIVE.TRANS64.RED.A1T0 RZ, [R3+URZ], RZ ;  /* 0x000000ff03ff19a7 */ /* 0x0005e2000810043f */
[----:B------:R-:W-:-:S02]  /*3a10*/  F2FP.BF16.F32.PACK_AB R177, R14, R15 ;  /* 0x0000000f0eb1723e */ /* 0x000fc400000010ff */
[----:B------:R-:W-:-:S03]  /*3a20*/  F2FP.BF16.F32.PACK_AB R179, R20, R25 ;  /* 0x0000001914b3723e */ /* 0x000fc600000010ff */
[----:B------:R-:W2:Y:S01]  /*3a30*/  MUFU.EX2 R33, R33 ;  /* 0x0000002100217308 */ /* 0x000ea20000000800 */
[----:B-1----:R-:W-:-:S07]  /*3a40*/  FADD.FTZ R13, R29, R38 ;  /* 0x000000261d0d7221 */ /* 0x002fce0000010000 */
[----:B------:R-:W1:Y:S01]  /*3a50*/  MUFU.EX2 R28, R35 ;  /* 0x00000023001c7308 */ /* 0x000e620000000800 */
[C---:B---3--:R-:W-:Y:S01]  /*3a60*/  FADD.FTZ R38, R26.reuse, R13 ;  /* 0x0000000d1a267221 */ /* 0x048fe20000010000 */
[----:B------:R-:W-:Y:S01]  /*3a70*/  FADD.FTZ R13, R79, R40 ;  /* 0x000000284f0d7221 */ /* 0x000fe20000010000 */
[----:B------:R-:W-:-:S03]  /*3a80*/  F2FP.BF16.F32.PACK_AB R173, R26, R29 ;  /* 0x0000001d1aad723e */ /* 0x000fc600000010ff */
[----:B------:R-:W-:Y:S01]  /*3a90*/  FADD.FTZ R42, R152, R13 ;  /* 0x0000000d982a7221 */ /* 0x000fe20000010000 */
[----:B------:R-:W-:Y:S01]  /*3aa0*/  F2FP.BF16.F32.PACK_AB R152, R81, R152 ;  /* 0x000000985198723e */ /* 0x000fe200000010ff */
[----:B------:R-:W3:Y:S01]  /*3ab0*/  MUFU.EX2 R37, R37 ;  /* 0x0000002500257308 */ /* 0x000ee20000000800 */
[----:B--2---:R-:W-:Y:S01]  /*3ac0*/  FADD.FTZ R3, R33, R38 ;  /* 0x0000002621037221 */ /* 0x004fe20000010000 */
[----:B------:R-:W-:-:S04]  /*3ad0*/  FADD.FTZ R13, R81, R42 ;  /* 0x0000002a510d7221 */ /* 0x000fc80000010000 */
[----:B------:R-:W-:Y:S01]  /*3ae0*/  FADD.FTZ R42, R154, R13 ;  /* 0x0000000d9a2a7221 */ /* 0x000fe20000010000 */
[C---:B------:R-:W-:Y:S01]  /*3af0*/  F2FP.BF16.F32.PACK_AB R154, R83.reuse, R154 ;  /* 0x0000009a539a723e */ /* 0x040fe200000010ff */
[----:B------:R-:W2:Y:S01]  /*3b00*/  MUFU.EX2 R30, R39 ;  /* 0x00000027001e7308 */ /* 0x000ea20000000800 */
[C---:B-1----:R-:W-:Y:S01]  /*3b10*/  FADD.FTZ R40, R28.reuse, R3 ;  /* 0x000000031c287221 */ /* 0x042fe20000010000 */
[----:B------:R-:W-:Y:S01]  /*3b20*/  FADD.FTZ R13, R83, R42 ;  /* 0x0000002a530d7221 */ /* 0x000fe20000010000 */
[----:B------:R-:W-:-:S03]  /*3b30*/  F2FP.BF16.F32.PACK_AB R175, R28, R33 ;  /* 0x000000211caf723e */ /* 0x000fc600000010ff */
[----:B------:R-:W-:Y:S01]  /*3b40*/  FADD.FTZ R42, R156, R13 ;  /* 0x0000000d9c2a7221 */ /* 0x000fe20000010000 */
[----:B------:R-:W-:Y:S01]  /*3b50*/  F2FP.BF16.F32.PACK_AB R156, R123, R156 ;  /* 0x0000009c7b9c723e */ /* 0x000fe200000010ff */
[----:B------:R-:W1:Y:S01]  /*3b60*/  MUFU.EX2 R41, R41 ;  /* 0x0000002900297308 */ /* 0x000e620000000800 */
[----:B---3--:R-:W-:Y:S01]  /*3b70*/  FADD.FTZ R3, R37, R40 ;  /* 0x0000002825037221 */ /* 0x008fe20000010000 */
[----:B------:R-:W-:Y:S01]  /*3b80*/  FADD.FTZ R42, R123, R42 ;  /* 0x0000002a7b2a7221 */ /* 0x000fe20000010000 */
[----:B------:R-:W-:-:S03]  /*3b90*/  CS2R R122, SRZ ;  /* 0x00000000007a7805 */ /* 0x000fc6000001ff00 */
[----:B------:R-:W-:Y:S02]  /*3ba0*/  FADD.FTZ R13, R125, R42 ;  /* 0x0000002a7d0d7221 */ /* 0x000fe40000010000 */
[----:B------:R-:W3:Y:S01]  /*3bb0*/  MUFU.EX2 R32, R43 ;  /* 0x0000002b00207308 */ /* 0x000ee20000000800 */
[C---:B--2---:R-:W-:Y:S01]  /*3bc0*/  FADD.FTZ R40, R30.reuse, R3 ;  /* 0x000000031e287221 */ /* 0x044fe20000010000 */
[----:B------:R-:W-:-:S06]  /*3bd0*/  F2FP.BF16.F32.PACK_AB R169, R30, R37 ;  /* 0x000000251ea9723e */ /* 0x000fcc00000010ff */
[----:B------:R-:W2:Y:S01]  /*3be0*/  MUFU.EX2 R45, R45 ;  /* 0x0000002d002d7308 */ /* 0x000ea20000000800 */
[----:B-1----:R-:W-:-:S07]  /*3bf0*/  FADD.FTZ R3, R41, R40 ;  /* 0x0000002829037221 */ /* 0x002fce0000010000 */
[----:B------:R-:W1:Y:S01]  /*3c00*/  MUFU.EX2 R34, R47 ;  /* 0x0000002f00227308 */ /* 0x000e620000000800 */
[C---:B---3--:R-:W-:Y:S01]  /*3c10*/  FADD.FTZ R40, R32.reuse, R3 ;  /* 0x0000000320287221 */ /* 0x048fe20000010000 */
[----:B------:R-:W-:-:S06]  /*3c20*/  F2FP.BF16.F32.PACK_AB R171, R32, R41 ;  /* 0x0000002920ab723e */ /* 0x000fcc00000010ff */
[----:B------:R3:W4:Y:S01]  /*3c30*/  MUFU.EX2 R158, R127 ;  /* 0x0000007f009e7308 */ /* 0x0007220000000800 */
[----:B--2---:R-:W-:-:S07]  /*3c40*/  FADD.FTZ R3, R45, R40 ;  /* 0x000000282d037221 */ /* 0x004fce0000010000 */
[----:B------:R-:W2:Y:S01]  /*3c50*/  MUFU.EX2 R49, R49 ;  /* 0x0000003100317308 */ /* 0x000ea20000000800 */
[C---:B-1----:R-:W-:Y:S01]  /*3c60*/  FADD.FTZ R40, R34.reuse, R3 ;  /* 0x0000000322287221 */ /* 0x042fe20000010000 */
[----:B------:R-:W-:Y:S02]  /*3c70*/  F2FP.BF16.F32.PACK_AB R153, R34, R45 ;  /* 0x0000002d2299723e */ /* 0x000fe400000010ff */
[----:B---3--:R-:W-:-:S04]  /*3c80*/  CS2R R126, SRZ ;  /* 0x00000000007e7805 */ /* 0x008fc8000001ff00 */
[----:B------:R-:W1:Y:S01]  /*3c90*/  MUFU.EX2 R129, R129 ;  /* 0x0000008100817308 */ /* 0x000e620000000800 */
[C---:B----4-:R-:W-:Y:S01]  /*3ca0*/  FADD.FTZ R42, R158.reuse, R13 ;  /* 0x0000000d9e2a7221 */ /* 0x050fe20000010000 */
[----:B------:R-:W-:Y:S02]  /*3cb0*/  F2FP.BF16.F32.PACK_AB R158, R158, R125 ;  /* 0x0000007d9e9e723e */ /* 0x000fe400000010ff */
[----:B------:R-:W-:-:S04]  /*3cc0*/  CS2R R124, SRZ ;  /* 0x00000000007c7805 */ /* 0x000fc8000001ff00 */
[----:B------:R-:W3:Y:S01]  /*3cd0*/  MUFU.EX2 R36, R51 ;  /* 0x0000003300247308 */ /* 0x000ee20000000800 */
[----:B--2---:R-:W-:-:S07]  /*3ce0*/  FADD.FTZ R3, R49, R40 ;  /* 0x0000002831037221 */ /* 0x004fce0000010000 */
[----:B------:R2:W4:Y:S01]  /*3cf0*/  MUFU.EX2 R160, R131 ;  /* 0x0000008300a07308 */ /* 0x0005220000000800 */
[----:B-1----:R-:W-:-:S07]  /*3d00*/  FADD.FTZ R13, R129, R42 ;  /* 0x0000002a810d7221 */ /* 0x002fce0000010000 */
[----:B------:R-:W1:Y:S01]  /*3d10*/  MUFU.EX2 R53, R53 ;  /* 0x0000003500357308 */ /* 0x000e620000000800 */
[C---:B---3--:R-:W-:Y:S01]  /*3d20*/  FADD.FTZ R42, R36.reuse, R3 ;  /* 0x00000003242a7221 */ /* 0x048fe20000010000 */
[----:B------:R-:W-:Y:S02]  /*3d30*/  F2FP.BF16.F32.PACK_AB R155, R36, R49 ;  /* 0x00000031249b723e */ /* 0x000fe400000010ff */
[----:B--2---:R-:W-:-:S04]  /*3d40*/  CS2R R130, SRZ ;  /* 0x0000000000827805 */ /* 0x004fc8000001ff00 */
[----:B------:R-:W2:Y:S01]  /*3d50*/  MUFU.EX2 R133, R133 ;  /* 0x0000008500857308 */ /* 0x000ea20000000800 */
[C---:B----4-:R-:W-:Y:S01]  /*3d60*/  FADD.FTZ R44, R160.reuse, R13 ;  /* 0x0000000da02c7221 */ /* 0x050fe20000010000 */
[----:B------:R-:W-:Y:S02]  /*3d70*/  F2FP.BF16.F32.PACK_AB R160, R160, R129 ;  /* 0x00000081a0a0723e */ /* 0x000fe400000010ff */
[----:B------:R-:W-:-:S04]  /*3d80*/  CS2R R128, SRZ ;  /* 0x0000000000807805 */ /* 0x000fc8000001ff00 */
[----:B------:R-:W3:Y:S01]  /*3d90*/  MUFU.EX2 R0, R55 ;  /* 0x0000003700007308 */ /* 0x000ee20000000800 */
[----:B-1----:R-:W-:-:S07]  /*3da0*/  FADD.FTZ R3, R53, R42 ;  /* 0x0000002a35037221 */ /* 0x002fce0000010000 */
[----:B------:R1:W4:Y:S01]  /*3db0*/  MUFU.EX2 R162, R135 ;  /* 0x0000008700a27308 */ /* 0x0003220000000800 */
[----:B--2---:R-:W-:-:S07]  /*3dc0*/  FADD.FTZ R13, R133, R44 ;  /* 0x0000002c850d7221 */ /* 0x004fce0000010000 */
[----:B------:R-:W2:Y:S01]  /*3dd0*/  MUFU.EX2 R57, R57 ;  /* 0x0000003900397308 */ /* 0x000ea20000000800 */
[C---:B---3--:R-:W-:Y:S01]  /*3de0*/  FADD.FTZ R42, R0.reuse, R3 ;  /* 0x00000003002a7221 */ /* 0x048fe20000010000 */
[----:B------:R-:W-:Y:S02]  /*3df0*/  F2FP.BF16.F32.PACK_AB R157, R0, R53 ;  /* 0x00000035009d723e */ /* 0x000fe400000010ff */
[----:B-1----:R-:W-:-:S04]  /*3e00*/  CS2R R134, SRZ ;  /* 0x0000000000867805 */ /* 0x002fc8000001ff00 */
        /* <DEDUP_REMOVED lines=18> */
[----:B------:R-:W1:Y:S01]  /*3f30*/  MUFU.EX2 R24, R24 ;  /* 0x0000001800187308 */ /* 0x000e620000000800 */
[----:B--2---:R-:W-:-:S07]  /*3f40*/  FADD.FTZ R13, R141, R46 ;  /* 0x0000002e8d0d7221 */ /* 0x004fce0000010000 */
[----:B------:R-:W2:Y:S01]  /*3f50*/  MUFU.EX2 R85, R85 ;  /* 0x0000005500557308 */ /* 0x000ea20000000800 */
[C---:B---3--:R-:W-:Y:S01]  /*3f60*/  FADD.FTZ R44, R10.reuse, R3 ;  /* 0x000000030a2c7221 */ /* 0x048fe20000010000 */
[----:B------:R-:W-:Y:S02]  /*3f70*/  F2FP.BF16.F32.PACK_AB R161, R10, R61 ;  /* 0x0000003d0aa1723e */ /* 0x000fe400000010ff */
[----:B------:R-:W-:-:S04]  /*3f80*/  MOV R10, 0x3f800000 ;  /* 0x3f800000000a7802 */ /* 0x000fc80000000f00 */
[----:B------:R3:W4:Y:S01]  /*3f90*/  MUFU.EX2 R40, R91 ;  /* 0x0000005b00287308 */ /* 0x0007220000000800 */
[C---:B-1----:R-:W-:Y:S01]  /*3fa0*/  FADD.FTZ R3, R24.reuse, R13 ;  /* 0x0000000d18037221 */ /* 0x042fe20000010000 */
[----:B------:R-:W-:Y:S02]  /*3fb0*/  F2FP.BF16.F32.PACK_AB R166, R24, R141 ;  /* 0x0000008d18a6723e */ /* 0x000fe400000010ff */
[----:B------:R-:W-:-:S04]  /*3fc0*/  CS2R R140, SRZ ;  /* 0x00000000008c7805 */ /* 0x000fc8000001ff00 */
[----:B------:R-:W1:Y:S01]  /*3fd0*/  MUFU.EX2 R93, R93 ;  /* 0x0000005d005d7308 */ /* 0x000e620000000800 */
[----:B--2---:R-:W-:Y:S01]  /*3fe0*/  FADD.FTZ R13, R85, R44 ;  /* 0x0000002c550d7221 */ /* 0x004fe20000010000 */
[----:B---3--:R-:W-:-:S06]  /*3ff0*/  CS2R R90, SRZ ;  /* 0x00000000005a7805 */ /* 0x008fcc000001ff00 */
[----:B------:R2:W3:Y:S01]  /*4000*/  MUFU.EX2 R42, R95 ;  /* 0x0000005f002a7308 */ /* 0x0004e20000000800 */
[C---:B----4-:R-:W-:Y:S01]  /*4010*/  FADD.FTZ R12, R40.reuse, R13 ;  /* 0x0000000d280c7221 */ /* 0x050fe20000010000 */
[----:B------:R-:W-:-:S06]  /*4020*/  F2FP.BF16.F32.PACK_AB R163, R40, R85 ;  /* 0x0000005528a3723e */ /* 0x000fcc00000010ff */
[----:B------:R-:W4:Y:S01]  /*4030*/  MUFU.EX2 R97, R97 ;  /* 0x0000006100617308 */ /* 0x000f220000000800 */
[----:B-1----:R-:W-:Y:S01]  /*4040*/  FADD.FTZ R11, R93, R12 ;  /* 0x0000000c5d0b7221 */ /* 0x002fe20000010000 */
[----:B--2---:R-:W-:-:S06]  /*4050*/  CS2R R94, SRZ ;  /* 0x00000000005e7805 */ /* 0x004fcc000001ff00 */
[----:B------:R-:W1:Y:S01]  /*4060*/  MUFU.EX2 R6, R87 ;  /* 0x0000005700067308 */ /* 0x000e620000000800 */
[C---:B---3--:R-:W-:Y:S01]  /*4070*/  FADD.FTZ R12, R42.reuse, R11 ;  /* 0x0000000b2a0c7221 */ /* 0x048fe20000010000 */
[----:B------:R-:W-:Y:S02]  /*4080*/  F2FP.BF16.F32.PACK_AB R165, R42, R93 ;  /* 0x0000005d2aa5723e */ /* 0x000fe400000010ff */
[----:B------:R-:W-:Y:S01]  /*4090*/  CS2R R92, SRZ ;  /* 0x00000000005c7805 */ /* 0x000fe2000001ff00 */
[----:B----4-:R-:W-:-:S04]  /*40a0*/  FADD.FTZ R11, R97, R12 ;  /* 0x0000000c610b7221 */ /* 0x010fc80000010000 */
[C---:B-1----:R-:W-:Y:S01]  /*40b0*/  FADD.FTZ R0, R6.reuse, R11 ;  /* 0x0000000b06007221 */ /* 0x042fe20000010000 */
[----:B------:R-:W-:Y:S01]  /*40c0*/  F2FP.BF16.F32.PACK_AB R167, R6, R97 ;  /* 0x0000006106a7723e */ /* 0x000fe200000010ff */
[----:B------:R-:W-:Y:S01]  /*40d0*/  IMAD.MOV.U32 R6, RZ, RZ, 0x3f800000 ;  /* 0x3f800000ff067424 */ /* 0x000fe200078e00ff */
[----:B------:R-:W-:Y:S01]  /*40e0*/  CS2R R96, SRZ ;  /* 0x0000000000607805 */ /* 0x000fe2000001ff00 */
[----:B------:R-:W-:Y:S06]  /*40f0*/  @!P2 BRA `(.L_x_136) ;  /* 0x00000028007ca947 */ /* 0x000fec0003800000 */
[----:B------:R-:W-:Y:S01]  /*4100*/  VIADD R192, R192, 0xfffffffe ;  /* 0xfffffffec0c07836 */ /* 0x000fe20000000000 */
[----:B------:R-:W-:Y:S01]  /*4110*/  MOV R151, RZ ;  /* 0x000000ff00977202 */ /* 0x000fe20000000f00 */
[----:B------:R-:W-:Y:S01]  /*4120*/  IMAD.MOV.U32 R14, RZ, RZ, R9 ;  /* 0x000000ffff0e7224 */ /* 0x000fe200078e0009 */
[----:B------:R-:W-:Y:S01]  /*4130*/  UMOV UR4, UR39 ;  /* 0x0000002700047c82 */ /* 0x000fe20008000000 */
[----:B------:R-:W-:Y:S01]  /*4140*/  IMAD.MOV.U32 R12, RZ, RZ, R7 ;  /* 0x000000ffff0c7224 */ /* 0x000fe200078e0007 */
[----:B------:R-:W-:Y:S01]  /*4150*/  UMOV UR5, UR38 ;  /* 0x0000002600057c82 */ /* 0x000fe20008000000 */
[----:B------:R-:W-:Y:S01]  /*4160*/  IMAD.MOV.U32 R6, RZ, RZ, 0x3f800000 ;  /* 0x3f800000ff067424 */ /* 0x000fe200078e00ff */
[----:B------:R-:W-:-:S06]  /*4170*/  ULDC UR6, c[0x0][0x9d8] ;  /* 0x0002760000067ab9 */ /* 0x000fcc0000000800 */
.L_x_147:
[----:B------:R-:W-:-:S04]  /*4180*/  UIADD3 UR7, UR5, 0x1, URZ ;  /* 0x0000000105077890 */ /* 0x000fc8000fffe03f */
[----:B------:R-:W-:-:S04]  /*4190*/  UISETP.NE.AND UP0, UPT, UR7, 0x2, UPT ;  /* 0x000000020700788c */ /* 0x000fc8000bf05270 */
[----:B------:R-:W-:Y:S02]  /*41a0*/  USEL UR39, URZ, 0x1, UP0 ;  /* 0x000000013f277887 */ /* 0x000fe40008000000 */
[----:B------:R-:W-:Y:S02]  /*41b0*/  USEL UR38, UR7, URZ, UP0 ;  /* 0x0000003f07267287 */ /* 0x000fe40008000000 */
[----:B------:R-:W-:Y:S01]  /*41c0*/  ULOP3.LUT UR39, UR4, UR39, URZ, 0x3c, !UPT ;  /* 0x0000002704277292 */ /* 0x000fe2000f8e3c3f */
[----:B------:R-:W-:Y:S11]  /*41d0*/  @!P0 BRA `(.L_x_137) ;  /* 0x0000000000048947 */ /* 0x000ff60003800000 */
[----:B------:R-:W-:Y:S01]  /*41e0*/  BPT.TRAP 0x1 ;  /* 0x000000040000795c */ /* 0x000fe20000300000 */
.L_x_137:
[----:B------:R-:W-:Y:S01]  /*41f0*/  ULEA UR7, UR38, UR60, 0x3 ;  /* 0x0000003c26077291 */ /* 0x000fe2000f8e183f */
[----:B------:R-:W-:-:S05]  /*4200*/  IMAD.U32 R7, RZ, RZ, UR39 ;  /* 0x00000027ff077e24 */ /* 0x000fca000f8e00ff */
[----:B------:R-:W-:-:S04]  /*4210*/  SHF.L.U32 R7, R7, 0x1f, RZ ;  /* 0x0000001f07077819 */ /* 0x000fc800000006ff */
[----:B------:R1:W2:Y:S01]  /*4220*/  SYNCS.PHASECHK.TRANS64.TRYWAIT P1, [UR7+0x34830], R7 ;  /* 0x03483007ff0075a7 */ /* 0x0002a20008020147 */
[----:B------:R-:W-:Y:S05]  /*4230*/  @!P0 BRA `(.L_x_138) ;  /* 0x0000000000048947 */ /* 0x000fea0003800000 */
[----:B------:R-:W-:Y:S01]  /*4240*/  BPT.TRAP 0x1 ;  /* 0x000000040000795c */ /* 0x000fe20000300000 */
.L_x_138:
[----:B--2---:R-:W-:Y:S05]  /*4250*/  @P1 BRA `(.L_x_139) ;  /* 0x0000000000081947 */ /* 0x004fea0003800000 */
[----:B------:R-:W2:Y:S02]  /*4260*/  SYNCS.PHASECHK.TRANS64.TRYWAIT P1, [UR7+0x34830], R7 ;  /* 0x03483007ff0075a7 */ /* 0x000ea40008020147 */
[----:B--2---:R-:W-:Y:S05]  /*4270*/  @!P1 BRA `(.L_x_140) ;  /* 0x0000007400809947 */ /* 0x004fea0003800000 */
.L_x_139:
        /* <DEDUP_REMOVED lines=139> */
.L_x_141:
[----:B------:R-:W-:Y:S01]  /*4b30*/  ULEA UR10, UR5, UR60, 0x3 ;  /* 0x0000003c050a7291 */ /* 0x000fe2000f8e183f */
[----:B------:R-:W-:-:S05]  /*4b40*/  IMAD.U32 R6, RZ, RZ, UR4 ;  /* 0x00000004ff067e24 */ /* 0x000fca000f8e00ff */
[----:B------:R-:W-:-:S04]  /*4b50*/  SHF.L.U32 R6, R6, 0x1f, RZ ;  /* 0x0000001f06067819 */ /* 0x000fc800000006ff */
[----:B------:R3:W4:Y:S01]  /*4b60*/  SYNCS.PHASECHK.TRANS64.TRYWAIT P1, [UR10+0x34850], R6 ;  /* 0x03485006ff0075a7 */ /* 0x000722000802014a */
[----:B------:R-:W-:Y:S05]  /*4b70*/  @!P0 BRA `(.L_x_142) ;  /* 0x0000000000048947 */ /* 0x000fea0003800000 */
[----:B------:R-:W-:Y:S01]  /*4b80*/  BPT.TRAP 0x1 ;  /* 0x000000040000795c */ /* 0x000fe20000300000 */
.L_x_142:
[----:B----4-:R-:W-:Y:S05]  /*4b90*/  @P1 BRA `(.L_x_143) ;  /* 0x0000000000081947 */ /* 0x010fea0003800000 */
[----:B------:R-:W4:Y:S02]  /*4ba0*/  SYNCS.PHASECHK.TRANS64.TRYWAIT P1, [UR10+0x34850], R6 ;  /* 0x03485006ff0075a7 */ /* 0x000f24000802014a */
[----:B----4-:R-:W-:Y:S05]  /*4bb0*/  @!P1 BRA `(.L_x_144) ;  /* 0x0000006c00489947 */ /* 0x010fea0003800000 */
.L_x_143:
[----:B------:R-:W-:Y:S01]  /*4bc0*/  UIADD3 UR4, UR60, 0x400, URZ ;  /* 0x000004003c047890 */ /* 0x000fe2000fffe03f */
[----:B------:R-:W-:Y:S01]  /*4bd0*/  WARPGROUP.ARRIVE ;  /* 0x00000000000079c5 */ /* 0x000fe20000000000 */
[----:B------:R-:W-:Y:S02]  /*4be0*/  UMOV UR15, 0x40000040 ;  /* 0x40000040000f7882 */ /* 0x000fe40000000000 */
[----:B------:R-:W-:-:S04]  /*4bf0*/  USHF.R.U32.HI UR4, URZ, 0x4, UR4 ;  /* 0x000000043f047899 */ /* 0x000fc80008011604 */
[----:B------:R-:W-:-:S04]  /*4c00*/  ULOP3.LUT UR4, UR4, 0x3fff, URZ, 0xc0, !UPT ;  /* 0x00003fff04047892 */ /* 0x000fc8000f8ec03f */
[----:B------:R-:W-:-:S04]  /*4c10*/  ULOP3.LUT UR4, UR4, 0x4000000, URZ, 0xfc, !UPT ;  /* 0x0400000004047892 */ /* 0x000fc8000f8efc3f */
[----:B------:R-:W-:-:S07]  /*4c20*/  ULEA UR4, UR5, UR4, 0xb ;  /* 0x0000000405047291 */ /* 0x000fce000f8e583f */
[----:B------:R-:W-:Y:S02]  /*4c30*/  UMOV UR14, UR4 ;  /* 0x00000004000e7c82 */ /* 0x000fe40008000000 */
[----:B------:R-:W-:Y:S01]  /*4c40*/  HGMMA.64x128x16.F32.BF16 R88, R180, gdesc[UR12].tnspB, R88, gsb0 ;  /* 0x41e0000cb4587df0 */ /* 0x000fe20008001858 */
[----:B------:R-:W-:Y:S01]  /*4c50*/  UIADD3 UR14, UR4, 0x80, URZ ;  /* 0x00000080040e7890 */ /* 0x000fe2000fffe03f */
[----:B------:R-:W-:Y:S01]  /*4c60*/  UMOV UR15, 0x40000040 ;  /* 0x40000040000f7882 */ /* 0x000fe20000000000 */
[----:B------:R-:W-:Y:S02]  /*4c70*/  WARPGROUP.DEPBAR.LE gsb0, 0x0 ;  /* 0x00008000000079c5 */ /* 0x000fe40000010000 */
[----:B------:R-:W-:-:S07]  /*4c80*/  WARPGROUP.ARRIVE ;  /* 0x00000000000079c5 */ /* 0x000fce0000000000 */
        /* <DEDUP_REMOVED lines=30> */
[----:B------:R-:W-:Y:S03]  /*4e70*/  HGMMA.64x128x16.F32.BF16 R88, R164, gdesc[UR12].tnspB, R88, gsb0 ;  /* 0x41e0000ca4587df0 */ /* 0x000fe60008001858 */
[----:B------:R-:W-:Y:S02]  /*4e80*/  WARPGROUP.DEPBAR.LE gsb0, 0x0 ;  /* 0x00008000000079c5 */ /* 0x000fe40000010000 */
[----:B------:R-:W-:Y:S05]  /*4e90*/  @!P0 BRA `(.L_x_145) ;  /* 0x0000000000048947 */ /* 0x000fea0003800000 */
[----:B------:R-:W-:Y:S01]  /*4ea0*/  BPT.TRAP 0x1 ;  /* 0x000000040000795c */ /* 0x000fe20000300000 */
.L_x_145:
        /* <DEDUP_REMOVED lines=14> */
[----:B------:R-:W4:Y:S01]  /*4f90*/  MUFU.TANH R155, R155 ;  /* 0x0000009b009b7308 */ /* 0x000f220000002400 */
        /* <DEDUP_REMOVED lines=8> */
[----:B-1-3--:R-:W-:Y:S01]  /*5020*/  FMNMX.FTZ R6, R153, R12, !PT ;  /* 0x0000000c99067209 */ /* 0x00afe20007810000 */
[----:B------:R-:W-:Y:S01]  /*5030*/  FMUL.FTZ R35, R43, UR6 ;  /* 0x000000062b237c20 */ /* 0x000fe20008410000 */
[----:B------:R-:W-:Y:S01]  /*5040*/  FMUL.FTZ R175, R45, UR6 ;  /* 0x000000062daf7c20 */ /* 0x000fe20008410000 */
[----:B------:R-:W-:Y:S01]  /*5050*/  FMUL.FTZ R37, R46, UR6 ;  /* 0x000000062e257c20 */ /* 0x000fe20008410000 */
[----:B------:R-:W-:Y:S01]  /*5060*/  FMUL.FTZ R177, R48, UR6 ;  /* 0x0000000630b17c20 */ /* 0x000fe20008410000 */
[----:B------:R-:W-:Y:S01]  /*5070*/  FMUL.FTZ R39, R47, UR6 ;  /* 0x000000062f277c20 */ /* 0x000fe20008410000 */
[----:B------:R-:W-:Y:S01]  /*5080*/  FMUL.FTZ R179, R49, UR6 ;  /* 0x0000000631b37c20 */ /* 0x000fe20008410000 */
[----:B------:R-:W1:Y:S01]  /*5090*/  MUFU.TANH R157, R157 ;  /* 0x0000009d009d7308 */ /* 0x000e620000002400 */
[----:B----4-:R-:W-:Y:S01]  /*50a0*/  FMNMX.FTZ R6, R155, R6, !PT ;  /* 0x000000069b067209 */ /* 0x010fe20007810000 */
[----:B------:R-:W-:Y:S01]  /*50b0*/  FMUL.FTZ R41, R50, UR6 ;  /* 0x0000000632297c20 */ /* 0x000fe20008410000 */
[----:B------:R-:W-:Y:S01]  /*50c0*/  FMUL.FTZ R181, R52, UR6 ;  /* 0x0000000634b57c20 */ /* 0x000fe20008410000 */
[----:B------:R-:W-:Y:S01]  /*50d0*/  FMUL.FTZ R43, R51, UR6 ;  /* 0x00000006332b7c20 */ /* 0x000fe20008410000 */
[----:B------:R-:W-:Y:S01]  /*50e0*/  FMUL.FTZ R183, R53, UR6 ;  /* 0x0000000635b77c20 */ /* 0x000fe20008410000 */
[----:B------:R-:W-:Y:S01]  /*50f0*/  FMUL.FTZ R45, R54, UR6 ;  /* 0x00000006362d7c20 */ /* 0x000fe20008410000 */
[----:B------:R-:W-:Y:S01]  /*5100*/  FMUL.FTZ R193, R56, UR6 ;  /* 0x0000000638c17c20 */ /* 0x000fe20008410000 */
[----:B------:R-:W3:Y:S01]  /*5110*/  MUFU.TANH R13, R13 ;  /* 0x0000000d000d7308 */ /* 0x000ee20000002400 */
[----:B--2---:R-:W-:Y:S01]  /*5120*/  FMNMX.FTZ R8, R11, R14, !PT ;  /* 0x0000000e0b087209 */ /* 0x004fe20007810000 */
[----:B------:R-:W-:Y:S01]  /*5130*/  FMUL.FTZ R47, R55, UR6 ;  /* 0x00000006372f7c20 */ /* 0x000fe20008410000 */
[----:B------:R-:W-:Y:S01]  /*5140*/  FMUL.FTZ R195, R57, UR6 ;  /* 0x0000000639c37c20 */ /* 0x000fe20008410000 */
[----:B------:R-:W-:Y:S01]  /*5150*/  FMUL.FTZ R49, R58, UR6 ;  /* 0x000000063a317c20 */ /* 0x000fe20008410000 */
[----:B------:R-:W-:Y:S01]  /*5160*/  FMUL.FTZ R197, R60, UR6 ;  /* 0x000000063cc57c20 */ /* 0x000fe20008410000 */
[----:B------:R-:W-:Y:S01]  /*5170*/  FMUL.FTZ R51, R59, UR6 ;  /* 0x000000063b337c20 */ /* 0x000fe20008410000 */
[----:B------:R-:W-:Y:S01]  /*5180*/  FMUL.FTZ R199, R61, UR6 ;  /* 0x000000063dc77c20 */ /* 0x000fe20008410000 */
[----:B------:R-:W2:Y:S01]  /*5190*/  MUFU.TANH R159, R159 ;  /* 0x0000009f009f7308 */ /* 0x000ea20000002400 */
[----:B-1----:R-:W-:Y:S01]  /*51a0*/  FMNMX.FTZ R6, R157, R6, !PT ;  /* 0x000000069d067209 */ /* 0x002fe20007810000 */
[----:B------:R-:W-:Y:S01]  /*51b0*/  FMUL.FTZ R53, R62, UR6 ;  /* 0x000000063e357c20 */ /* 0x000fe20008410000 */
[----:B------:R-:W-:Y:S01]  /*51c0*/  FMUL.FTZ R201, R64, UR6 ;  /* 0x0000000640c97c20 */ /* 0x000fe20008410000 */
[----:B------:R-:W-:Y:S01]  /*51d0*/  FMUL.FTZ R55, R63, UR6 ;  /* 0x000000063f377c20 */ /* 0x000fe20008410000 */
[----:B------:R-:W-:Y:S01]  /*51e0*/  FMUL.FTZ R203, R65, UR6 ;  /* 0x0000000641cb7c20 */ /* 0x000fe20008410000 */
[----:B------:R-:W-:Y:S01]  /*51f0*/  FMUL.FTZ R57, R66, UR6 ;  /* 0x0000000642397c20 */ /* 0x000fe20008410000 */
[----:B------:R-:W-:Y:S01]  /*5200*/  FMUL.FTZ R205, R68, UR6 ;  /* 0x0000000644cd7c20 */ /* 0x000fe20008410000 */
[----:B------:R-:W1:Y:S01]  /*5210*/  MUFU.TANH R15, R15 ;  /* 0x0000000f000f7308 */ /* 0x000e620000002400 */
[----:B---3--:R-:W-:Y:S01]  /*5220*/  FMNMX.FTZ R8, R13, R8, !PT ;  /* 0x000000080d087209 */ /* 0x008fe20007810000 */
        /* <DEDUP_REMOVED lines=26> */
[----:B------:R-:W-:-:S04]  /*53d0*/  ISETP.NE.AND P1, PT, R18, RZ, PT ;  /* 0x000000ff1200720c */ /* 0x000fc80003f25270 */
        /* <DEDUP_REMOVED lines=107> */
[----:B---3--:R-:W-:-:S05]  /*5a90*/  FMNMX.FTZ R6, R217, R6, !PT ;  /* 0x00000006d9067209 */ /* 0x008fca0007810000 */
[----:B------:R-:W3:Y:S01]  /*5aa0*/  SHFL.BFLY PT, R7, R6, 0x2, 0x1f ;  /* 0x0c401f0006077f89 */ /* 0x000ee200000e0000 */
[----:B--2---:R-:W-:-:S04]  /*5ab0*/  FMNMX.FTZ R8, R83, R8, !PT ;  /* 0x0000000853087209 */ /* 0x004fc80007810000 */
[----:B-1----:R-:W-:Y:S02]  /*5ac0*/  FMNMX.FTZ R10, R85, R8, !PT ;  /* 0x00000008550a7209 */ /* 0x002fe40007810000 */
[----:B------:R-:W1:Y:S03]  /*5ad0*/  LDC R8, c[0x0][0x988] ;  /* 0x00026200ff087b82 */ /* 0x000e660000000800 */
[----:B------:R-:W2:Y:S01]  /*5ae0*/  SHFL.BFLY PT, R9, R10, 0x2, 0x1f ;  /* 0x0c401f000a097f89 */ /* 0x000ea200000e0000 */
[----:B---3--:R-:W-:-:S05]  /*5af0*/  FMNMX.FTZ R20, R6, R7, !PT ;  /* 0x0000000706147209 */ /* 0x008fca0007810000 */
[----:B------:R-:W3:Y:S01]  /*5b00*/  SHFL.BFLY PT, R7, R20, 0x1, 0x1f ;  /* 0x0c201f0014077f89 */ /* 0x000ee200000e0000 */
[----:B--2---:R-:W-:-:S05]  /*5b10*/  FMNMX.FTZ R24, R10, R9, !PT ;  /* 0x000000090a187209 */ /* 0x004fca0007810000 */
[----:B------:R-:W2:Y:S01]  /*5b20*/  SHFL.BFLY PT, R9, R24, 0x1, 0x1f ;  /* 0x0c201f0018097f89 */ /* 0x000ea200000e0000 */
[----:B---3--:R-:W-:-:S05]  /*5b30*/  FMNMX.FTZ R7, R20, R7, !PT ;  /* 0x0000000714077209 */ /* 0x008fca0007810000 */
[----:B------:R-:W-:-:S04]  /*5b40*/  FADD.FTZ R87, -R7, R12 ;  /* 0x0000000c07577221 */ /* 0x000fc80000010100 */
[----:B-1----:R-:W-:-:S04]  /*5b50*/  FMUL.FTZ R12, R87, R8 ;  /* 0x00000008570c7220 */ /* 0x002fc80000410000 */
[----:B------:R1:W-:Y:S01]  /*5b60*/  MUFU.EX2 R10, R12 ;  /* 0x0000000c000a7308 */ /* 0x0003e20000000800 */
[----:B--2---:R-:W-:-:S05]  /*5b70*/  FMNMX.FTZ R9, R24, R9, !PT ;  /* 0x0000000918097209 */ /* 0x004fca0007810000 */
[----:B------:R-:W-:Y:S01]  /*5b80*/  FADD.FTZ R87, -R9, R14 ;  /* 0x0000000e09577221 */ /* 0x000fe20000010100 */
[-C--:B------:R-:W-:Y:S01]  /*5b90*/  FMUL.FTZ R14, R7, R8.reuse ;  /* 0x00000008070e7220 */ /* 0x080fe20000410000 */
[-C--:B-1----:R-:W-:Y:S02]  /*5ba0*/  FMUL.FTZ R12, R9, R8.reuse ;  /* 0x00000008090c7220 */ /* 0x082fe40000410000 */
[-C--:B------:R-:W-:Y:S01]  /*5bb0*/  FMUL.FTZ R6, R87, R8.reuse ;  /* 0x0000000857067220 */ /* 0x080fe20000410000 */
[-CC-:B------:R-:W-:Y:S01]  /*5bc0*/  FFMA.FTZ R87, R153, R8.reuse, -R14.reuse ;  /* 0x0000000899577223 */ /* 0x180fe2000001080e */
[-CC-:B------:R-:W-:Y:S01]  /*5bd0*/  FFMA.FTZ R170, R181, R8.reuse, -R14.reuse ;  /* 0x00000008b5aa7223 */ /* 0x180fe2000001080e */
[-C--:B------:R-:W-:Y:S01]  /*5be0*/  FFMA.FTZ R182, R157, R8.reuse, -R14 ;  /* 0x000000089db67223 */ /* 0x080fe2000001080e */
[-C--:B------:R-:W-:Y:S01]  /*5bf0*/  FFMA.FTZ R181, R11, R8.reuse, -R12 ;  /* 0x000000080bb57223 */ /* 0x080fe2000001080c */
[-CC-:B------:R-:W-:Y:S01]  /*5c00*/  FFMA.FTZ R180, R155, R8.reuse, -R14.reuse ;  /* 0x000000089bb47223 */ /* 0x180fe2000001080e */
        /* <DEDUP_REMOVED lines=27> */
[-C--:B------:R-:W-:Y:S01]  /*5dc0*/  FFMA.FTZ R199, R217, R8.reuse, -R14 ;  /* 0x00000008d9c77223 */ /* 0x080fe2000001080e */
[-CC-:B------:R-:W-:Y:S01]  /*5dd0*/  FFMA.FTZ R14, R13, R8.reuse, -R12.reuse ;  /* 0x000000080d0e7223 */ /* 0x180fe2000001080c */
[----:B------:R-:W1:Y:S01]  /*5de0*/  MUFU.EX2 R87, R87 ;  /* 0x0000005700577308 */ /* 0x000e620000000800 */
        /* <DEDUP_REMOVED lines=16> */
[----:B-1----:R-:W-:Y:S01]  /*5ef0*/  FFMA.FTZ R3, R10, R3, R87 ;  /* 0x000000030a037223 */ /* 0x002fe20000010057 */
[-CC-:B------:R-:W-:Y:S01]  /*5f00*/  FFMA.FTZ R11, R49, R8.reuse, -R12.reuse ;  /* 0x00000008310b7223 */ /* 0x180fe2000001080c */
[-CC-:B------:R-:W-:Y:S01]  /*5f10*/  FFMA.FTZ R36, R51, R8.reuse, -R12.reuse ;  /* 0x0000000833247223 */ /* 0x180fe2000001080c */
[-CC-:B------:R-:W-:Y:S01]  /*5f20*/  FFMA.FTZ R13, R53, R8.reuse, -R12.reuse ;  /* 0x00000008350d7223 */ /* 0x180fe2000001080c */
[-CC-:B------:R-:W-:Y:S01]  /*5f30*/  FFMA.FTZ R38, R55, R8.reuse, -R12.reuse ;  /* 0x0000000837267223 */ /* 0x180fe2000001080c */
[-CC-:B------:R-:W-:Y:S01]  /*5f40*/  FFMA.FTZ R67, R67, R8.reuse, -R12.reuse ;  /* 0x0000000843437223 */ /* 0x180fe2000001080c */
[-CC-:B------:R-:W-:Y:S01]  /*5f50*/  FFMA.FTZ R71, R71, R8.reuse, -R12.reuse ;  /* 0x0000000847477223 */ /* 0x180fe2000001080c */
[----:B------:R-:W1:Y:S01]  /*5f60*/  MUFU.EX2 R180, R180 ;  /* 0x000000b400b47308 */ /* 0x000e620000000800 */
[-CC-:B------:R-:W-:Y:S01]  /*5f70*/  FFMA.FTZ R75, R75, R8.reuse, -R12.reuse ;  /* 0x000000084b4b7223 */ /* 0x180fe2000001080c */
[-CC-:B------:R-:W-:Y:S01]  /*5f80*/  FFMA.FTZ R77, R77, R8.reuse, -R12.reuse ;  /* 0x000000084d4d7223 */ /* 0x180fe2000001080c */
[-CC-:B------:R-:W-:Y:S01]  /*5f90*/  FFMA.FTZ R79, R79, R8.reuse, -R12.reuse ;  /* 0x000000084f4f7223 */ /* 0x180fe2000001080c */
[----:B------:R-:W-:-:S04]  /*5fa0*/  FFMA.FTZ R83, R83, R8, -R12 ;  /* 0x0000000853537223 */ /* 0x000fc8000001080c */
[----:B------:R-:W3:Y:S01]  /*5fb0*/  MUFU.EX2 R14, R14 ;  /* 0x0000000e000e7308 */ /* 0x000ee20000000800 */
[----:B--2---:R-:W-:-:S07]  /*5fc0*/  FFMA.FTZ R15, R6, R0, R181 ;  /* 0x00000000060f7223 */ /* 0x004fce00000100b5 */
[----:B------:R-:W2:Y:S01]  /*5fd0*/  MUFU.EX2 R182, R182 ;  /* 0x000000b600b67308 */ /* 0x000ea20000000800 */
[----:B-1----:R-:W-:-:S07]  /*5fe0*/  FADD.FTZ R3, R180, R3 ;  /* 0x00000003b4037221 */ /* 0x002fce0000010000 */
[----:B------:R-:W1:Y:S01]  /*5ff0*/  MUFU.EX2 R183, R183 ;  /* 0x000000b700b77308 */ /* 0x000e620000000800 */
[----:B---3--:R-:W-:Y:S01]  /*6000*/  FADD.FTZ R0, R14, R15 ;  /* 0x0000000f0e007221 */ /* 0x008fe20000010000 */
[----:B------:R-:W-:-:S06]  /*6010*/  FFMA.FTZ R15, R57, R8, -R12 ;  /* 0x00000008390f7223 */ /* 0x000fcc000001080c */
[----:B------:R-:W3:Y:S01]  /*6020*/  MUFU.EX2 R153, R153 ;  /* 0x0000009900997308 */ /* 0x000ee20000000800 */
[----:B--2---:R-:W-:-:S07]  /*6030*/  FADD.FTZ R40, R182, R3 ;  /* 0x00000003b6287221 */ /* 0x004fce0000010000 */
[----:B------:R-:W2:Y:S01]  /*6040*/  MUFU.EX2 R20, R20 ;  /* 0x0000001400147308 */ /* 0x000ea20000000800 */
[----:B-1----:R-:W-:-:S07]  /*6050*/  FADD.FTZ R3, R183, R0 ;  /* 0x00000000b7037221 */ /* 0x002fce0000010000 */
[----:B------:R-:W1:Y:S01]  /*6060*/  MUFU.EX2 R176, R176 ;  /* 0x000000b000b07308 */ /* 0x000e620000000800 */
[----:B---3--:R-:W-:-:S07]  /*6070*/  FADD.FTZ R21, R153, R40 ;  /* 0x0000002899157221 */ /* 0x008fce0000010000 */
[----:B------:R-:W3:Y:S01]  /*6080*/  MUFU.EX2 R177, R177 ;  /* 0x000000b100b17308 */ /* 0x000ee20000000800 */
[----:B--2---:R-:W-:-:S07]  /*6090*/  FADD.FTZ R0, R20, R3 ;  /* 0x0000000314007221 */ /* 0x004fce0000010000 */
[----:B------:R-:W2:Y:S01]  /*60a0*/  MUFU.EX2 R155, R155 ;  /* 0x0000009b009b7308 */ /* 0x000ea20000000800 */
[----:B-1----:R-:W-:-:S07]  /*60b0*/  FADD.FTZ R40, R176, R21 ;  /* 0x00000015b0287221 */ /* 0x002fce0000010000 */
[----:B------:R-:W1:Y:S01]  /*60c0*/  MUFU.EX2 R24, R24 ;  /* 0x0000001800187308 */ /* 0x000e620000000800 */
[----:B---3--:R-:W-:-:S07]  /*60d0*/  FADD.FTZ R3, R177, R0 ;  /* 0x00000000b1037221 */ /* 0x008fce0000010000 */
[----:B------:R-:W3:Y:S01]  /*60e0*/  MUFU.EX2 R178, R178 ;  /* 0x000000b200b27308 */ /* 0x000ee20000000800 */
[----:B--2---:R-:W-:Y:S01]  /*60f0*/  FADD.FTZ R21, R155, R40 ;  /* 0x000000289b157221 */ /* 0x004fe20000010000 */
[----:B------:R-:W-:-:S06]  /*6100*/  FFMA.FTZ R40, R59, R8, -R12 ;  /* 0x000000083b287223 */ /* 0x000fcc000001080c */
        /* <DEDUP_REMOVED lines=21> */
[----:B-1----:R-:W-:Y:S01]  /*6260*/  FADD.FTZ R44, R174, R25 ;  /* 0x00000019ae2c7221 */ /* 0x002fe20000010000 */
[-CC-:B------:R-:W-:Y:S01]  /*6270*/  FFMA.FTZ R25, R65, R8.reuse, -R12.reuse ;  /* 0x0000000841197223 */ /* 0x180fe2000001080c */
[----:B------:R-:W-:-:S05]  /*6280*/  FFMA.FTZ R12, R85, R8, -R12 ;  /* 0x00000008550c7223 */ /* 0x000fca000001080c */
        /* <DEDUP_REMOVED lines=53> */
[----:B-1----:R-:W-:Y:S01]  /*65e0*/  FADD.FTZ R0, R42, R3 ;  /* 0x000000032a007221 */ /* 0x002fe20000010000 */
[----:B------:R-:W-:-:S04]  /*65f0*/  IMAD.U32 R3, RZ, RZ, UR7 ;  /* 0x00000007ff037e24 */ /* 0x000fc8000f8e00ff */
[----:B------:R-:W-:Y:S02]  /*6600*/  @P1 VIADD R3, R3, 0x34840 ;  /* 0x0003484003031836 */ /* 0x000fe40000000000 */
[----:B------:R-:W1:Y:S01]  /*6610*/  MUFU.EX2 R73, R73 ;  /* 0x0000004900497308 */ /* 0x000e620000000800 */
[----:B---3--:R-:W-:Y:S02]  /*6620*/  FADD.FTZ R44, R160, R27 ;  /* 0x0000001ba02c7221 */ /* 0x008fe40000010000 */
[----:B------:R-:W-:-:S04]  /*6630*/  @P1 PRMT R3, R22, 0x654, R3 ;  /* 0x0000065416031816 */ /* 0x000fc80000000003 */
[----:B------:R3:W-:Y:S01]  /*6640*/  @P1 SYNCS.ARRIVE.TRANS64.RED.A1T0 RZ, [R3+URZ], RZ ;  /* 0x000000ff03ff19a7 */ /* 0x0007e2000810043f */
[----:B------:R-:W4:Y:S01]  /*6650*/  MUFU.EX2 R67, R67 ;  /* 0x0000004300437308 */ /* 0x000f220000000800 */
[----:B--2---:R-:W-:-:S07]  /*6660*/  FADD.FTZ R0, R25, R0 ;  /* 0x0000000019007221 */ /* 0x004fce0000010000 */
[----:B------:R-:W2:Y:S01]  /*6670*/  MUFU.EX2 R162, R162 ;  /* 0x000000a200a27308 */ /* 0x000ea20000000800 */
[----:B-1----:R-:W-:-:S07]  /*6680*/  FADD.FTZ R27, R73, R44 ;  /* 0x0000002c491b7221 */ /* 0x002fce0000010000 */
[----:B------:R-:W1:Y:S01]  /*6690*/  MUFU.EX2 R71, R71 ;  /* 0x0000004700477308 */ /* 0x000e620000000800 */
[----:B----4-:R-:W-:-:S07]  /*66a0*/  FADD.FTZ R0, R67, R0 ;  /* 0x0000000043007221 */ /* 0x010fce0000010000 */
        /* <DEDUP_REMOVED lines=20> */
[----:B-1----:R-:W-:-:S03]  /*67f0*/  FADD.FTZ R3, R199, R44 ;  /* 0x0000002cc7037221 */ /* 0x002fc60000010000 */
[----:B---3--:R-:W-:Y:S01]  /*6800*/  FADD.FTZ R0, R27, R0 ;  /* 0x000000001b007221 */ /* 0x008fe20000010000 */
[----:B------:R-:W-:Y:S06]  /*6810*/  @!P0 BRA `(.L_x_146) ;  /* 0x0000000000048947 */ /* 0x000fec0003800000 */
[----:B------:R-:W-:Y:S01]  /*6820*/  BPT.TRAP 0x1 ;  /* 0x000000040000795c */ /* 0x000fe20000300000 */
.L_x_146:
[----:B------:R-:W-:Y:S01]  /*6830*/  ISETP.NE.AND P1, PT, R2, RZ, PT ;  /* 0x000000ff0200720c */ /* 0x000fe20003f25270 */
[----:B------:R-:W-:Y:S01]  /*6840*/  UMOV UR4, UR39 ;  /* 0x0000002700047c82 */ /* 0x000fe20008000000 */
[----:B------:R-:W-:Y:S01]  /*6850*/  MOV R12, UR10 ;  /* 0x0000000a000c7c02 */ /* 0x000fe20008000f00 */
[----:B------:R-:W-:Y:S01]  /*6860*/  UMOV UR5, UR38 ;  /* 0x0000002600057c82 */ /* 0x000fe20008000000 */
[----:B------:R-:W-:Y:S01]  /*6870*/  F2FP.BF16.F32.PACK_AB R181, R14, R181 ;  /* 0x000000b50eb5723e */ /* 0x000fe200000010ff */
[----:B------:R-:W-:Y:S01]  /*6880*/  IMAD.MOV.U32 R14, RZ, RZ, R9 ;  /* 0x000000ffff0e7224 */ /* 0x000fe200078e0009 */
[----:B------:R-:W-:Y:S02]  /*6890*/  F2FP.BF16.F32.PACK_AB R182, R153, R182 ;  /* 0x000000b699b6723e */ /* 0x000fe400000010ff */
[----:B------:R-:W-:Y:S02]  /*68a0*/  F2FP.BF16.F32.PACK_AB R176, R155, R176 ;  /* 0x000000b09bb0723e */ /* 0x000fe400000010ff */
[----:B------:R-:W-:-:S02]  /*68b0*/  F2FP.BF16.F32.PACK_AB R178, R157, R178 ;  /* 0x000000b29db2723e */ /* 0x000fc400000010ff */
[----:B------:R-:W-:Y:S01]  /*68c0*/  F2FP.BF16.F32.PACK_AB R172, R159, R172 ;  /* 0x000000ac9fac723e */ /* 0x000fe200000010ff */
[----:B------:R-:W-:Y:S01]  /*68d0*/  @P1 VIADD R12, R12, 0x34860 ;  /* 0x000348600c0c1836 */ /* 0x000fe20000000000 */
[----:B------:R-:W-:Y:S02]  /*68e0*/  F2FP.BF16.F32.PACK_AB R174, R161, R174 ;  /* 0x000000aea1ae723e */ /* 0x000fe400000010ff */
[----:B------:R-:W-:Y:S02]  /*68f0*/  F2FP.BF16.F32.PACK_AB R168, R163, R168 ;  /* 0x000000a8a3a8723e */ /* 0x000fe400000010ff */
[----:B------:R-:W-:Y:S02]  /*6900*/  @P1 PRMT R12, R19, 0x654, R12 ;  /* 0x00000654130c1816 */ /* 0x000fe4000000000c */
[----:B------:R-:W-:Y:S02]  /*6910*/  F2FP.BF16.F32.PACK_AB R170, R165, R170 ;  /* 0x000000aaa5aa723e */ /* 0x000fe400000010ff */
[----:B------:R1:W-:Y:S01]  /*6920*/  @P1 SYNCS.ARRIVE.TRANS64.RED.A1T0 RZ, [R12+URZ], RZ ;  /* 0x000000ff0cff19a7 */ /* 0x0003e2000810043f */
[C---:B------:R-:W-:Y:S01]  /*6930*/  ISETP.GT.AND P1, PT, R192.reuse, RZ, PT ;  /* 0x000000ffc000720c */ /* 0x040fe20003f24270 */
[----:B------:R-:W-:Y:S01]  /*6940*/  VIADD R192, R192, 0xffffffff ;  /* 0xffffffffc0c07836 */ /* 0x000fe20000000000 */
[----:B------:R-:W-:-:S02]  /*6950*/  F2FP.BF16.F32.PACK_AB R152, R167, R152 ;  /* 0x00000098a798723e */ /* 0x000fc400000010ff */
[----:B------:R-:W-:Y:S02]  /*6960*/  F2FP.BF16.F32.PACK_AB R180, R180, R87 ;  /* 0x00000057b4b4723e */ /* 0x000fe400000010ff */
[----:B------:R-:W-:Y:S01]  /*6970*/  F2FP.BF16.F32.PACK_AB R183, R20, R183 ;  /* 0x000000b714b7723e */ /* 0x000fe200000010ff */
[----:B-1----:R-:W-:Y:S01]  /*6980*/  IMAD.MOV.U32 R12, RZ, RZ, R7 ;  /* 0x000000ffff0c7224 */ /* 0x002fe200078e0007 */
[----:B------:R-:W-:Y:S02]  /*6990*/  F2FP.BF16.F32.PACK_AB R177, R24, R177 ;  /* 0x000000b118b1723e */ /* 0x000fe400000010ff */
[----:B------:R-:W-:Y:S02]  /*69a0*/  F2FP.BF16.F32.PACK_AB R179, R26, R179 ;  /* 0x000000b31ab3723e */ /* 0x000fe400000010ff */
[----:B------:R-:W-:Y:S02]  /*69b0*/  F2FP.BF16.F32.PACK_AB R173, R28, R173 ;  /* 0x000000ad1cad723e */ /* 0x000fe400000010ff */
[----:B------:R-:W-:-:S02]  /*69c0*/  F2FP.BF16.F32.PACK_AB R175, R30, R175 ;  /* 0x000000af1eaf723e */ /* 0x000fc400000010ff */
[----:B------:R-:W-:Y:S02]  /*69d0*/  F2FP.BF16.F32.PACK_AB R169, R32, R169 ;  /* 0x000000a920a9723e */ /* 0x000fe400000010ff */
[----:B------:R-:W-:Y:S02]  /*69e0*/  F2FP.BF16.F32.PACK_AB R171, R34, R171 ;  /* 0x000000ab22ab723e */ /* 0x000fe400000010ff */
        /* <DEDUP_REMOVED lines=14> */
[----:B------:R-:W-:Y:S01]  /*6ad0*/  F2FP.BF16.F32.PACK_AB R167, R27, R83 ;  /* 0x000000531ba7723e */ /* 0x000fe200000010ff */
[----:B------:R-:W-:Y:S06]  /*6ae0*/  @P1 BRA `(.L_x_147) ;  /* 0xffffffd400a41947 */ /* 0x000fec000383ffff */
.L_x_136:
        /* <DEDUP_REMOVED lines=67> */
.L_x_148:
[----:B------:R-:W-:Y:S01]  /*6f20*/  ULEA UR5, UR38, UR60, 0x3 ;  /* 0x0000003c26057291 */ /* 0x000fe2000f8e183f */
[----:B------:R-:W-:-:S04]  /*6f30*/  MOV R4, UR39 ;  /* 0x0000002700047c02 */ /* 0x000fc80008000f00 */
[----:B------:R-:W-:-:S04]  /*6f40*/  SHF.L.U32 R4, R4, 0x1f, RZ ;  /* 0x0000001f04047819 */ /* 0x000fc800000006ff */
[----:B------:R1:W2:Y:S01]  /*6f50*/  SYNCS.PHASECHK.TRANS64.TRYWAIT P1, [UR5+0x34850], R4 ;  /* 0x03485004ff0075a7 */ /* 0x0002a20008020145 */
[----:B------:R-:W-:Y:S05]  /*6f60*/  @!P0 BRA `(.L_x_149) ;  /* 0x0000000000048947 */ /* 0x000fea0003800000 */
[----:B------:R-:W-:Y:S01]  /*6f70*/  BPT.TRAP 0x1 ;  /* 0x000000040000795c */ /* 0x000fe20000300000 */
.L_x_149:
[----:B--2---:R-:W-:Y:S05]  /*6f80*/  @P1 BRA `(.L_x_150) ;  /* 0x0000000000081947 */ /* 0x004fea0003800000 */
[----:B------:R-:W2:Y:S02]  /*6f90*/  SYNCS.PHASECHK.TRANS64.TRYWAIT P1, [UR5+0x34850], R4 ;  /* 0x03485004ff0075a7 */ /* 0x000ea40008020145 */
[----:B--2---:R-:W-:Y:S05]  /*6fa0*/  @!P1 BRA `(.L_x_151) ;  /* 0x0000004800649947 */ /* 0x004fea0003800000 */
.L_x_150:
[----:B------:R-:W-:Y:S01]  /*6fb0*/  UIADD3 UR4, UR60, 0x400, URZ ;  /* 0x000004003c047890 */ /* 0x000fe2000fffe03f */
[----:B------:R-:W-:Y:S01]  /*6fc0*/  WARPGROUP.ARRIVE ;  /* 0x00000000000079c5 */ /* 0x000fe20000000000 */
[----:B------:R-:W-:Y:S01]  /*6fd0*/  UMOV UR7, 0x40000040 ;  /* 0x4000004000077882 */ /* 0x000fe20000000000 */
[----:B-12---:R-:W1:Y:S01]  /*6fe0*/  SHFL.BFLY PT, R4, R3, 0x2, 0x1f ;  /* 0x0c401f0003047f89 */ /* 0x006e6200000e0000 */
[----:B------:R-:W-:Y:S01]  /*6ff0*/  USHF.R.U32.HI UR4, URZ, 0x4, UR4 ;  /* 0x000000043f047899 */ /* 0x000fe20008011604 */
[----:B------:R-:W-:Y:S02]  /*7000*/  IMAD.MOV.U32 R12, RZ, RZ, RZ ;  /* 0x000000ffff0c7224 */ /* 0x000fe400078e00ff */
[----:B------:R-:W2:Y:S01]  /*7010*/  SHFL.BFLY PT, R5, R0, 0x2, 0x1f ;  /* 0x0c401f0000057f89 */ /* 0x000ea200000e0000 */
[----:B------:R-:W-:-:S04]  /*7020*/  ULOP3.LUT UR4, UR4, 0x3fff, URZ, 0xc0, !UPT ;  /* 0x00003fff04047892 */ /* 0x000fc8000f8ec03f */
[----:B------:R-:W-:-:S04]  /*7030*/  ULOP3.LUT UR4, UR4, 0x4000000, URZ, 0xfc, !UPT ;  /* 0x0400000004047892 */ /* 0x000fc8000f8efc3f */
[----:B------:R-:W-:-:S07]  /*7040*/  ULEA UR4, UR38, UR4, 0xb ;  /* 0x0000000426047291 */ /* 0x000fce000f8e583f */
[----:B------:R-:W-:Y:S02]  /*7050*/  UMOV UR6, UR4 ;  /* 0x0000000400067c82 */ /* 0x000fe40008000000 */
[----:B------:R-:W-:Y:S01]  /*7060*/  HGMMA.64x128x16.F32.BF16 R24, R180, gdesc[UR4].tnspB, R24, gsb0 ;  /* 0x41e00004b4187df0 */ /* 0x000fe20008001818 */
[----:B------:R-:W-:Y:S01]  /*7070*/  UIADD3 UR6, UR4, 0x80, URZ ;  /* 0x0000008004067890 */ /* 0x000fe2000fffe03f */
[----:B-1----:R-:W-:Y:S01]  /*7080*/  FADD.FTZ R4, R4, R3 ;  /* 0x0000000304047221 */ /* 0x002fe20000010000 */
[----:B------:R-:W-:Y:S01]  /*7090*/  UMOV UR7, 0x40000040 ;  /* 0x4000004000077882 */ /* 0x000fe20000000000 */
[----:B------:R-:W-:Y:S02]  /*70a0*/  IMAD.MOV.U32 R3, RZ, RZ, -0x800000 ;  /* 0xff800000ff037424 */ /* 0x000fe400078e00ff */
[----:B--2---:R-:W-:Y:S01]  /*70b0*/  FADD.FTZ R6, R5, R0 ;  /* 0x0000000005067221 */ /* 0x004fe20000010000 */
[----:B------:R-:W-:Y:S01]  /*70c0*/  IMAD.MOV.U32 R0, RZ, RZ, -0x800000 ;  /* 0xff800000ff007424 */ /* 0x000fe200078e00ff */
[----:B------:R-:W1:Y:S04]  /*70d0*/  SHFL.BFLY PT, R5, R4, 0x1, 0x1f ;  /* 0x0c201f0004057f89 */ /* 0x000e6800000e0000 */
[----:B------:R-:W2:Y:S01]  /*70e0*/  SHFL.BFLY PT, R11, R6, 0x1, 0x1f ;  /* 0x0c201f00060b7f89 */ /* 0x000ea200000e0000 */
[----:B-1----:R-:W-:Y:S01]  /*70f0*/  FADD.FTZ R14, R4, R5 ;  /* 0x00000005040e7221 */ /* 0x002fe20000010000 */
[----:B------:R-:W-:-:S02]  /*7100*/  IMAD.MOV.U32 R5, RZ, RZ, RZ ;  /* 0x000000ffff057224 */ /* 0x000fc400078e00ff */
[----:B--2---:R-:W-:Y:S02]  /*7110*/  FADD.FTZ R15, R6, R11 ;  /* 0x0000000b060f7221 */ /* 0x004fe40000010000 */
[----:B------:R-:W-:-:S03]  /*7120*/  FSETP.NE.FTZ.AND P1, PT, R14, RZ, PT ;  /* 0x000000ff0e00720b */ /* 0x000fc60003f35000 */
[----:B------:R-:W-:-:S10]  /*7130*/  FSETP.NE.FTZ.AND P2, PT, R15, RZ, PT ;  /* 0x000000ff0f00720b */ /* 0x000fd40003f55000 */
[----:B------:R-:W1:Y:S01]  /*7140*/  @P1 MUFU.LG2 R10, R14 ;  /* 0x0000000e000a1308 */ /* 0x000e620000000c00 */
[C---:B------:R-:W-:Y:S02]  /*7150*/  @P1 FMUL.FTZ R4, R8.reuse, 0.69314718246459960938 ;  /* 0x3f31721808041820 */ /* 0x040fe40000410000 */
[----:B------:R-:W-:-:S05]  /*7160*/  @P2 FMUL.FTZ R21, R8, 0.69314718246459960938 ;  /* 0x3f31721808152820 */ /* 0x000fca0000410000 */
[----:B------:R-:W2:Y:S08]  /*7170*/  @P2 MUFU.LG2 R13, R15 ;  /* 0x0000000f000d2308 */ /* 0x000eb00000000c00 */
[----:B------:R3:W4:Y:S01]  /*7180*/  @P1 MUFU.RCP R5, R14 ;  /* 0x0000000e00051308 */ /* 0x0007220000001000 */
[----:B-1----:R-:W-:-:S04]  /*7190*/  @P1 FMUL.FTZ R11, R10, 0.69314718246459960938 ;  /* 0x3f3172180a0b1820 */ /* 0x002fc80000410000 */
[----:B------:R-:W-:-:S03]  /*71a0*/  @P1 FFMA.FTZ R3, R4, R7, R11 ;  /* 0x0000000704031223 */ /* 0x000fc6000001000b */
[----:B------:R3:W1:Y:S01]  /*71b0*/  @P2 MUFU.RCP R12, R15 ;  /* 0x0000000f000c2308 */ /* 0x0006620000001000 */
[----:B--2---:R-:W-:-:S04]  /*71c0*/  @P2 FMUL.FTZ R6, R13, 0.69314718246459960938 ;  /* 0x3f3172180d062820 */ /* 0x004fc80000410000 */
[----:B------:R-:W-:Y:S01]  /*71d0*/  @P2 FFMA.FTZ R0, R21, R9, R6 ;  /* 0x0000000915002223 */ /* 0x000fe20000010006 */
[----:B------:R-:W-:Y:S02]  /*71e0*/  WARPGROUP.DEPBAR.LE gsb0, 0x0 ;  /* 0x00008000000079c5 */ /* 0x000fe40000010000 */
[----:B------:R-:W-:-:S06]  /*71f0*/  WARPGROUP.ARRIVE ;  /* 0x00000000000079c5 */ /* 0x000fcc0000000000 */
        /* <DEDUP_REMOVED lines=31> */
[----:B------:R-:W-:Y:S03]  /*73f0*/  HGMMA.64x128x16.F32.BF16 R24, R164, gdesc[UR4].tnspB, R24, gsb0 ;  /* 0x41e00004a4187df0 */ /* 0x000fe60008001818 */
[----:B------:R-:W-:Y:S02]  /*7400*/  WARPGROUP.DEPBAR.LE gsb0, 0x0 ;  /* 0x00008000000079c5 */ /* 0x000fe40000010000 */
[----:B-1-34-:R-:W-:Y:S05]  /*7410*/  @!P0 BRA `(.L_x_152) ;  /* 0x0000000000048947 */ /* 0x01afea0003800000 */
[----:B------:R-:W-:Y:S01]  /*7420*/  BPT.TRAP 0x1 ;  /* 0x000000040000795c */ /* 0x000fe20000300000 */
.L_x_152:
[----:B------:R-:W-:Y:S01]  /*7430*/  ISETP.NE.AND P3, PT, R2, RZ, PT ;  /* 0x000000ff0200720c */ /* 0x000fe20003f65270 */
        /* <DEDUP_REMOVED lines=32> */
[----:B------:R-:W-:Y:S01]  /*7640*/  IADD3 R5, P0, R16, 0x20, RZ ;  /* 0x0000002010057810 */ /* 0x000fe20007f1e0ff */
[-C--:B------:R-:W-:Y:S01]  /*7650*/  FMUL.FTZ R8, R26, R12.reuse ;  /* 0x0000000c1a087220 */ /* 0x080fe20000410000 */
[----:B------:R-:W-:Y:S01]  /*7660*/  MOV R4, UR5 ;  /* 0x0000000500047c02 */ /* 0x000fe20008000f00 */
[-C--:B------:R-:W-:Y:S01]  /*7670*/  FMUL.FTZ R27, R27, R12.reuse ;  /* 0x0000000c1b1b7220 */ /* 0x080fe20000410000 */
[----:B------:R-:W-:Y:S01]  /*7680*/  LOP3.LUT R26, R5, 0x380, RZ, 0xc0, !PT ;  /* 0x00000380051a7812 */ /* 0x000fe200078ec0ff */
[----:B------:R-:W-:Y:S01]  /*7690*/  UIADD3 UR35, -UR36, URZ, URZ ;  /* 0x0000003f24237290 */ /* 0x000fe2000fffe13f */
[----:B------:R-:W-:Y:S01]  /*76a0*/  IADD3 R9, P1, R16, 0x40, RZ ;  /* 0x0000004010097810 */ /* 0x000fe20007f3e0ff */
[----:B------:R-:W-:Y:S01]  /*76b0*/  @P3 VIADD R4, R4, 0x34860 ;  /* 0x0003486004043836 */ /* 0x000fe20000000000 */
[----:B------:R-:W-:Y:S01]  /*76c0*/  SHF.R.U64 R26, R26, 0x3, RZ ;  /* 0x000000031a1a7819 */ /* 0x000fe200000012ff */
[----:B------:R-:W-:Y:S01]  /*76d0*/  ULDC UR4, c[0x0][0xdb4] ;  /* 0x00036d0000047ab9 */ /* 0x000fe20000000800 */
[----:B------:R-:W-:Y:S01]  /*76e0*/  IADD3 R15, P6, R16, 0x4000, RZ ;  /* 0x00004000100f7810 */ /* 0x000fe20007fde0ff */
[----:B------:R-:W-:Y:S01]  /*76f0*/  UIMAD UR35, UR4, UR35, UR61 ;  /* 0x00000023042372a4 */ /* 0x000fe2000f8e023d */
[----:B------:R-:W-:Y:S01]  /*7700*/  LOP3.LUT R26, R26, R5, RZ, 0x3c, !PT ;  /* 0x000000051a1a7212 */ /* 0x000fe200078e3cff */
[----:B------:R-:W-:Y:S01]  /*7710*/  UIADD3 UR34, -UR61, URZ, URZ ;  /* 0x0000003f3d227290 */ /* 0x000fe2000fffe13f */
[----:B------:R-:W-:Y:S01]  /*7720*/  LOP3.LUT R5, R16, 0x380, RZ, 0xc0, !PT ;  /* 0x0000038010057812 */ /* 0x000fe200078ec0ff */
[-C--:B------:R-:W-:Y:S01]  /*7730*/  FMUL.FTZ R7, R31, R12.reuse ;  /* 0x0000000c1f077220 */ /* 0x080fe20000410000 */
[----:B------:R-:W-:Y:S01]  /*7740*/  @P3 PRMT R4, R19, 0x654, R4 ;  /* 0x0000065413043816 */ /* 0x000fe20000000004 */
[-C--:B------:R-:W-:Y:S01]  /*7750*/  FMUL.FTZ R30, R30, R12.reuse ;  /* 0x0000000c1e1e7220 */ /* 0x080fe20000410000 */
[----:B------:R-:W-:Y:S01]  /*7760*/  SHF.R.U64 R5, R5, 0x3, RZ ;  /* 0x0000000305057819 */ /* 0x000fe200000012ff */
[----:B------:R-:W-:Y:S01]  /*7770*/  ULDC UR5, c[0x0][0xda8] ;  /* 0x00036a0000057ab9 */ /* 0x000fe20000000800 */
[----:B------:R-:W-:Y:S01]  /*7780*/  LOP3.LUT R24, R9, 0x380, RZ, 0xc0, !PT ;  /* 0x0000038009187812 */ /* 0x000fe200078ec0ff */
[----:B------:R1:W-:Y:S01]  /*7790*/  @P3 SYNCS.ARRIVE.TRANS64.RED.A1T0 RZ, [R4+URZ], RZ ;  /* 0x000000ff04ff39a7 */ /* 0x0003e2000810043f */
[----:B------:R-:W-:Y:S01]  /*77a0*/  LOP3.LUT R14, R15, 0x380, RZ, 0xc0, !PT ;  /* 0x000003800f0e7812 */ /* 0x000fe200078ec0ff */
[----:B------:R-:W-:Y:S01]  /*77b0*/  USHF.R.S32.HI UR4, URZ, 0x1f, UR35 ;  /* 0x0000001f3f047899 */ /* 0x000fe20008011423 */
[----:B------:R-:W-:Y:S01]  /*77c0*/  SHF.R.U64 R24, R24, 0x3, RZ ;  /* 0x0000000318187819 */ /* 0x000fe200000012ff */
[----:B------:R-:W-:Y:S01]  /*77d0*/  ULDC.64 UR8, c[0x0][0xb70] ;  /* 0x0002dc0000087ab9 */ /* 0x000fe20000000a00 */
[----:B------:R-:W-:Y:S01]  /*77e0*/  SHF.R.U64 R14, R14, 0x3, RZ ;  /* 0x000000030e0e7819 */ /* 0x000fe200000012ff */
[-C--:B------:R-:W-:Y:S01]  /*77f0*/  FMUL.FTZ R35, R35, R12.reuse ;  /* 0x0000000c23237220 */ /* 0x080fe20000410000 */
[----:B------:R-:W-:Y:S01]  /*7800*/  LOP3.LUT R24, R24, R9, RZ, 0x3c, !PT ;  /* 0x0000000918187212 */ /* 0x000fe200078e3cff */
[----:B------:R-:W-:Y:S01]  /*7810*/  FMUL.FTZ R34, R34, R12 ;  /* 0x0000000c22227220 */ /* 0x000fe20000410000 */
[----:B-1----:R-:W-:Y:S01]  /*7820*/  LOP3.LUT R4, R5, R16, RZ, 0x3c, !PT ;  /* 0x0000001005047212 */ /* 0x002fe200078e3cff */
[--C-:B------:R-:W-:Y:S01]  /*7830*/  IMAD.MOV.U32 R5, RZ, RZ, R17.reuse ;  /* 0x000000ffff057224 */ /* 0x100fe200078e0011 */
[----:B------:R-:W-:Y:S01]  /*7840*/  IADD3 R21, P2, R16, 0x60, RZ ;  /* 0x0000006010157810 */ /* 0x000fe20007f5e0ff */
[----:B------:R-:W-:Y:S01]  /*7850*/  FMUL.FTZ R39, R39, R12 ;  /* 0x0000000c27277220 */ /* 0x000fe20000410000 */
[----:B------:R-:W-:Y:S01]  /*7860*/  LOP3.LUT R14, R14, R15, RZ, 0x3c, !PT ;  /* 0x0000000f0e0e7212 */ /* 0x000fe200078e3cff */
[--C-:B------:R-:W-:Y:S01]  /*7870*/  IMAD.X R15, RZ, RZ, R17.reuse, P6 ;  /* 0x000000ffff0f7224 */ /* 0x100fe200030e0611 */
[----:B------:R-:W-:Y:S01]  /*7880*/  MOV R9, R4 ;  /* 0x0000000400097202 */ /* 0x000fe20000000f00 */
[----:B------:R-:W-:Y:S01]  /*7890*/  FMUL.FTZ R38, R38, R12 ;  /* 0x0000000c26267220 */ /* 0x000fe20000410000 */
[----:B------:R-:W-:Y:S01]  /*78a0*/  F2FP.BF16.F32.PACK_AB R5, R27, R8 ;  /* 0x000000081b05723e */ /* 0x000fe200000010ff */
[--C-:B------:R-:W-:Y:S01]  /*78b0*/  IMAD.X R27, RZ, RZ, R17.reuse, P0 ;  /* 0x000000ffff1b7224 */ /* 0x100fe200000e0611 */
[----:B------:R-:W-:Y:S01]  /*78c0*/  R2UR UR6, R186 ;  /* 0x00000000ba0672ca */ /* 0x000fe200000e0000 */
[----:B------:R-:W-:Y:S01]  /*78d0*/  FMUL.FTZ R43, R43, R12 ;  /* 0x0000000c2b2b7220 */ /* 0x000fe20000410000 */
[----:B------:R-:W-:Y:S01]  /*78e0*/  F2FP.BF16.F32.PACK_AB R4, R25, R6 ;  /* 0x000000061904723e */ /* 0x000fe200000010ff */
[-C--:B------:R-:W-:Y:S01]  /*78f0*/  FMUL.FTZ R42, R42, R12.reuse ;  /* 0x0000000c2a2a7220 */ /* 0x080fe20000410000 */
[----:B------:R-:W-:Y:S01]  /*7900*/  LOP3.LUT R20, R21, 0x380, RZ, 0xc0, !PT ;  /* 0x0000038015147812 */ /* 0x000fe200078ec0ff */
[-C--:B------:R-:W-:Y:S01]  /*7910*/  FMUL.FTZ R47, R47, R12.reuse ;  /* 0x0000000c2f2f7220 */ /* 0x080fe20000410000 */
[----:B------:R-:W-:Y:S01]  /*7920*/  IADD3 R11, P4, R16, 0x4040, RZ ;  /* 0x00004040100b7810 */ /* 0x000fe20007f9e0ff */
[----:B------:R-:W-:Y:S01]  /*7930*/  FMUL.FTZ R46, R46, R12 ;  /* 0x0000000c2e2e7220 */ /* 0x000fe20000410000 */
[----:B------:R-:W-:Y:S01]  /*7940*/  F2FP.BF16.F32.PACK_AB R6, R29, R28 ;  /* 0x0000001c1d06723e */ /* 0x000fe200000010ff */
[----:B------:R-:W-:Y:S01]  /*7950*/  FMUL.FTZ R51, R51, R12 ;  /* 0x0000000c33337220 */ /* 0x000fe20000410000 */
[----:B------:R-:W-:Y:S01]  /*7960*/  MOV R29, R26 ;  /* 0x0000001a001d7202 */ /* 0x000fe20000000f00 */
[----:B------:R-:W-:Y:S01]  /*7970*/  FMUL.FTZ R50, R50, R12 ;  /* 0x0000000c32327220 */ /* 0x000fe20000410000 */
[----:B------:R-:W-:Y:S01]  /*7980*/  MOV R26, R14 ;  /* 0x0000000e001a7202 */ /* 0x000fe20000000f00 */
[----:B------:R-:W-:Y:S01]  /*7990*/  UIMAD UR34, UR5, UR34, UR6 ;  /* 0x00000022052272a4 */ /* 0x000fe2000f8e0206 */
[----:B------:R-:W1:Y:S01]  /*79a0*/  LDC.64 R14, c[0x0][0xb78] ;  /* 0x0002de00ff0e7b82 */ /* 0x000e620000000a00 */
[----:B------:R-:W-:Y:S01]  /*79b0*/  SHF.R.U64 R20, R20, 0x3, RZ ;  /* 0x0000000314147819 */ /* 0x000fe200000012ff */
[----:B------:R-:W-:Y:S01]  /*79c0*/  UIMAD UR6, UR4, UR8, URZ ;  /* 0x00000008040672a4 */ /* 0x000fe2000f8e023f */
[----:B------:R-:W-:Y:S01]  /*79d0*/  LOP3.LUT R10, R11, 0x380, RZ, 0xc0, !PT ;  /* 0x000003800b0a7812 */ /* 0x000fe200078ec0ff */
[----:B------:R-:W-:Y:S01]  /*79e0*/  USHF.L.U32 UR34, UR34, 0x7, URZ ;  /* 0x0000000722227899 */ /* 0x000fe2000800063f */
[----:B------:R-:W-:Y:S01]  /*79f0*/  LOP3.LUT R20, R20, R21, RZ, 0x3c, !PT ;  /* 0x0000001514147212 */ /* 0x000fe200078e3cff */
[-C--:B------:R-:W-:Y:S01]  /*7a00*/  FMUL.FTZ R55, R55, R12.reuse ;  /* 0x0000000c37377220 */ /* 0x080fe20000410000 */
[----:B------:R-:W-:Y:S01]  /*7a10*/  SHF.R.U64 R10, R10, 0x3, RZ ;  /* 0x000000030a0a7819 */ /* 0x000fe200000012ff */
[-C--:B------:R-:W-:Y:S01]  /*7a20*/  FMUL.FTZ R54, R54, R12.reuse ;  /* 0x0000000c36367220 */ /* 0x080fe20000410000 */
[----:B------:R-:W-:Y:S01]  /*7a30*/  IADD3 R21, P3, R16, 0x4060, RZ ;  /* 0x0000406010157810 */ /* 0x000fe20007f7e0ff */
[-C--:B------:R-:W-:Y:S01]  /*7a40*/  FMUL.FTZ R59, R59, R12.reuse ;  /* 0x0000000c3b3b7220 */ /* 0x080fe20000410000 */
[----:B------:R-:W-:Y:S01]  /*7a50*/  LOP3.LUT R10, R10, R11, RZ, 0x3c, !PT ;  /* 0x0000000b0a0a7212 */ /* 0x000fe200078e3cff */
[-C--:B------:R-:W-:Y:S01]  /*7a60*/  FMUL.FTZ R58, R58, R12.reuse ;  /* 0x0000000c3a3a7220 */ /* 0x080fe20000410000 */
[----:B------:R-:W-:Y:S01]  /*7a70*/  LOP3.LUT R11, R21, 0x380, RZ, 0xc0, !PT ;  /* 0x00000380150b7812 */ /* 0x000fe200078ec0ff */
[-C--:B------:R-:W-:Y:S01]  /*7a80*/  FMUL.FTZ R63, R63, R12.reuse ;  /* 0x0000000c3f3f7220 */ /* 0x080fe20000410000 */
[----:B------:R-:W-:Y:S01]  /*7a90*/  IADD3 R13, P5, R16, 0x4020, RZ ;  /* 0x00004020100d7810 */ /* 0x000fe20007fbe0ff */
[----:B------:R-:W-:Y:S01]  /*7aa0*/  FMUL.FTZ R62, R62, R12 ;  /* 0x0000000c3e3e7220 */ /* 0x000fe20000410000 */
[----:B------:R-:W-:Y:S01]  /*7ab0*/  F2FP.BF16.F32.PACK_AB R7, R7, R30 ;  /* 0x0000001e0707723e */ /* 0x000fe200000010ff */
[----:B------:R-:W-:Y:S01]  /*7ac0*/  BAR.SYNC.DEFER_BLOCKING 0x1, 0x100 ;  /* 0x0044000000007b1d */ /* 0x000fe20000010000 */
        /* <DEDUP_REMOVED lines=12> */
[----:B------:R-:W-:Y:S01]  /*7b90*/  SHF.R.U64 R8, R11, 0x3, RZ ;  /* 0x000000030b087819 */ /* 0x000fe200000012ff */
[----:B------:R-:W-:Y:S01]  /*7ba0*/  UIMAD.WIDE.U32 UR4, UR35, UR8, URZ ;  /* 0x00000008230472a5 */ /* 0x000fe2000f8e003f */
[----:B------:R-:W-:Y:S01]  /*7bb0*/  LOP3.LUT R12, R13, 0x380, RZ, 0xc0, !PT ;  /* 0x000003800d0c7812 */ /* 0x000fe200078ec0ff */
[----:B------:R-:W-:Y:S01]  /*7bc0*/  UIMAD UR6, UR35, UR9, UR6 ;  /* 0x00000009230672a4 */ /* 0x000fe2000f8e0206 */
[----:B------:R-:W-:Y:S01]  /*7bd0*/  LOP3.LUT R8, R8, R21, RZ, 0x3c, !PT ;  /* 0x0000001508087212 */ /* 0x000fe200078e3cff */
[----:B------:R-:W-:Y:S01]  /*7be0*/  USHF.R.S32.HI UR7, URZ, 0x1f, UR36 ;  /* 0x0000001f3f077899 */ /* 0x000fe20008011424 */
[----:B------:R-:W-:Y:S01]  /*7bf0*/  IADD3 R31, R189, UR34, RZ ;  /* 0x00000022bd1f7c10 */ /* 0x000fe2000fffe0ff */
[----:B------:R-:W-:Y:S01]  /*7c00*/  UIADD3 UR6, UR5, UR6, URZ ;  /* 0x0000000605067290 */ /* 0x000fe2000fffe03f */
[----:B------:R-:W-:Y:S01]  /*7c10*/  SHF.R.U64 R12, R12, 0x3, RZ ;  /* 0x000000030c0c7819 */ /* 0x000fe200000012ff */
[--C-:B------:R-:W-:Y:S01]  /*7c20*/  IMAD.X R25, RZ, RZ, R17.reuse, P1 ;  /* 0x000000ffff197224 */ /* 0x100fe200008e0611 */
[----:B------:R-:W-:Y:S01]  /*7c30*/  IADD3.X R21, RZ, R17, RZ, P2, !PT ;  /* 0x00000011ff157210 */ /* 0x000fe200017fe4ff */
[----:B------:R2:W-:Y:S01]  /*7c40*/  STSM.16.M88.4 [R9], R4 ;  /* 0x0000000409007844 */ /* 0x0005e20000000200 */
[----:B------:R-:W-:Y:S01]  /*7c50*/  R2UR UR10, R23 ;  /* 0x00000000170a72ca */ /* 0x000fe200000e0000 */
[--C-:B------:R-:W-:Y:S01]  /*7c60*/  IMAD.X R11, RZ, RZ, R17.reuse, P4 ;  /* 0x000000ffff0b7224 */ /* 0x100fe200020e0611 */
[----:B------:R-:W-:Y:S01]  /*7c70*/  LOP3.LUT R12, R12, R13, RZ, 0x3c, !PT ;  /* 0x0000000d0c0c7212 */ /* 0x000fe200078e3cff */
[----:B------:R-:W-:Y:S01]  /*7c80*/  IMAD.X R13, RZ, RZ, R17, P5 ;  /* 0x000000ffff0d7224 */ /* 0x000fe200028e0611 */
[----:B------:R-:W-:Y:S01]  /*7c90*/  MOV R27, R20 ;  /* 0x00000014001b7202 */ /* 0x000fe20000000f00 */
[----:B------:R-:W-:Y:S01]  /*7ca0*/  IMAD.U32 R21, RZ, RZ, UR5 ;  /* 0x00000005ff157e24 */ /* 0x000fe2000f8e00ff */
[----:B------:R-:W-:Y:S01]  /*7cb0*/  LOP3.LUT P0, RZ, R185, 0x3, RZ, 0xc0, !PT ;  /* 0x00000003b9ff7812 */ /* 0x000fe2000780c0ff */
[----:B------:R-:W-:Y:S01]  /*7cc0*/  IMAD.U32 R20, RZ, RZ, UR4 ;  /* 0x00000004ff147e24 */ /* 0x000fe2000f8e00ff */
[----:B------:R-:W-:Y:S01]  /*7cd0*/  ULDC UR4, c[0x0][0xa88] ;  /* 0x0002a20000047ab9 */ /* 0x000fe20000000800 */
[----:B------:R-:W-:Y:S01]  /*7ce0*/  IMAD.U32 R21, RZ, RZ, UR6 ;  /* 0x00000006ff157e24 */ /* 0x000fe2000f8e00ff */
[----:B------:R-:W-:Y:S01]  /*7cf0*/  MOV R28, R24 ;  /* 0x00000018001c7202 */ /* 0x000fe20000000f00 */
[----:B------:R-:W-:Y:S01]  /*7d00*/  ULDC.64 UR12, c[0x0][0x208] ;  /* 0x00008200000c7ab9 */ /* 0x000fe20000000a00 */
[----:B------:R-:W-:Y:S01]  /*7d10*/  MOV R24, R10 ;  /* 0x0000000a00187202 */ /* 0x000fe20000000f00 */
[----:B-1----:R-:W-:Y:S01]  /*7d20*/  IMAD.WIDE.U32 R20, R14, UR36, R20 ;  /* 0x000000240e147c25 */ /* 0x002fe2000f8e0014 */
[----:B------:R-:W-:-:S02]  /*7d30*/  MOV R25, R12 ;  /* 0x0000000c00197202 */ /* 0x000fc40000000f00 */
[----:B--2---:R-:W-:Y:S01]  /*7d40*/  F2FP.BF16.F32.PACK_AB R4, R33, R32 ;  /* 0x000000202104723e */ /* 0x004fe200000010ff */
[----:B------:R-:W-:Y:S01]  /*7d50*/  IMAD.X R9, RZ, RZ, R17, P3 ;  /* 0x000000ffff097224 */ /* 0x000fe200018e0611 */
[----:B------:R-:W-:Y:S02]  /*7d60*/  F2FP.BF16.F32.PACK_AB R5, R35, R34 ;  /* 0x000000222305723e */ /* 0x000fe400000010ff */
[----:B------:R-:W-:Y:S02]  /*7d70*/  F2FP.BF16.F32.PACK_AB R6, R37, R36 ;  /* 0x000000242506723e */ /* 0x000fe400000010ff */
[----:B------:R-:W-:Y:S01]  /*7d80*/  MOV R23, R8 ;  /* 0x0000000800177202 */ /* 0x000fe20000000f00 */
[----:B------:R-:W-:Y:S01]  /*7d90*/  VIADD R9, R31, 0x8 ;  /* 0x000000081f097836 */ /* 0x000fe20000000000 */
[----:B------:R-:W-:Y:S01]  /*7da0*/  F2FP.BF16.F32.PACK_AB R7, R39, R38 ;  /* 0x000000262707723e */ /* 0x000fe200000010ff */
[----:B------:R-:W-:Y:S01]  /*7db0*/  IMAD R8, R14, UR7, RZ ;  /* 0x000000070e087c24 */ /* 0x000fe2000f8e02ff */
[----:B------:R-:W-:-:S02]  /*7dc0*/  F2FP.BF16.F32.PACK_AB R10, R45, R44 ;  /* 0x0000002c2d0a723e */ /* 0x000fc400000010ff */
[----:B------:R-:W-:Y:S01]  /*7dd0*/  ISETP.GE.OR P1, PT, R9, UR4, P0 ;  /* 0x0000000409007c0c */ /* 0x000fe20008726670 */
[----:B------:R-:W-:Y:S01]  /*7de0*/  IMAD R30, R15, UR36, R8 ;  /* 0x000000240f1e7c24 */ /* 0x000fe2000f8e0208 */
[----:B------:R-:W-:Y:S01]  /*7df0*/  F2FP.BF16.F32.PACK_AB R8, R41, R40 ;  /* 0x000000282908723e */ /* 0x000fe200000010ff */
[----:B------:R1:W-:Y:S01]  /*7e00*/  STSM.16.M88.4 [R29], R4 ;  /* 0x000000041d007844 */ /* 0x0003e20000000200 */
        /* <DEDUP_REMOVED lines=10> */
[----:B-1----:R-:W-:Y:S02]  /*7eb0*/  F2FP.BF16.F32.PACK_AB R4, R57, R56 ;  /* 0x000000383904723e */ /* 0x002fe400000010ff */
[----:B------:R-:W-:Y:S02]  /*7ec0*/  F2FP.BF16.F32.PACK_AB R5, R59, R58 ;  /* 0x0000003a3b05723e */ /* 0x000fe400000010ff */
[----:B------:R-:W-:-:S02]  /*7ed0*/  F2FP.BF16.F32.PACK_AB R6, R61, R60 ;  /* 0x0000003c3d06723e */ /* 0x000fc400000010ff */
[----:B------:R-:W-:Y:S02]  /*7ee0*/  F2FP.BF16.F32.PACK_AB R7, R63, R62 ;  /* 0x0000003e3f07723e */ /* 0x000fe400000010ff */
[----:B------:R-:W-:Y:S02]  /*7ef0*/  F2FP.BF16.F32.PACK_AB R72, R73, R72 ;  /* 0x000000484948723e */ /* 0x000fe400000010ff */
[----:B------:R-:W-:Y:S01]  /*7f00*/  F2FP.BF16.F32.PACK_AB R66, R69, R68 ;  /* 0x000000444542723e */ /* 0x000fe200000010ff */
[----:B------:R1:W-:Y:S01]  /*7f10*/  STSM.16.M88.4 [R26], R4 ;  /* 0x000000041a007844 */ /* 0x0003e20000000200 */
[----:B------:R-:W-:Y:S02]  /*7f20*/  F2FP.BF16.F32.PACK_AB R67, R71, R70 ;  /* 0x000000464743723e */ /* 0x000fe400000010ff */
[----:B------:R-:W-:Y:S01]  /*7f30*/  F2FP.BF16.F32.PACK_AB R73, R75, R74 ;  /* 0x0000004a4b49723e */ /* 0x000fe200000010ff */
[----:B------:R-:W2:Y:S01]  /*7f40*/  SHFL.IDX PT, R6, R188, RZ, 0x1f ;  /* 0x00001fffbc067589 */ /* 0x000ea200000e0000 */
[----:B------:R-:W-:-:S02]  /*7f50*/  F2FP.BF16.F32.PACK_AB R80, R81, R80 ;  /* 0x000000505150723e */ /* 0x000fc400000010ff */
[----:B------:R-:W-:Y:S01]  /*7f60*/  F2FP.BF16.F32.PACK_AB R74, R77, R76 ;  /* 0x0000004c4d4a723e */ /* 0x000fe200000010ff */
[----:B------:R-:W-:Y:S01]  /*7f70*/  STSM.16.M88.4 [R25], R64 ;  /* 0x0000004019007844 */ /* 0x000fe20000000200 */
[----:B------:R-:W-:Y:S02]  /*7f80*/  F2FP.BF16.F32.PACK_AB R75, R79, R78 ;  /* 0x0000004e4f4b723e */ /* 0x000fe400000010ff */
[----:B------:R-:W-:Y:S02]  /*7f90*/  F2FP.BF16.F32.PACK_AB R81, R83, R82 ;  /* 0x000000525351723e */ /* 0x000fe400000010ff */
[----:B------:R-:W-:Y:S01]  /*7fa0*/  F2FP.BF16.F32.PACK_AB R82, R85, R84 ;  /* 0x000000545552723e */ /* 0x000fe200000010ff */
[----:B------:R-:W-:Y:S01]  /*7fb0*/  STSM.16.M88.4 [R24], R72 ;  /* 0x0000004818007844 */ /* 0x000fe20000000200 */
[----:B------:R-:W-:Y:S02]  /*7fc0*/  F2FP.BF16.F32.PACK_AB R83, R87, R86 ;  /* 0x000000565753723e */ /* 0x000fe400000010ff */
[----:B------:R-:W-:-:S02]  /*7fd0*/  SHF.R.S32.HI R29, RZ, 0x1f, R31 ;  /* 0x0000001fff1d7819 */ /* 0x000fc4000001141f */
[C---:B------:R-:W-:Y:S01]  /*7fe0*/  IADD3 R20, P2, R31.reuse, R20, RZ ;  /* 0x000000141f147210 */ /* 0x040fe20007f5e0ff */
[----:B------:R3:W-:Y:S01]  /*7ff0*/  STSM.16.M88.4 [R23], R80 ;  /* 0x0000005017007844 */ /* 0x0007e20000000200 */
[----:B------:R-:W-:Y:S01]  /*8000*/  ISETP.GE.OR P0, PT, R31, UR4, P0 ;  /* 0x000000041f007c0c */ /* 0x000fe20008706670 */
[----:B------:R-:W-:Y:S01]  /*8010*/  ULDC.64 UR4, c[0x0][0xb40] ;  /* 0x0002d00000047ab9 */ /* 0x000fe20000000a00 */
[----:B------:R-:W-:Y:S01]  /*8020*/  IADD3.X R29, R29, R21, R30, P2, !PT ;  /* 0x000000151d1d7210 */ /* 0x000fe200017fe41e */
[----:B------:R-:W-:Y:S01]  /*8030*/  @!PT LDS RZ, [RZ] ;  /* 0x00000000fffff984 */ /* 0x000fe20000000800 */
[----:B------:R-:W-:Y:S01]  /*8040*/  @!PT LDS RZ, [RZ] ;  /* 0x00000000fffff984 */ /* 0x000fe20000000800 */
[----:B------:R-:W-:Y:S01]  /*8050*/  @!PT LDS RZ, [RZ] ;  /* 0x00000000fffff984 */ /* 0x000fe20000000800 */
[----:B------:R4:W-:Y:S06]  /*8060*/  MEMBAR.ALL.CTA ;  /* 0x0000000000007992 */ /* 0x0009ec0000008000 */
[----:B----4-:R-:W4:Y:S02]  /*8070*/  FENCE.VIEW.ASYNC.S ;  /* 0x00000000000073c6 */ /* 0x010f240000000000 */
[----:B----4-:R-:W-:Y:S06]  /*8080*/  BAR.ARV 0x1, 0x120 ;  /* 0x0044800000007b1d */ /* 0x010fec0000002000 */
[----:B-1----:R-:W-:Y:S01]  /*8090*/  LEA R4, P2, R20, UR4, 0x2 ;  /* 0x0000000414047c11 */ /* 0x002fe2000f8410ff */
[----:B------:R-:W-:-:S02]  /*80a0*/  ULDC UR4, c[0x0][0xc] ;  /* 0x0000030000047ab9 */ /* 0x000fc40000000800 */
[----:B------:R-:W-:Y:S01]  /*80b0*/  UIADD3 UR10, UR4, UR10, URZ ;  /* 0x0000000a040a7290 */ /* 0x000fe2000fffe03f */
[----:B------:R-:W-:-:S05]  /*80c0*/  LEA.HI.X R5, R20, UR5, R29, 0x2, P2 ;  /* 0x0000000514057c11 */ /* 0x000fca00090f141d */
[----:B------:R1:W-:Y:S01]  /*80d0*/  @!P0 STG.E desc[UR12][R4.64], R3 ;  /* 0x0000000304008986 */ /* 0x0003e2000c10190c */
[----:B--2---:R-:W-:Y:S02]  /*80e0*/  ISETP.NE.AND P0, PT, R6, 0x7, PT ;  /* 0x000000070600780c */ /* 0x004fe40003f05270 */
[----:B---3--:R-:W-:Y:S01]  /*80f0*/  MOV R23, UR10 ;  /* 0x0000000a00177c02 */ /* 0x008fe20008000f00 */
        /* <DEDUP_REMOVED lines=13> */
[----:B------:R-:W-:Y:S01]  /*81d0*/  UMOV UR7, 0x40 ;  /* 0x0000004000077882 */ /* 0x000fe20000000000 */
[----:B------:R-:W-:-:S05]  /*81e0*/  UMOV UR8, 0x1 ;  /* 0x0000000100087882 */ /* 0x000fca0000000000 */
[----:B------:R2:W-:Y:S02]  /*81f0*/  UTMASTG.5D [UR32], [UR4] ;  /* 0x00000020040073b5 */ /* 0x0005e40008020000 */
[----:B--2---:R-:W-:Y:S01]  /*8200*/  UMOV UR32, UR6 ;  /* 0x0000000600207c82 */ /* 0x004fe20008000000 */
[----:B------:R-:W-:Y:S01]  /*8210*/  UMOV UR33, UR7 ;  /* 0x0000000700217c82 */ /* 0x000fe20008000000 */
[----:B------:R-:W-:Y:S01]  /*8220*/  UIADD3 UR6, UR60, 0x34820, URZ ;  /* 0x000348203c067890 */ /* 0x000fe2000fffe03f */
[----:B------:R2:W-:Y:S03]  /*8230*/  UTMASTG.5D [UR32], [UR4] ;  /* 0x00000020040073b5 */ /* 0x0005e60008020000 */
[----:B------:R-:W-:Y:S02]  /*8240*/  UPRMT UR7, URZ, 0x654, UR6 ;  /* 0x000006543f077896 */ /* 0x000fe40008000006 */
[----:B------:R-:W-:Y:S01]  /*8250*/  UPRMT UR6, UR8, 0x654, UR6 ;  /* 0x0000065408067896 */ /* 0x000fe20008000006 */
[----:B------:R0:W-:Y:S01]  /*8260*/  UTMACMDFLUSH ;  /* 0x00000000000079b7 */ /* 0x0001e20000000000 */
[----:B------:R-:W-:-:S05]  /*8270*/  DEPBAR.LE SB0, 0x0 ;  /* 0x000080000000791a */ /* 0x000fca0000000000 */
[----:B------:R-:W-:Y:S02]  /*8280*/  SYNCS.ARRIVE.TRANS64.RED.A1T0 RZ, [UR7], RZ ;  /* 0x000000ffffff79a7 */ /* 0x000fe40008100407 */
[----:B--2---:R-:W-:Y:S03]  /*8290*/  SYNCS.ARRIVE.TRANS64.RED.A1T0 RZ, [UR6], RZ ;  /* 0x000000ffffff79a7 */ /* 0x004fe60008100406 */
.L_x_154:
[----:B------:R-:W-:Y:S05]  /*82a0*/  BSYNC B0 ;  /* 0x0000000000007941 */ /* 0x000fea0003800000 */
.L_x_153:
[----:B-1----:R-:W1:Y:S01]  /*82b0*/  LDC R0, c[0x0][0xda4] ;  /* 0x00036900ff007b82 */ /* 0x002e620000000800 */
[----:B------:R-:W-:Y:S01]  /*82c0*/  R2UR UR5, R23 ;  /* 0x00000000170572ca */ /* 0x000fe200000e0000 */
[----:B------:R-:W-:Y:S01]  /*82d0*/  UIADD3 UR38, UR38, 0x1, URZ ;  /* 0x0000000126267890 */ /* 0x000fe2000fffe03f */
[----:B------:R-:W-:-:S03]  /*82e0*/  VIADD R184, R184, 0x1 ;  /* 0x00000001b8b87836 */ /* 0x000fc60000000000 */
[----:B------:R-:W-:-:S04]  /*82f0*/  UISETP.NE.AND UP0, UPT, UR38, 0x2, UPT ;  /* 0x000000022600788c */ /* 0x000fc8000bf05270 */
[----:B------:R-:W-:Y:S02]  /*8300*/  USEL UR4, URZ, 0x1, UP0 ;  /* 0x000000013f047887 */ /* 0x000fe40008000000 */
[----:B------:R-:W-:Y:S02]  /*8310*/  USEL UR38, UR38, URZ, UP0 ;  /* 0x0000003f26267287 */ /* 0x000fe40008000000 */
[----:B------:R-:W-:Y:S01]  /*8320*/  ULOP3.LUT UR39, UR39, UR4, URZ, 0x3c, !UPT ;  /* 0x0000000427277292 */ /* 0x000fe2000f8e3c3f */
[----:B-1----:R-:W-:-:S13]  /*8330*/  ISETP.LE.AND P0, PT, R0, UR5, PT ;  /* 0x0000000500007c0c */ /* 0x002fda000bf03270 */
[----:B------:R-:W-:Y:S05]  /*8340*/  @!P0 BRA `(.L_x_155) ;  /* 0xffffff8c00e48947 */ /* 0x000fea000383ffff */
[----:B------:R-:W-:Y:S05]  /*8350*/  EXIT ;  /* 0x000000000000794d */ /* 0x000fea0003800000 */
.L_x_127:
[----:B------:R-:W-:-:S08]  /*8360*/  NOP ;  /* 0x0000000000007918 */ /* 0x000fd00000000000 */
[----:B-1----:R-:W1:-:S00]  /*8370*/  USETMAXREG.DEALLOC.CTAPOOL 0x18 ;  /* 0x00000018000079c8 */ /* 0x002e4000080e0500 */
[----:B-1----:R-:W-:-:S06]  /*8380*/  LOP3.LUT R0, R0, 0x3, RZ, 0xc0, !PT ;  /* 0x0000000300007812 */ /* 0x002fcc00078ec0ff */
[----:B------:R-:W1:Y:S02]  /*8390*/  SHFL.IDX PT, R0, R0, RZ, 0x1f ;  /* 0x00001fff00007589 */ /* 0x000e6400000e0000 */
[----:B-1----:R-:W-:-:S13]  /*83a0*/  ISETP.NE.AND P0, PT, R0, RZ, PT ;  /* 0x000000ff0000720c */ /* 0x002fda0003f05270 */
[----:B------:R-:W-:Y:S05]  /*83b0*/  @P0 EXIT ;  /* 0x000000000000094d */ /* 0x000fea0003800000 */
[----:B------:R-:W1:Y:S01]  /*83c0*/  S2UR UR4, SR_CTAID.X ;  /* 0x00000000000479c3 */ /* 0x000e620000002500 */
[----:B------:R-:W-:Y:S02]  /*83d0*/  IMAD.MOV.U32 R16, RZ, RZ, RZ ;  /* 0x000000ffff107224 */ /* 0x000fe400078e00ff */
[----:B------:R-:W-:Y:S02]  /*83e0*/  IMAD.MOV.U32 R2, RZ, RZ, 0x1 ;  /* 0x00000001ff027424 */ /* 0x000fe400078e00ff */
[----:B------:R-:W-:-:S03]  /*83f0*/  IMAD.MOV.U32 R17, RZ, RZ, 0x1 ;  /* 0x00000001ff117424 */ /* 0x000fc600078e00ff */
[----:B------:R-:W1:Y:S02]  /*8400*/  LDC R0, c[0x0][0xda4] ;  /* 0x00036900ff007b82 */ /* 0x000e640000000800 */
[----:B-1----:R-:W-:-:S13]  /*8410*/  ISETP.LE.AND P0, PT, R0, UR4, PT ;  /* 0x0000000400007c0c */ /* 0x002fda000bf03270 */
[----:B------:R-:W-:Y:S05]  /*8420*/  @P0 BRA `(.L_x_156) ;  /* 0x00000030000c0947 */ /* 0x000fea0003800000 */
[----:B------:R-:W2:Y:S01]  /*8430*/  LDL R4, [R1+0x24] ;  /* 0x0000240001047983 */ /* 0x000ea20000100800 */
[----:B------:R-:W1:Y:S01]  /*8440*/  S2UR UR4, SR_CTAID.X ;  /* 0x00000000000479c3 */ /* 0x000e620000002500 */
[----:B------:R-:W-:Y:S01]  /*8450*/  IMAD.MOV.U32 R16, RZ, RZ, RZ ;  /* 0x000000ffff107224 */ /* 0x000fe200078e00ff */
[----:B------:R-:W-:Y:S01]  /*8460*/  ULDC.64 UR36, c[0x0][0x198] ;  /* 0x0000660000247ab9 */ /* 0x000fe20000000a00 */
[----:B------:R-:W3:Y:S01]  /*8470*/  S2R R3, SR_TID.X ;  /* 0x0000000000037919 */ /* 0x000ee20000002100 */
[----:B------:R-:W-:Y:S01]  /*8480*/  IMAD.MOV.U32 R17, RZ, RZ, 0x1 ;  /* 0x00000001ff117424 */ /* 0x000fe200078e00ff */
[----:B------:R-:W-:Y:S01]  /*8490*/  ULDC UR39, c[0x0][0xc] ;  /* 0x0000030000277ab9 */ /* 0x000fe20000000800 */
[C---:B---3--:R-:W-:Y:S02]  /*84a0*/  LOP3.LUT P0, R0, R3.reuse, 0x1f, RZ, 0xc0, !PT ;  /* 0x0000001f03007812 */ /* 0x048fe4000780c0ff */
[----:B------:R-:W-:-:S03]  /*84b0*/  LOP3.LUT P1, RZ, R3, 0x7f, RZ, 0xc0, !PT ;  /* 0x0000007f03ff7812 */ /* 0x000fc6000782c0ff */
[----:B------:R1:W-:Y:S01]  /*84c0*/  STL [R1+0x20], R0 ;  /* 0x0000200001007387 */ /* 0x0003e20000100800 */
[----:B------:R-:W-:-:S04]  /*84d0*/  PLOP3.LUT P0, PT, P0, P1, PT, 0x8a, 0x0 ;  /* 0x000000000000781c */ /* 0x000fc80000703172 */
[----:B------:R-:W-:Y:S02]  /*84e0*/  P2R R19, PR, RZ, 0x1 ;  /* 0x00000001ff137803 */ /* 0x000fe40000000000 */
[----:B-1----:R-:W-:-:S05]  /*84f0*/  MOV R0, UR4 ;  /* 0x0000000400007c02 */ /* 0x002fca0008000f00 */
[----:B------:R1:W-:Y:S04]  /*8500*/  STL [R1+0x14], R0 ;  /* 0x0000140001007387 */ /* 0x0003e80000100800 */
[----:B------:R1:W-:Y:S01]  /*8510*/  STL [R1+0x1c], RZ ;  /* 0x00001cff01007387 */ /* 0x0003e20000100800 */
[----:B--2---:R-:W-:-:S13]  /*8520*/  R2UR UR5, R4 ;  /* 0x00000000040572ca */ /* 0x004fda00000e0000 */
[----:B-1----:R-:W-:-:S12]  /*8530*/  ULOP3.LUT UR38, UR5, 0x2, URZ, 0xfc, !UPT ;  /* 0x0000000205267892 */ /* 0x002fd8000f8efc3f */
.L_x_208:
[----:B------:R-:W2:Y:S01]  /*8540*/  LDL R6, [R1+0x14] ;  /* 0x0000140001067983 */ /* 0x000ea20000100800 */
[----:B------:R-:W1:Y:S01]  /*8550*/  LDC R2, c[0x0][0xda8] ;  /* 0x00036a00ff027b82 */ /* 0x000e620000000800 */
[----:B------:R-:W-:Y:S05]  /*8560*/  YIELD ;  /* 0x0000000000007946 */ /* 0x000fea0003800000 */
[----:B------:R-:W-:Y:S02]  /*8570*/  ULDC.64 UR4, c[0x0][0x3f8] ;  /* 0x0000fe0000047ab9 */ /* 0x000fe40000000a00 */
[----:B------:R-:W3:Y:S01]  /*8580*/  LDC R0, c[0x0][0xdb4] ;  /* 0x00036d00ff007b82 */ /* 0x000ee20000000800 */
[----:B------:R-:W-:-:S03]  /*8590*/  UISETP.NE.U32.AND UP0, UPT, UR4, URZ, UPT ;  /* 0x0000003f0400728c */ /* 0x000fc6000bf05070 */
[----:B------:R-:W-:Y:S01]  /*85a0*/  ULDC UR4, c[0x0][0x404] ;  /* 0x0001010000047ab9 */ /* 0x000fe20000000800 */
[----:B------:R-:W-:-:S04]  /*85b0*/  UISETP.NE.AND.EX UP0, UPT, UR5, URZ, UPT, UP0 ;  /* 0x0000003f0500728c */ /* 0x000fc8000bf05300 */
[----:B------:R-:W-:Y:S01]  /*85c0*/  USEL UR4, UR4, 0x1, UP0 ;  /* 0x0000000104047887 */ /* 0x000fe20008000000 */
[----:B-1----:R-:W-:Y:S02]  /*85d0*/  ISETP.NE.AND P0, PT, R2, 0x1, PT ;  /* 0x000000010200780c */ /* 0x002fe40003f05270 */
[----:B---3--:R-:W-:-:S11]  /*85e0*/  ISETP.NE.AND P1, PT, R0, 0x1, PT ;  /* 0x000000010000780c */ /* 0x008fd60003f25270 */
        /* <DEDUP_REMOVED lines=11> */
[----:B------:R-:W-:Y:S02]  /*86a0*/  MOV R3, 0x400 ;  /* 0x0000040000037802 */ /* 0x000fe40000000f00 */
[----:B------:R2:W-:Y:S02]  /*86b0*/  STL [R1], R7 ;  /* 0x0000000701007387 */ /* 0x0005e40000100800 */
[----:B-1----:R-:W-:Y:S01]  /*86c0*/  LEA R9, R4, R3, 0x18 ;  /* 0x0000000304097211 */ /* 0x002fe200078ec0ff */
[----:B---3--:R-:W-:-:S04]  /*86d0*/  IMAD R8, R2, UR4, RZ ;  /* 0x0000000402087c24 */ /* 0x008fc8000f8e02ff */
[----:B------:R-:W-:Y:S01]  /*86e0*/  VIADD R2, R9, 0x1c400 ;  /* 0x0001c40009027836 */ /* 0x000fe20000000000 */
[----:B------:R2:W-:Y:S04]  /*86f0*/  STL [R1+0x8], R9 ;  /* 0x0000080901007387 */ /* 0x0005e80000100800 */
[----:B------:R-:W-:Y:S01]  /*8700*/  LOP3.LUT P0, RZ, R2, 0x3ff, RZ, 0xc0, !PT ;  /* 0x000003ff02ff7812 */ /* 0x000fe2000780c0ff */
[----:B------:R2:W-:Y:S01]  /*8710*/  STL [R1+0x18], R8 ;  /* 0x0000180801007387 */ /* 0x0005e20000100800 */
[----:B------:R-:W-:-:S04]  /*8720*/  IADD3 R2, R8, 0x7f, RZ ;  /* 0x0000007f08027810 */ /* 0x000fc80007ffe0ff */
[----:B------:R-:W-:-:S04]  /*8730*/  SHF.R.S32.HI R3, RZ, 0x1f, R2 ;  /* 0x0000001fff037819 */ /* 0x000fc80000011402 */
[----:B------:R-:W-:Y:S01]  /*8740*/  LEA.HI R2, R3, R2, RZ, 0x7 ;  /* 0x0000000203027211 */ /* 0x000fe200078f38ff */
[----:B------:R-:W-:-:S04]  /*8750*/  IMAD.MOV R3, RZ, RZ, -R7 ;  /* 0x000000ffff037224 */ /* 0x000fc800078e0a07 */
[----:B------:R-:W-:Y:S01]  /*8760*/  IMAD R3, R0, R3, R6 ;  /* 0x0000000300037224 */ /* 0x000fe200078e0206 */
[----:B------:R-:W-:-:S05]  /*8770*/  SHF.R.S32.HI R0, RZ, 0x7, R2 ;  /* 0x00000007ff007819 */ /* 0x000fca0000011402 */
[----:B------:R2:W-:Y:S04]  /*8780*/  STL [R1+0x10], R0 ;  /* 0x0000100001007387 */ /* 0x0005e80000100800 */
[----:B------:R2:W-:Y:S01]  /*8790*/  STL [R1+0x4], R3 ;  /* 0x0000040301007387 */ /* 0x0005e20000100800 */
[----:B------:R-:W-:Y:S05]  /*87a0*/  @!P0 BRA `(.L_x_157) ;  /* 0x0000000000408947 */ /* 0x000fea0003800000 */
[----:B------:R-:W-:Y:S01]  /*87b0*/  MOV R2, 0x0 ;  /* 0x0000000000027802 */ /* 0x000fe20000000f00 */
[----:B------:R-:W-:Y:S01]  /*87c0*/  ULDC.64 UR6, c[0x4][0xb8] ;  /* 0x01002e0000067ab9 */ /* 0x000fe20000000a00 */
[----:B------:R-:W-:Y:S01]  /*87d0*/  ULDC.64 UR8, c[0x4][0xc0] ;  /* 0x0100300000087ab9 */ /* 0x000fe20000000a00 */
[----:B------:R-:W-:Y:S01]  /*87e0*/  ULDC.64 UR4, c[0x4][0x8] ;  /* 0x0100020000047ab9 */ /* 0x000fe20000000a00 */
[----:B------:R-:W-:Y:S01]  /*87f0*/  IMAD.U32 R4, RZ, RZ, UR6 ;  /* 0x00000006ff047e24 */ /* 0x000fe2000f8e00ff */
[----:B--2---:R-:W-:Y:S01]  /*8800*/  MOV R7, UR9 ;  /* 0x0000000900077c02 */ /* 0x004fe20008000f00 */
[----:B------:R-:W1:Y:S01]  /*8810*/  LDC.64 R2, c[0x4][R2] ;  /* 0x0100000002027b82 */ /* 0x000e620000000a00 */
[----:B------:R-:W-:Y:S01]  /*8820*/  IMAD.U32 R5, RZ, RZ, UR7 ;  /* 0x00000007ff057e24 */ /* 0x000fe2000f8e00ff */
[----:B------:R-:W-:Y:S01]  /*8830*/  MOV R13, RZ ;  /* 0x000000ff000d7202 */ /* 0x000fe20000000f00 */
[----:B------:R-:W-:Y:S02]  /*8840*/  IMAD.U32 R6, RZ, RZ, UR8 ;  /* 0x00000008ff067e24 */ /* 0x000fe4000f8e00ff */
[----:B------:R-:W-:-:S02]  /*8850*/  IMAD.U32 R10, RZ, RZ, UR4 ;  /* 0x00000004ff0a7e24 */ /* 0x000fc4000f8e00ff */
[----:B------:R-:W-:Y:S02]  /*8860*/  IMAD.U32 R11, RZ, RZ, UR5 ;  /* 0x00000005ff0b7e24 */ /* 0x000fe4000f8e00ff */
[----:B------:R-:W-:Y:S02]  /*8870*/  IMAD.MOV.U32 R8, RZ, RZ, 0x70 ;  /* 0x00000070ff087424 */ /* 0x000fe400078e00ff */
[----:B------:R-:W-:-:S07]  /*8880*/  IMAD.MOV.U32 R12, RZ, RZ, 0x1 ;  /* 0x00000001ff0c7424 */ /* 0x000fce00078e00ff */
[----:B------:R-:W-:-:S07]  /*8890*/  LEPC R20, `(.L_x_157) ;  /* 0x000000001014794e */ /* 0x000fce0000000000 */
[----:B-1----:R-:W-:Y:S05]  /*88a0*/  CALL.ABS.NOINC R2 ;  /* 0x0000000002007343 */ /* 0x002fea0003c00000 */
.L_x_157:
[----:B------:R-:W2:Y:S02]  /*88b0*/  LDL R2, [R1+0x8] ;  /* 0x0000080001027983 */ /* 0x000ea40000100800 */
[----:B--2---:R-:W-:-:S05]  /*88c0*/  VIADD R0, R2, 0x400 ;  /* 0x0000040002007836 */ /* 0x004fca0000000000 */
        /* <DEDUP_REMOVED lines=10> */
[----:B------:R-:W-:Y:S01]  /*8970*/  MOV R13, RZ ;  /* 0x000000ff000d7202 */ /* 0x000fe20000000f00 */
[----:B------:R-:W-:Y:S02]  /*8980*/  IMAD.U32 R6, RZ, RZ, UR8 ;  /* 0x00000008ff067e24 */ /* 0x000fe4000f8e00ff */
[----:B------:R-:W-:-:S02]  /*8990*/  IMAD.U32 R10, RZ, RZ, UR4 ;  /* 0x00000004ff0a7e24 */ /* 0x000fc4000f8e00ff */
[----:B------:R-:W-:Y:S02]  /*89a0*/  IMAD.U32 R11, RZ, RZ, UR5 ;  /* 0x00000005ff0b7e24 */ /* 0x000fe4000f8e00ff */
[----:B------:R-:W-:Y:S02]  /*89b0*/  IMAD.MOV.U32 R8, RZ, RZ, 0x70 ;  /* 0x00000070ff087424 */ /* 0x000fe400078e00ff */
[----:B-1----:R-:W-:-:S07]  /*89c0*/  IMAD.MOV.U32 R12, RZ, RZ, 0x1 ;  /* 0x00000001ff0c7424 */ /* 0x002fce00078e00ff */
[----:B------:R-:W-:-:S07]  /*89d0*/  LEPC R20, `(.L_x_159) ;  /* 0x000000001014794e */ /* 0x000fce0000000000 */
[----:B--2---:R-:W-:Y:S05]  /*89e0*/  CALL.ABS.NOINC R2 ;  /* 0x0000000002007343 */ /* 0x004fea0003c00000 */
.L_x_159:
[----:B------:R-:W-:Y:S01]  /*89f0*/  MOV R2, 0x0 ;  /* 0x0000000000027802 */ /* 0x000fe20000000f00 */
[----:B------:R-:W-:Y:S01]  /*8a00*/  ULDC.64 UR6, c[0x4][0xb8] ;  /* 0x01002e0000067ab9 */ /* 0x000fe20000000a00 */
[----:B------:R-:W-:Y:S01]  /*8a10*/  ULDC.64 UR8, c[0x4][0xc0] ;  /* 0x0100300000087ab9 */ /* 0x000fe20000000a00 */
[----:B------:R-:W-:Y:S01]  /*8a20*/  ULDC.64 UR4, c[0x4][0x18] ;  /* 0x0100060000047ab9 */ /* 0x000fe20000000a00 */
[----:B------:R-:W-:Y:S01]  /*8a30*/  IMAD.U32 R4, RZ, RZ, UR6 ;  /* 0x00000006ff047e24 */ /* 0x000fe2000f8e00ff */
[----:B------:R-:W-:Y:S01]  /*8a40*/  MOV R10, UR4 ;  /* 0x00000004000a7c02 */ /* 0x000fe20008000f00 */
[----:B------:R-:W1:Y:S01]  /*8a50*/  LDC.64 R2, c[0x4][R2] ;  /* 0x0100000002027b82 */ /* 0x000e620000000a00 */
[----:B------:R-:W-:Y:S02]  /*8a60*/  IMAD.U32 R5, RZ, RZ, UR7 ;  /* 0x00000007ff057e24 */ /* 0x000fe4000f8e00ff */
[----:B------:R-:W-:Y:S02]  /*8a70*/  IMAD.U32 R6, RZ, RZ, UR8 ;  /* 0x00000008ff067e24 */ /* 0x000fe4000f8e00ff */
[----:B------:R-:W-:-:S02]  /*8a80*/  IMAD.U32 R7, RZ, RZ, UR9 ;  /* 0x00000009ff077e24 */ /* 0x000fc4000f8e00ff */
[----:B------:R-:W-:Y:S02]  /*8a90*/  IMAD.U32 R11, RZ, RZ, UR5 ;  /* 0x00000005ff0b7e24 */ /* 0x000fe4000f8e00ff */
[----:B------:R-:W-:Y:S02]  /*8aa0*/  IMAD.MOV.U32 R8, RZ, RZ, 0x70 ;  /* 0x00000070ff087424 */ /* 0x000fe400078e00ff */
[----:B------:R-:W-:Y:S02]  /*8ab0*/  IMAD.MOV.U32 R12, RZ, RZ, 0x1 ;  /* 0x00000001ff0c7424 */ /* 0x000fe400078e00ff */
[----:B------:R-:W-:-:S07]  /*8ac0*/  IMAD.MOV.U32 R13, RZ, RZ, RZ ;  /* 0x000000ffff0d7224 */ /* 0x000fce00078e00ff */
[----:B------:R-:W-:-:S07]  /*8ad0*/  LEPC R20, `(.L_x_158) ;  /* 0x000000001014794e */ /* 0x000fce0000000000 */
[----:B-1----:R-:W-:Y:S05]  /*8ae0*/  CALL.ABS.NOINC R2 ;  /* 0x0000000002007343 */ /* 0x002fea0003c00000 */
.L_x_158:
[----:B------:R-:W2:Y:S01]  /*8af0*/  LDL R7, [R1] ;  /* 0x0000000001077983 */ /* 0x000ea20000100800 */
[----:B------:R-:W-:Y:S01]  /*8b00*/  ULDC.64 UR4, c[0x0][0x9f8] ;  /* 0x00027e0000047ab9 */ /* 0x000fe20000000a00 */
[----:B------:R-:W1:Y:S01]  /*8b10*/  LDC R0, c[0x0][0x428] ;  /* 0x00010a00ff007b82 */ /* 0x000e620000000800 */
[----:B------:R-:W-:Y:S01]  /*8b20*/  ISETP.NE.U32.AND P0, PT, RZ, UR4, PT ;  /* 0x00000004ff007c0c */ /* 0x000fe2000bf05070 */
[----:B------:R-:W3:Y:S04]  /*8b30*/  LDL R10, [R1+0x4] ;  /* 0x00000400010a7983 */ /* 0x000ee80000100800 */
[----:B------:R-:W4:Y:S01]  /*8b40*/  LDL R9, [R1+0x20] ;  /* 0x0000200001097983 */ /* 0x000f220000100800 */
[----:B------:R-:W-:Y:S01]  /*8b50*/  ISETP.NE.AND.EX P0, PT, RZ, UR5, PT, P0 ;  /* 0x00000005ff007c0c */ /* 0x000fe2000bf05300 */
[----:B------:R-:W-:Y:S01]  /*8b60*/  ULDC.64 UR6, c[0x0][0x208] ;  /* 0x0000820000067ab9 */ /* 0x000fe20000000a00 */
[----:B------:R-:W-:Y:S01]  /*8b70*/  ULDC UR4, c[0x0][0xda8] ;  /* 0x00036a0000047ab9 */ /* 0x000fe20000000800 */
[----:B------:R-:W4:Y:S04]  /*8b80*/  LDL.LU R6, [R1+0xc] ;  /* 0x00000c0001067983 */ /* 0x000f280000300800 */
[----:B------:R-:W4:Y:S06]  /*8b90*/  LDL R8, [R1+0x14] ;  /* 0x0000140001087983 */ /* 0x000f2c0000100800 */
[----:B------:R-:W2:Y:S01]  /*8ba0*/  @P0 LDC.64 R2, c[0x0][0x9f8] ;  /* 0x00027e00ff020b82 */ /* 0x000ea20000000a00 */
[----:B-1----:R-:W-:-:S13]  /*8bb0*/  ISETP.NE.AND P1, PT, R0, 0x1, PT ;  /* 0x000000010000780c */ /* 0x002fda0003f25270 */
[----:B------:R-:W3:Y:S08]  /*8bc0*/  @P1 LDC R5, c[0x0][0x42c] ;  /* 0x00010b00ff051b82 */ /* 0x000ef00000000800 */
[----:B------:R-:W1:Y:S01]  /*8bd0*/  @P1 LDC R4, c[0x0][0x430] ;  /* 0x00010c00ff041b82 */ /* 0x000e620000000800 */
[----:B--2---:R-:W-:-:S05]  /*8be0*/  @P0 IMAD.WIDE R2, R7, 0x4, R2 ;  /* 0x0000000407020825 */ /* 0x004fca00078e0202 */
[----:B------:R2:W5:Y:S01]  /*8bf0*/  @P0 LDG.E R7, desc[UR6][R2.64] ;  /* 0x0000000602070981 */ /* 0x000562000c1e1900 */
[----:B---3--:R-:W-:Y:S01]  /*8c00*/  @P1 IMAD.HI.U32 R5, R10, R5, RZ ;  /* 0x000000050a051227 */ /* 0x008fe200078e00ff */
[----:B------:R-:W-:-:S04]  /*8c10*/  MOV R0, R10 ;  /* 0x0000000a00007202 */ /* 0x000fc80000000f00 */
[----:B-1----:R-:W-:Y:S02]  /*8c20*/  @P1 SHF.R.U32.HI R0, RZ, R4, R5 ;  /* 0x00000004ff001219 */ /* 0x002fe40000011605 */
[----:B----4-:R-:W-:Y:S01]  /*8c30*/  ISETP.NE.AND P1, PT, R9, RZ, PT ;  /* 0x000000ff0900720c */ /* 0x010fe20003f25270 */
[----:B------:R-:W1:Y:S01]  /*8c40*/  S2R R4, SR_CgaCtaId ;  /* 0x0000000000047919 */ /* 0x000e620000008800 */
[----:B------:R-:W-:-:S04]  /*8c50*/  IMAD.MOV R6, RZ, RZ, -R6 ;  /* 0x000000ffff067224 */ /* 0x000fc800078e0a06 */
[----:B------:R-:W-:-:S07]  /*8c60*/  IMAD R6, R6, UR4, R8 ;  /* 0x0000000406067c24 */ /* 0x000fce000f8e0208 */
[----:B------:R-:W-:Y:S01]  /*8c70*/  VOTEU.ALL UP1, P1 ;  /* 0x00000000003f7886 */ /* 0x000fe20000820000 */
[----:B------:R-:W-:-:S04]  /*8c80*/  PLOP3.LUT P2, PT, P1, PT, PT, 0x8, 0x0 ;  /* 0x000000000000781c */ /* 0x000fc80000f4e170 */
[----:B------:R-:W-:Y:S01]  /*8c90*/  @!UP1 UIADD3 UR8, UP0, UR36, 0x270, URZ ;  /* 0x0000027024089890 */ /* 0x000fe2000ff1e03f */
[----:B------:R-:W-:-:S03]  /*8ca0*/  IMAD.SHL.U32 R6, R6, 0x80, RZ ;  /* 0x0000008006067824 */ /* 0x000fc600078e00ff */
[----:B------:R-:W-:-:S03]  /*8cb0*/  @!UP1 UIADD3.X UR9, URZ, UR37, URZ, UP0, !UPT ;  /* 0x000000253f099290 */ /* 0x000fc600087fe43f */
[----:B--2---:R-:W-:-:S09]  /*8cc0*/  VOTEU.ALL UP0, P1 ;  /* 0x00000000003f7886 */ /* 0x004fd20000800000 */
.L_x_160:
[----:B------:R-:W2:Y:S04]  /*8cd0*/  LDL R3, [R1] ;  /* 0x0000000001037983 */ /* 0x000ea80000100800 */
[----:B------:R-:W3:Y:S01]  /*8ce0*/  LDL R2, [R1+0x4] ;  /* 0x0000040001027983 */ /* 0x000ee20000100800 */
[----:B------:R-:W-:Y:S01]  /*8cf0*/  UMOV UR4, URZ ;  /* 0x0000003f00047c82 */ /* 0x000fe20008000000 */
[----:B------:R-:W-:Y:S02]  /*8d00*/  PLOP3.LUT P0, PT, P0, P2, PT, 0xa2, 0x0 ;  /* 0x000000000000781c */ /* 0x000fe40000705472 */
[----:B--2---:R-:W-:-:S08]  /*8d10*/  @P2 R2UR P0, UR7, R3 ;  /* 0x00000000030722ca */ /* 0x004fd00000000000 */
[----:B------:R-:W-:Y:S02]  /*8d20*/  PLOP3.LUT P0, PT, P0, P2, PT, 0xa2, 0x0 ;  /* 0x000000000000781c */ /* 0x000fe40000705472 */
[----:B---3--:R-:W-:-:S08]  /*8d30*/  @P2 R2UR.OR P0, UR6, R2 ;  /* 0x00000000020622ca */ /* 0x008fd00000100000 */
[----:B------:R-:W-:Y:S02]  /*8d40*/  PLOP3.LUT P0, PT, P0, P2, PT, 0xa2, 0x0 ;  /* 0x000000000000781c */ /* 0x000fe40000705472 */
[----:B------:R-:W-:-:S08]  /*8d50*/  @P2 R2UR.OR P0, UR5, R6 ;  /* 0x00000000060522ca */ /* 0x000fd00000100000 */
[----:B------:R-:W-:-:S05]  /*8d60*/  @P2 PLOP3.LUT P2, PT, P0, PT, PT, 0x80, 0x0 ;  /* 0x000000000000281c */ /* 0x000fca000074f070 */
[----:B------:R2:W-:Y:S08]  /*8d70*/  @!UP0 UTMAPF.L2.4D [UR4], [UR8] ;  /* 0x00000004080085b8 */ /* 0x0005f00008018000 */
[----:B--2---:R-:W-:Y:S05]  /*8d80*/  @P2 BRA.U.ANY `(.L_x_160) ;  /* 0xfffffffd00d02947 */ /* 0x004fea000393ffff */
[----:B------:R-:W-:Y:S01]  /*8d90*/  PLOP3.LUT P2, PT, P1, PT, PT, 0x8, 0x0 ;  /* 0x000000000000781c */ /* 0x000fe20000f4e170 */
[----:B------:R-:W-:Y:S01]  /*8da0*/  VOTEU.ALL UP0, P1 ;  /* 0x00000000003f7886 */ /* 0x000fe20000800000 */
[----:B------:R-:W-:-:S11]  /*8db0*/  UMOV UR4, 0x40 ;  /* 0x0000004000047882 */ /* 0x000fd60000000000 */
.L_x_161:
[----:B------:R-:W2:Y:S04]  /*8dc0*/  LDL R3, [R1] ;  /* 0x0000000001037983 */ /* 0x000ea80000100800 */
[----:B------:R-:W3:Y:S01]  /*8dd0*/  LDL R2, [R1+0x4] ;  /* 0x0000040001027983 */ /* 0x000ee20000100800 */
        /* <DEDUP_REMOVED lines=12> */
.L_x_162:
        /* <DEDUP_REMOVED lines=11> */
[----:B------:R-:W2:Y:S01]  /*8f50*/  LDC.64 R2, c[0x0][0x3f8] ;  /* 0x0000fe00ff027b82 */ /* 0x000ea20000000a00 */
[C---:B-1----:R-:W-:Y:S01]  /*8f60*/  IMAD.SHL.U32 R20, R4.reuse, 0x40, RZ ;  /* 0x0000004004147824 */ /* 0x042fe200078e00ff */
[----:B------:R-:W-:Y:S01]  /*8f70*/  UMOV UR4, 0xffffffff ;  /* 0xffffffff00047882 */ /* 0x000fe20000000000 */
[----:B------:R-:W-:-:S03]  /*8f80*/  IMAD.SHL.U32 R21, R4, 0x1000, RZ ;  /* 0x0000100004157824 */ /* 0x000fc600078e00ff */
[----:B------:R-:W-:Y:S02]  /*8f90*/  LOP3.LUT R20, R20, 0x40, RZ, 0xc0, !PT ;  /* 0x0000004014147812 */ /* 0x000fe400078ec0ff */
[----:B------:R-:W-:Y:S02]  /*8fa0*/  LOP3.LUT R21, R21, 0x1000, RZ, 0xc0, !PT ;  /* 0x0000100015157812 */ /* 0x000fe400078ec0ff */
[----:B--2---:R-:W-:-:S04]  /*8fb0*/  ISETP.NE.U32.AND P0, PT, R2, RZ, PT ;  /* 0x000000ff0200720c */ /* 0x004fc80003f05070 */
[----:B------:R-:W-:-:S04]  /*8fc0*/  ISETP.NE.AND.EX P0, PT, R3, RZ, PT, P0 ;  /* 0x000000ff0300720c */ /* 0x000fc80003f05300 */
[----:B-----5:R-:W-:Y:S01]  /*8fd0*/  SEL R5, R7, RZ, !P0 ;  /* 0x000000ff07057207 */ /* 0x020fe20004000000 */
[----:B------:R-:W-:Y:S08]  /*8fe0*/  BRA.DIV UR4, `(.L_x_163) ;  /* 0x0000002a046c7947 */ /* 0x000ff0000b800000 */
.L_x_224:
[----:B------:R-:W2:Y:S01]  /*8ff0*/  LDL R8, [R1+0x10] ;  /* 0x0000100001087983 */ /* 0x000ea20000100800 */
[----:B------:R-:W-:Y:S01]  /*9000*/  UMOV UR4, 0xffffffff ;  /* 0xffffffff00047882 */ /* 0x000fe20000000000 */
[----:B------:R-:W-:Y:S02]  /*9010*/  SHF.R.S32.HI R12, RZ, 0x1f, R7 ;  /* 0x0000001fff0c7819 */ /* 0x000fe40000011407 */
[----:B------:R-:W-:Y:S01]  /*9020*/  MOV R4, R7 ;  /* 0x0000000700047202 */ /* 0x000fe20000000f00 */
[----:B--2---:R-:W-:Y:S01]  /*9030*/  VIADD R8, R8, 0xffffffff ;  /* 0xffffffff08087836 */ /* 0x004fe20000000000 */
[----:B------:R-:W-:Y:S06]  /*9040*/  BRA.DIV UR4, `(.L_x_164) ;  /* 0x0000002a04887947 */ /* 0x000fec000b800000 */
[----:B------:R-:W-:-:S13]  /*9050*/  ELECT P6, URZ, PT ;  /* 0x00000000003f782f */ /* 0x000fda00038c0000 */
.L_x_227:
[----:B------:R-:W-:Y:S05]  /*9060*/  @!P6 BRA `(.L_x_165) ;  /* 0x000000040028e947 */ /* 0x000fea0003800000 */
        /* <DEDUP_REMOVED lines=9> */
[----:B------:R-:W-:-:S04]  /*9100*/  @P1 SHF.R.U32.HI R5, RZ, R11, R10 ;  /* 0x0000000bff051219 */ /* 0x000fc8000001160a */
[--C-:B------:R-:W-:Y:S01]  /*9110*/  SHF.R.S32.HI R11, RZ, 0x1f, R5.reuse ;  /* 0x0000001fff0b7819 */ /* 0x100fe20000011405 */
[----:B------:R-:W-:Y:S01]  /*9120*/  IMAD.MOV R18, RZ, RZ, -R5 ;  /* 0x000000ffff127224 */ /* 0x000fe200078e0a05 */
[----:B------:R-:W-:-:S03]  /*9130*/  MOV R10, R5 ;  /* 0x00000005000a7202 */ /* 0x000fc60000000f00 */
[----:B------:R-:W-:Y:S02]  /*9140*/  IMAD R18, R9, R18, R8 ;  /* 0x0000001209127224 */ /* 0x000fe400078e0208 */
[----:B------:R-:W-:Y:S02]  /*9150*/  IMAD R9, R12, UR4, RZ ;  /* 0x000000040c097c24 */ /* 0x000fe4000f8e02ff */
[----:B------:R-:W-:-:S04]  /*9160*/  IMAD.WIDE.U32 R10, R7, UR4, R10 ;  /* 0x00000004070a7c25 */ /* 0x000fc8000f8e000a */
[----:B------:R-:W-:Y:S01]  /*9170*/  IMAD R5, R7, UR5, R9 ;  /* 0x0000000507057c24 */ /* 0x000fe2000f8e0209 */
[----:B------:R-:W-:-:S03]  /*9180*/  LEA R14, P1, R10, R2, 0x2 ;  /* 0x000000020a0e7211 */ /* 0x000fc600078210ff */
[----:B------:R-:W-:-:S05]  /*9190*/  IMAD.IADD R5, R11, 0x1, R5 ;  /* 0x000000010b057824 */ /* 0x000fca00078e0205 */
[----:B------:R-:W-:-:S05]  /*91a0*/  LEA.HI.X R15, R10, R3, R5, 0x2, P1 ;  /* 0x000000030a0f7211 */ /* 0x000fca00008f1405 */
[----:B------:R1:W5:Y:S02]  /*91b0*/  LDG.E R7, desc[UR6][R14.64] ;  /* 0x000000060e077981 */ /* 0x000364000c1e1900 */
.L_x_166:
[----:B------:R-:W2:Y:S01]  /*91c0*/  S2R R9, SR_CgaCtaId ;  /* 0x0000000000097919 */ /* 0x000ea20000008800 */
[----:B------:R-:W-:-:S04]  /*91d0*/  MOV R5, 0x400 ;  /* 0x0000040000057802 */ /* 0x000fc80000000f00 */
[----:B--2---:R-:W-:Y:S02]  /*91e0*/  LEA R5, R9, R5, 0x18 ;  /* 0x0000000509057211 */ /* 0x004fe400078ec0ff */
[----:B------:R-:W-:-:S03]  /*91f0*/  SHF.L.U32 R9, R17, 0x1f, RZ ;  /* 0x0000001f11097819 */ /* 0x000fc600000006ff */
[----:B------:R-:W-:-:S04]  /*9200*/  IMAD R5, R16, 0x8, R5 ;  /* 0x0000000810057824 */ /* 0x000fc800078e0205 */
[----:B------:R-:W2:Y:S02]  /*9210*/  SYNCS.PHASECHK.TRANS64.TRYWAIT P1, [R5+URZ+0x34840], R9 ;  /* 0x03484009050075a7 */ /* 0x000ea4000802017f */
[----:B--2---:R-:W-:Y:S05]  /*9220*/  @!P1 BRA `(.L_x_167) ;  /* 0x0000002800309947 */ /* 0x004fea0003800000 */
.L_x_228:
[----:B------:R-:W3:Y:S01]  /*9230*/  S2R R10, SR_TID.X ;  /* 0x00000000000a7919 */ /* 0x000ee20000002100 */
[----:B------:R-:W-:-:S04]  /*9240*/  UPRMT UR4, UR38, 0x9910, URZ ;  /* 0x0000991026047896 */ /* 0x000fc8000800003f */
[----:B------:R-:W-:Y:S01]  /*9250*/  UISETP.NE.AND UP0, UPT, UR4, 0x2, UPT ;  /* 0x000000020400788c */ /* 0x000fe2000bf05270 */
[----:B---3--:R-:W-:-:S13]  /*9260*/  LOP3.LUT P1, RZ, R10, 0x7f, RZ, 0xc0, !PT ;  /* 0x0000007f0aff7812 */ /* 0x008fda000782c0ff */
[----:B--2---:R-:W-:-:S04]  /*9270*/  @!P1 IMAD.MOV.U32 R9, RZ, RZ, 0xc000 ;  /* 0x0000c000ff099424 */ /* 0x004fc800078e00ff */
[----:B------:R2:W-:Y:S01]  /*9280*/  @!P1 SYNCS.ARRIVE.TRANS64 RZ, [R5+URZ+0x34830], R9 ;  /* 0x0348300905ff99a7 */ /* 0x0005e2000800003f */
[----:B------:R-:W-:-:S13]  /*9290*/  PLOP3.LUT P1, PT, PT, PT, UP0, 0x80, 0x0 ;  /* 0x000000000000781c */ /* 0x000fda0003f2f008 */
[----:B--2---:R-:W-:Y:S05]  /*92a0*/  @P1 BRA `(.L_x_168) ;  /* 0x0000000000041947 */ /* 0x004fea0003800000 */
[----:B------:R-:W-:Y:S01]  /*92b0*/  BPT.TRAP 0x1 ;  /* 0x000000040000795c */ /* 0x000fe20000300000 */
.L_x_168:
[----:B------:R-:W-:-:S13]  /*92c0*/  ISETP.NE.AND P1, PT, R19, RZ, PT ;  /* 0x000000ff1300720c */ /* 0x000fda0003f25270 */
[----:B------:R-:W-:Y:S05]  /*92d0*/  @P1 BRA `(.L_x_169) ;  /* 0x0000000000041947 */ /* 0x000fea0003800000 */
[----:B------:R-:W-:Y:S01]  /*92e0*/  BPT.TRAP 0x1 ;  /* 0x000000040000795c */ /* 0x000fe20000300000 */
.L_x_169:
[----:B------:R-:W2:Y:S01]  /*92f0*/  S2R R10, SR_CgaCtaId ;  /* 0x00000000000a7919 */ /* 0x000ea20000008800 */
[----:B------:R-:W-:Y:S01]  /*9300*/  MOV R9, 0x400 ;  /* 0x0000040000097802 */ /* 0x000fe20000000f00 */
[----:B------:R-:W-:Y:S01]  /*9310*/  UIADD3 UR4, UP0, UR36, 0x370, URZ ;  /* 0x0000037024047890 */ /* 0x000fe2000ff1e03f */
[----:B------:R-:W-:Y:S01]  /*9320*/  R2UR UR9, R5 ;  /* 0x00000000050972ca */ /* 0x000fe200000e0000 */
[----:B------:R-:W-:Y:S01]  /*9330*/  IMAD R5, R16, 0x6000, R21 ;  /* 0x0000600010057824 */ /* 0x000fe200078e0215 */
[----:B------:R-:W-:Y:S01]  /*9340*/  R2UR UR11, R18 ;  /* 0x00000000120b72ca */ /* 0x000fe200000e0000 */
[----:B------:R-:W-:Y:S01]  /*9350*/  UMOV UR10, URZ ;  /* 0x0000003f000a7c82 */ /* 0x000fe20008000000 */
[----:B------:R-:W-:Y:S01]  /*9360*/  R2UR UR5, R20 ;  /* 0x00000000140572ca */ /* 0x000fe200000e0000 */
[----:B------:R-:W-:Y:S01]  /*9370*/  UMOV UR18, 0x30000 ;  /* 0x0003000000127882 */ /* 0x000fe20000000000 */
[----:B------:R-:W-:Y:S01]  /*9380*/  R2UR UR12, R0 ;  /* 0x00000000000c72ca */ /* 0x000fe200000e0000 */
[----:B------:R-:W-:Y:S01]  /*9390*/  UMOV UR6, 0x0 ;  /* 0x0000000000067882 */ /* 0x000fe20000000000 */
[----:B-----5:R-:W-:Y:S01]  /*93a0*/  R2UR UR13, R7 ;  /* 0x00000000070d72ca */ /* 0x020fe200000e0000 */
[----:B------:R-:W-:Y:S01]  /*93b0*/  UMOV UR7, 0x14f00000 ;  /* 0x14f0000000077882 */ /* 0x000fe20000000000 */
[----:B------:R-:W-:-:S03]  /*93c0*/  UMOV UR16, 0x40 ;  /* 0x0000004000107882 */ /* 0x000fc60000000000 */
[----:B------:R-:W-:-:S04]  /*93d0*/  UIADD3 UR9, UR9, 0x34830, URZ ;  /* 0x0003483009097890 */ /* 0x000fc8000fffe03f */
[----:B------:R-:W-:Y:S02]  /*93e0*/  ULEA UR11, UR11, UR5, 0x7 ;  /* 0x000000050b0b7291 */ /* 0x000fe4000f8e383f */
[----:B------:R-:W-:Y:S01]  /*93f0*/  UIADD3.X UR5, URZ, UR37, URZ, UP0, !UPT ;  /* 0x000000253f057290 */ /* 0x000fe200087fe43f */
[----:B--2---:R-:W-:-:S05]  /*9400*/  LEA R9, R10, R9, 0x18 ;  /* 0x000000090a097211 */ /* 0x004fca00078ec0ff */
[----:B------:R-:W-:-:S05]  /*9410*/  IMAD R5, R5, 0x2, R9 ;  /* 0x0000000205057824 */ /* 0x000fca00078e0209 */
[----:B------:R-:W-:Y:S02]  /*9420*/  R2UR UR8, R5 ;  /* 0x00000000050872ca */ /* 0x000fe400000e0000 */
[----:B------:R-:W-:-:S11]  /*9430*/  MOV R5, R7 ;  /* 0x0000000700057202 */ /* 0x000fd60000000f00 */
[----:B------:R-:W-:Y:S02]  /*9440*/  UIADD3 UR14, UR8, 0x1c400, URZ ;  /* 0x0001c400080e7890 */ /* 0x000fe4000fffe03f */
[----:B------:R-:W-:Y:S02]  /*9450*/  UIADD3 UR15, UR8, 0x20400, URZ ;  /* 0x00020400080f7890 */ /* 0x000fe4000fffe03f */
[----:B------:R-:W-:-:S03]  /*9460*/  UIADD3 UR17, UR8, 0x24400, URZ ;  /* 0x0002440008117890 */ /* 0x000fc6000fffe03f */
[----:B------:R-:W-:Y:S01]  /*9470*/  UMOV UR8, UR14 ;  /* 0x0000000e00087c82 */ /* 0x000fe20008000000 */
[----:B------:R-:W-:Y:S01]  /*9480*/  UMOV UR14, 0x80 ;  /* 0x00000080000e7882 */ /* 0x000fe20000000000 */
[----:B------:R2:W-:Y:S02]  /*9490*/  UTMALDG.4D.MULTICAST [UR8], [UR4], UR18, desc[UR6] ;  /* 0x00000608040073b4 */ /* 0x0005e40008019812 */
[----:B--2---:R-:W-:Y:S01]  /*94a0*/  UMOV UR8, UR15 ;  /* 0x0000000f00087c82 */ /* 0x004fe20008000000 */
[----:B------:R-:W-:Y:S02]  /*94b0*/  UMOV UR10, UR16 ;  /* 0x00000010000a7c82 */ /* 0x000fe40008000000 */
[----:B------:R2:W-:Y:S02]  /*94c0*/  UTMALDG.4D.MULTICAST [UR8], [UR4], UR18, desc[UR6] ;  /* 0x00000608040073b4 */ /* 0x0005e40008019812 */
[----:B--2---:R-:W-:Y:S01]  /*94d0*/  UMOV UR8, UR17 ;  /* 0x0000001100087c82 */ /* 0x004fe20008000000 */
[----:B------:R-:W-:-:S02]  /*94e0*/  UMOV UR10, UR14 ;  /* 0x0000000e000a7c82 */ /* 0x000fc40008000000 */
[----:B------:R2:W-:Y:S02]  /*94f0*/  UTMALDG.4D.MULTICAST [UR8], [UR4], UR18, desc[UR6] ;  /* 0x00000608040073b4 */ /* 0x0005e40008019812 */
[----:B--2---:R-:W-:Y:S01]  /*9500*/  NOP ;  /* 0x0000000000007918 */ /* 0x004fe20000000000 */
.L_x_165:
[----:B-1----:R-:W2:Y:S04]  /*9510*/  LDL.LU R15, [R1] ;  /* 0x00000000010f7983 */ /* 0x002ea80000300800 */
[----:B------:R-:W3:Y:S04]  /*9520*/  LDL.LU R14, [R1+0x4] ;  /* 0x00000400010e7983 */ /* 0x000ee80000300800 */
[----:B------:R-:W4:Y:S01]  /*9530*/  LDL R13, [R1+0x1c] ;  /* 0x00001c00010d7983 */ /* 0x000f220000100800 */
[----:B------:R-:W-:-:S03]  /*9540*/  MOV R10, 0x400 ;  /* 0x00000400000a7802 */ /* 0x000fc60000000f00 */
[----:B------:R-:W5:Y:S01]  /*9550*/  LDL.LU R9, [R1+0x18] ;  /* 0x0000180001097983 */ /* 0x000f620000300800 */
[----:B------:R-:W1:Y:S01]  /*9560*/  S2R R11, SR_CgaCtaId ;  /* 0x00000000000b7919 */ /* 0x000e620000008800 */
[----:B------:R-:W-:Y:S05]  /*9570*/  WARPSYNC.ALL ;  /* 0x0000000000007948 */ /* 0x000fea0003800000 */
[----:B------:R-:W-:-:S13]  /*9580*/  ELECT P1, URZ, PT ;  /* 0x00000000003f782f */ /* 0x000fda0003820000 */
[----:B------:R-:W-:Y:S01]  /*9590*/  @P1 R2UR UR11, R6 ;  /* 0x00000000060b12ca */ /* 0x000fe200000e0000 */
[----:B------:R-:W-:-:S04]  /*95a0*/  UIADD3 UR4, UP0, UR36, 0x270, URZ ;  /* 0x0000027024047890 */ /* 0x000fc8000ff1e03f */
        /* <DEDUP_REMOVED lines=21> */
[C---:B---3--:R-:W-:Y:S02]  /*9700*/  @P1 R2UR UR12, R14.reuse ;  /* 0x000000000e0c12ca */ /* 0x048fe400000e0000 */
[----:B------:R-:W-:Y:S02]  /*9710*/  @P1 R2UR UR21, R15 ;  /* 0x000000000f1512ca */ /* 0x000fe400000e0000 */
[----:B------:R-:W-:-:S09]  /*9720*/  @P1 R2UR UR20, R14 ;  /* 0x000000000e1412ca */ /* 0x000fd200000e0000 */
[----:B------:R2:W-:Y:S04]  /*9730*/  UTMALDG.4D [UR8], [UR4], desc[UR6] ;  /* 0x00000608040075b4 */ /* 0x0005e80008019000 */
[----:B------:R1:W-:Y:S01]  /*9740*/  UTMALDG.4D [UR16], [UR4], desc[UR14] ;  /* 0x00000e10040075b4 */ /* 0x0003e20008019000 */
[----:B--2---:R-:W-:Y:S02]  /*9750*/  @P1 R2UR UR13, R15 ;  /* 0x000000000f0d12ca */ /* 0x004fe400000e0000 */
[----:B------:R-:W-:Y:S02]  /*9760*/  @P1 R2UR UR12, R14 ;  /* 0x000000000e0c12ca */ /* 0x000fe400000e0000 */
[----:B------:R-:W-:Y:S01]  /*9770*/  @P1 R2UR UR11, R6 ;  /* 0x00000000060b12ca */ /* 0x000fe200000e0000 */
[----:B------:R-:W-:Y:S01]  /*9780*/  UIADD3 UR8, UR24, 0x18400, URZ ;  /* 0x0001840018087890 */ /* 0x000fe2000fffe03f */
[----:B----4-:R-:W-:Y:S01]  /*9790*/  LOP3.LUT R6, R13, 0x1, RZ, 0xc, !PT ;  /* 0x000000010d067812 */ /* 0x010fe200078e0cff */
[----:B------:R-:W-:-:S03]  /*97a0*/  UMOV UR10, 0x80 ;  /* 0x00000080000a7882 */ /* 0x000fc60000000000 */
[----:B------:R-:W-:-:S07]  /*97b0*/  SHF.L.U32 R6, R6, 0x1f, RZ ;  /* 0x0000001f06067819 */ /* 0x000fce00000006ff */
[----:B------:R1:W-:Y:S01]  /*97c0*/  UTMALDG.4D [UR8], [UR4], desc[UR22] ;  /* 0x00001608040075b4 */ /* 0x0003e20008019000 */
[----:B------:R-:W2:Y:S01]  /*97d0*/  SYNCS.PHASECHK.TRANS64.TRYWAIT P1, [R10+URZ+0x34820], R6 ;  /* 0x034820060a0075a7 */ /* 0x000ea2000802017f */
[----:B-----5:R-:W-:Y:S01]  /*97e0*/  ISETP.GE.AND P2, PT, R9, 0x81, PT ;  /* 0x000000810900780c */ /* 0x020fe20003f46270 */
[----:B-12---:R-:W-:-:S12]  /*97f0*/  @!P1 BRA `(.L_x_171) ;  /* 0x0000002000d09947 */ /* 0x006fd80003800000 */
.L_x_229:
[----:B------:R-:W-:Y:S05]  /*9800*/  BSYNC B0 ;  /* 0x0000000000007941 */ /* 0x000fea0003800000 */
.L_x_170:
[----:B------:R-:W-:Y:S05]  /*9810*/  @!P2 BRA `(.L_x_172) ;  /* 0x000000180010a947 */ /* 0x000fea0003800000 */
[----:B-1----:R-:W2:Y:S01]  /*9820*/  LDL R7, [R1+0x10] ;  /* 0x0000100001077983 */ /* 0x002ea20000100800 */
[----:B------:R-:W-:Y:S02]  /*9830*/  IMAD.MOV.U32 R6, RZ, RZ, 0x1 ;  /* 0x00000001ff067424 */ /* 0x000fe400078e00ff */
[----:B--2---:R-:W-:-:S05]  /*9840*/  IMAD.MOV R14, RZ, RZ, -R7 ;  /* 0x000000ffff0e7224 */ /* 0x004fca00078e0a07 */
[----:B------:R-:W-:-:S04]  /*9850*/  VIADDMNMX R14, R14, R6, 0xffffffff, !PT ;  /* 0xffffffff0e0e7446 */ /* 0x000fc80007800106 */
[----:B------:R-:W-:-:S04]  /*9860*/  IADD3 R6, R7, R14, RZ ;  /* 0x0000000e07067210 */ /* 0x000fc80007ffe0ff */
[----:B------:R-:W-:-:S04]  /*9870*/  LOP3.LUT R6, R6, 0x1, RZ, 0xc0, !PT ;  /* 0x0000000106067812 */ /* 0x000fc800078ec0ff */
[----:B------:R-:W-:Y:S01]  /*9880*/  ISETP.NE.U32.AND P1, PT, R6, 0x1, PT ;  /* 0x000000010600780c */ /* 0x000fe20003f25070 */
[----:B------:R-:W-:-:S12]  /*9890*/  VIADD R6, R7, 0xfffffffe ;  /* 0xfffffffe07067836 */ /* 0x000fd80000000000 */
        /* <DEDUP_REMOVED lines=11> */
[----:B------:R-:W-:Y:S01]  /*9950*/  MOV R7, R6 ;  /* 0x0000000600077202 */ /* 0x000fe20000000f00 */
[----:B------:R-:W-:Y:S01]  /*9960*/  ULDC.64 UR4, c[0x0][0x408] ;  /* 0x0001020000047ab9 */ /* 0x000fe20000000a00 */
[----:B------:R-:W-:Y:S01]  /*9970*/  ULDC.64 UR6, c[0x0][0x208] ;  /* 0x0000820000067ab9 */ /* 0x000fe20000000a00 */
[----:B-1----:R-:W-:-:S13]  /*9980*/  ISETP.NE.AND P1, PT, R15, 0x1, PT ;  /* 0x000000010f00780c */ /* 0x002fda0003f25270 */
[----:B------:R-:W1:Y:S02]  /*9990*/  @P1 LDC.64 R10, c[0x0][0x420] ;  /* 0x00010800ff0a1b82 */ /* 0x000e640000000a00 */
[----:B-1----:R-:W-:-:S05]  /*99a0*/  @P1 IMAD.HI.U32 R10, R6, R10, RZ ;  /* 0x0000000a060a1227 */ /* 0x002fca00078e00ff */
[----:B------:R-:W-:-:S04]  /*99b0*/  @P1 SHF.R.U32.HI R7, RZ, R11, R10 ;  /* 0x0000000bff071219 */ /* 0x000fc8000001160a */
[--C-:B------:R-:W-:Y:S01]  /*99c0*/  SHF.R.S32.HI R11, RZ, 0x1f, R7.reuse ;  /* 0x0000001fff0b7819 */ /* 0x100fe20000011407 */
[----:B------:R-:W-:-:S04]  /*99d0*/  IMAD.MOV R10, RZ, RZ, -R7 ;  /* 0x000000ffff0a7224 */ /* 0x000fc800078e0a07 */
[----:B------:R-:W-:Y:S02]  /*99e0*/  IMAD R6, R15, R10, R6 ;  /* 0x0000000a0f067224 */ /* 0x000fe400078e0206 */
[----:B------:R-:W-:Y:S02]  /*99f0*/  IMAD R15, R12, UR4, RZ ;  /* 0x000000040c0f7c24 */ /* 0x000fe4000f8e02ff */
[----:B------:R-:W-:Y:S02]  /*9a00*/  IMAD.MOV.U32 R10, RZ, RZ, R7 ;  /* 0x000000ffff0a7224 */ /* 0x000fe400078e0007 */
[C---:B------:R-:W-:Y:S02]  /*9a10*/  IMAD R7, R4.reuse, UR5, R15 ;  /* 0x0000000504077c24 */ /* 0x040fe4000f8e020f */
[----:B------:R-:W-:-:S04]  /*9a20*/  IMAD.WIDE.U32 R10, R4, UR4, R10 ;  /* 0x00000004040a7c25 */ /* 0x000fc8000f8e000a */
[----:B------:R-:W-:Y:S01]  /*9a30*/  IMAD.IADD R7, R7, 0x1, R11 ;  /* 0x0000000107077824 */ /* 0x000fe200078e020b */
[----:B------:R-:W-:-:S04]  /*9a40*/  LEA R2, P1, R10, R2, 0x2 ;  /* 0x000000020a027211 */ /* 0x000fc800078210ff */
[----:B------:R-:W-:-:S05]  /*9a50*/  LEA.HI.X R3, R10, R3, R7, 0x2, P1 ;  /* 0x000000030a037211 */ /* 0x000fca00008f1407 */
[----:B------:R1:W5:Y:S04]  /*9a60*/  LDG.E R7, desc[UR6][R2.64] ;  /* 0x0000000602077981 */ /* 0x000368000c1e1900 */
.L_x_176:
[----:B-1----:R-:W1:Y:S01]  /*9a70*/  S2R R3, SR_CgaCtaId ;  /* 0x0000000000037919 */ /* 0x002e620000008800 */
[----:B------:R-:W-:-:S04]  /*9a80*/  MOV R2, 0x400 ;  /* 0x0000040000027802 */ /* 0x000fc80000000f00 */
[----:B-1----:R-:W-:Y:S02]  /*9a90*/  LEA R2, R3, R2, 0x18 ;  /* 0x0000000203027211 */ /* 0x002fe400078ec0ff */
[----:B------:R-:W-:Y:S02]  /*9aa0*/  SHF.L.U32 R3, R13, 0x1f, RZ ;  /* 0x0000001f0d037819 */ /* 0x000fe400000006ff */
[----:B------:R-:W-:-:S04]  /*9ab0*/  LEA R2, R9, R2, 0x3 ;  /* 0x0000000209027211 */ /* 0x000fc800078e18ff */
[----:B------:R-:W1:Y:S02]  /*9ac0*/  SYNCS.PHASECHK.TRANS64.TRYWAIT P1, [R2+URZ+0x34840], R3 ;  /* 0x03484003020075a7 */ /* 0x000e64000802017f */
[----:B-1----:R-:W-:Y:S05]  /*9ad0*/  @!P1 BRA `(.L_x_177) ;  /* 0x0000002000389947 */ /* 0x002fea0003800000 */
.L_x_230:
[----:B------:R-:W2:Y:S01]  /*9ae0*/  S2R R10, SR_TID.X ;  /* 0x00000000000a7919 */ /* 0x000ea20000002100 */
[----:B------:R-:W-:Y:S01]  /*9af0*/  UPRMT UR4, UR38, 0x9910, URZ ;  /* 0x0000991026047896 */ /* 0x000fe2000800003f */
[----:B--2---:R-:W-:-:S13]  /*9b00*/  LOP3.LUT P1, RZ, R10, 0x7f, RZ, 0xc0, !PT ;  /* 0x0000007f0aff7812 */ /* 0x004fda000782c0ff */
[----:B-1----:R-:W-:-:S04]  /*9b10*/  @!P1 IMAD.MOV.U32 R3, RZ, RZ, 0xc000 ;  /* 0x0000c000ff039424 */ /* 0x002fc800078e00ff */
[----:B------:R1:W-:Y:S02]  /*9b20*/  @!P1 SYNCS.ARRIVE.TRANS64 RZ, [R2+URZ+0x34830], R3 ;  /* 0x0348300302ff99a7 */ /* 0x0003e4000800003f */
[----:B-1----:R-:W-:-:S05]  /*9b30*/  IMAD.U32 R3, RZ, RZ, UR4 ;  /* 0x00000004ff037e24 */ /* 0x002fca000f8e00ff */
[----:B------:R-:W-:-:S13]  /*9b40*/  ISETP.NE.AND P2, PT, R3, 0x2, PT ;  /* 0x000000020300780c */ /* 0x000fda0003f45270 */
[----:B------:R-:W-:Y:S05]  /*9b50*/  @P2 BRA `(.L_x_178) ;  /* 0x0000000000042947 */ /* 0x000fea0003800000 */
[----:B------:R-:W-:Y:S01]  /*9b60*/  BPT.TRAP 0x1 ;  /* 0x000000040000795c */ /* 0x000fe20000300000 */
.L_x_178:
[----:B------:R-:W-:-:S13]  /*9b70*/  ISETP.NE.AND P1, PT, R19, RZ, PT ;  /* 0x000000ff1300720c */ /* 0x000fda0003f25270 */
[----:B------:R-:W-:Y:S05]  /*9b80*/  @P1 BRA `(.L_x_179) ;  /* 0x0000000000041947 */ /* 0x000fea0003800000 */
[----:B------:R-:W-:Y:S01]  /*9b90*/  BPT.TRAP 0x1 ;  /* 0x000000040000795c */ /* 0x000fe20000300000 */
.L_x_179:
[----:B------:R-:W1:Y:S01]  /*9ba0*/  S2R R11, SR_CgaCtaId ;  /* 0x00000000000b7919 */ /* 0x000e620000008800 */
        /* <DEDUP_REMOVED lines=12> */
[----:B------:R-:W-:Y:S01]  /*9c70*/  UMOV UR18, 0x40 ;  /* 0x0000004000127882 */ /* 0x000fe20000000000 */
[----:B------:R-:W-:Y:S01]  /*9c80*/  UMOV UR17, 0x80 ;  /* 0x0000008000117882 */ /* 0x000fe20000000000 */
[----:B------:R-:W-:Y:S01]  /*9c90*/  SHF.L.U32 R3, R17, 0x1f, RZ ;  /* 0x0000001f11037819 */ /* 0x000fe200000006ff */
[----:B------:R-:W-:-:S04]  /*9ca0*/  UIADD3 UR9, UR9, 0x34830, URZ ;  /* 0x0003483009097890 */ /* 0x000fc8000fffe03f */
[----:B------:R-:W-:Y:S02]  /*9cb0*/  ULEA UR11, UR11, UR5, 0x7 ;  /* 0x000000050b0b7291 */ /* 0x000fe4000f8e383f */
[----:B------:R-:W-:Y:S01]  /*9cc0*/  UIADD3.X UR5, URZ, UR37, URZ, UP0, !UPT ;  /* 0x000000253f057290 */ /* 0x000fe200087fe43f */
[----:B-1----:R-:W-:-:S05]  /*9cd0*/  LEA R10, R11, R10, 0x18 ;  /* 0x0000000a0b0a7211 */ /* 0x002fca00078ec0ff */
[----:B------:R-:W-:-:S05]  /*9ce0*/  IMAD R2, R2, 0x2, R10 ;  /* 0x0000000202027824 */ /* 0x000fca00078e020a */
[----:B------:R-:W-:Y:S02]  /*9cf0*/  R2UR UR8, R2 ;  /* 0x00000000020872ca */ /* 0x000fe400000e0000 */
[----:B------:R-:W-:-:S11]  /*9d00*/  LEA R2, R16, R10, 0x3 ;  /* 0x0000000a10027211 */ /* 0x000fd600078e18ff */
[----:B------:R-:W-:Y:S02]  /*9d10*/  UIADD3 UR14, UR8, 0x1c400, URZ ;  /* 0x0001c400080e7890 */ /* 0x000fe4000fffe03f */
[----:B------:R-:W-:Y:S02]  /*9d20*/  UIADD3 UR15, UR8, 0x20400, URZ ;  /* 0x00020400080f7890 */ /* 0x000fe4000fffe03f */
[----:B------:R-:W-:-:S03]  /*9d30*/  UIADD3 UR16, UR8, 0x24400, URZ ;  /* 0x0002440008107890 */ /* 0x000fc6000fffe03f */
[----:B------:R-:W-:Y:S02]  /*9d40*/  UMOV UR8, UR14 ;  /* 0x0000000e00087c82 */ /* 0x000fe40008000000 */
[----:B------:R1:W-:Y:S02]  /*9d50*/  UTMALDG.4D.MULTICAST [UR8], [UR4], UR19, desc[UR6] ;  /* 0x00000608040073b4 */ /* 0x0003e40008019813 */
[----:B-1----:R-:W-:Y:S01]  /*9d60*/  UMOV UR8, UR15 ;  /* 0x0000000f00087c82 */ /* 0x002fe20008000000 */
[----:B------:R-:W-:Y:S02]  /*9d70*/  UMOV UR10, UR18 ;  /* 0x00000012000a7c82 */ /* 0x000fe40008000000 */
[----:B------:R1:W-:Y:S02]  /*9d80*/  UTMALDG.4D.MULTICAST [UR8], [UR4], UR19, desc[UR6] ;  /* 0x00000608040073b4 */ /* 0x0003e40008019813 */
[----:B-1----:R-:W-:Y:S01]  /*9d90*/  UMOV UR8, UR16 ;  /* 0x0000001000087c82 */ /* 0x002fe20008000000 */
[----:B------:R-:W-:-:S02]  /*9da0*/  UMOV UR10, UR17 ;  /* 0x00000011000a7c82 */ /* 0x000fc40008000000 */
[----:B------:R1:W-:Y:S01]  /*9db0*/  UTMALDG.4D.MULTICAST [UR8], [UR4], UR19, desc[UR6] ;  /* 0x00000608040073b4 */ /* 0x0003e20008019813 */
[----:B------:R-:W2:Y:S02]  /*9dc0*/  SYNCS.PHASECHK.TRANS64.TRYWAIT P1, [R2+URZ+0x34860], R3 ;  /* 0x03486003020075a7 */ /* 0x000ea4000802017f */
[----:B-12---:R-:W-:Y:S05]  /*9dd0*/  @!P1 BRA `(.L_x_180) ;  /* 0x0000001c008c9947 */ /* 0x006fea0003800000 */
.L_x_231:
[----:B------:R-:W2:Y:S02]  /*9de0*/  S2R R10, SR_TID.X ;  /* 0x00000000000a7919 */ /* 0x000ea40000002100 */
[----:B--2---:R-:W-:-:S13]  /*9df0*/  LOP3.LUT P1, RZ, R10, 0x7f, RZ, 0xc0, !PT ;  /* 0x0000007f0aff7812 */ /* 0x004fda000782c0ff */
[----:B-1----:R-:W-:-:S04]  /*9e00*/  @!P1 IMAD.MOV.U32 R3, RZ, RZ, 0x8000 ;  /* 0x00008000ff039424 */ /* 0x002fc800078e00ff */
[----:B------:R1:W-:Y:S01]  /*9e10*/  @!P1 SYNCS.ARRIVE.TRANS64 RZ, [R2+URZ+0x34850], R3 ;  /* 0x0348500302ff99a7 */ /* 0x0003e2000800003f */
[----:B------:R-:W-:Y:S05]  /*9e20*/  @P2 BRA `(.L_x_181) ;  /* 0x0000000000042947 */ /* 0x000fea0003800000 */
[----:B------:R-:W-:Y:S01]  /*9e30*/  BPT.TRAP 0x1 ;  /* 0x000000040000795c */ /* 0x000fe20000300000 */
.L_x_181:
[----:B------:R-:W-:-:S13]  /*9e40*/  ISETP.NE.AND P1, PT, R19, RZ, PT ;  /* 0x000000ff1300720c */ /* 0x000fda0003f25270 */
[----:B------:R-:W-:Y:S05]  /*9e50*/  @P1 BRA `(.L_x_182) ;  /* 0x0000000000041947 */ /* 0x000fea0003800000 */
[----:B------:R-:W-:Y:S01]  /*9e60*/  BPT.TRAP 0x1 ;  /* 0x000000040000795c */ /* 0x000fe20000300000 */
.L_x_182:
[----:B------:R-:W2:Y:S01]  /*9e70*/  S2R R11, SR_CgaCtaId ;  /* 0x00000000000b7919 */ /* 0x000ea20000008800 */
[----:B------:R-:W-:Y:S01]  /*9e80*/  MOV R10, 0x400 ;  /* 0x00000400000a7802 */ /* 0x000fe20000000f00 */
[----:B-1----:R-:W-:Y:S01]  /*9e90*/  IMAD R3, R16, 0x4000, R21 ;  /* 0x0000400010037824 */ /* 0x002fe200078e0215 */
[----:B------:R-:W-:Y:S01]  /*9ea0*/  R2UR UR11, R18 ;  /* 0x00000000120b72ca */ /* 0x000fe200000e0000 */
[----:B------:R-:W-:Y:S01]  /*9eb0*/  UIADD3 UR4, UP0, UR36, 0x470, URZ ;  /* 0x0000047024047890 */ /* 0x000fe2000ff1e03f */
[----:B------:R-:W-:Y:S01]  /*9ec0*/  R2UR UR5, R20 ;  /* 0x00000000140572ca */ /* 0x000fe200000e0000 */
[----:B------:R-:W-:Y:S01]  /*9ed0*/  UMOV UR10, URZ ;  /* 0x0000003f000a7c82 */ /* 0x000fe20008000000 */
[----:B------:R-:W-:Y:S01]  /*9ee0*/  R2UR UR9, R2 ;  /* 0x00000000020972ca */ /* 0x000fe200000e0000 */
[----:B------:R-:W-:Y:S01]  /*9ef0*/  UMOV UR16, 0x30000 ;  /* 0x0003000000107882 */ /* 0x000fe20000000000 */
[----:B------:R-:W-:Y:S01]  /*9f00*/  R2UR UR13, R5 ;  /* 0x00000000050d72ca */ /* 0x000fe200000e0000 */
[----:B------:R-:W-:Y:S01]  /*9f10*/  UMOV UR7, 0x14f00000 ;  /* 0x14f0000000077882 */ /* 0x000fe20000000000 */
[----:B------:R-:W-:Y:S01]  /*9f20*/  R2UR UR12, R0 ;  /* 0x00000000000c72ca */ /* 0x000fe200000e0000 */
[----:B------:R-:W-:Y:S01]  /*9f30*/  UMOV UR15, 0x40 ;  /* 0x00000040000f7882 */ /* 0x000fe20000000000 */
[----:B------:R-:W-:Y:S01]  /*9f40*/  MOV R5, R7 ;  /* 0x0000000700057202 */ /* 0x000fe20000000f00 */
[----:B------:R-:W-:-:S04]  /*9f50*/  IMAD.MOV.U32 R18, RZ, RZ, R6 ;  /* 0x000000ffff127224 */ /* 0x000fc800078e0006 */
[----:B------:R-:W-:Y:S02]  /*9f60*/  ULEA UR11, UR11, UR5, 0x7 ;  /* 0x000000050b0b7291 */ /* 0x000fe4000f8e383f */
[----:B------:R-:W-:Y:S02]  /*9f70*/  UIADD3 UR9, UR9, 0x34850, URZ ;  /* 0x0003485009097890 */ /* 0x000fe4000fffe03f */
[----:B------:R-:W-:Y:S01]  /*9f80*/  UIADD3.X UR5, URZ, UR37, URZ, UP0, !UPT ;  /* 0x000000253f057290 */ /* 0x000fe200087fe43f */
[----:B--2---:R-:W-:-:S05]  /*9f90*/  LEA R10, R11, R10, 0x18 ;  /* 0x0000000a0b0a7211 */ /* 0x004fca00078ec0ff */
[----:B------:R-:W-:-:S05]  /*9fa0*/  IMAD R3, R3, 0x2, R10 ;  /* 0x0000000203037824 */ /* 0x000fca00078e020a */
[----:B------:R-:W-:-:S13]  /*9fb0*/  R2UR UR6, R3 ;  /* 0x00000000030672ca */ /* 0x000fda00000e0000 */
[----:B------:R-:W-:Y:S02]  /*9fc0*/  UIADD3 UR8, UR6, 0x400, URZ ;  /* 0x0000040006087890 */ /* 0x000fe4000fffe03f */
[----:B------:R-:W-:-:S03]  /*9fd0*/  UIADD3 UR14, UR6, 0x4400, URZ ;  /* 0x00004400060e7890 */ /* 0x000fc6000fffe03f */
[----:B------:R-:W-:-:S04]  /*9fe0*/  UMOV UR6, 0x0 ;  /* 0x0000000000067882 */ /* 0x000fc80000000000 */
[----:B------:R1:W-:Y:S02]  /*9ff0*/  UTMALDG.4D.MULTICAST [UR8], [UR4], UR16, desc[UR6] ;  /* 0x00000608040073b4 */ /* 0x0003e40008019810 */
[----:B-1----:R-:W-:Y:S01]  /*a000*/  UMOV UR8, UR14 ;  /* 0x0000000e00087c82 */ /* 0x002fe20008000000 */
[----:B------:R-:W-:Y:S02]  /*a010*/  UMOV UR10, UR15 ;  /* 0x0000000f000a7c82 */ /* 0x000fe40008000000 */
[----:B------:R1:W-:Y:S02]  /*a020*/  UTMALDG.4D.MULTICAST [UR8], [UR4], UR16, desc[UR6] ;  /* 0x00000608040073b4 */ /* 0x0003e40008019810 */
[----:B-1----:R-:W-:Y:S01]  /*a030*/  NOP ;  /* 0x0000000000007918 */ /* 0x002fe20000000000 */
.L_x_175:
[----:B------:R-:W-:Y:S05]  /*a040*/  BSYNC B0 ;  /* 0x0000000000007941 */ /* 0x000fea0003800000 */
.L_x_174:
[----:B------:R-:W2:Y:S01]  /*a050*/  LDL.LU R2, [R1+0x10] ;  /* 0x0000100001027983 */ /* 0x000ea20000300800 */
[----:B------:R-:W-:Y:S01]  /*a060*/  IMAD.MOV.U32 R16, RZ, RZ, R9 ;  /* 0x000000ffff107224 */ /* 0x000fe200078e0009 */
[----:B------:R-:W-:Y:S01]  /*a070*/  MOV R17, R13 ;  /* 0x0000000d00117202 */ /* 0x000fe20000000f00 */
[----:B--2---:R-:W-:-:S07]  /*a080*/  VIADD R6, R2, 0xfffffffd ;  /* 0xfffffffd02067836 */ /* 0x004fce0000000000 */
.L_x_173:
[----:B------:R-:W-:Y:S01]  /*a090*/  IMAD.MOV R3, RZ, RZ, -R14 ;  /* 0x000000ffff037224 */ /* 0x000fe200078e0a0e */
[----:B------:R-:W-:Y:S04]  /*a0a0*/  BSSY B0, `(.L_x_172) ;  /* 0x00000fb000007945 */ /* 0x000fe80003800000 */
[----:B------:R-:W-:-:S13]  /*a0b0*/  ISETP.NE.AND P1, PT, R8, R3, PT ;  /* 0x000000030800720c */ /* 0x000fda0003f25270 */
[----:B------:R-:W-:Y:S05]  /*a0c0*/  @!P1 BRA `(.L_x_183) ;  /* 0x0000000c00e09947 */ /* 0x000fea0003800000 */
[----:B------:R-:W-:-:S07]  /*a0d0*/  IMAD.MOV.U32 R8, RZ, RZ, R5 ;  /* 0x000000ffff087224 */ /* 0x000fce00078e0005 */
.L_x_202:
[----:B------:R-:W-:Y:S01]  /*a0e0*/  VIADD R7, R16, 0x1 ;  /* 0x0000000110077836 */ /* 0x000fe20000000000 */
[----:B------:R-:W-:Y:S04]  /*a0f0*/  BSSY B1, `(.L_x_184) ;  /* 0x0000078000017945 */ /* 0x000fe80003800000 */
[----:B------:R-:W-:-:S04]  /*a100*/  ISETP.NE.AND P1, PT, R7, 0x2, PT ;  /* 0x000000020700780c */ /* 0x000fc80003f25270 */
[----:B-1----:R-:W-:Y:S02]  /*a110*/  SEL R10, RZ, 0x1, P1 ;  /* 0x00000001ff0a7807 */ /* 0x002fe40000800000 */
[----:B------:R-:W-:Y:S02]  /*a120*/  SEL R7, R7, RZ, P1 ;  /* 0x000000ff07077207 */ /* 0x000fe40000800000 */
[----:B------:R-:W-:Y:S01]  /*a130*/  LOP3.LUT R10, R17, R10, RZ, 0x3c, !PT ;  /* 0x0000000a110a7212 */ /* 0x000fe200078e3cff */
[----:B------:R-:W-:Y:S06]  /*a140*/  @!P6 BRA `(.L_x_185) ;  /* 0x0000000400c8e947 */ /* 0x000fec0003800000 */
[----:B------:R-:W-:Y:S01]  /*a150*/  MOV R11, R6 ;  /* 0x00000006000b7202 */ /* 0x000fe20000000f00 */
        /* <DEDUP_REMOVED lines=10> */
[----:B------:R-:W-:Y:S02]  /*a200*/  @P1 SHF.R.U32.HI R2, RZ, R3, R8 ;  /* 0x00000003ff021219 */ /* 0x000fe40000011608 */
[----:B------:R-:W1:Y:S03]  /*a210*/  LDC.64 R8, c[0x0][0x3f8] ;  /* 0x0000fe00ff087b82 */ /* 0x000e660000000a00 */
[----:B------:R-:W-:-:S04]  /*a220*/  IMAD.MOV R3, RZ, RZ, -R2 ;  /* 0x000000ffff037224 */ /* 0x000fc800078e0a02 */
[----:B------:R-:W-:Y:S01]  /*a230*/  IMAD R11, R11, R3, R6 ;  /* 0x000000030b0b7224 */ /* 0x000fe200078e0206 */
[----:B------:R-:W-:-:S03]  /*a240*/  SHF.R.S32.HI R3, RZ, 0x1f, R2 ;  /* 0x0000001fff037819 */ /* 0x000fc60000011402 */
[----:B------:R-:W-:-:S04]  /*a250*/  IMAD.WIDE.U32 R2, R4, UR4, R2 ;  /* 0x0000000404027c25 */ /* 0x000fc8000f8e0002 */
[----:B------:R-:W-:Y:S01]  /*a260*/  IMAD.IADD R13, R13, 0x1, R3 ;  /* 0x000000010d0d7824 */ /* 0x000fe200078e0203 */
[----:B-1----:R-:W-:-:S04]  /*a270*/  LEA R8, P1, R2, R8, 0x2 ;  /* 0x0000000802087211 */ /* 0x002fc800078210ff */
[----:B------:R-:W-:-:S05]  /*a280*/  LEA.HI.X R9, R2, R9, R13, 0x2, P1 ;  /* 0x0000000902097211 */ /* 0x000fca00008f140d */
[----:B------:R1:W5:Y:S04]  /*a290*/  LDG.E R8, desc[UR6][R8.64] ;  /* 0x0000000608087981 */ /* 0x000368000c1e1900 */
.L_x_186:
[----:B------:R-:W2:Y:S01]  /*a2a0*/  S2R R3, SR_CgaCtaId ;  /* 0x0000000000037919 */ /* 0x000ea20000008800 */
[----:B------:R-:W-:-:S04]  /*a2b0*/  MOV R2, 0x400 ;  /* 0x0000040000027802 */ /* 0x000fc80000000f00 */
[----:B--2---:R-:W-:Y:S02]  /*a2c0*/  LEA R2, R3, R2, 0x18 ;  /* 0x0000000203027211 */ /* 0x004fe400078ec0ff */
[----:B------:R-:W-:Y:S02]  /*a2d0*/  SHF.L.U32 R3, R10, 0x1f, RZ ;  /* 0x0000001f0a037819 */ /* 0x000fe400000006ff */
[----:B------:R-:W-:-:S04]  /*a2e0*/  LEA R2, R7, R2, 0x3 ;  /* 0x0000000207027211 */ /* 0x000fc800078e18ff */
[----:B------:R-:W2:Y:S02]  /*a2f0*/  SYNCS.PHASECHK.TRANS64.TRYWAIT P1, [R2+URZ+0x34840], R3 ;  /* 0x03484003020075a7 */ /* 0x000ea4000802017f */
[----:B--2---:R-:W-:Y:S05]  /*a300*/  @!P1 BRA `(.L_x_187) ;  /* 0x0000001800549947 */ /* 0x004fea0003800000 */
.L_x_232:
[----:B-1----:R-:W1:Y:S01]  /*a310*/  S2R R9, SR_TID.X ;  /* 0x0000000000097919 */ /* 0x002e620000002100 */
[----:B------:R-:W-:Y:S01]  /*a320*/  UPRMT UR4, UR38, 0x9910, URZ ;  /* 0x0000991026047896 */ /* 0x000fe2000800003f */
[----:B-1----:R-:W-:-:S13]  /*a330*/  LOP3.LUT P1, RZ, R9, 0x7f, RZ, 0xc0, !PT ;  /* 0x0000007f09ff7812 */ /* 0x002fda000782c0ff */
[----:B--2---:R-:W-:-:S04]  /*a340*/  @!P1 IMAD.MOV.U32 R3, RZ, RZ, 0xc000 ;  /* 0x0000c000ff039424 */ /* 0x004fc800078e00ff */
[----:B------:R1:W-:Y:S02]  /*a350*/  @!P1 SYNCS.ARRIVE.TRANS64 RZ, [R2+URZ+0x34830], R3 ;  /* 0x0348300302ff99a7 */ /* 0x0003e4000800003f */
[----:B-1----:R-:W-:-:S05]  /*a360*/  IMAD.U32 R3, RZ, RZ, UR4 ;  /* 0x00000004ff037e24 */ /* 0x002fca000f8e00ff */
[----:B------:R-:W-:-:S13]  /*a370*/  ISETP.NE.AND P2, PT, R3, 0x2, PT ;  /* 0x000000020300780c */ /* 0x000fda0003f45270 */
[----:B------:R-:W-:Y:S05]  /*a380*/  @P2 BRA `(.L_x_188) ;  /* 0x0000000000042947 */ /* 0x000fea0003800000 */
[----:B------:R-:W-:Y:S01]  /*a390*/  BPT.TRAP 0x1 ;  /* 0x000000040000795c */ /* 0x000fe20000300000 */
.L_x_188:
[----:B------:R-:W-:-:S13]  /*a3a0*/  ISETP.NE.AND P1, PT, R19, RZ, PT ;  /* 0x000000ff1300720c */ /* 0x000fda0003f25270 */
[----:B------:R-:W-:Y:S05]  /*a3b0*/  @P1 BRA `(.L_x_189) ;  /* 0x0000000000041947 */ /* 0x000fea0003800000 */
[----:B------:R-:W-:Y:S01]  /*a3c0*/  BPT.TRAP 0x1 ;  /* 0x000000040000795c */ /* 0x000fe20000300000 */
.L_x_189:
        /* <DEDUP_REMOVED lines=36> */
.L_x_233:
[----:B------:R-:W2:Y:S02]  /*a610*/  S2R R3, SR_TID.X ;  /* 0x0000000000037919 */ /* 0x000ea40000002100 */
[----:B--2---:R-:W-:-:S13]  /*a620*/  LOP3.LUT P1, RZ, R3, 0x7f, RZ, 0xc0, !PT ;  /* 0x0000007f03ff7812 */ /* 0x004fda000782c0ff */
[----:B------:R-:W-:-:S04]  /*a630*/  @!P1 IMAD.MOV.U32 R3, RZ, RZ, 0x8000 ;  /* 0x00008000ff039424 */ /* 0x000fc800078e00ff */
[----:B------:R2:W-:Y:S01]  /*a640*/  @!P1 SYNCS.ARRIVE.TRANS64 RZ, [R2+URZ+0x34850], R3 ;  /* 0x0348500302ff99a7 */ /* 0x0005e2000800003f */
[----:B------:R-:W-:Y:S05]  /*a650*/  @P2 BRA `(.L_x_191) ;  /* 0x0000000000042947 */ /* 0x000fea0003800000 */
[----:B------:R-:W-:Y:S01]  /*a660*/  BPT.TRAP 0x1 ;  /* 0x000000040000795c */ /* 0x000fe20000300000 */
.L_x_191:
[----:B------:R-:W-:-:S13]  /*a670*/  ISETP.NE.AND P1, PT, R19, RZ, PT ;  /* 0x000000ff1300720c */ /* 0x000fda0003f25270 */
[----:B------:R-:W-:Y:S05]  /*a680*/  @P1 BRA `(.L_x_192) ;  /* 0x0000000000041947 */ /* 0x000fea0003800000 */
[----:B------:R-:W-:Y:S01]  /*a690*/  BPT.TRAP 0x1 ;  /* 0x000000040000795c */ /* 0x000fe20000300000 */
.L_x_192:
[----:B------:R-:W3:Y:S01]  /*a6a0*/  S2R R9, SR_CgaCtaId ;  /* 0x0000000000097919 */ /* 0x000ee20000008800 */
[----:B--2---:R-:W-:Y:S01]  /*a6b0*/  MOV R3, 0x400 ;  /* 0x0000040000037802 */ /* 0x004fe20000000f00 */
[----:B------:R-:W-:Y:S01]  /*a6c0*/  IMAD R16, R16, 0x4000, R21 ;  /* 0x0000400010107824 */ /* 0x000fe200078e0215 */
        /* <DEDUP_REMOVED lines=15> */
[----:B---3--:R-:W-:-:S05]  /*a7c0*/  LEA R3, R9, R3, 0x18 ;  /* 0x0000000309037211 */ /* 0x008fca00078ec0ff */
[----:B------:R-:W-:-:S05]  /*a7d0*/  IMAD R16, R16, 0x2, R3 ;  /* 0x0000000210107824 */ /* 0x000fca00078e0203 */
[----:B------:R-:W-:-:S13]  /*a7e0*/  R2UR UR6, R16 ;  /* 0x00000000100672ca */ /* 0x000fda00000e0000 */
[----:B------:R-:W-:Y:S02]  /*a7f0*/  UIADD3 UR8, UR6, 0x400, URZ ;  /* 0x0000040006087890 */ /* 0x000fe4000fffe03f */
[----:B------:R-:W-:-:S03]  /*a800*/  UIADD3 UR14, UR6, 0x4400, URZ ;  /* 0x00004400060e7890 */ /* 0x000fc6000fffe03f */
[----:B------:R-:W-:-:S04]  /*a810*/  UMOV UR6, 0x0 ;  /* 0x0000000000067882 */ /* 0x000fc80000000000 */
[----:B------:R2:W-:Y:S02]  /*a820*/  UTMALDG.4D.MULTICAST [UR8], [UR4], UR16, desc[UR6] ;  /* 0x00000608040073b4 */ /* 0x0005e40008019810 */
[----:B--2---:R-:W-:Y:S01]  /*a830*/  UMOV UR8, UR14 ;  /* 0x0000000e00087c82 */ /* 0x004fe20008000000 */
[----:B------:R-:W-:Y:S02]  /*a840*/  UMOV UR10, UR15 ;  /* 0x0000000f000a7c82 */ /* 0x000fe40008000000 */
[----:B------:R2:W-:Y:S02]  /*a850*/  UTMALDG.4D.MULTICAST [UR8], [UR4], UR16, desc[UR6] ;  /* 0x00000608040073b4 */ /* 0x0005e40008019810 */
[----:B--2---:R-:W-:Y:S01]  /*a860*/  NOP ;  /* 0x0000000000007918 */ /* 0x004fe20000000000 */
.L_x_185:
[----:B------:R-:W-:Y:S05]  /*a870*/  BSYNC B1 ;  /* 0x0000000000017941 */ /* 0x000fea0003800000 */
.L_x_184:
        /* <DEDUP_REMOVED lines=28> */
.L_x_195:
[----:B------:R-:W2:Y:S01]  /*aa40*/  S2R R3, SR_CgaCtaId ;  /* 0x0000000000037919 */ /* 0x000ea20000008800 */
[----:B------:R-:W-:-:S04]  /*aa50*/  MOV R2, 0x400 ;  /* 0x0000040000027802 */ /* 0x000fc80000000f00 */
[----:B--2---:R-:W-:Y:S02]  /*aa60*/  LEA R2, R3, R2, 0x18 ;  /* 0x0000000203027211 */ /* 0x004fe400078ec0ff */
[----:B------:R-:W-:-:S03]  /*aa70*/  SHF.L.U32 R3, R17, 0x1f, RZ ;  /* 0x0000001f11037819 */ /* 0x000fc600000006ff */
[----:B------:R-:W-:-:S04]  /*aa80*/  IMAD R2, R16, 0x8, R2 ;  /* 0x0000000810027824 */ /* 0x000fc800078e0202 */
[----:B------:R-:W2:Y:S02]  /*aa90*/  SYNCS.PHASECHK.TRANS64.TRYWAIT P1, [R2+URZ+0x34840], R3 ;  /* 0x03484003020075a7 */ /* 0x000ea4000802017f */
[----:B--2---:R-:W-:Y:S05]  /*aaa0*/  @!P1 BRA `(.L_x_196) ;  /* 0x0000001000949947 */ /* 0x004fea0003800000 */
.L_x_234:
[----:B-1----:R-:W1:Y:S01]  /*aab0*/  S2R R9, SR_TID.X ;  /* 0x0000000000097919 */ /* 0x002e620000002100 */
[----:B------:R-:W-:Y:S01]  /*aac0*/  UPRMT UR4, UR38, 0x9910, URZ ;  /* 0x0000991026047896 */ /* 0x000fe2000800003f */
[----:B-1----:R-:W-:-:S13]  /*aad0*/  LOP3.LUT P1, RZ, R9, 0x7f, RZ, 0xc0, !PT ;  /* 0x0000007f09ff7812 */ /* 0x002fda000782c0ff */
[----:B--2---:R-:W-:-:S04]  /*aae0*/  @!P1 MOV R3, 0xc000 ;  /* 0x0000c00000039802 */ /* 0x004fc80000000f00 */
[----:B------:R1:W-:Y:S02]  /*aaf0*/  @!P1 SYNCS.ARRIVE.TRANS64 RZ, [R2+URZ+0x34830], R3 ;  /* 0x0348300302ff99a7 */ /* 0x0003e4000800003f */
[----:B-1----:R-:W-:-:S05]  /*ab00*/  IMAD.U32 R3, RZ, RZ, UR4 ;  /* 0x00000004ff037e24 */ /* 0x002fca000f8e00ff */
[----:B------:R-:W-:-:S13]  /*ab10*/  ISETP.NE.AND P2, PT, R3, 0x2, PT ;  /* 0x000000020300780c */ /* 0x000fda0003f45270 */
[----:B------:R-:W-:Y:S05]  /*ab20*/  @P2 BRA `(.L_x_197) ;  /* 0x0000000000042947 */ /* 0x000fea0003800000 */
[----:B------:R-:W-:Y:S01]  /*ab30*/  BPT.TRAP 0x1 ;  /* 0x000000040000795c */ /* 0x000fe20000300000 */
.L_x_197:
[----:B------:R-:W-:-:S13]  /*ab40*/  ISETP.NE.AND P1, PT, R19, RZ, PT ;  /* 0x000000ff1300720c */ /* 0x000fda0003f25270 */
[----:B------:R-:W-:Y:S05]  /*ab50*/  @P1 BRA `(.L_x_198) ;  /* 0x0000000000041947 */ /* 0x000fea0003800000 */
[----:B------:R-:W-:Y:S01]  /*ab60*/  BPT.TRAP 0x1 ;  /* 0x000000040000795c */ /* 0x000fe20000300000 */
.L_x_198:
        /* <DEDUP_REMOVED lines=21> */
[----:B------:R-:W-:Y:S01]  /*acc0*/  R2UR UR8, R2 ;  /* 0x00000000020872ca */ /* 0x000fe200000e0000 */
[----:B------:R-:W-:-:S12]  /*acd0*/  IMAD R2, R7, 0x8, R3 ;  /* 0x0000000807027824 */ /* 0x000fd800078e0203 */
        /* <DEDUP_REMOVED lines=13> */
.L_x_235:
[----:B------:R-:W2:Y:S02]  /*adb0*/  S2R R3, SR_TID.X ;  /* 0x0000000000037919 */ /* 0x000ea40000002100 */
[----:B--2---:R-:W-:-:S13]  /*adc0*/  LOP3.LUT P1, RZ, R3, 0x7f, RZ, 0xc0, !PT ;  /* 0x0000007f03ff7812 */ /* 0x004fda000782c0ff */
[----:B------:R-:W-:-:S04]  /*add0*/  @!P1 MOV R3, 0x8000 ;  /* 0x0000800000039802 */ /* 0x000fc80000000f00 */
[----:B------:R2:W-:Y:S01]  /*ade0*/  @!P1 SYNCS.ARRIVE.TRANS64 RZ, [R2+URZ+0x34850], R3 ;  /* 0x0348500302ff99a7 */ /* 0x0005e2000800003f */
[----:B------:R-:W-:Y:S05]  /*adf0*/  @P2 BRA `(.L_x_200) ;  /* 0x0000000000042947 */ /* 0x000fea0003800000 */
[----:B------:R-:W-:Y:S01]  /*ae00*/  BPT.TRAP 0x1 ;  /* 0x000000040000795c */ /* 0x000fe20000300000 */
.L_x_200:
[----:B------:R-:W-:-:S13]  /*ae10*/  ISETP.NE.AND P1, PT, R19, RZ, PT ;  /* 0x000000ff1300720c */ /* 0x000fda0003f25270 */
[----:B------:R-:W-:Y:S05]  /*ae20*/  @P1 BRA `(.L_x_201) ;  /* 0x0000000000041947 */ /* 0x000fea0003800000 */
[----:B------:R-:W-:Y:S01]  /*ae30*/  BPT.TRAP 0x1 ;  /* 0x000000040000795c */ /* 0x000fe20000300000 */
.L_x_201:
        /* <DEDUP_REMOVED lines=13> */
[----:B------:R-:W-:Y:S01]  /*af10*/  IMAD.MOV.U32 R18, RZ, RZ, R11 ;  /* 0x000000ffff127224 */ /* 0x000fe200078e000b */
[----:B------:R-:W-:-:S04]  /*af20*/  MOV R5, R8 ;  /* 0x0000000800057202 */ /* 0x000fc80000000f00 */
        /* <DEDUP_REMOVED lines=14> */
.L_x_194:
[----:B------:R-:W-:Y:S05]  /*b010*/  BSYNC B1 ;  /* 0x0000000000017941 */ /* 0x000fea0003800000 */
.L_x_193:
[C---:B------:R-:W-:Y:S01]  /*b020*/  ISETP.GT.AND P1, PT, R6.reuse, 0x1, PT ;  /* 0x000000010600780c */ /* 0x040fe20003f24270 */
[----:B------:R-:W-:-:S12]  /*b030*/  VIADD R6, R6, 0xfffffffe ;  /* 0xfffffffe06067836 */ /* 0x000fd80000000000 */
[----:B------:R-:W-:Y:S05]  /*b040*/  @P1 BRA `(.L_x_202) ;  /* 0xfffffff000241947 */ /* 0x000fea000383ffff */
.L_x_183:
[----:B------:R-:W-:Y:S05]  /*b050*/  BSYNC B0 ;  /* 0x0000000000007941 */ /* 0x000fea0003800000 */
.L_x_172:
[----:B------:R-:W-:Y:S04]  /*b060*/  BSSY B0, `(.L_x_203) ;  /* 0x0000030000007945 */ /* 0x000fe80003800000 */
[----:B------:R-:W-:Y:S05]  /*b070*/  @!P6 BRA `(.L_x_204) ;  /* 0x0000000000b8e947 */ /* 0x000fea0003800000 */
[----:B------:R-:W2:Y:S01]  /*b080*/  S2R R3, SR_CgaCtaId ;  /* 0x0000000000037919 */ /* 0x000ea20000008800 */
[----:B-1----:R-:W-:-:S04]  /*b090*/  MOV R2, 0x400 ;  /* 0x0000040000027802 */ /* 0x002fc80000000f00 */
[----:B--2---:R-:W-:-:S05]  /*b0a0*/  LEA R2, R3, R2, 0x18 ;  /* 0x0000000203027211 */ /* 0x004fca00078ec0ff */
[----:B------:R-:W-:Y:S01]  /*b0b0*/  IMAD R3, R16, 0x8, R2 ;  /* 0x0000000810037824 */ /* 0x000fe200078e0202 */
[----:B------:R-:W-:-:S04]  /*b0c0*/  SHF.L.U32 R2, R17, 0x1f, RZ ;  /* 0x0000001f11027819 */ /* 0x000fc800000006ff */
[----:B------:R-:W1:Y:S02]  /*b0d0*/  SYNCS.PHASECHK.TRANS64.TRYWAIT P0, [R3+URZ+0x34860], R2 ;  /* 0x03486002030075a7 */ /* 0x000e64000800017f */
[----:B-1----:R-:W-:Y:S05]  /*b0e0*/  @!P0 BRA `(.L_x_205) ;  /* 0x0000000c002c8947 */ /* 0x002fea0003800000 */
.L_x_236:
[----:B------:R-:W2:Y:S01]  /*b0f0*/  S2R R4, SR_TID.X ;  /* 0x0000000000047919 */ /* 0x000ea20000002100 */
[----:B------:R-:W-:-:S04]  /*b100*/  UPRMT UR4, UR38, 0x9910, URZ ;  /* 0x0000991026047896 */ /* 0x000fc8000800003f */
[----:B------:R-:W-:Y:S01]  /*b110*/  UISETP.NE.AND UP0, UPT, UR4, 0x2, UPT ;  /* 0x000000020400788c */ /* 0x000fe2000bf05270 */
[----:B--2---:R-:W-:-:S13]  /*b120*/  LOP3.LUT P0, RZ, R4, 0x7f, RZ, 0xc0, !PT ;  /* 0x0000007f04ff7812 */ /* 0x004fda000780c0ff */
[----:B-1----:R-:W-:-:S04]  /*b130*/  @!P0 IMAD.MOV.U32 R2, RZ, RZ, 0x8000 ;  /* 0x00008000ff028424 */ /* 0x002fc800078e00ff */
[----:B------:R1:W-:Y:S01]  /*b140*/  @!P0 SYNCS.ARRIVE.TRANS64 RZ, [R3+URZ+0x34850], R2 ;  /* 0x0348500203ff89a7 */ /* 0x0003e2000800003f */
[----:B------:R-:W-:-:S13]  /*b150*/  PLOP3.LUT P0, PT, PT, PT, UP0, 0x80, 0x0 ;  /* 0x000000000000781c */ /* 0x000fda0003f0f008 */
[----:B-1----:R-:W-:Y:S05]  /*b160*/  @P0 BRA `(.L_x_206) ;  /* 0x0000000000040947 */ /* 0x002fea0003800000 */
[----:B------:R-:W-:Y:S01]  /*b170*/  BPT.TRAP 0x1 ;  /* 0x000000040000795c */ /* 0x000fe20000300000 */
.L_x_206:
[----:B------:R-:W-:-:S13]  /*b180*/  ISETP.NE.AND P0, PT, R19, RZ, PT ;  /* 0x000000ff1300720c */ /* 0x000fda0003f05270 */
[----:B------:R-:W-:Y:S05]  /*b190*/  @P0 BRA `(.L_x_207) ;  /* 0x0000000000040947 */ /* 0x000fea0003800000 */
[----:B------:R-:W-:Y:S01]  /*b1a0*/  BPT.TRAP 0x1 ;  /* 0x000000040000795c */ /* 0x000fe20000300000 */
.L_x_207:
[----:B------:R-:W1:Y:S01]  /*b1b0*/  S2R R4, SR_CgaCtaId ;  /* 0x0000000000047919 */ /* 0x000e620000008800 */
[----:B------:R-:W-:Y:S01]  /*b1c0*/  MOV R2, 0x400 ;  /* 0x0000040000027802 */ /* 0x000fe20000000f00 */
[----:B------:R-:W-:Y:S01]  /*b1d0*/  UIADD3 UR4, UP0, UR36, 0x470, URZ ;  /* 0x0000047024047890 */ /* 0x000fe2000ff1e03f */
[----:B------:R-:W-:Y:S01]  /*b1e0*/  LEA R21, R16, R21, 0xe ;  /* 0x0000001510157211 */ /* 0x000fe200078e70ff */
[----:B------:R-:W-:Y:S01]  /*b1f0*/  UMOV UR10, URZ ;  /* 0x0000003f000a7c82 */ /* 0x000fe20008000000 */
[----:B------:R-:W-:Y:S01]  /*b200*/  R2UR UR5, R20 ;  /* 0x00000000140572ca */ /* 0x000fe200000e0000 */
[----:B------:R-:W-:Y:S01]  /*b210*/  UMOV UR16, 0x30000 ;  /* 0x0003000000107882 */ /* 0x000fe20000000000 */
[----:B------:R-:W-:Y:S01]  /*b220*/  R2UR UR11, R18 ;  /* 0x00000000120b72ca */ /* 0x000fe200000e0000 */
[----:B------:R-:W-:Y:S01]  /*b230*/  UMOV UR7, 0x14f00000 ;  /* 0x14f0000000077882 */ /* 0x000fe20000000000 */
[----:B------:R-:W-:Y:S01]  /*b240*/  R2UR UR9, R3 ;  /* 0x00000000030972ca */ /* 0x000fe200000e0000 */
[----:B------:R-:W-:Y:S01]  /*b250*/  UMOV UR15, 0x40 ;  /* 0x00000040000f7882 */ /* 0x000fe20000000000 */
[----:B------:R-:W-:-:S02]  /*b260*/  R2UR UR12, R0 ;  /* 0x00000000000c72ca */ /* 0x000fc400000e0000 */
[----:B------:R-:W-:-:S07]  /*b270*/  R2UR UR13, R5 ;  /* 0x00000000050d72ca */ /* 0x000fce00000e0000 */
[----:B------:R-:W-:Y:S02]  /*b280*/  ULEA UR11, UR11, UR5, 0x7 ;  /* 0x000000050b0b7291 */ /* 0x000fe4000f8e383f */
[----:B------:R-:W-:Y:S02]  /*b290*/  UIADD3 UR9, UR9, 0x34850, URZ ;  /* 0x0003485009097890 */ /* 0x000fe4000fffe03f */
[----:B------:R-:W-:Y:S01]  /*b2a0*/  UIADD3.X UR5, URZ, UR37, URZ, UP0, !UPT ;  /* 0x000000253f057290 */ /* 0x000fe200087fe43f */
[----:B-1----:R-:W-:-:S05]  /*b2b0*/  LEA R2, R4, R2, 0x18 ;  /* 0x0000000204027211 */ /* 0x002fca00078ec0ff */
        /* <DEDUP_REMOVED lines=9> */
[----:B--2---:R-:W-:Y:S01]  /*b350*/  NOP ;  /* 0x0000000000007918 */ /* 0x004fe20000000000 */
.L_x_204:
[----:B------:R-:W-:Y:S05]  /*b360*/  BSYNC B0 ;  /* 0x0000000000007941 */ /* 0x000fea0003800000 */
.L_x_203:
[----:B------:R-:W2:Y:S01]  /*b370*/  LDL.LU R0, [R1+0x14] ;  /* 0x0000140001007983 */ /* 0x000ea20000300800 */
[----:B------:R-:W-:-:S03]  /*b380*/  ULDC UR4, c[0x0][0xda4] ;  /* 0x0003690000047ab9 */ /* 0x000fc60000000800 */
[----:B-1----:R-:W3:Y:S01]  /*b390*/  LDL.LU R2, [R1+0x1c] ;  /* 0x00001c0001027983 */ /* 0x002ee20000300800 */
        /* <DEDUP_REMOVED lines=8> */
[----:B-1----:R-:W-:-:S04]  /*b420*/  SEL R0, RZ, 0x1, P0 ;  /* 0x00000001ff007807 */ /* 0x002fc80000000000 */
[----:B------:R-:W-:-:S05]  /*b430*/  LOP3.LUT R17, R17, R0, RZ, 0x3c, !PT ;  /* 0x0000000011117212 */ /* 0x000fca00078e3cff */
[----:B--2---:R-:W-:Y:S05]  /*b440*/  @!P1 BRA `(.L_x_208) ;  /* 0xffffffd0003c9947 */ /* 0x004fea000383ffff */
[----:B------:R-:W-:-:S07]  /*b450*/  LOP3.LUT R2, R2, 0x1, RZ, 0xc, !PT ;  /* 0x0000000102027812 */ /* 0x000fce00078e0cff */
.L_x_156:
[----:B------:R-:W1:Y:S01]  /*b460*/  S2R R3, SR_CgaCtaId ;  /* 0x0000000000037919 */ /* 0x000e620000008800 */
[----:B------:R-:W-:Y:S01]  /*b470*/  MOV R0, 0x400 ;  /* 0x0000040000007802 */ /* 0x000fe20000000f00 */
[----:B------:R-:W-:Y:S03]  /*b480*/  BSSY B0, `(.L_x_209) ;  /* 0x0000005000007945 */ /* 0x000fe60003800000 */
[----:B-1----:R-:W-:Y:S02]  /*b490*/  LEA R0, R3, R0, 0x18 ;  /* 0x0000000003007211 */ /* 0x002fe400078ec0ff */
[----:B------:R-:W-:-:S04]  /*b4a0*/  SHF.L.U32 R3, R2, 0x1f, RZ ;  /* 0x0000001f02037819 */ /* 0x000fc800000006ff */
[----:B------:R-:W1:Y:S02]  /*b4b0*/  SYNCS.PHASECHK.TRANS64.TRYWAIT P0, [R0+URZ+0x34820], R3 ;  /* 0x03482003000075a7 */ /* 0x000e64000800017f */
[----:B-1----:R-:W-:Y:S05]  /*b4c0*/  @!P0 BRA `(.L_x_210) ;  /* 0x0000000800488947 */ /* 0x002fea0003800000 */
.L_x_237:
[----:B------:R-:W-:Y:S05]  /*b4d0*/  BSYNC B0 ;  /* 0x0000000000007941 */ /* 0x000fea0003800000 */
.L_x_209:
[----:B------:R-:W-:-:S03]  /*b4e0*/  UMOV UR4, 0xffffffff ;  /* 0xffffffff00047882 */ /* 0x000fc60000000000 */
[----:B------:R-:W-:Y:S05]  /*b4f0*/  BRA.DIV UR4, `(.L_x_211) ;  /* 0x0000000a04507947 */ /* 0x000fea000b800000 */
[----:B------:R-:W2:Y:S02]  /*b500*/  S2R R2, SR_TID.X ;  /* 0x0000000000027919 */ /* 0x000ea40000002100 */
[----:B--2---:R-:W-:-:S04]  /*b510*/  SHF.R.U32.HI R2, RZ, 0x5, R2 ;  /* 0x00000005ff027819 */ /* 0x004fc80000011602 */
[----:B------:R-:W-:-:S05]  /*b520*/  LOP3.LUT R2, R2, 0x3, RZ, 0xc0, !PT ;  /* 0x0000000302027812 */ /* 0x000fca00078ec0ff */
[----:B------:R2:W3:Y:S02]  /*b530*/  SHFL.IDX PT, R14, R2, RZ, 0x1f ;  /* 0x00001fff020e7589 */ /* 0x0004e400000e0000 */
.L_x_240:
[----:B---3--:R-:W-:Y:S01]  /*b540*/  ISETP.NE.AND P0, PT, R14, RZ, PT ;  /* 0x000000ff0e00720c */ /* 0x008fe20003f05270 */
[----:B------:R-:W-:-:S12]  /*b550*/  BSSY B0, `(.L_x_212) ;  /* 0x0000026000007945 */ /* 0x000fd80003800000 */
[----:B------:R-:W-:Y:S05]  /*b560*/  @P0 BRA `(.L_x_213) ;  /* 0x0000000000900947 */ /* 0x000fea0003800000 */
[----:B------:R-:W-:-:S03]  /*b570*/  UMOV UR4, 0xffffffff ;  /* 0xffffffff00047882 */ /* 0x000fc60000000000 */
[----:B------:R-:W-:Y:S05]  /*b580*/  BRA.DIV UR4, `(.L_x_214) ;  /* 0x0000000a04607947 */ /* 0x000fea000b800000 */
[----:B------:R-:W-:-:S13]  /*b590*/  ELECT P6, URZ, PT ;  /* 0x00000000003f782f */ /* 0x000fda00038c0000 */
.L_x_243:
[----:B------:R-:W-:Y:S05]  /*b5a0*/  @!P6 BRA `(.L_x_213) ;  /* 0x000000000080e947 */ /* 0x000fea0003800000 */
[----:B--2---:R-:W2:Y:S02]  /*b5b0*/  LDL R2, [R1+0x24] ;  /* 0x0000240001027983 */ /* 0x004ea40000100800 */
[----:B--2---:R-:W-:-:S13]  /*b5c0*/  R2UR UR4, R2 ;  /* 0x00000000020472ca */ /* 0x004fda00000e0000 */
[----:B------:R-:W-:-:S06]  /*b5d0*/  ULOP3.LUT UR4, UR4, 0x2, URZ, 0xfc, !UPT ;  /* 0x0000000204047892 */ /* 0x000fcc000f8efc3f */
[----:B------:R-:W-:-:S05]  /*b5e0*/  IMAD.U32 R2, RZ, RZ, UR4 ;  /* 0x00000004ff027e24 */ /* 0x000fca000f8e00ff */
[----:B------:R-:W-:-:S13]  /*b5f0*/  ISETP.NE.AND P2, PT, R2, 0x3, PT ;  /* 0x000000030200780c */ /* 0x000fda0003f45270 */
[----:B------:R-:W-:Y:S05]  /*b600*/  @!P2 BRA `(.L_x_215) ;  /* 0x000000000004a947 */ /* 0x000fea0003800000 */
[----:B------:R-:W-:Y:S01]  /*b610*/  BPT.TRAP 0x1 ;  /* 0x000000040000795c */ /* 0x000fe20000300000 */
.L_x_215:
[----:B-1----:R-:W-:Y:S01]  /*b620*/  VIADD R3, R0, 0x34840 ;  /* 0x0003484000037836 */ /* 0x002fe20000000000 */
[----:B------:R-:W-:Y:S02]  /*b630*/  SHF.L.U32 R5, R17, 0x1f, RZ ;  /* 0x0000001f11057819 */ /* 0x000fe400000006ff */
[C---:B------:R-:W-:Y:S01]  /*b640*/  IADD3 R2, R16.reuse, 0x1, RZ ;  /* 0x0000000110027810 */ /* 0x040fe20007ffe0ff */
[----:B------:R-:W-:-:S03]  /*b650*/  IMAD R6, R16, 0x8, R3 ;  /* 0x0000000810067824 */ /* 0x000fc600078e0203 */
        /* <DEDUP_REMOVED lines=8> */
.L_x_244:
[----:B------:R-:W2:Y:S02]  /*b6e0*/  SYNCS.PHASECHK.TRANS64.TRYWAIT P0, [R3+URZ], R2 ;  /* 0x00000002030075a7 */ /* 0x000ea4000800017f */
[----:B--2---:R-:W-:Y:S05]  /*b6f0*/  @!P0 BRA `(.L_x_217) ;  /* 0x0000000800388947 */ /* 0x004fea0003800000 */
.L_x_245:
[----:B------:R-:W-:Y:S05]  /*b700*/  @!P2 BRA `(.L_x_218) ;  /* 0x000000000004a947 */ /* 0x000fea0003800000 */
[----:B------:R-:W-:Y:S01]  /*b710*/  BPT.TRAP 0x1 ;  /* 0x000000040000795c */ /* 0x000fe20000300000 */
.L_x_218:
[----:B--2---:R-:W-:-:S04]  /*b720*/  VIADD R3, R0, 0x34860 ;  /* 0x0003486000037836 */ /* 0x004fc80000000000 */
[----:B------:R-:W-:-:S04]  /*b730*/  IMAD R16, R16, 0x8, R3 ;  /* 0x0000000810107824 */ /* 0x000fc800078e0203 */
[----:B------:R-:W2:Y:S02]  /*b740*/  SYNCS.PHASECHK.TRANS64.TRYWAIT P0, [R16+URZ], R5 ;  /* 0x00000005100075a7 */ /* 0x000ea4000800017f */
[----:B--2---:R-:W-:Y:S05]  /*b750*/  @!P0 BRA `(.L_x_219) ;  /* 0x0000000800348947 */ /* 0x004fea0003800000 */
.L_x_246:
[----:B------:R-:W-:-:S07]  /*b760*/  LEA R3, R4, R3, 0x3 ;  /* 0x0000000304037211 */ /* 0x000fce00078e18ff */
.L_x_220:
[----:B---3--:R3:W4:Y:S02]  /*b770*/  SYNCS.PHASECHK.TRANS64.TRYWAIT P0, [R3+URZ], R2 ;  /* 0x00000002030075a7 */ /* 0x008724000800017f */
[----:B----4-:R-:W-:Y:S05]  /*b780*/  @!P0 NANOSLEEP.SYNCS 0x989680 ;  /* 0x009896800000895d */ /* 0x010fea0003900000 */
[----:B------:R-:W4:Y:S02]  /*b790*/  @!P0 SYNCS.PHASECHK.TRANS64 P0, [R3+URZ], R2 ;  /* 0x00000002030085a7 */ /* 0x000f24000800007f */
[----:B----4-:R-:W-:Y:S05]  /*b7a0*/  @!P0 BRA `(.L_x_220) ;  /* 0xfffffffc00f08947 */ /* 0x010fea000383ffff */
.L_x_213:
[----:B------:R-:W-:Y:S05]  /*b7b0*/  BSYNC B0 ;  /* 0x0000000000007941 */ /* 0x000fea0003800000 */
.L_x_212:
[----:B------:R-:W-:Y:S05]  /*b7c0*/  EXIT ;  /* 0x000000000000794d */ /* 0x000fea0003800000 */
.L_x_130:
[----:B-1----:R-:W-:-:S04]  /*b7d0*/  IMAD.U32 R3, RZ, RZ, UR60 ;  /* 0x0000003cff037e24 */ /* 0x002fc8000f8e00ff */
[----:B------:R1:W2:Y:S03]  /*b7e0*/  SYNCS.PHASECHK.TRANS64.TRYWAIT P1, [R3+URZ+0x34800], R0 ;  /* 0x03480000030075a7 */ /* 0x0002a6000802017f */
[----:B--2---:R-:W-:Y:S05]  /*b7f0*/  @!P1 NANOSLEEP.SYNCS 0x989680 ;  /* 0x009896800000995d */ /* 0x004fea0003900000 */
[----:B------:R-:W2:Y:S02]  /*b800*/  @!P1 SYNCS.PHASECHK.TRANS64 P1, [R3+URZ+0x34800], R0 ;  /* 0x03480000030095a7 */ /* 0x000ea4000802007f */
[----:B--2---:R-:W-:Y:S05]  /*b810*/  @!P1 BRA `(.L_x_130) ;  /* 0xfffffffc00ec9947 */ /* 0x004fea000383ffff */
[----:B------:R-:W-:Y:S05]  /*b820*/  BRA `(.L_x_221) ;  /* 0xffffff5c00a47947 */ /* 0x000fea000383ffff */
.L_x_134:
[----:B--2---:R2:W3:Y:S02]  /*b830*/  SYNCS.PHASECHK.TRANS64.TRYWAIT P1, [R0+URZ+0x34830], R3 ;  /* 0x03483003000075a7 */ /* 0x0044e4000802017f */
[----:B---3--:R-:W-:Y:S05]  /*b840*/  @!P1 NANOSLEEP.SYNCS 0x989680 ;  /* 0x009896800000995d */ /* 0x008fea0003900000 */
[----:B------:R-:W3:Y:S02]  /*b850*/  @!P1 SYNCS.PHASECHK.TRANS64 P1, [R0+URZ+0x34830], R3 ;  /* 0x03483003000095a7 */ /* 0x000ee4000802007f */
[----:B---3--:R-:W-:Y:S05]  /*b860*/  @!P1 BRA `(.L_x_134) ;  /* 0xfffffffc00f09947 */ /* 0x008fea000383ffff */
[----:B------:R-:W-:Y:S05]  /*b870*/  BRA `(.L_x_133) ;  /* 0xffffff5c00c07947 */ /* 0x000fea000383ffff */
.L_x_140:
[----:B--2---:R-:W-:-:S04]  /*b880*/  IMAD.U32 R8, RZ, RZ, UR7 ;  /* 0x00000007ff087e24 */ /* 0x004fc8000f8e00ff */
[----:B------:R2:W3:Y:S03]  /*b890*/  SYNCS.PHASECHK.TRANS64.TRYWAIT P1, [R8+URZ+0x34830], R7 ;  /* 0x03483007080075a7 */ /* 0x0004e6000802017f */
[----:B---3--:R-:W-:Y:S05]  /*b8a0*/  @!P1 NANOSLEEP.SYNCS 0x989680 ;  /* 0x009896800000995d */ /* 0x008fea0003900000 */
[----:B------:R-:W3:Y:S02]  /*b8b0*/  @!P1 SYNCS.PHASECHK.TRANS64 P1, [R8+URZ+0x34830], R7 ;  /* 0x03483007080095a7 */ /* 0x000ee4000802007f */
[----:B---3--:R-:W-:Y:S05]  /*b8c0*/  @!P1 BRA `(.L_x_140) ;  /* 0xfffffffc00ec9947 */ /* 0x008fea000383ffff */
[----:B------:R-:W-:Y:S05]  /*b8d0*/  BRA `(.L_x_139) ;  /* 0xffffff8800687947 */ /* 0x000fea000383ffff */
.L_x_144:
[----:B-12---:R-:W-:-:S04]  /*b8e0*/  IMAD.U32 R7, RZ, RZ, UR10 ;  /* 0x0000000aff077e24 */ /* 0x006fc8000f8e00ff */
[----:B------:R1:W2:Y:S03]  /*b8f0*/  SYNCS.PHASECHK.TRANS64.TRYWAIT P1, [R7+URZ+0x34850], R6 ;  /* 0x03485006070075a7 */ /* 0x0002a6000802017f */
[----:B--2---:R-:W-:Y:S05]  /*b900*/  @!P1 NANOSLEEP.SYNCS 0x989680 ;  /* 0x009896800000995d */ /* 0x004fea0003900000 */
[----:B------:R-:W2:Y:S02]  /*b910*/  @!P1 SYNCS.PHASECHK.TRANS64 P1, [R7+URZ+0x34850], R6 ;  /* 0x03485006070095a7 */ /* 0x000ea4000802007f */
[----:B--2---:R-:W-:Y:S05]  /*b920*/  @!P1 BRA `(.L_x_144) ;  /* 0xfffffffc00ec9947 */ /* 0x004fea000383ffff */
[----:B------:R-:W-:Y:S05]  /*b930*/  BRA `(.L_x_143) ;  /* 0xffffff9000a07947 */ /* 0x000fea000383ffff */
.L_x_151:
[----:B--2---:R-:W-:-:S04]  /*b940*/  MOV R5, UR5 ;  /* 0x0000000500057c02 */ /* 0x004fc80008000f00 */
[----:B------:R2:W3:Y:S03]  /*b950*/  SYNCS.PHASECHK.TRANS64.TRYWAIT P1, [R5+URZ+0x34850], R4 ;  /* 0x03485004050075a7 */ /* 0x0004e6000802017f */
[----:B---3--:R-:W-:Y:S05]  /*b960*/  @!P1 NANOSLEEP.SYNCS 0x989680 ;  /* 0x009896800000995d */ /* 0x008fea0003900000 */
[----:B------:R-:W3:Y:S02]  /*b970*/  @!P1 SYNCS.PHASECHK.TRANS64 P1, [R5+URZ+0x34850], R4 ;  /* 0x03485004050095a7 */ /* 0x000ee4000802007f */
[----:B---3--:R-:W-:Y:S05]  /*b980*/  @!P1 BRA `(.L_x_151) ;  /* 0xfffffffc00ec9947 */ /* 0x008fea000383ffff */
[----:B------:R-:W-:Y:S05]  /*b990*/  BRA `(.L_x_150) ;  /* 0xffffffb400847947 */ /* 0x000fea000383ffff */
.L_x_163:
[----:B------:R-:W1:Y:S01]  /*b9a0*/  S2R R8, SR_TID.X ;  /* 0x0000000000087919 */ /* 0x000e620000002100 */
[----:B------:R-:W-:Y:S01]  /*b9b0*/  BSSY B0, `(.L_x_222) ;  /* 0x000000a000007945 */ /* 0x000fe20003800000 */
[----:B------:R-:W-:Y:S01]  /*b9c0*/  IMAD.MOV.U32 R12, RZ, RZ, RZ ;  /* 0x000000ffff0c7224 */ /* 0x000fe200078e00ff */
[----:B------:R-:W-:Y:S01]  /*b9d0*/  MOV R15, 0xffffffff ;  /* 0xffffffff000f7802 */ /* 0x000fe20000000f00 */
[----:B------:R-:W-:Y:S01]  /*b9e0*/  IMAD.MOV.U32 R11, RZ, RZ, 0x1f ;  /* 0x0000001fff0b7424 */ /* 0x000fe200078e00ff */
[----:B-1----:R-:W-:-:S04]  /*b9f0*/  SHF.R.U32.HI R8, RZ, 0x5, R8 ;  /* 0x00000005ff087819 */ /* 0x002fc80000011608 */
[----:B------:R-:W-:-:S05]  /*ba00*/  LOP3.LUT R8, R8, 0x3, RZ, 0xc0, !PT ;  /* 0x0000000308087812 */ /* 0x000fca00078ec0ff */
[----:B------:R-:W-:-:S07]  /*ba10*/  IMAD.MOV.U32 R13, RZ, RZ, R8 ;  /* 0x000000ffff0d7224 */ /* 0x000fce00078e0008 */
[----:B------:R-:W-:Y:S05]  /*ba20*/  WARPSYNC.COLLECTIVE R15, `(.L_x_223) ;  /* 0x000000000f087348 */ /* 0x000fea0003c00000 */
[----:B------:R1:W2:Y:S02]  /*ba30*/  SHFL.IDX P6, R14, R13, R12, R11 ;  /* 0x0000000c0d0e7389 */ /* 0x0002a400000c000b */
[----:B-12---:R-:W-:Y:S01]  /*ba40*/  ENDCOLLECTIVE ;  /* 0x000000000000791b */ /* 0x006fe20003800000 */
.L_x_223:
[----:B------:R-:W-:Y:S05]  /*ba50*/  BSYNC B0 ;  /* 0x0000000000007941 */ /* 0x000fea0003800000 */
.L_x_222:
[----:B------:R-:W-:Y:S05]  /*ba60*/  BRA `(.L_x_224) ;  /* 0xffffffd400607947 */ /* 0x000fea000383ffff */
.L_x_164:
[----:B------:R-:W-:Y:S01]  /*ba70*/  BSSY B0, `(.L_x_225) ;  /* 0x0000006000007945 */ /* 0x000fe20003800000 */
[----:B------:R-:W-:-:S07]  /*ba80*/  IMAD.MOV.U32 R15, RZ, RZ, -0x1 ;  /* 0xffffffffff0f7424 */ /* 0x000fce00078e00ff */
[----:B------:R-:W-:Y:S05]  /*ba90*/  WARPSYNC.COLLECTIVE R15, `(.L_x_226) ;  /* 0x000000000f0c7348 */ /* 0x000fea0003c00000 */
[----:B------:R-:W-:Y:S02]  /*baa0*/  ELECT P6, UR62, PT ;  /* 0x00000000003e782f */ /* 0x000fe400038c0000 */
[----:B------:R-:W-:Y:S01]  /*bab0*/  MOV R14, UR62 ;  /* 0x0000003e000e7c02 */ /* 0x000fe20008000f00 */
[----:B------:R-:W-:Y:S10]  /*bac0*/  ENDCOLLECTIVE ;  /* 0x000000000000791b */ /* 0x000ff40003800000 */
.L_x_226:
[----:B------:R-:W-:Y:S05]  /*bad0*/  BSYNC B0 ;  /* 0x0000000000007941 */ /* 0x000fea0003800000 */
.L_x_225:
[----:B------:R-:W-:Y:S05]  /*bae0*/  BRA `(.L_x_227) ;  /* 0xffffffd4005c7947 */ /* 0x000fea000383ffff */
.L_x_167:
[----:B--2---:R2:W3:Y:S02]  /*baf0*/  SYNCS.PHASECHK.TRANS64.TRYWAIT P1, [R5+URZ+0x34840], R9 ;  /* 0x03484009050075a7 */ /* 0x0044e4000802017f */
[----:B---3--:R-:W-:Y:S05]  /*bb00*/  @!P1 NANOSLEEP.SYNCS 0x989680 ;  /* 0x009896800000995d */ /* 0x008fea0003900000 */
[----:B------:R-:W3:Y:S02]  /*bb10*/  @!P1 SYNCS.PHASECHK.TRANS64 P1, [R5+URZ+0x34840], R9 ;  /* 0x03484009050095a7 */ /* 0x000ee4000802007f */
[----:B---3--:R-:W-:Y:S05]  /*bb20*/  @!P1 BRA `(.L_x_167) ;  /* 0xfffffffc00f09947 */ /* 0x008fea000383ffff */
[----:B------:R-:W-:Y:S05]  /*bb30*/  BRA `(.L_x_228) ;  /* 0xffffffd400bc7947 */ /* 0x000fea000383ffff */
.L_x_171:
        /* <DEDUP_REMOVED lines=8> */
.L_x_177:
[----:B-1----:R1:W2:Y:S02]  /*bbc0*/  SYNCS.PHASECHK.TRANS64.TRYWAIT P1, [R2+URZ+0x34840], R3 ;  /* 0x03484003020075a7 */ /* 0x0022a4000802017f */
[----:B--2---:R-:W-:Y:S05]  /*bbd0*/  @!P1 NANOSLEEP.SYNCS 0x989680 ;  /* 0x009896800000995d */ /* 0x004fea0003900000 */
[----:B------:R-:W2:Y:S02]  /*bbe0*/  @!P1 SYNCS.PHASECHK.TRANS64 P1, [R2+URZ+0x34840], R3 ;  /* 0x03484003020095a7 */ /* 0x000ea4000802007f */
[----:B--2---:R-:W-:Y:S05]  /*bbf0*/  @!P1 BRA `(.L_x_177) ;  /* 0xfffffffc00f09947 */ /* 0x004fea000383ffff */
[----:B------:R-:W-:Y:S05]  /*bc00*/  BRA `(.L_x_230) ;  /* 0xffffffdc00b47947 */ /* 0x000fea000383ffff */
.L_x_180:
[----:B-1----:R1:W2:Y:S02]  /*bc10*/  SYNCS.PHASECHK.TRANS64.TRYWAIT P1, [R2+URZ+0x34860], R3 ;  /* 0x03486003020075a7 */ /* 0x0022a4000802017f */
[----:B--2---:R-:W-:Y:S05]  /*bc20*/  @!P1 NANOSLEEP.SYNCS 0x989680 ;  /* 0x009896800000995d */ /* 0x004fea0003900000 */
[----:B------:R-:W2:Y:S02]  /*bc30*/  @!P1 SYNCS.PHASECHK.TRANS64 P1, [R2+URZ+0x34860], R3 ;  /* 0x03486003020095a7 */ /* 0x000ea4000802007f */
[----:B--2---:R-:W-:Y:S05]  /*bc40*/  @!P1 BRA `(.L_x_180) ;  /* 0xfffffffc00f09947 */ /* 0x004fea000383ffff */
[----:B------:R-:W-:Y:S05]  /*bc50*/  BRA `(.L_x_231) ;  /* 0xffffffe000607947 */ /* 0x000fea000383ffff */
.L_x_187:
[----:B--2---:R2:W3:Y:S02]  /*bc60*/  SYNCS.PHASECHK.TRANS64.TRYWAIT P1, [R2+URZ+0x34840], R3 ;  /* 0x03484003020075a7 */ /* 0x0044e4000802017f */
[----:B---3--:R-:W-:Y:S05]  /*bc70*/  @!P1 NANOSLEEP.SYNCS 0x989680 ;  /* 0x009896800000995d */ /* 0x008fea0003900000 */
[----:B------:R-:W3:Y:S02]  /*bc80*/  @!P1 SYNCS.PHASECHK.TRANS64 P1, [R2+URZ+0x34840], R3 ;  /* 0x03484003020095a7 */ /* 0x000ee4000802007f */
[----:B---3--:R-:W-:Y:S05]  /*bc90*/  @!P1 BRA `(.L_x_187) ;  /* 0xfffffffc00f09947 */ /* 0x008fea000383ffff */
[----:B------:R-:W-:Y:S05]  /*bca0*/  BRA `(.L_x_232) ;  /* 0xffffffe400987947 */ /* 0x000fea000383ffff */
.L_x_190:
[----:B-1----:R1:W2:Y:S02]  /*bcb0*/  SYNCS.PHASECHK.TRANS64.TRYWAIT P1, [R2+URZ+0x34860], R17 ;  /* 0x03486011020075a7 */ /* 0x0022a4000802017f */
[----:B--2---:R-:W-:Y:S05]  /*bcc0*/  @!P1 NANOSLEEP.SYNCS 0x989680 ;  /* 0x009896800000995d */ /* 0x004fea0003900000 */
[----:B------:R-:W2:Y:S02]  /*bcd0*/  @!P1 SYNCS.PHASECHK.TRANS64 P1, [R2+URZ+0x34860], R17 ;  /* 0x03486011020095a7 */ /* 0x000ea4000802007f */
[----:B--2---:R-:W-:Y:S05]  /*bce0*/  @!P1 BRA `(.L_x_190) ;  /* 0xfffffffc00f09947 */ /* 0x004fea000383ffff */
[----:B------:R-:W-:Y:S05]  /*bcf0*/  BRA `(.L_x_233) ;  /* 0xffffffe800447947 */ /* 0x000fea000383ffff */
.L_x_196:
[----:B--2---:R2:W3:Y:S02]  /*bd00*/  SYNCS.PHASECHK.TRANS64.TRYWAIT P1, [R2+URZ+0x34840], R3 ;  /* 0x03484003020075a7 */ /* 0x0044e4000802017f */
[----:B---3--:R-:W-:Y:S05]  /*bd10*/  @!P1 NANOSLEEP.SYNCS 0x989680 ;  /* 0x009896800000995d */ /* 0x008fea0003900000 */
[----:B------:R-:W3:Y:S02]  /*bd20*/  @!P1 SYNCS.PHASECHK.TRANS64 P1, [R2+URZ+0x34840], R3 ;  /* 0x03484003020095a7 */ /* 0x000ee4000802007f */
[----:B---3--:R-:W-:Y:S05]  /*bd30*/  @!P1 BRA `(.L_x_196) ;  /* 0xfffffffc00f09947 */ /* 0x008fea000383ffff */
[----:B------:R-:W-:Y:S05]  /*bd40*/  BRA `(.L_x_234) ;  /* 0xffffffec00587947 */ /* 0x000fea000383ffff */
.L_x_199:
[----:B-1----:R1:W2:Y:S02]  /*bd50*/  SYNCS.PHASECHK.TRANS64.TRYWAIT P1, [R2+URZ+0x34860], R10 ;  /* 0x0348600a020075a7 */ /* 0x0022a4000802017f */
[----:B--2---:R-:W-:Y:S05]  /*bd60*/  @!P1 NANOSLEEP.SYNCS 0x989680 ;  /* 0x009896800000995d */ /* 0x004fea0003900000 */
[----:B------:R-:W2:Y:S02]  /*bd70*/  @!P1 SYNCS.PHASECHK.TRANS64 P1, [R2+URZ+0x34860], R10 ;  /* 0x0348600a020095a7 */ /* 0x000ea4000802007f */
[----:B--2---:R-:W-:Y:S05]  /*bd80*/  @!P1 BRA `(.L_x_199) ;  /* 0xfffffffc00f09947 */ /* 0x004fea000383ffff */
[----:B------:R-:W-:Y:S05]  /*bd90*/  BRA `(.L_x_235) ;  /* 0xfffffff000047947 */ /* 0x000fea000383ffff */
.L_x_205:
[----:B-1----:R1:W2:Y:S02]  /*bda0*/  SYNCS.PHASECHK.TRANS64.TRYWAIT P0, [R3+URZ+0x34860], R2 ;  /* 0x03486002030075a7 */ /* 0x0022a4000800017f */
[----:B--2---:R-:W-:Y:S05]  /*bdb0*/  @!P0 NANOSLEEP.SYNCS 0x989680 ;  /* 0x009896800000895d */ /* 0x004fea0003900000 */
[----:B------:R-:W2:Y:S02]  /*bdc0*/  @!P0 SYNCS.PHASECHK.TRANS64 P0, [R3+URZ+0x34860], R2 ;  /* 0x03486002030085a7 */ /* 0x000ea4000800007f */
[----:B--2---:R-:W-:Y:S05]  /*bdd0*/  @!P0 BRA `(.L_x_205) ;  /* 0xfffffffc00f08947 */ /* 0x004fea000383ffff */
[----:B------:R-:W-:Y:S05]  /*bde0*/  BRA `(.L_x_236) ;  /* 0xfffffff000c07947 */ /* 0x000fea000383ffff */
.L_x_210:
[----:B-1----:R1:W2:Y:S02]  /*bdf0*/  SYNCS.PHASECHK.TRANS64.TRYWAIT P0, [R0+URZ+0x34820], R3 ;  /* 0x03482003000075a7 */ /* 0x0022a4000800017f */
[----:B--2---:R-:W-:Y:S05]  /*be00*/  @!P0 NANOSLEEP.SYNCS 0x989680 ;  /* 0x009896800000895d */ /* 0x004fea0003900000 */
[----:B------:R-:W2:Y:S02]  /*be10*/  @!P0 SYNCS.PHASECHK.TRANS64 P0, [R0+URZ+0x34820], R3 ;  /* 0x03482003000085a7 */ /* 0x000ea4000800007f */
[----:B--2---:R-:W-:Y:S05]  /*be20*/  @!P0 BRA `(.L_x_210) ;  /* 0xfffffffc00f08947 */ /* 0x004fea000383ffff */
[----:B------:R-:W-:Y:S05]  /*be30*/  BRA `(.L_x_237) ;  /* 0xfffffff400a47947 */ /* 0x000fea000383ffff */
.L_x_211:
[----:B------:R-:W2:Y:S01]  /*be40*/  S2R R2, SR_TID.X ;  /* 0x0000000000027919 */ /* 0x000ea20000002100 */
[----:B------:R-:W-:Y:S01]  /*be50*/  BSSY B0, `(.L_x_238) ;  /* 0x000000a000007945 */ /* 0x000fe20003800000 */
[----:B------:R-:W-:Y:S01]  /*be60*/  IMAD.MOV.U32 R12, RZ, RZ, RZ ;  /* 0x000000ffff0c7224 */ /* 0x000fe200078e00ff */
[----:B------:R-:W-:Y:S01]  /*be70*/  MOV R11, 0x1f ;  /* 0x0000001f000b7802 */ /* 0x000fe20000000f00 */
[----:B------:R-:W-:Y:S01]  /*be80*/  IMAD.MOV.U32 R15, RZ, RZ, -0x1 ;  /* 0xffffffffff0f7424 */ /* 0x000fe200078e00ff */
[----:B--2---:R-:W-:-:S04]  /*be90*/  SHF.R.U32.HI R2, RZ, 0x5, R2 ;  /* 0x00000005ff027819 */ /* 0x004fc80000011602 */
[----:B------:R-:W-:-:S05]  /*bea0*/  LOP3.LUT R2, R2, 0x3, RZ, 0xc0, !PT ;  /* 0x0000000302027812 */ /* 0x000fca00078ec0ff */
[----:B------:R-:W-:-:S07]  /*beb0*/  IMAD.MOV.U32 R13, RZ, RZ, R2 ;  /* 0x000000ffff0d7224 */ /* 0x000fce00078e0002 */
[----:B-1----:R-:W-:Y:S05]  /*bec0*/  WARPSYNC.COLLECTIVE R15, `(.L_x_239) ;  /* 0x000000000f087348 */ /* 0x002fea0003c00000 */
[----:B------:R2:W3:Y:S02]  /*bed0*/  SHFL.IDX P6, R14, R13, R12, R11 ;  /* 0x0000000c0d0e7389 */ /* 0x0004e400000c000b */
[----:B-123--:R-:W-:Y:S01]  /*bee0*/  ENDCOLLECTIVE ;  /* 0x000000000000791b */ /* 0x00efe20003800000 */
.L_x_239:
[----:B------:R-:W-:Y:S05]  /*bef0*/  BSYNC B0 ;  /* 0x0000000000007941 */ /* 0x000fea0003800000 */
.L_x_238:
[----:B------:R-:W-:Y:S05]  /*bf00*/  BRA `(.L_x_240) ;  /* 0xfffffff4008c7947 */ /* 0x000fea000383ffff */
.L_x_214:
[----:B------:R-:W-:Y:S01]  /*bf10*/  BSSY B1, `(.L_x_241) ;  /* 0x0000006000017945 */ /* 0x000fe20003800000 */
[----:B------:R-:W-:-:S07]  /*bf20*/  IMAD.MOV.U32 R15, RZ, RZ, -0x1 ;  /* 0xffffffffff0f7424 */ /* 0x000fce00078e00ff */
[----:B-12---:R-:W-:Y:S05]  /*bf30*/  WARPSYNC.COLLECTIVE R15, `(.L_x_242) ;  /* 0x000000000f0c7348 */ /* 0x006fea0003c00000 */
[----:B------:R-:W-:Y:S02]  /*bf40*/  ELECT P6, UR62, PT ;  /* 0x00000000003e782f */ /* 0x000fe400038c0000 */
[----:B------:R-:W-:Y:S01]  /*bf50*/  MOV R14, UR62 ;  /* 0x0000003e000e7c02 */ /* 0x000fe20008000f00 */
[----:B-12---:R-:W-:Y:S10]  /*bf60*/  ENDCOLLECTIVE ;  /* 0x000000000000791b */ /* 0x006ff40003800000 */
.L_x_242:
[----:B------:R-:W-:Y:S05]  /*bf70*/  BSYNC B1 ;  /* 0x0000000000017941 */ /* 0x000fea0003800000 */
.L_x_241:
[----:B------:R-:W-:Y:S05]  /*bf80*/  BRA `(.L_x_243) ;  /* 0xfffffff400847947 */ /* 0x000fea000383ffff */
.L_x_216:
[----:B-1----:R1:W2:Y:S02]  /*bf90*/  SYNCS.PHASECHK.TRANS64.TRYWAIT P0, [R6+URZ], R5 ;  /* 0x00000005060075a7 */ /* 0x0022a4000800017f */
[----:B--2---:R-:W-:Y:S05]  /*bfa0*/  @!P0 NANOSLEEP.SYNCS 0x989680 ;  /* 0x009896800000895d */ /* 0x004fea0003900000 */
[----:B------:R-:W2:Y:S02]  /*bfb0*/  @!P0 SYNCS.PHASECHK.TRANS64 P0, [R6+URZ], R5 ;  /* 0x00000005060085a7 */ /* 0x000ea4000800007f */
[----:B--2---:R-:W-:Y:S05]  /*bfc0*/  @!P0 BRA `(.L_x_216) ;  /* 0xfffffffc00f08947 */ /* 0x004fea000383ffff */
[----:B------:R-:W-:Y:S05]  /*bfd0*/  BRA `(.L_x_244) ;  /* 0xfffffff400c07947 */ /* 0x000fea000383ffff */
.L_x_217:
[----:B--2---:R2:W3:Y:S02]  /*bfe0*/  SYNCS.PHASECHK.TRANS64.TRYWAIT P0, [R3+URZ], R2 ;  /* 0x00000002030075a7 */ /* 0x0044e4000800017f */
[----:B---3--:R-:W-:Y:S05]  /*bff0*/  @!P0 NANOSLEEP.SYNCS 0x989680 ;  /* 0x009896800000895d */ /* 0x008fea0003900000 */
[----:B------:R-:W3:Y:S02]  /*c000*/  @!P0 SYNCS.PHASECHK.TRANS64 P0, [R3+URZ], R2 ;  /* 0x00000002030085a7 */ /* 0x000ee4000800007f */
[----:B---3--:R-:W-:Y:S05]  /*c010*/  @!P0 BRA `(.L_x_217) ;  /* 0xfffffffc00f08947 */ /* 0x008fea000383ffff */
[----:B------:R-:W-:Y:S05]  /*c020*/  BRA `(.L_x_245) ;  /* 0xfffffff400b47947 */ /* 0x000fea000383ffff */
.L_x_219:
[----:B--2---:R2:W3:Y:S02]  /*c030*/  SYNCS.PHASECHK.TRANS64.TRYWAIT P0, [R16+URZ], R5 ;  /* 0x00000005100075a7 */ /* 0x0044e4000800017f */
[----:B---3--:R-:W-:Y:S05]  /*c040*/  @!P0 NANOSLEEP.SYNCS 0x989680 ;  /* 0x009896800000895d */ /* 0x008fea0003900000 */
[----:B------:R-:W3:Y:S02]  /*c050*/  @!P0 SYNCS.PHASECHK.TRANS64 P0, [R16+URZ], R5 ;  /* 0x00000005100085a7 */ /* 0x000ee4000800007f */
[----:B---3--:R-:W-:Y:S05]  /*c060*/  @!P0 BRA `(.L_x_219) ;  /* 0xfffffffc00f08947 */ /* 0x008fea000383ffff */
[----:B------:R-:W-:Y:S05]  /*c070*/  BRA `(.L_x_246) ;  /* 0xfffffff400b87947 */ /* 0x000fea000383ffff */
.L_x_247:
        /* <DEDUP_REMOVED lines=16> */
.L_x_2657:


//--------------------- .text._ZN7cutlass13device_kernelIN5flash11enable_sm90INS1_16FlashAttnFwdSm90INS1_25CollectiveMainloopFwdSm90ILi2EN4cute5tupleIJNS5_1CILi1EEES8_S8_EEENS6_IJNS7_ILi128EEESA_NS7_ILi192EEEEEELi128ENS_10bfloat16_tEfNS_4arch4Sm90ELb0ELb0ELb1ELb1ELb0ELb0ELb0ELb1ELb1ELb0ELb0ELb0EEENS1_21CollectiveEpilogueFwdINS6_IJSA_SA_SA_EEES9_SD_SF_Li256ELb1ELb0ELb0ELb0EEENS1_36VarlenDynamicPersistentTileSchedulerILi128ELi128ELi256ELi32ELb0ELb0ELb1ELb0ELb1ELb1EEEEEEEEEvNT_6ParamsE --------------------------
	.section	.text._ZN7cutlass13device_kernelIN5flash11enable_sm90INS1_16FlashAttnFwdSm90INS1_25CollectiveMainloopFwdSm90ILi2EN4cute5tupleIJNS5_1CILi1EEES8_S8_EEENS6_IJNS7_ILi128EEESA_NS7_ILi192EEEEEELi128ENS_10bfloat16_tEfNS_4arch4Sm90ELb0ELb0ELb1ELb1ELb0ELb0ELb0ELb1ELb1ELb0ELb0ELb0EEENS1_21CollectiveEpilogueFwdINS6_IJSA_SA_SA_EEES9_SD_SF_Li256ELb1ELb0ELb0ELb0EEENS1_36VarlenDynamicPersistentTileSchedulerILi128ELi128ELi256ELi32ELb0ELb0ELb1ELb0ELb1ELb1EEEEEEEEEvNT_6ParamsE,"ax",@progbits
	.align	128
.text._ZN7cutlass13device_kernelIN5flash11enable_sm90INS1_16FlashAttnFwdSm90INS1_25CollectiveMainloopFwdSm90ILi2EN4cute5tupleIJNS5_1CILi1EEES8_S8_EEENS6_IJNS7_ILi128EEESA_NS7_ILi192EEEEEELi128ENS_10bfloat16_tEfNS_4arch4Sm90ELb0ELb0ELb1ELb1ELb0ELb0ELb0ELb1ELb1ELb0ELb0ELb0EEENS1_21CollectiveEpilogueFwdINS6_IJSA_SA_SA_EEES9_SD_SF_Li256ELb1ELb0ELb0ELb0EEENS1_36VarlenDynamicPersistentTileSchedulerILi128ELi128ELi256ELi32ELb0ELb0ELb1ELb0ELb1ELb1EEEEEEEEEvNT_6ParamsE:
        .type           _ZN7cutlass13device_kernelIN5flash11enable_sm90INS1_16FlashAttnFwdSm90INS1_25CollectiveMainloopFwdSm90ILi2EN4cute5tupleIJNS5_1CILi1EEES8_S8_EEENS6_IJNS7_ILi128EEESA_NS7_ILi192EEEEEELi128ENS_10bfloat16_tEfNS_4arch4Sm90ELb0ELb0ELb1ELb1ELb0ELb0ELb0ELb1ELb1ELb0ELb0ELb0EEENS1_21CollectiveEpilogueFwdINS6_IJSA_SA_SA_EEES9_SD_SF_Li256ELb1ELb0ELb0ELb0EEENS1_36VarlenDynamicPersistentTileSchedulerILi128ELi128ELi256ELi32ELb0ELb0ELb1ELb0ELb1ELb1EEEEEEEEEvNT_6ParamsE,@function
        .size           _ZN7cutlass13device_kernelIN5flash11enable_sm90INS1_16FlashAttnFwdSm90INS1_25CollectiveMainloopFwdSm90ILi2EN4cute5tupleIJNS5_1CILi1EEES8_S8_EEENS6_IJNS7_ILi128EEESA_NS7_ILi192EEEEEELi128ENS_10bfloat16_tEfNS_4arch4Sm90ELb0ELb0ELb1ELb1ELb0ELb0ELb0ELb1ELb1ELb0ELb0ELb0EEENS1_21CollectiveEpilogueFwdINS6_IJSA_SA_SA_EEES9_SD_SF_Li256ELb1ELb0ELb0ELb0EEENS1_36VarlenDynamicPersistentTileSchedulerILi128ELi128ELi256ELi32ELb0ELb0ELb1ELb0ELb1ELb1EEEEEEEEEvNT_6ParamsE,(.L_x_2658 - _ZN7cutlass13device_kernelIN5flash11enable_sm90INS1_16FlashAttnFwdSm90INS1_25CollectiveMainloopFwdSm90ILi2EN4cute5tupleIJNS5_1CILi1EEES8_S8_EEENS6_IJNS7_ILi128EEESA_NS7_ILi192EEEEEELi128ENS_10bfloat16_tEfNS_4arch4Sm90ELb0ELb0ELb1ELb1ELb0ELb0ELb0ELb1ELb1ELb0ELb0ELb0EEENS1_21CollectiveEpilogueFwdINS6_IJSA_SA_SA_EEES9_SD_SF_Li256ELb1ELb0ELb0ELb0EEENS1_36VarlenDynamicPersistentTileSchedulerILi128ELi128ELi256ELi32ELb0ELb0ELb1ELb0ELb1ELb1EEEEEEEEEvNT_6ParamsE)
        .other          _ZN7cutlass13device_kernelIN5flash11enable_sm90INS1_16FlashAttnFwdSm90INS1_25CollectiveMainloopFwdSm90ILi2EN4cute5tupleIJNS5_1CILi1EEES8_S8_EEENS6_IJNS7_ILi128EEESA_NS7_ILi192EEEEEELi128ENS_10bfloat16_tEfNS_4arch4Sm90ELb0ELb0ELb1ELb1ELb0ELb0ELb0ELb1ELb1ELb0ELb0ELb0EEENS1_21CollectiveEpilogueFwdINS6_IJSA_SA_SA_EEES9_SD_SF_Li256ELb1ELb0ELb0ELb0EEENS1_36VarlenDynamicPersistentTileSchedulerILi128ELi128ELi256ELi32ELb0ELb0ELb1ELb0ELb1ELb1EEEEEEEEEvNT_6ParamsE,@"STO_CUDA_ENTRY STV_DEFAULT"
_ZN7cutlass13device_kernelIN5flash11enable_sm90INS1_16FlashAttnFwdSm90INS1_25CollectiveMainloopFwdSm90ILi2EN4cute5tupleIJNS5_1CILi1EEES8_S8_EEENS6_IJNS7_ILi128EEESA_NS7_ILi192EEEEEELi128ENS_10bfloat16_tEfNS_4arch4Sm90ELb0ELb0ELb1ELb1ELb0ELb0ELb0ELb1ELb1ELb0ELb0ELb0EEENS1_21CollectiveEpilogueFwdINS6_IJSA_SA_SA_EEES9_SD_SF_Li256ELb1ELb0ELb0ELb0EEENS1_36VarlenDynamicPersistentTileSchedulerILi128ELi128ELi256ELi32ELb0ELb0ELb1ELb0ELb1ELb1EEEEEEEEEvNT_6ParamsE:
[----:B------:R-:W0:Y:S02]  /*0000*/  LDC R1, c[0x0][0x28] ;  /* 0x00000a00ff017b82 */ /* 0x000e240000000800 */
[----:B0-----:R-:W-:Y:S01]  /*0010*/  VIADD R1, R1, 0xffffffc8 ;  /* 0xffffffc801017836 */ /* 0x001fe20000000000 */
[----:B------:R-:W0:Y:S01]  /*0020*/  S2R R3, SR_TID.X ;  /* 0x0000000000037919 */ /* 0x000e220000002100 */
[----:B------:R-:W-:Y:S01]  /*0030*/  ELECT P0, URZ, PT ;  /* 0x00000000003f782f */ /* 0x000fe20003800000 */
[----:B------:R-:W-:Y:S01]  /*0040*/  BSSY B0, `(.L_x_248) ;  /* 0x0000011000007945 */ /* 0x000fe20003800000 */
[----:B0-----:R-:W-:-:S05]  /*0050*/  SHF.R.U32.HI R0, RZ, 0x5, R3 ;  /* 0x00000005ff007819 */ /* 0x001fca0000011603 */
[----:B------:R-:W0:Y:S02]  /*0060*/  SHFL.IDX PT, R2, R0, RZ, 0x1f ;  /* 0x00001fff00027589 */ /* 0x000e2400000e0000 */
[----:B0-----:R-:W-:Y:S02]  /*0070*/  ISETP.EQ.AND P0, PT, R2, RZ, P0 ;  /* 0x000000ff0200720c */ /* 0x001fe40000702270 */
[----:B------:R-:W-:-:S11]  /*0080*/  SHF.R.U32.HI R2, RZ, 0x7, R3 ;  /* 0x00000007ff027819 */ /* 0x000fd60000011603 */
[----:B------:R-:W-:Y:S05]  /*0090*/  @!P0 BRA `(.L_x_249) ;  /* 0x00000000002c8947 */ /* 0x000fea0003800000 */
[----:B------:R-:W-:Y:S02]  /*00a0*/  ULDC.64 UR4, c[0x0][0x198] ;  /* 0x0000660000047ab9 */ /* 0x000fe40000000a00 */
[----:B------:R-:W-:Y:S02]  /*00b0*/  UIADD3 UR6, UP0, UR4, 0x270, URZ ;  /* 0x0000027004067890 */ /* 0x000fe4000ff1e03f */
[----:B------:R-:W-:Y:S02]  /*00c0*/  UIADD3 UR8, UP1, UR4, 0x370, URZ ;  /* 0x0000037004087890 */ /* 0x000fe4000ff3e03f */
[----:B------:R-:W-:Y:S02]  /*00d0*/  UIADD3 UR4, UP2, UR4, 0x470, URZ ;  /* 0x0000047004047890 */ /* 0x000fe4000ff5e03f */
[----:B------:R-:W-:Y:S02]  /*00e0*/  UIADD3.X UR7, URZ, UR5, URZ, UP0, !UPT ;  /* 0x000000053f077290 */ /* 0x000fe400087fe43f */
[----:B------:R-:W-:-:S02]  /*00f0*/  UIADD3.X UR9, URZ, UR5, URZ, UP1, !UPT ;  /* 0x000000053f097290 */ /* 0x000fc40008ffe43f */
[----:B------:R-:W-:-:S05]  /*0100*/  UIADD3.X UR5, URZ, UR5, URZ, UP2, !UPT ;  /* 0x000000053f057290 */ /* 0x000fca00097fe43f */
[----:B------:R0:W-:Y:S02]  /*0110*/  UTMACCTL.PF [UR6] ;  /* 0x00000000060079b9 */ /* 0x0001e40008040000 */
[----:B------:R0:W-:Y:S02]  /*0120*/  UTMACCTL.PF [UR8] ;  /* 0x00000000080079b9 */ /* 0x0001e40008040000 */
[----:B------:R0:W-:Y:S02]  /*0130*/  UTMACCTL.PF [UR4] ;  /* 0x00000000040079b9 */ /* 0x0001e40008040000 */
[----:B0-----:R-:W-:Y:S01]  /*0140*/  NOP ;  /* 0x0000000000007918 */ /* 0x001fe20000000000 */
.L_x_249:
[----:B------:R-:W-:Y:S05]  /*0150*/  BSYNC B0 ;  /* 0x0000000000007941 */ /* 0x000fea0003800000 */
.L_x_248:
[----:B------:R-:W-:Y:S01]  /*0160*/  VOTEU.ANY UP0, P0 ;  /* 0x00000000003f7886 */ /* 0x000fe20000000100 */
[----:B------:R-:W0:Y:S01]  /*0170*/  SHFL.IDX PT, R2, R2, RZ, 0x1f ;  /* 0x00001fff02027589 */ /* 0x000e2200000e0000 */
[----:B------:R-:W-:Y:S01]  /*0180*/  UMOV UR4, 0x1 ;  /* 0x0000000100047882 */ /* 0x000fe20000000000 */
[----:B------:R-:W-:Y:S01]  /*0190*/  UMOV UR7, 0x100 ;  /* 0x0000010000077882 */ /* 0x000fe20000000000 */
[----:B------:R-:W-:Y:S01]  /*01a0*/  VOTEU.ANY UP1, P0 ;  /* 0x00000000003f7886 */ /* 0x000fe20000020100 */
[----:B------:R-:W1:Y:S01]  /*01b0*/  @UP0 S2UR UR8, SR_CgaCtaId ;  /* 0x00000000000809c3 */ /* 0x000e620000008800 */
[----:B------:R-:W2:Y:S01]  /*01c0*/  SHFL.IDX PT, R3, R0, RZ, 0x1f ;  /* 0x00001fff00037589 */ /* 0x000ea200000e0000 */
[----:B------:R-:W-:Y:S01]  /*01d0*/  @UP0 UMOV UR6, 0x400 ;  /* 0x0000040000060882 */ /* 0x000fe20000000000 */
[----:B------:R-:W-:-:S04]  /*01e0*/  @UP0 UIADD3 UR4, -UR4, 0x100000, URZ ;  /* 0x0010000004040890 */ /* 0x000fc8000fffe13f */
[----:B------:R-:W-:Y:S02]  /*01f0*/  @UP0 USHF.L.U32 UR5, UR4, 0xb, URZ ;  /* 0x0000000b04050899 */ /* 0x000fe4000800063f */
[----:B------:R-:W-:Y:S01]  /*0200*/  @UP0 USHF.L.U32 UR4, UR4, 0x1, URZ ;  /* 0x0000000104040899 */ /* 0x000fe2000800063f */
[----:B------:R-:W-:Y:S01]  /*0210*/  VOTEU.ANY UP2, P0 ;  /* 0x00000000003f7886 */ /* 0x000fe20000040100 */
[----:B0-----:R-:W-:Y:S01]  /*0220*/  R2UR UR9, R2 ;  /* 0x00000000020972ca */ /* 0x001fe200000e0000 */
[----:B-1----:R-:W-:Y:S01]  /*0230*/  @UP0 ULEA UR8, UR8, UR6, 0x18 ;  /* 0x0000000608080291 */ /* 0x002fe2000f8ec03f */
[----:B--2---:R-:W-:Y:S01]  /*0240*/  ISETP.NE.AND P1, PT, R3, RZ, PT ;  /* 0x000000ff0300720c */ /* 0x004fe20003f25270 */
[----:B------:R-:W-:-:S04]  /*0250*/  @UP0 UIADD3 UR6, -UR7, 0x100000, URZ ;  /* 0x0010000007060890 */ /* 0x000fc8000fffe13f */
[----:B------:R-:W-:Y:S02]  /*0260*/  @UP0 USHF.L.U32 UR7, UR6, 0xb, URZ ;  /* 0x0000000b06070899 */ /* 0x000fe4000800063f */
[----:B------:R-:W-:-:S04]  /*0270*/  @UP0 USHF.L.U32 UR6, UR6, 0x1, URZ ;  /* 0x0000000106060899 */ /* 0x000fc8000800063f */
[----:B------:R-:W-:Y:S01]  /*0280*/  UISETP.NE.AND UP0, UPT, UR9, URZ, UPT ;  /* 0x0000003f0900728c */ /* 0x000fe2000bf05270 */
[----:B------:R-:W0:Y:S02]  /*0290*/  FENCE.VIEW.ASYNC.S ;  /* 0x00000000000073c6 */ /* 0x000e240000000000 */
[----:B0-----:R0:W1:Y:S05]  /*02a0*/  @UP1 SYNCS.EXCH.64 URZ, [UR8+0x34800], UR4 ;  /* 0x03480004083f15b2 */ /* 0x00106a0008000100 */
[----:B------:R0:W2:Y:S01]  /*02b0*/  @UP2 SYNCS.EXCH.64 URZ, [UR8+0x34820], UR6 ;  /* 0x03482006083f25b2 */ /* 0x0000a20008000100 */
[----:B------:R-:W-:Y:S05]  /*02c0*/  @P1 BRA `(.L_x_250) ;  /* 0x0000000000481947 */ /* 0x000fea0003800000 */
[----:B0-----:R-:W0:Y:S01]  /*02d0*/  S2UR UR5, SR_CgaCtaId ;  /* 0x00000000000579c3 */ /* 0x001e220000008800 */
[----:B------:R-:W-:Y:S01]  /*02e0*/  UMOV UR4, 0x400 ;  /* 0x0000040000047882 */ /* 0x000fe20000000000 */
[----:B------:R-:W-:Y:S01]  /*02f0*/  UMOV UR6, 0x1 ;  /* 0x0000000100067882 */ /* 0x000fe20000000000 */
[----:B------:R-:W-:Y:S01]  /*0300*/  UMOV UR9, 0x2 ;  /* 0x0000000200097882 */ /* 0x000fe20000000000 */
[----:B------:R-:W-:-:S04]  /*0310*/  UIADD3 UR6, -UR6, 0x100000, URZ ;  /* 0x0010000006067890 */ /* 0x000fc8000fffe13f */
[----:B------:R-:W-:Y:S02]  /*0320*/  USHF.L.U32 UR7, UR6, 0xb, URZ ;  /* 0x0000000b06077899 */ /* 0x000fe4000800063f */
[----:B------:R-:W-:Y:S01]  /*0330*/  USHF.L.U32 UR6, UR6, 0x1, URZ ;  /* 0x0000000106067899 */ /* 0x000fe2000800063f */
[----:B------:R-:W-:Y:S01]  /*0340*/  ELECT P0, URZ, PT ;  /* 0x00000000003f782f */ /* 0x000fe20003800000 */
[----:B0-----:R-:W-:Y:S02]  /*0350*/  ULEA UR8, UR5, UR4, 0x18 ;  /* 0x0000000405087291 */ /* 0x001fe4000f8ec03f */
[----:B------:R-:W-:-:S04]  /*0360*/  UIADD3 UR4, -UR9, 0x100000, URZ ;  /* 0x0010000009047890 */ /* 0x000fc8000fffe13f */
[----:B------:R-:W-:Y:S02]  /*0370*/  USHF.L.U32 UR5, UR4, 0xb, URZ ;  /* 0x0000000b04057899 */ /* 0x000fe4000800063f */
[----:B------:R-:W-:Y:S01]  /*0380*/  USHF.L.U32 UR4, UR4, 0x1, URZ ;  /* 0x0000000104047899 */ /* 0x000fe2000800063f */
[----:B------:R-:W0:Y:S03]  /*0390*/  FENCE.VIEW.ASYNC.S ;  /* 0x00000000000073c6 */ /* 0x000e260000000000 */
[----:B0-----:R3:W4:Y:S08]  /*03a0*/  SYNCS.EXCH.64 URZ, [UR8+0x34830], UR6 ;  /* 0x03483006083f75b2 */ /* 0x0017300008000100 */
[----:B------:R3:W0:Y:S01]  /*03b0*/  SYNCS.EXCH.64 URZ, [UR8+0x34840], UR4 ;  /* 0x03484004083f75b2 */ /* 0x0006220008000100 */
[----:B------:R3:W0:Y:S01]  /*03c0*/  SYNCS.EXCH.64 URZ, [UR8+0x34838], UR6 ;  /* 0x03483806083f75b2 */ /* 0x0006220008000100 */
[----:B------:R3:W0:Y:S02]  /*03d0*/  SYNCS.EXCH.64 URZ, [UR8+0x34848], UR4 ;  /* 0x03484804083f75b2 */ /* 0x0006240008000100 */
[----:B---3--:R-:W-:Y:S01]  /*03e0*/  NOP ;  /* 0x0000000000007918 */ /* 0x008fe20000000000 */
.L_x_250:
[----:B------:R-:W3:Y:S01]  /*03f0*/  SHFL.IDX PT, R2, R0, RZ, 0x1f ;  /* 0x00001fff00027589 */ /* 0x000ee200000e0000 */
[----:B------:R-:W-:Y:S01]  /*0400*/  NOP ;  /* 0x0000000000007918 */ /* 0x000fe20000000000 */
[----:B---3--:R-:W-:-:S13]  /*0410*/  ISETP.NE.AND P0, PT, R2, RZ, PT ;  /* 0x000000ff0200720c */ /* 0x008fda0003f05270 */
[----:B------:R-:W-:Y:S05]  /*0420*/  @P0 BRA `(.L_x_251) ;  /* 0x0000000000480947 */ /* 0x000fea0003800000 */
[----:B0-----:R-:W0:Y:S01]  /*0430*/  S2UR UR5, SR_CgaCtaId ;  /* 0x00000000000579c3 */ /* 0x001e220000008800 */
[----:B------:R-:W-:Y:S01]  /*0440*/  UMOV UR4, 0x400 ;  /* 0x0000040000047882 */ /* 0x000fe20000000000 */
[----:B------:R-:W-:Y:S01]  /*0450*/  UMOV UR6, 0x1 ;  /* 0x0000000100067882 */ /* 0x000fe20000000000 */
[----:B------:R-:W-:Y:S01]  /*0460*/  UMOV UR7, 0x2 ;  /* 0x0000000200077882 */ /* 0x000fe20000000000 */
[----:B------:R-:W-:Y:S01]  /*0470*/  ELECT P0, URZ, PT ;  /* 0x00000000003f782f */ /* 0x000fe20003800000 */
[----:B0-----:R-:W-:Y:S02]  /*0480*/  ULEA UR8, UR5, UR4, 0x18 ;  /* 0x0000000405087291 */ /* 0x001fe4000f8ec03f */
[----:B------:R-:W-:-:S04]  /*0490*/  UIADD3 UR4, -UR6, 0x100000, URZ ;  /* 0x0010000006047890 */ /* 0x000fc8000fffe13f */
[----:B------:R-:W-:Y:S02]  /*04a0*/  USHF.L.U32 UR5, UR4, 0xb, URZ ;  /* 0x0000000b04057899 */ /* 0x000fe4000800063f */
[----:B------:R-:W-:Y:S02]  /*04b0*/  USHF.L.U32 UR4, UR4, 0x1, URZ ;  /* 0x0000000104047899 */ /* 0x000fe4000800063f */
[----:B------:R-:W-:-:S04]  /*04c0*/  UIADD3 UR6, -UR7, 0x100000, URZ ;  /* 0x0010000007067890 */ /* 0x000fc8000fffe13f */
[----:B------:R-:W-:Y:S02]  /*04d0*/  USHF.L.U32 UR7, UR6, 0xb, URZ ;  /* 0x0000000b06077899 */ /* 0x000fe4000800063f */
[----:B------:R-:W-:Y:S01]  /*04e0*/  USHF.L.U32 UR6, UR6, 0x1, URZ ;  /* 0x0000000106067899 */ /* 0x000fe2000800063f */
[----:B------:R-:W0:Y:S03]  /*04f0*/  FENCE.VIEW.ASYNC.S ;  /* 0x00000000000073c6 */ /* 0x000e260000000000 */
[----:B0-----:R3:W0:Y:S08]  /*0500*/  SYNCS.EXCH.64 URZ, [UR8+0x34850], UR4 ;  /* 0x03485004083f75b2 */ /* 0x0016300008000100 */
[----:B------:R3:W0:Y:S01]  /*0510*/  SYNCS.EXCH.64 URZ, [UR8+0x34860], UR6 ;  /* 0x03486006083f75b2 */ /* 0x0006220008000100 */
[----:B------:R3:W0:Y:S01]  /*0520*/  SYNCS.EXCH.64 URZ, [UR8+0x34858], UR4 ;  /* 0x03485804083f75b2 */ /* 0x0006220008000100 */
[----:B------:R3:W0:Y:S02]  /*0530*/  SYNCS.EXCH.64 URZ, [UR8+0x34868], UR6 ;  /* 0x03486806083f75b2 */ /* 0x0006240008000100 */
[----:B---3--:R-:W-:Y:S01]  /*0540*/  NOP ;  /* 0x0000000000007918 */ /* 0x008fe20000000000 */
.L_x_251:
[----:B------:R-:W3:Y:S01]  /*0550*/  SHFL.IDX PT, R2, R0, RZ, 0x1f ;  /* 0x00001fff00027589 */ /* 0x000ee200000e0000 */
[----:B------:R-:W-:Y:S01]  /*0560*/  NOP ;  /* 0x0000000000007918 */ /* 0x000fe20000000000 */
[----:B---3--:R-:W-:-:S13]  /*0570*/  ISETP.NE.AND P0, PT, R2, RZ, PT ;  /* 0x000000ff0200720c */ /* 0x008fda0003f05270 */
[----:B------:R-:W-:Y:S05]  /*0580*/  @P0 BRA `(.L_x_252) ;  /* 0x0000000000380947 */ /* 0x000fea0003800000 */
[----:B0-----:R-:W0:Y:S01]  /*0590*/  S2UR UR5, SR_CgaCtaId ;  /* 0x00000000000579c3 */ /* 0x001e220000008800 */
[----:B------:R-:W-:Y:S01]  /*05a0*/  UMOV UR4, 0x400 ;  /* 0x0000040000047882 */ /* 0x000fe20000000000 */
[----:B------:R-:W-:Y:S01]  /*05b0*/  UMOV UR7, 0x1 ;  /* 0x0000000100077882 */ /* 0x000fe20000000000 */
[----:B------:R-:W-:Y:S01]  /*05c0*/  ELECT P0, URZ, PT ;  /* 0x00000000003f782f */ /* 0x000fe20003800000 */
[----:B0-----:R-:W-:Y:S02]  /*05d0*/  ULEA UR6, UR5, UR4, 0x18 ;  /* 0x0000000405067291 */ /* 0x001fe4000f8ec03f */
[----:B------:R-:W-:-:S04]  /*05e0*/  UIADD3 UR4, -UR7, 0x100000, URZ ;  /* 0x0010000007047890 */ /* 0x000fc8000fffe13f */
[----:B------:R-:W-:Y:S02]  /*05f0*/  USHF.L.U32 UR5, UR4, 0xb, URZ ;  /* 0x0000000b04057899 */ /* 0x000fe4000800063f */
[----:B------:R-:W-:Y:S01]  /*0600*/  USHF.L.U32 UR4, UR4, 0x1, URZ ;  /* 0x0000000104047899 */ /* 0x000fe2000800063f */
[----:B------:R-:W0:Y:S11]  /*0610*/  FENCE.VIEW.ASYNC.S ;  /* 0x00000000000073c6 */ /* 0x000e360000000000 */
[----:B0-----:R3:W0:Y:S01]  /*0620*/  SYNCS.EXCH.64 URZ, [UR6+0x34870], UR4 ;  /* 0x03487004063f75b2 */ /* 0x0016220008000100 */
[----:B------:R3:W0:Y:S01]  /*0630*/  SYNCS.EXCH.64 URZ, [UR6+0x34880], UR4 ;  /* 0x03488004063f75b2 */ /* 0x0006220008000100 */
[----:B------:R3:W0:Y:S01]  /*0640*/  SYNCS.EXCH.64 URZ, [UR6+0x34878], UR4 ;  /* 0x03487804063f75b2 */ /* 0x0006220008000100 */
[----:B------:R3:W0:Y:S02]  /*0650*/  SYNCS.EXCH.64 URZ, [UR6+0x34888], UR4 ;  /* 0x03488804063f75b2 */ /* 0x0006240008000100 */
[----:B---3--:R-:W-:Y:S01]  /*0660*/  NOP ;  /* 0x0000000000007918 */ /* 0x008fe20000000000 */
.L_x_252:
        /* <DEDUP_REMOVED lines=22> */
.L_x_253:
        /* <DEDUP_REMOVED lines=22> */
.L_x_254:
[----:B0-----:R-:W-:Y:S01]  /*0930*/  UMOV UR4, 0x1 ;  /* 0x0000000100047882 */ /* 0x001fe20000000000 */
[----:B------:R-:W-:Y:S01]  /*0940*/  PLOP3.LUT P0, PT, PT, PT, UP0, 0x80, 0x0 ;  /* 0x000000000000781c */ /* 0x000fe20003f0f008 */
[----:B------:R-:W-:Y:S01]  /*0950*/  USEL UR4, UR4, 0x2, !UP0 ;  /* 0x0000000204047887 */ /* 0x000fe2000c000000 */
[----:B------:R-:W-:-:S05]  /*0960*/  NOP ;  /* 0x0000000000007918 */ /* 0x000fca0000000000 */
[----:B------:R-:W-:-:S05]  /*0970*/  IMAD.U32 R2, RZ, RZ, UR4 ;  /* 0x00000004ff027e24 */ /* 0x000fca000f8e00ff */
[----:B------:R0:W-:Y:S01]  /*0980*/  STL [R1+0x30], R2 ;  /* 0x0000300201007387 */ /* 0x0001e20000100800 */
[----:B-12-4-:R-:W-:Y:S06]  /*0990*/  BAR.SYNC.DEFER_BLOCKING 0x0 ;  /* 0x0000000000007b1d */ /* 0x016fec0000010000 */
[----:B------:R-:W-:Y:S05]  /*09a0*/  @!P0 BRA `(.L_x_255) ;  /* 0x0000009400088947 */ /* 0x000fea0003800000 */
.L_x_256:
[----:B------:R-:W-:-:S08]  /*09b0*/  NOP ;  /* 0x0000000000007918 */ /* 0x000fd00000000000 */
[----:B------:R-:W1:Y:S02]  /*09c0*/  USETMAXREG.TRY_ALLOC.CTAPOOL UP0, 0xf0 ;  /* 0x000000f0000079c8 */ /* 0x000e640008000600 */
[----:B-1----:R-:W-:-:S13]  /*09d0*/  PLOP3.LUT P0, PT, PT, PT, UP0, 0x80, 0x0 ;  /* 0x000000000000781c */ /* 0x002fda0003f0f008 */
[----:B------:R-:W-:Y:S05]  /*09e0*/  @!P0 BRA `(.L_x_256) ;  /* 0xfffffffc00f08947 */ /* 0x000fea000383ffff */
[----:B------:R-:W1:Y:S08]  /*09f0*/  S2UR UR5, SR_CgaCtaId ;  /* 0x00000000000579c3 */ /* 0x000e700000008800 */
[----:B------:R-:W-:Y:S06]  /*0a00*/  BAR.ARV 0x8, 0x120 ;  /* 0x0204800000007b1d */ /* 0x000fec0000002000 */
[----:B------:R-:W-:-:S02]  /*0a10*/  UMOV UR4, 0x400 ;  /* 0x0000040000047882 */ /* 0x000fc40000000000 */
[----:B------:R-:W-:Y:S01]  /*0a20*/  BAR.SYNC.DEFER_BLOCKING 0x5, 0x120 ;  /* 0x0144800000007b1d */ /* 0x000fe20000010000 */
[----:B-1----:R-:W-:-:S09]  /*0a30*/  ULEA UR4, UR5, UR4, 0x18 ;  /* 0x0000000405047291 */ /* 0x002fd2000f8ec03f */
[----:B------:R-:W1:Y:S01]  /*0a40*/  LDS.128 R48, [UR4+0x348d0] ;  /* 0x0348d004ff307984 */ /* 0x000e620008000c00 */
[----:B------:R-:W-:Y:S01]  /*0a50*/  ULDC UR4, c[0x0][0xc14] ;  /* 0x0003050000047ab9 */ /* 0x000fe20000000800 */
[----:B------:R-:W-:Y:S06]  /*0a60*/  BAR.ARV 0x4, 0x120 ;  /* 0x0104800000007b1d */ /* 0x000fec0000002000 */
[----:B-1----:R-:W-:-:S13]  /*0a70*/  ISETP.GE.AND P0, PT, R51, UR4, PT ;  /* 0x0000000433007c0c */ /* 0x002fda000bf06270 */
[----:B------:R-:W-:Y:S05]  /*0a80*/  @P0 EXIT ;  /* 0x000000000000094d */ /* 0x000fea0003800000 */
[----:B0-----:R-:W2:Y:S01]  /*0a90*/  LDL R2, [R1+0x30] ;  /* 0x0000300001027983 */ /* 0x001ea20000100800 */
[----:B------:R-:W-:Y:S01]  /*0aa0*/  R2UR UR5, R50 ;  /* 0x00000000320572ca */ /* 0x000fe200000e0000 */
[----:B------:R-:W-:Y:S01]  /*0ab0*/  IMAD.MOV.U32 R188, RZ, RZ, -0x2 ;  /* 0xfffffffeffbc7424 */ /* 0x000fe200078e00ff */
[----:B------:R-:W-:Y:S01]  /*0ac0*/  MOV R185, RZ ;  /* 0x000000ff00b97202 */ /* 0x000fe20000000f00 */
[----:B------:R-:W0:Y:S01]  /*0ad0*/  S2R R0, SR_TID.X ;  /* 0x0000000000007919 */ /* 0x000e220000002100 */
[----:B------:R-:W-:Y:S02]  /*0ae0*/  IMAD.MOV.U32 R16, RZ, RZ, RZ ;  /* 0x000000ffff107224 */ /* 0x000fe400078e00ff */
[----:B0-----:R-:W-:-:S05]  /*0af0*/  VIADD R192, R0, 0xffffff80 ;  /* 0xffffff8000c07836 */ /* 0x001fca0000000000 */
[----:B------:R-:W-:-:S04]  /*0b00*/  SHF.R.S32.HI R3, RZ, 0x1f, R192 ;  /* 0x0000001fff037819 */ /* 0x000fc800000114c0 */
[CC--:B------:R-:W-:Y:S02]  /*0b10*/  LEA.HI R0, R3.reuse, R192.reuse, RZ, 0x7 ;  /* 0x000000c003007211 */ /* 0x0c0fe400078f38ff */
[----:B------:R-:W-:Y:S02]  /*0b20*/  LEA.HI R4, R3, R192, RZ, 0x5 ;  /* 0x000000c003047211 */ /* 0x000fe400078f28ff */
[----:B------:R-:W-:Y:S02]  /*0b30*/  LOP3.LUT R5, R0, 0xffffff80, RZ, 0xc0, !PT ;  /* 0xffffff8000057812 */ /* 0x000fe400078ec0ff */
[----:B------:R-:W-:Y:S01]  /*0b40*/  SHF.R.S32.HI R187, RZ, 0x7, R0 ;  /* 0x00000007ffbb7819 */ /* 0x000fe20000011400 */
[----:B------:R-:W-:Y:S02]  /*0b50*/  IMAD.SHL.U32 R4, R4, 0x20, RZ ;  /* 0x0000002004047824 */ /* 0x000fe400078e00ff */
[----:B------:R-:W-:Y:S01]  /*0b60*/  IMAD.IADD R186, R192, 0x1, -R5 ;  /* 0x00000001c0ba7824 */ /* 0x000fe200078e0a05 */
[----:B------:R-:W-:-:S02]  /*0b70*/  LEA.HI R0, R0, R187, RZ, 0x1 ;  /* 0x000000bb00007211 */ /* 0x000fc400078f08ff */
[----:B------:R-:W-:Y:S02]  /*0b80*/  LOP3.LUT R4, R4, 0xfffffc00, RZ, 0xc0, !PT ;  /* 0xfffffc0004047812 */ /* 0x000fe400078ec0ff */
[----:B------:R-:W-:Y:S02]  /*0b90*/  SHF.R.S32.HI R9, RZ, 0x1f, R186 ;  /* 0x0000001fff097819 */ /* 0x000fe400000114ba */
[----:B------:R-:W-:Y:S02]  /*0ba0*/  LOP3.LUT R0, R0, 0x3fffffe, RZ, 0xc0, !PT ;  /* 0x03fffffe00007812 */ /* 0x000fe400078ec0ff */
[CC--:B------:R-:W-:Y:S02]  /*0bb0*/  LEA.HI R6, R9.reuse, R186.reuse, RZ, 0x2 ;  /* 0x000000ba09067211 */ /* 0x0c0fe400078f10ff */
[----:B------:R-:W-:Y:S01]  /*0bc0*/  LEA.HI R9, R9, R186, RZ, 0x5 ;  /* 0x000000ba09097211 */ /* 0x000fe200078f28ff */
[----:B------:R-:W-:Y:S01]  /*0bd0*/  IMAD.IADD R0, R187, 0x1, -R0 ;  /* 0x00000001bb007824 */ /* 0x000fe200078e0a00 */
[----:B------:R-:W-:-:S02]  /*0be0*/  SHF.R.S32.HI R8, RZ, 0x2, R6 ;  /* 0x00000002ff087819 */ /* 0x000fc40000011406 */
[----:B------:R-:W-:Y:S02]  /*0bf0*/  SHF.R.S32.HI R11, RZ, 0x1f, R6 ;  /* 0x0000001fff0b7819 */ /* 0x000fe40000011406 */
[----:B------:R-:W-:Y:S02]  /*0c00*/  SHF.R.S32.HI R9, RZ, 0x5, R9 ;  /* 0x00000005ff097819 */ /* 0x000fe40000011409 */
[----:B------:R-:W-:-:S04]  /*0c10*/  LEA.HI R11, R11, R8, RZ, 0x3 ;  /* 0x000000080b0b7211 */ /* 0x000fc800078f18ff */
[----:B------:R-:W-:-:S05]  /*0c20*/  LOP3.LUT R11, R11, 0xfffffff8, RZ, 0xc0, !PT ;  /* 0xfffffff80b0b7812 */ /* 0x000fca00078ec0ff */
[----:B------:R-:W-:-:S04]  /*0c30*/  IMAD.IADD R8, R8, 0x1, -R11 ;  /* 0x0000000108087824 */ /* 0x000fc800078e0a0b */
[----:B------:R-:W-:-:S04]  /*0c40*/  IMAD R9, R9, 0x10, R8 ;  /* 0x0000001009097824 */ /* 0x000fc800078e0208 */
[----:B------:R-:W-:Y:S01]  /*0c50*/  IMAD R189, R0, 0x40, R9 ;  /* 0x0000004000bd7824 */ /* 0x000fe200078e0209 */
[----:B--2---:R-:W-:Y:S02]  /*0c60*/  R2UR UR4, R2 ;  /* 0x00000000020472ca */ /* 0x004fe400000e0000 */
[CC--:B------:R-:W-:Y:S02]  /*0c70*/  LEA.HI R2, R3.reuse, R192.reuse, RZ, 0x4 ;  /* 0x000000c003027211 */ /* 0x0c0fe400078f20ff */
[----:B------:R-:W-:Y:S02]  /*0c80*/  LEA.HI R3, R3, R192, RZ, 0x3 ;  /* 0x000000c003037211 */ /* 0x000fe400078f18ff */
[----:B------:R-:W-:Y:S02]  /*0c90*/  SHF.R.S32.HI R7, RZ, 0x4, R2 ;  /* 0x00000004ff077819 */ /* 0x000fe40000011402 */
[C---:B------:R-:W-:Y:S02]  /*0ca0*/  LOP3.LUT R5, R2.reuse, 0x3fffff0, RZ, 0xc0, !PT ;  /* 0x03fffff002057812 */ /* 0x040fe400078ec0ff */
[----:B------:R-:W-:-:S02]  /*0cb0*/  LEA.HI R2, R2, R7, RZ, 0x1 ;  /* 0x0000000702027211 */ /* 0x000fc400078f08ff */
[----:B------:R-:W-:Y:S01]  /*0cc0*/  SHF.R.S32.HI R18, RZ, 0x3, R3 ;  /* 0x00000003ff127819 */ /* 0x000fe20000011403 */
[----:B------:R-:W-:Y:S01]  /*0cd0*/  IMAD.IADD R5, R192, 0x1, -R5 ;  /* 0x00000001c0057824 */ /* 0x000fe200078e0a05 */
[----:B------:R-:W-:Y:S01]  /*0ce0*/  LOP3.LUT R2, R2, 0x1ffffffe, RZ, 0xc0, !PT ;  /* 0x1ffffffe02027812 */ /* 0x000fe200078ec0ff */
[----:B------:R-:W-:Y:S02]  /*0cf0*/  ULOP3.LUT UR4, UR4, 0x1, URZ, 0xfc, !UPT ;  /* 0x0000000104047892 */ /* 0x000fe4000f8efc3f */
[----:B------:R-:W-:Y:S01]  /*0d00*/  IMAD R5, R5, 0x40, R4 ;  /* 0x0000004005057824 */ /* 0x000fe200078e0204 */
[----:B------:R-:W-:Y:S02]  /*0d10*/  IADD3 R2, R7, -R2, RZ ;  /* 0x8000000207027210 */ /* 0x000fe40007ffe0ff */
[----:B------:R-:W-:Y:S01]  /*0d20*/  LOP3.LUT R7, R6, 0x7ffffffc, RZ, 0xc0, !PT ;  /* 0x7ffffffc06077812 */ /* 0x000fe200078ec0ff */
[----:B------:R-:W-:Y:S02]  /*0d30*/  IMAD.U32 R191, RZ, RZ, UR4 ;  /* 0x00000004ffbf7e24 */ /* 0x000fe4000f8e00ff */
[----:B------:R-:W-:Y:S01]  /*0d40*/  IMAD R190, R2, 0x8, R5 ;  /* 0x0000000802be7824 */ /* 0x000fe200078e0205 */
[----:B------:R-:W-:Y:S01]  /*0d50*/  LOP3.LUT R5, R3, 0x1ffffff8, RZ, 0xc0, !PT ;  /* 0x1ffffff803057812 */ /* 0x000fe200078ec0ff */
[----:B------:R-:W-:-:S02]  /*0d60*/  IMAD.IADD R7, R186, 0x1, -R7 ;  /* 0x00000001ba077824 */ /* 0x000fc400078e0a07 */
[----:B------:R-:W-:Y:S02]  /*0d70*/  IMAD.MOV.U32 R2, RZ, RZ, RZ ;  /* 0x000000ffff027224 */ /* 0x000fe400078e00ff */
[----:B------:R-:W-:Y:S02]  /*0d80*/  IMAD.IADD R5, R192, 0x1, -R5 ;  /* 0x00000001c0057824 */ /* 0x000fe400078e0a05 */
[----:B------:R-:W-:Y:S02]  /*0d90*/  IMAD R188, R7, R188, 0x80 ;  /* 0x0000008007bc7424 */ /* 0x000fe400078e02bc */
[----:B------:R-:W-:-:S07]  /*0da0*/  IMAD.SHL.U32 R17, R5, 0x8, RZ ;  /* 0x0000000805117824 */ /* 0x000fce00078e00ff */
.L_x_299:
[----:B0---45:R-:W0:Y:S01]  /*0db0*/  LDC.64 R4, c[0x0][0xc60] ;  /* 0x00031800ff047b82 */ /* 0x031e220000000a00 */
[----:B------:R-:W-:Y:S01]  /*0dc0*/  ULDC.64 UR10, c[0x0][0x208] ;  /* 0x00008200000a7ab9 */ /* 0x000fe20000000a00 */
[----:B------:R-:W-:Y:S01]  /*0dd0*/  ULDC.64 UR6, c[0x0][0xa28] ;  /* 0x00028a0000067ab9 */ /* 0x000fe20000000a00 */
[----:B------:R-:W-:Y:S01]  /*0de0*/  ULDC.64 UR8, c[0x0][0xa20] ;  /* 0x0002880000087ab9 */ /* 0x000fe20000000a00 */
[----:B0-----:R-:W-:-:S06]  /*0df0*/  IMAD.WIDE R4, R51, 0x4, R4 ;  /* 0x0000000433047825 */ /* 0x001fcc00078e0204 */
[----:B--2---:R-:W2:Y:S01]  /*0e00*/  LDG.E R4, desc[UR10][R4.64] ;  /* 0x0000000a04047981 */ /* 0x004ea2000c1e1900 */
[----:B------:R-:W-:Y:S02]  /*0e10*/  UISETP.NE.U32.AND UP0, UPT, UR6, URZ, UPT ;  /* 0x0000003f0600728c */ /* 0x000fe4000bf05070 */
[----:B------:R-:W-:Y:S02]  /*0e20*/  UISETP.NE.U32.AND UP1, UPT, UR8, URZ, UPT ;  /* 0x0000003f0800728c */ /* 0x000fe4000bf25070 */
[----:B------:R-:W-:Y:S02]  /*0e30*/  UISETP.NE.AND.EX UP0, UPT, UR7, URZ, UPT, UP0 ;  /* 0x0000003f0700728c */ /* 0x000fe4000bf05300 */
[----:B------:R-:W-:-:S04]  /*0e40*/  UISETP.NE.AND.EX UP1, UPT, UR9, URZ, UPT, UP1 ;  /* 0x0000003f0900728c */ /* 0x000fc8000bf25310 */
[----:B------:R-:W-:Y:S02]  /*0e50*/  PLOP3.LUT P0, PT, PT, PT, UP0, 0x80, 0x0 ;  /* 0x000000000000781c */ /* 0x000fe40003f0f008 */
[----:B------:R-:W-:Y:S02]  /*0e60*/  PLOP3.LUT P1, PT, PT, PT, UP1, 0x80, 0x0 ;  /* 0x000000000000781c */ /* 0x000fe40003f2f018 */
[----:B--2---:R-:W-:-:S13]  /*0e70*/  R2UR UR61, R4 ;  /* 0x00000000043d72ca */ /* 0x004fda00000e0000 */
[----:B------:R-:W-:Y:S02]  /*0e80*/  USHF.R.S32.HI UR4, URZ, 0x1f, UR61 ;  /* 0x0000001f3f047899 */ /* 0x000fe4000801143d */
[----:B------:R-:W-:Y:S02]  /*0e90*/  @UP0 ULEA UR6, UP2, UR61, UR6, 0x2 ;  /* 0x000000063d060291 */ /* 0x000fe4000f84103f */
[----:B------:R-:W-:Y:S02]  /*0ea0*/  @UP1 ULEA UR8, UP3, UR61, UR8, 0x2 ;  /* 0x000000083d081291 */ /* 0x000fe4000f86103f */
[----:B------:R-:W-:Y:S02]  /*0eb0*/  @UP0 ULEA.HI.X UR7, UR61, UR7, UR4, 0x2, UP2 ;  /* 0x000000073d070291 */ /* 0x000fe400090f1404 */
[----:B------:R-:W-:Y:S01]  /*0ec0*/  IMAD.U32 R184, RZ, RZ, UR4 ;  /* 0x00000004ffb87e24 */ /* 0x000fe2000f8e00ff */
[----:B------:R-:W-:Y:S01]  /*0ed0*/  @UP1 ULEA.HI.X UR9, UR61, UR9, UR4, 0x2, UP3 ;  /* 0x000000093d091291 */ /* 0x000fe200098f1404 */
[----:B------:R-:W-:-:S02]  /*0ee0*/  IMAD.U32 R4, RZ, RZ, UR6 ;  /* 0x00000006ff047e24 */ /* 0x000fc4000f8e00ff */
[----:B---3--:R-:W-:Y:S01]  /*0ef0*/  IMAD.U32 R6, RZ, RZ, UR8 ;  /* 0x00000008ff067e24 */ /* 0x008fe2000f8e00ff */
[----:B------:R-:W-:Y:S01]  /*0f00*/  MOV R5, UR7 ;  /* 0x0000000700057c02 */ /* 0x000fe20008000f00 */
[----:B------:R-:W-:Y:S01]  /*0f10*/  ULDC.64 UR6, c[0x0][0x3f8] ;  /* 0x0000fe0000067ab9 */ /* 0x000fe20000000a00 */
[----:B------:R-:W-:Y:S01]  /*0f20*/  IMAD.U32 R7, RZ, RZ, UR9 ;  /* 0x00000009ff077e24 */ /* 0x000fe2000f8e00ff */
[----:B------:R-:W-:Y:S02]  /*0f30*/  ULDC UR4, c[0x0][0x404] ;  /* 0x0001010000047ab9 */ /* 0x000fe40000000800 */
[----:B------:R-:W2:Y:S04]  /*0f40*/  @P0 LDG.E R4, desc[UR10][R4.64] ;  /* 0x0000000a04040981 */ /* 0x000ea8000c1e1900 */
[----:B------:R-:W3:Y:S01]  /*0f50*/  @P1 LDG.E R6, desc[UR10][R6.64] ;  /* 0x0000000a06061981 */ /* 0x000ee2000c1e1900 */
[----:B------:R-:W-:Y:S01]  /*0f60*/  UISETP.NE.U32.AND UP0, UPT, UR6, URZ, UPT ;  /* 0x0000003f0600728c */ /* 0x000fe2000bf05070 */
[----:B------:R-:W-:Y:S01]  /*0f70*/  IMAD.MOV.U32 R22, RZ, RZ, R49 ;  /* 0x000000ffff167224 */ /* 0x000fe200078e0031 */
[----:B------:R-:W-:Y:S01]  /*0f80*/  UMOV UR44, URZ ;  /* 0x0000003f002c7c82 */ /* 0x000fe20008000000 */
[----:B------:R-:W-:Y:S01]  /*0f90*/  ULDC UR6, c[0x0][0x2e0] ;  /* 0x0000b80000067ab9 */ /* 0x000fe20000000800 */
[----:B------:R-:W-:Y:S01]  /*0fa0*/  UISETP.NE.AND.EX UP0, UPT, UR7, URZ, UPT, UP0 ;  /* 0x0000003f0700728c */ /* 0x000fe2000bf05300 */
[----:B------:R-:W-:Y:S01]  /*0fb0*/  IMAD.MOV.U32 R0, RZ, RZ, RZ ;  /* 0x000000ffff007224 */ /* 0x000fe200078e00ff */
[----:B------:R-:W-:Y:S01]  /*0fc0*/  CS2R R86, SRZ ;  /* 0x0000000000567805 */ /* 0x000fe2000001ff00 */
[----:B------:R-:W-:Y:S01]  /*0fd0*/  IMAD.MOV.U32 R3, RZ, RZ, RZ ;  /* 0x000000ffff037224 */ /* 0x000fe200078e00ff */
[----:B------:R-:W-:Y:S01]  /*0fe0*/  USEL UR4, UR4, 0x1, UP0 ;  /* 0x0000000104047887 */ /* 0x000fe20008000000 */
[----:B------:R-:W-:-:S02]  /*0ff0*/  CS2R R84, SRZ ;  /* 0x0000000000547805 */ /* 0x000fc4000001ff00 */
[----:B------:R-:W-:Y:S02]  /*1000*/  CS2R R82, SRZ ;  /* 0x0000000000527805 */ /* 0x000fe4000001ff00 */
[----:B------:R-:W-:Y:S01]  /*1010*/  CS2R R80, SRZ ;  /* 0x0000000000507805 */ /* 0x000fe2000001ff00 */
[----:B------:R-:W-:Y:S01]  /*1020*/  UIMAD UR4, UR4, UR6, URZ ;  /* 0x00000006040472a4 */ /* 0x000fe2000f8e023f */
        /* <DEDUP_REMOVED lines=13> */
[----:B------:R-:W-:Y:S01]  /*1100*/  CS2R R52, SRZ ;  /* 0x0000000000347805 */ /* 0x000fe2000001ff00 */
[----:B------:R-:W-:Y:S01]  /*1110*/  IMAD.MOV.U32 R29, RZ, RZ, RZ ;  /* 0x000000ffff1d7224 */ /* 0x000fe200078e00ff */
[----:B------:R-:W-:Y:S02]  /*1120*/  CS2R R32, SRZ ;  /* 0x0000000000207805 */ /* 0x000fe4000001ff00 */
[----:B------:R-:W-:-:S02]  /*1130*/  CS2R R36, SRZ ;  /* 0x0000000000247805 */ /* 0x000fc4000001ff00 */
[----:B-1----:R-:W-:Y:S02]  /*1140*/  CS2R R46, SRZ ;  /* 0x00000000002e7805 */ /* 0x002fe4000001ff00 */
[----:B------:R-:W-:Y:S02]  /*1150*/  CS2R R44, SRZ ;  /* 0x00000000002c7805 */ /* 0x000fe4000001ff00 */
[----:B------:R-:W-:Y:S02]  /*1160*/  CS2R R42, SRZ ;  /* 0x00000000002a7805 */ /* 0x000fe4000001ff00 */
[----:B------:R-:W-:Y:S02]  /*1170*/  CS2R R40, SRZ ;  /* 0x0000000000287805 */ /* 0x000fe4000001ff00 */
[----:B------:R-:W-:Y:S01]  /*1180*/  CS2R R38, SRZ ;  /* 0x0000000000267805 */ /* 0x000fe2000001ff00 */
[----:B------:R-:W-:Y:S01]  /*1190*/  IMAD.U32 R23, RZ, RZ, UR5 ;  /* 0x00000005ff177e24 */ /* 0x000fe2000f8e00ff */
[----:B--2---:R-:W-:-:S02]  /*11a0*/  @P0 R2UR UR44, R4 ;  /* 0x00000000042c02ca */ /* 0x004fc400000e0000 */
[----:B------:R-:W-:Y:S02]  /*11b0*/  PLOP3.LUT P0, PT, PT, PT, PT, 0x80, 0x0 ;  /* 0x000000000000781c */ /* 0x000fe40003f0f070 */
[----:B---3--:R-:W-:Y:S01]  /*11c0*/  @P1 R2UR UR4, R6 ;  /* 0x00000000060412ca */ /* 0x008fe200000e0000 */
[----:B------:R-:W-:-:S14]  /*11d0*/  @P1 BRA `(.L_x_257) ;  /* 0x0000000000381947 */ /* 0x000fdc0003800000 */
[----:B------:R-:W-:Y:S02]  /*11e0*/  ULDC.64 UR6, c[0x0][0xa08] ;  /* 0x0002820000067ab9 */ /* 0x000fe40000000a00 */
[----:B------:R-:W-:-:S04]  /*11f0*/  ISETP.NE.U32.AND P1, PT, RZ, UR6, PT ;  /* 0x00000006ff007c0c */ /* 0x000fc8000bf25070 */
[----:B------:R-:W-:-:S13]  /*1200*/  ISETP.NE.AND.EX P1, PT, RZ, UR7, PT, P1 ;  /* 0x00000007ff007c0c */ /* 0x000fda000bf25310 */
[----:B------:R-:W-:Y:S05]  /*1210*/  @!P1 BRA `(.L_x_257) ;  /* 0x0000000000289947 */ /* 0x000fea0003800000 */
[----:B------:R-:W-:Y:S01]  /*1220*/  ULDC.64 UR4, c[0x0][0xa08] ;  /* 0x0002820000047ab9 */ /* 0x000fe20000000a00 */
[----:B------:R-:W-:Y:S01]  /*1230*/  ULDC.64 UR6, c[0x0][0x208] ;  /* 0x0000820000067ab9 */ /* 0x000fe20000000a00 */
[----:B------:R-:W-:-:S06]  /*1240*/  UIMAD.WIDE UR4, UR61, 0x4, UR4 ;  /* 0x000000043d0478a5 */ /* 0x000fcc000f8e0204 */
[----:B------:R-:W-:Y:S01]  /*1250*/  MOV R4, UR4 ;  /* 0x0000000400047c02 */ /* 0x000fe20008000f00 */
[----:B------:R-:W-:-:S05]  /*1260*/  IMAD.U32 R5, RZ, RZ, UR5 ;  /* 0x00000005ff057e24 */ /* 0x000fca000f8e00ff */
[----:B------:R-:W2:Y:S04]  /*1270*/  LDG.E R7, desc[UR6][R4.64] ;  /* 0x0000000604077981 */ /* 0x000ea8000c1e1900 */
[----:B------:R-:W3:Y:S01]  /*1280*/  LDG.E R6, desc[UR6][R4.64+0x4] ;  /* 0x0000040604067981 */ /* 0x000ee2000c1e1900 */
[----:B--2---:R-:W-:Y:S02]  /*1290*/  R2UR UR4, R7 ;  /* 0x00000000070472ca */ /* 0x004fe400000e0000 */
[----:B---3--:R-:W-:-:S13]  /*12a0*/  R2UR UR5, R6 ;  /* 0x00000000060572ca */ /* 0x008fda00000e0000 */
[----:B------:R-:W-:-:S12]  /*12b0*/  UIADD3 UR4, -UR4, UR5, URZ ;  /* 0x0000000504047290 */ /* 0x000fd8000fffe13f */
.L_x_257:
[----:B------:R-:W-:Y:S01]  /*12c0*/  UIADD3 UR44, -UR44, UR4, URZ ;  /* 0x000000042c2c7290 */ /* 0x000fe2000fffe13f */
[----:B------:R-:W-:Y:S02]  /*12d0*/  CS2R R88, SRZ ;  /* 0x0000000000587805 */ /* 0x000fe4000001ff00 */
[----:B------:R-:W-:Y:S02]  /*12e0*/  CS2R R34, SRZ ;  /* 0x0000000000227805 */ /* 0x000fe4000001ff00 */
[----:B------:R-:W-:Y:S01]  /*12f0*/  CS2R R90, SRZ ;  /* 0x00000000005a7805 */ /* 0x000fe2000001ff00 */
[----:B------:R-:W-:Y:S01]  /*1300*/  UISETP.GE.AND UP0, UPT, UR44, 0x1, UPT ;  /* 0x000000012c00788c */ /* 0x000fe2000bf06270 */
[----:B------:R-:W-:Y:S01]  /*1310*/  CS2R R6, SRZ ;  /* 0x0000000000067805 */ /* 0x000fe2000001ff00 */
[----:B------:R-:W-:Y:S01]  /*1320*/  UIADD3 UR4, UR44, 0x7f, URZ ;  /* 0x0000007f2c047890 */ /* 0x000fe2000fffe03f */
[----:B------:R-:W-:Y:S02]  /*1330*/  IMAD.MOV.U32 R8, RZ, RZ, RZ ;  /* 0x000000ffff087224 */ /* 0x000fe400078e00ff */
[----:B------:R-:W-:Y:S01]  /*1340*/  IMAD.MOV.U32 R10, RZ, RZ, RZ ;  /* 0x000000ffff0a7224 */ /* 0x000fe200078e00ff */
[----:B------:R-:W-:Y:S01]  /*1350*/  PLOP3.LUT P1, PT, PT, PT, UP0, 0x80, 0x0 ;  /* 0x000000000000781c */ /* 0x000fe20003f2f008 */
[----:B------:R-:W-:Y:S01]  /*1360*/  USHF.R.S32.HI UR5, URZ, 0x1f, UR4 ;  /* 0x0000001f3f057899 */ /* 0x000fe20008011404 */
[----:B------:R-:W-:-:S02]  /*1370*/  IMAD.MOV.U32 R93, RZ, RZ, RZ ;  /* 0x000000ffff5d7224 */ /* 0x000fc400078e00ff */
[----:B------:R-:W-:Y:S01]  /*1380*/  IMAD.MOV.U32 R12, RZ, RZ, RZ ;  /* 0x000000ffff0c7224 */ /* 0x000fe200078e00ff */
[----:B------:R-:W-:Y:S01]  /*1390*/  ULEA.HI UR5, UR5, UR4, URZ, 0x7 ;  /* 0x0000000405057291 */ /* 0x000fe2000f8f383f */
[----:B------:R-:W-:-:S07]  /*13a0*/  IMAD.MOV.U32 R95, RZ, RZ, RZ ;  /* 0x000000ffff5f7224 */ /* 0x000fce00078e00ff */
[----:B------:R-:W-:Y:S05]  /*13b0*/  @!P1 BRA `(.L_x_258) ;  /* 0x0000006800549947 */ /* 0x000fea0003800000 */
[----:B------:R-:W0:Y:S01]  /*13c0*/  SHFL.IDX PT, R0, R187, RZ, 0x1f ;  /* 0x00001fffbb007589 */ /* 0x000e2200000e0000 */
[----:B------:R-:W1:Y:S01]  /*13d0*/  S2UR UR8, SR_CgaCtaId ;  /* 0x00000000000879c3 */ /* 0x000e620000008800 */
[----:B------:R-:W-:Y:S01]  /*13e0*/  UMOV UR7, 0x400 ;  /* 0x0000040000077882 */ /* 0x000fe20000000000 */
[----:B------:R-:W-:Y:S01]  /*13f0*/  USHF.R.S32.HI UR45, URZ, 0x7, UR5 ;  /* 0x000000073f2d7899 */ /* 0x000fe20008011405 */
[----:B0-----:R-:W-:Y:S01]  /*1400*/  R2UR UR4, R0 ;  /* 0x00000000000472ca */ /* 0x001fe200000e0000 */
[----:B-1----:R-:W-:-:S04]  /*1410*/  ULEA UR7, UR8, UR7, 0x18 ;  /* 0x0000000708077291 */ /* 0x002fc8000f8ec03f */
[----:B------:R-:W-:-:S04]  /*1420*/  UIADD3 UR7, UR7, 0x10400, URZ ;  /* 0x0001040007077890 */ /* 0x000fc8000fffe03f */
[----:B------:R-:W-:-:S04]  /*1430*/  ULOP3.LUT UP0, URZ, UR7, 0x3ff, URZ, 0xc0, !UPT ;  /* 0x000003ff073f7892 */ /* 0x000fc8000f80c03f */
[----:B------:R-:W-:Y:S02]  /*1440*/  ULEA.HI UR6, UR4, UR4, URZ, 0x1 ;  /* 0x0000000404067291 */ /* 0x000fe4000f8f083f */
[----:B------:R-:W-:Y:S02]  /*1450*/  PLOP3.LUT P0, PT, PT, PT, UP0, 0x80, 0x0 ;  /* 0x000000000000781c */ /* 0x000fe40003f0f008 */
[----:B------:R-:W-:-:S04]  /*1460*/  ULOP3.LUT UR6, UR6, 0x1e, URZ, 0xc0, !UPT ;  /* 0x0000001e06067892 */ /* 0x000fc8000f8ec03f */
        /* <DEDUP_REMOVED lines=9> */
[----:B------:R0:W1:Y:S01]  /*1500*/  LDC.64 R14, c[0x4][R0] ;  /* 0x01000000000e7b82 */ /* 0x0000620000000a00 */
[----:B------:R-:W-:Y:S01]  /*1510*/  MOV R5, UR5 ;  /* 0x0000000500057c02 */ /* 0x000fe20008000f00 */
[----:B------:R-:W-:Y:S01]  /*1520*/  ULDC.64 UR4, c[0x4][0xc0] ;  /* 0x0100300000047ab9 */ /* 0x000fe20000000a00 */
[----:B------:R-:W-:Y:S02]  /*1530*/  IMAD.U32 R10, RZ, RZ, UR6 ;  /* 0x00000006ff0a7e24 */ /* 0x000fe4000f8e00ff */
[----:B------:R-:W-:Y:S02]  /*1540*/  IMAD.U32 R6, RZ, RZ, UR4 ;  /* 0x00000004ff067e24 */ /* 0x000fe4000f8e00ff */
[----:B------:R-:W-:-:S02]  /*1550*/  IMAD.U32 R7, RZ, RZ, UR5 ;  /* 0x00000005ff077e24 */ /* 0x000fc4000f8e00ff */
[----:B------:R-:W-:Y:S02]  /*1560*/  IMAD.U32 R11, RZ, RZ, UR7 ;  /* 0x00000007ff0b7e24 */ /* 0x000fe4000f8e00ff */
[----:B------:R-:W-:Y:S02]  /*1570*/  IMAD.MOV.U32 R8, RZ, RZ, 0x70 ;  /* 0x00000070ff087424 */ /* 0x000fe400078e00ff */
[----:B------:R-:W-:Y:S02]  /*1580*/  IMAD.MOV.U32 R12, RZ, RZ, 0x1 ;  /* 0x00000001ff0c7424 */ /* 0x000fe400078e00ff */
[----:B0-----:R-:W-:-:S07]  /*1590*/  IMAD.MOV.U32 R13, RZ, RZ, RZ ;  /* 0x000000ffff0d7224 */ /* 0x001fce00078e00ff */
[----:B------:R-:W-:-:S07]  /*15a0*/  LEPC R20, `(.L_x_259) ;  /* 0x000000001014794e */ /* 0x000fce0000000000 */
[----:B-1----:R-:W-:Y:S05]  /*15b0*/  CALL.ABS.NOINC R14 ;  /* 0x000000000e007343 */ /* 0x002fea0003c00000 */
.L_x_259:
[----:B------:R-:W0:Y:S01]  /*15c0*/  S2UR UR5, SR_CgaCtaId ;  /* 0x00000000000579c3 */ /* 0x000e220000008800 */
[----:B------:R-:W-:Y:S01]  /*15d0*/  LEA.HI R0, R185, R185, RZ, 0x1 ;  /* 0x000000b9b9007211 */ /* 0x000fe200078f08ff */
[----:B------:R-:W-:Y:S01]  /*15e0*/  UMOV UR4, 0x400 ;  /* 0x0000040000047882 */ /* 0x000fe20000000000 */
[----:B------:R-:W-:Y:S01]  /*15f0*/  R2UR UR6, R191 ;  /* 0x00000000bf0672ca */ /* 0x000fe200000e0000 */
[----:B------:R-:W-:Y:S01]  /*1600*/  BSSY B0, `(.L_x_260) ;  /* 0x000000a000007945 */ /* 0x000fe20003800000 */
[----:B------:R-:W-:-:S04]  /*1610*/  LOP3.LUT R0, R0, 0xfffffffe, RZ, 0xc0, !PT ;  /* 0xfffffffe00007812 */ /* 0x000fc800078ec0ff */
[----:B------:R-:W-:-:S04]  /*1620*/  IADD3 R3, R185, -R0, RZ ;  /* 0x80000000b9037210 */ /* 0x000fc80007ffe0ff */
[----:B------:R-:W-:-:S03]  /*1630*/  SHF.L.U32 R3, R3, 0x1f, RZ ;  /* 0x0000001f03037819 */ /* 0x000fc600000006ff */
[----:B------:R-:W-:-:S05]  /*1640*/  IMAD.U32 R4, RZ, RZ, UR6 ;  /* 0x00000006ff047e24 */ /* 0x000fca000f8e00ff */
[----:B------:R-:W-:Y:S01]  /*1650*/  ISETP.NE.AND P0, PT, R4, 0x3, PT ;  /* 0x000000030400780c */ /* 0x000fe20003f05270 */
[----:B0-----:R-:W-:-:S06]  /*1660*/  ULEA UR4, UR5, UR4, 0x18 ;  /* 0x0000000405047291 */ /* 0x001fcc000f8ec03f */
[----:B------:R-:W-:-:S04]  /*1670*/  IMAD.U32 R0, RZ, RZ, UR4 ;  /* 0x00000004ff007e24 */ /* 0x000fc8000f8e00ff */
[----:B------:R-:W0:Y:S02]  /*1680*/  SYNCS.PHASECHK.TRANS64.TRYWAIT P1, [R0+URZ+0x34800], R3 ;  /* 0x03480003000075a7 */ /* 0x000e24000802017f */
[----:B0-----:R-:W-:Y:S05]  /*1690*/  @!P1 BRA `(.L_x_261) ;  /* 0x000000d400289947 */ /* 0x001fea0003800000 */
.L_x_385:
[----:B------:R-:W-:Y:S05]  /*16a0*/  BSYNC B0 ;  /* 0x0000000000007941 */ /* 0x000fea0003800000 */
.L_x_260:
[----:B------:R-:W-:Y:S05]  /*16b0*/  @!P0 BRA `(.L_x_262) ;  /* 0x0000000000048947 */ /* 0x000fea0003800000 */
[----:B------:R-:W-:Y:S01]  /*16c0*/  BPT.TRAP 0x1 ;  /* 0x000000040000795c */ /* 0x000fe20000300000 */
.L_x_262:
[----:B0-----:R-:W-:Y:S01]  /*16d0*/  IMAD R3, R2, 0x8, R0 ;  /* 0x0000000802037824 */ /* 0x001fe200078e0200 */
[----:B------:R-:W-:-:S04]  /*16e0*/  SHF.L.U32 R4, R16, 0x1f, RZ ;  /* 0x0000001f10047819 */ /* 0x000fc800000006ff */
[----:B------:R0:W1:Y:S01]  /*16f0*/  SYNCS.PHASECHK.TRANS64.TRYWAIT P2, [R3+URZ+0x34830], R4 ;  /* 0x03483004030075a7 */ /* 0x000062000804017f */
[----:B------:R-:W-:Y:S05]  /*1700*/  @!P0 BRA `(.L_x_263) ;  /* 0x0000000000048947 */ /* 0x000fea0003800000 */
[----:B------:R-:W-:Y:S01]  /*1710*/  BPT.TRAP 0x1 ;  /* 0x000000040000795c */ /* 0x000fe20000300000 */
.L_x_263:
[----:B------:R-:W2:Y:S01]  /*1720*/  S2R R5, SR_TID.X ;  /* 0x0000000000057919 */ /* 0x000ea20000002100 */
[----:B------:R-:W-:Y:S01]  /*1730*/  IMAD.MOV.U32 R151, RZ, RZ, RZ ;  /* 0x000000ffff977224 */ /* 0x000fe200078e00ff */
[----:B--2---:R-:W-:Y:S01]  /*1740*/  LOP3.LUT P1, RZ, R5, 0x7f, RZ, 0xc0, !PT ;  /* 0x0000007f05ff7812 */ /* 0x004fe2000782c0ff */
[----:B-1----:R-:W-:-:S12]  /*1750*/  @P2 BRA `(.L_x_264) ;  /* 0x0000000000082947 */ /* 0x002fd80003800000 */
[----:B------:R-:W1:Y:S02]  /*1760*/  SYNCS.PHASECHK.TRANS64.TRYWAIT P2, [R3+URZ+0x34830], R4 ;  /* 0x03483004030075a7 */ /* 0x000e64000804017f */
[----:B-1----:R-:W-:Y:S05]  /*1770*/  @!P2 BRA `(.L_x_265) ;  /* 0x000000d40004a947 */ /* 0x002fea0003800000 */
.L_x_264:
[----:B------:R-:W-:Y:S05]  /*1780*/  WARPSYNC.ALL ;  /* 0x0000000000007948 */ /* 0x000fea0003800000 */
[----:B------:R-:W-:Y:S01]  /*1790*/  R2UR UR4, R0 ;  /* 0x00000000000472ca */ /* 0x000fe200000e0000 */
[----:B------:R-:W-:Y:S01]  /*17a0*/  ULOP3.LUT UR56, UR56, 0x10000, URZ, 0xfc, !UPT ;  /* 0x0001000038387892 */ /* 0x000fe2000f8efc3f */
[----:B------:R-:W-:Y:S01]  /*17b0*/  R2UR UR58, R2 ;  /* 0x00000000023a72ca */ /* 0x000fe200000e0000 */
[----:B------:R-:W-:Y:S01]  /*17c0*/  WARPGROUP.ARRIVE ;  /* 0x00000000000079c5 */ /* 0x000fe20000000000 */
[----:B------:R-:W-:Y:S01]  /*17d0*/  UMOV UR57, 0x40000040 ;  /* 0x4000004000397882 */ /* 0x000fe20000000000 */
[----:B------:R-:W-:Y:S01]  /*17e0*/  UMOV UR59, 0x40000040 ;  /* 0x40000040003b7882 */ /* 0x000fe20000000000 */
[----:B------:R-:W-:Y:S01]  /*17f0*/  UIADD3 UR52, UR56, 0x2, URZ ;  /* 0x0000000238347890 */ /* 0x000fe2000fffe03f */
[----:B------:R-:W-:Y:S01]  /*1800*/  VIADD R6, R188, UR44 ;  /* 0x0000002cbc067c36 */ /* 0x000fe20008000000 */
[----:B------:R-:W-:Y:S01]  /*1810*/  UMOV UR53, 0x40000040 ;  /* 0x4000004000357882 */ /* 0x000fe20000000000 */
[----:B------:R-:W-:Y:S01]  /*1820*/  UMOV UR55, 0x40000040 ;  /* 0x4000004000377882 */ /* 0x000fe20000000000 */
[----:B------:R-:W-:Y:S01]  /*1830*/  UIADD3 UR8, UR56, 0x4, URZ ;  /* 0x0000000438087890 */ /* 0x000fe2000fffe03f */
[----:B------:R-:W-:Y:S01]  /*1840*/  IMAD.U32 R9, RZ, RZ, UR45 ;  /* 0x0000002dff097e24 */ /* 0x000fe2000f8e00ff */
[----:B------:R-:W-:Y:S01]  /*1850*/  UMOV UR9, 0x40000040 ;  /* 0x4000004000097882 */ /* 0x000fe20000000000 */
[----:B------:R-:W-:Y:S01]  /*1860*/  UIADD3 UR4, UR4, 0x1c400, URZ ;  /* 0x0001c40004047890 */ /* 0x000fe2000fffe03f */
[----:B------:R-:W-:Y:S01]  /*1870*/  P2R R8, PR, RZ, 0x1 ;  /* 0x00000001ff087803 */ /* 0x000fe20000000000 */
[----:B------:R-:W-:Y:S01]  /*1880*/  UMOV UR11, 0x40000040 ;  /* 0x40000040000b7882 */ /* 0x000fe20000000000 */
[----:B------:R-:W-:Y:S01]  /*1890*/  UIADD3 UR12, UR56, 0x6, URZ ;  /* 0x00000006380c7890 */ /* 0x000fe2000fffe03f */
[----:B------:R-:W-:Y:S01]  /*18a0*/  IMAD R6, R9, -0x80, R6 ;  /* 0xffffff8009067824 */ /* 0x000fe200078e0206 */
[----:B------:R-:W-:Y:S01]  /*18b0*/  USHF.R.U32.HI UR4, URZ, 0x4, UR4 ;  /* 0x000000043f047899 */ /* 0x000fe20008011604 */
[----:B01----:R-:W-:Y:S01]  /*18c0*/  @!P1 IADD3 R3, R3, 0x34840, RZ ;  /* 0x0003484003039810 */ /* 0x003fe20007ffe0ff */
[----:B------:R-:W-:Y:S01]  /*18d0*/  UMOV UR13, 0x40000040 ;  /* 0x40000040000d7882 */ /* 0x000fe20000000000 */
[----:B------:R-:W-:Y:S01]  /*18e0*/  UMOV UR15, 0x40000040 ;  /* 0x40000040000f7882 */ /* 0x000fe20000000000 */
[----:B------:R-:W-:Y:S01]  /*18f0*/  ULOP3.LUT UR4, UR4, 0x3fff, URZ, 0xc0, !UPT ;  /* 0x00003fff04047892 */ /* 0x000fe2000f8ec03f */
[C---:B------:R-:W-:Y:S01]  /*1900*/  ISETP.GT.AND P2, PT, R6.reuse, RZ, PT ;  /* 0x000000ff0600720c */ /* 0x040fe20003f44270 */
[----:B------:R-:W-:Y:S01]  /*1910*/  UIADD3 UR16, UR56, 0x400, URZ ;  /* 0x0000040038107890 */ /* 0x000fe2000fffe03f */
[C---:B------:R-:W-:Y:S01]  /*1920*/  ISETP.GT.AND P3, PT, R6.reuse, 0x1, PT ;  /* 0x000000010600780c */ /* 0x040fe20003f64270 */
[----:B------:R-:W-:Y:S01]  /*1930*/  ULOP3.LUT UR60, UR4, 0x10000, URZ, 0xfc, !UPT ;  /* 0x00010000043c7892 */ /* 0x000fe2000f8efc3f */
[C---:B------:R-:W-:Y:S01]  /*1940*/  ISETP.GT.AND P6, PT, R6.reuse, 0x8, PT ;  /* 0x000000080600780c */ /* 0x040fe20003fc4270 */
[----:B------:R-:W-:Y:S01]  /*1950*/  UMOV UR17, 0x40000040 ;  /* 0x4000004000117882 */ /* 0x000fe20000000000 */
[----:B------:R-:W-:Y:S01]  /*1960*/  UMOV UR19, 0x40000040 ;  /* 0x4000004000137882 */ /* 0x000fe20000000000 */
[----:B------:R-:W-:Y:S01]  /*1970*/  UIMAD UR58, UR58, 0xc00, UR60 ;  /* 0x00000c003a3a78a4 */ /* 0x000fe2000f8e023c */
[C---:B------:R-:W-:Y:S01]  /*1980*/  ISETP.GT.AND P5, PT, R6.reuse, 0x9, PT ;  /* 0x000000090600780c */ /* 0x040fe20003fa4270 */
[----:B------:R-:W-:Y:S01]  /*1990*/  UIADD3 UR20, UR56, 0x402, URZ ;  /* 0x0000040238147890 */ /* 0x000fe2000fffe03f */
[----:B------:R-:W-:Y:S01]  /*19a0*/  ISETP.GT.AND P4, PT, R6, 0x10, PT ;  /* 0x000000100600780c */ /* 0x000fe20003f84270 */
[----:B------:R-:W-:Y:S01]  /*19b0*/  UIADD3 UR54, UR58, 0x2, URZ ;  /* 0x000000023a367890 */ /* 0x000fe2000fffe03f */
[----:B------:R-:W-:Y:S01]  /*19c0*/  @!P1 PRMT R3, RZ, 0x654, R3 ;  /* 0x00000654ff039816 */ /* 0x000fe20000000003 */
[----:B------:R-:W-:Y:S01]  /*19d0*/  UIADD3 UR10, UR58, 0x4, URZ ;  /* 0x000000043a0a7890 */ /* 0x000fe2000fffe03f */
[----:B------:R-:W-:Y:S01]  /*19e0*/  IMAD.MOV.U32 R150, RZ, RZ, R151 ;  /* 0x000000ffff967224 */ /* 0x000fe200078e0097 */
[----:B------:R-:W-:-:S02]  /*19f0*/  UIADD3 UR14, UR58, 0x6, URZ ;  /* 0x000000063a0e7890 */ /* 0x000fc4000fffe03f */
[----:B------:R-:W-:Y:S01]  /*1a00*/  HGMMA.64x128x16.F32.BF16 R24, gdesc[UR56], RZ, !UPT, gsb0 ;  /* 0x01e00000381879f0 */ /* 0x000fe2000c0018ff */
[----:B------:R-:W-:Y:S01]  /*1a10*/  UIADD3 UR18, UR58, 0x400, URZ ;  /* 0x000004003a127890 */ /* 0x000fe2000fffe03f */
[--C-:B------:R-:W-:Y:S01]  /*1a20*/  IMAD.MOV.U32 R149, RZ, RZ, R151.reuse ;  /* 0x000000ffff957224 */ /* 0x100fe200078e0097 */
[----:B------:R-:W-:Y:S01]  /*1a30*/  UIADD3 UR22, UR58, 0x402, URZ ;  /* 0x000004023a167890 */ /* 0x000fe2000fffe03f */
[--C-:B------:R-:W-:Y:S01]  /*1a40*/  IMAD.MOV.U32 R148, RZ, RZ, R151.reuse ;  /* 0x000000ffff947224 */ /* 0x100fe200078e0097 */
        /* <DEDUP_REMOVED lines=38> */
[----:B------:R-:W-:Y:S01]  /*1cb0*/  ULDC UR4, c[0x0][0x9d8] ;  /* 0x0002760000047ab9 */ /* 0x000fe20000000800 */
[----:B------:R-:W-:Y:S01]  /*1cc0*/  ULDC UR5, c[0x0][0x988] ;  /* 0x0002620000057ab9 */ /* 0x000fe20000000800 */
[----:B------:R-:W-:Y:S01]  /*1cd0*/  UISETP.GE.AND UP0, UPT, UR44, 0x81, UPT ;  /* 0x000000812c00788c */ /* 0x000fe2000bf06270 */
        /* <DEDUP_REMOVED lines=58> */
[----:B------:R-:W0:Y:S01]  /*2080*/  MUFU.TANH R24, R24 ;  /* 0x0000001800187308 */ /* 0x000e220000002400 */
[----:B------:R-:W-:Y:S01]  /*2090*/  FMUL.FTZ R33, R33, UR4 ;  /* 0x0000000421217c20 */ /* 0x000fe20008410000 */
        /* <DEDUP_REMOVED lines=15> */
[----:B0-----:R-:W-:Y:S01]  /*2190*/  FSEL R11, R24, -INF , P2 ;  /* 0xff800000180b7808 */ /* 0x001fe20001000000 */
[----:B------:R-:W-:Y:S01]  /*21a0*/  FMUL.FTZ R42, R42, UR4 ;  /* 0x000000042a2a7c20 */ /* 0x000fe20008410000 */
[----:B------:R-:W-:Y:S01]  /*21b0*/  FMUL.FTZ R48, R48, UR4 ;  /* 0x0000000430307c20 */ /* 0x000fe20008410000 */
[----:B------:R-:W-:Y:S01]  /*21c0*/  FMUL.FTZ R49, R49, UR4 ;  /* 0x0000000431317c20 */ /* 0x000fe20008410000 */
[----:B------:R-:W-:Y:S01]  /*21d0*/  FMUL.FTZ R43, R43, UR4 ;  /* 0x000000042b2b7c20 */ /* 0x000fe20008410000 */
[----:B------:R-:W-:Y:S01]  /*21e0*/  FMUL.FTZ R46, R46, UR4 ;  /* 0x000000042e2e7c20 */ /* 0x000fe20008410000 */
[----:B------:R-:W-:Y:S01]  /*21f0*/  FMUL.FTZ R52, R52, UR4 ;  /* 0x0000000434347c20 */ /* 0x000fe20008410000 */
[----:B------:R-:W0:Y:S01]  /*2200*/  MUFU.TANH R29, R29 ;  /* 0x0000001d001d7308 */ /* 0x000e220000002400 */
        /* <DEDUP_REMOVED lines=16> */
[----:B0-----:R-:W-:Y:S01]  /*2310*/  FSEL R91, R29, -INF , P5 ;  /* 0xff8000001d5b7808 */ /* 0x001fe20002800000 */
[----:B------:R-:W-:Y:S01]  /*2320*/  FMUL.FTZ R58, R58, UR4 ;  /* 0x000000043a3a7c20 */ /* 0x000fe20008410000 */
[----:B------:R-:W-:Y:S01]  /*2330*/  FMUL.FTZ R64, R64, UR4 ;  /* 0x0000000440407c20 */ /* 0x000fe20008410000 */
[----:B------:R-:W-:Y:S01]  /*2340*/  FMUL.FTZ R65, R65, UR4 ;  /* 0x0000000441417c20 */ /* 0x000fe20008410000 */
[----:B------:R-:W-:Y:S01]  /*2350*/  FMNMX.FTZ R12, R91, R12, !PT ;  /* 0x0000000c5b0c7209 */ /* 0x000fe20007810000 */
[----:B------:R-:W-:Y:S01]  /*2360*/  FMUL.FTZ R59, R59, UR4 ;  /* 0x000000043b3b7c20 */ /* 0x000fe20008410000 */
[----:B------:R-:W-:Y:S01]  /*2370*/  FMUL.FTZ R62, R62, UR4 ;  /* 0x000000043e3e7c20 */ /* 0x000fe20008410000 */
[----:B------:R-:W0:Y:S01]  /*2380*/  MUFU.TANH R4, R27 ;  /* 0x0000001b00047308 */ /* 0x000e220000002400 */
[----:B-1----:R-:W-:Y:S01]  /*2390*/  FSEL R5, R5, -INF , P2 ;  /* 0xff80000005057808 */ /* 0x002fe20001000000 */
[----:B------:R-:W-:Y:S01]  /*23a0*/  FMUL.FTZ R68, R68, UR4 ;  /* 0x0000000444447c20 */ /* 0x000fe20008410000 */
[----:B------:R-:W-:Y:S01]  /*23b0*/  ISETP.GT.AND P2, PT, R6, 0x11, PT ;  /* 0x000000110600780c */ /* 0x000fe20003f44270 */
        /* <DEDUP_REMOVED lines=15> */
[----:B------:R-:W-:Y:S01]  /*24b0*/  ISETP.GT.AND P3, PT, R6, 0x18, PT ;  /* 0x000000180600780c */ /* 0x000fe20003f64270 */
        /* <DEDUP_REMOVED lines=18> */
[----:B------:R2:W-:Y:S02]  /*25e0*/  @!P1 SYNCS.ARRIVE.TRANS64.RED.A1T0 RZ, [R3+URZ], RZ ;  /* 0x000000ff03ff99a7 */ /* 0x0005e4000810043f */
[----:B------:R-:W3:Y:S01]  /*25f0*/  MUFU.TANH R37, R37 ;  /* 0x0000002500257308 */ /* 0x000ee20000002400 */
[----:B0-----:R-:W-:-:S04]  /*2600*/  FSEL R97, R36, -INF , P3 ;  /* 0xff80000024617808 */ /* 0x001fc80001800000 */
[----:B------:R-:W-:-:S03]  /*2610*/  FMNMX.FTZ R12, R97, R12, !PT ;  /* 0x0000000c610c7209 */ /* 0x000fc60007810000 */
[----:B------:R-:W0:Y:S01]  /*2620*/  MUFU.TANH R15, R34 ;  /* 0x00000022000f7308 */ /* 0x000e220000002400 */
[----:B-1----:R-:W-:Y:S02]  /*2630*/  FSEL R13, R13, -INF , P5 ;  /* 0xff8000000d0d7808 */ /* 0x002fe40002800000 */
[----:B------:R-:W-:-:S05]  /*2640*/  ISETP.GT.AND P5, PT, R6, 0x20, PT ;  /* 0x000000200600780c */ /* 0x000fca0003fa4270 */
[----:B------:R-:W1:Y:S01]  /*2650*/  MUFU.TANH R40, R40 ;  /* 0x0000002800287308 */ /* 0x000e620000002400 */
[----:B---3--:R-:W-:-:S04]  /*2660*/  FSEL R99, R37, -INF , P6 ;  /* 0xff80000025637808 */ /* 0x008fc80003000000 */
[----:B------:R-:W-:-:S03]  /*2670*/  FMNMX.FTZ R12, R99, R12, !PT ;  /* 0x0000000c630c7209 */ /* 0x000fc60007810000 */
[----:B------:R-:W3:Y:S01]  /*2680*/  MUFU.TANH R21, R35 ;  /* 0x0000002300157308 */ /* 0x000ee20000002400 */
[----:B0-----:R-:W-:Y:S02]  /*2690*/  FSEL R15, R15, -INF , P4 ;  /* 0xff8000000f0f7808 */ /* 0x001fe40002000000 */
[----:B------:R-:W-:-:S05]  /*26a0*/  ISETP.GT.AND P4, PT, R6, 0x21, PT ;  /* 0x000000210600780c */ /* 0x000fca0003f84270 */
[----:B------:R-:W0:Y:S01]  /*26b0*/  MUFU.TANH R41, R41 ;  /* 0x0000002900297308 */ /* 0x000e220000002400 */
[----:B-1----:R-:W-:-:S04]  /*26c0*/  FSEL R101, R40, -INF , P5 ;  /* 0xff80000028657808 */ /* 0x002fc80002800000 */
[----:B------:R-:W-:-:S03]  /*26d0*/  FMNMX.FTZ R12, R101, R12, !PT ;  /* 0x0000000c650c7209 */ /* 0x000fc60007810000 */
[----:B------:R-:W1:Y:S01]  /*26e0*/  MUFU.TANH R38, R38 ;  /* 0x0000002600267308 */ /* 0x000e620000002400 */
[----:B---3--:R-:W-:Y:S02]  /*26f0*/  FSEL R21, R21, -INF , P2 ;  /* 0xff80000015157808 */ /* 0x008fe40001000000 */
[----:B------:R-:W-:-:S05]  /*2700*/  ISETP.GT.AND P2, PT, R6, 0x28, PT ;  /* 0x000000280600780c */ /* 0x000fca0003f44270 */
        /* <DEDUP_REMOVED lines=125> */
[----:B------:R-:W-:Y:S01]  /*2ee0*/  ISETP.GT.AND P2, PT, R6, 0x79, PT ;  /* 0x000000790600780c */ /* 0x000fe20003f44270 */
[----:B------:R-:W-:-:S04]  /*2ef0*/  IMAD.U32 R6, RZ, RZ, UR5 ;  /* 0x00000005ff067e24 */ /* 0x000fc8000f8e00ff */
[----:B------:R-:W-:Y:S01]  /*2f00*/  MUFU.TANH R82, R82 ;  /* 0x0000005200527308 */ /* 0x000fe20000002400 */
[----:B0-----:R-:W-:-:S04]  /*2f10*/  FSEL R145, R84, -INF , P3 ;  /* 0xff80000054917808 */ /* 0x001fc80001800000 */
[----:B------:R-:W-:-:S03]  /*2f20*/  FMNMX.FTZ R12, R145, R12, !PT ;  /* 0x0000000c910c7209 */ /* 0x000fc60007810000 */
[----:B------:R-:W-:Y:S01]  /*2f30*/  MUFU.TANH R83, R83 ;  /* 0x0000005300537308 */ /* 0x000fe20000002400 */
[----:B-1----:R-:W-:-:S04]  /*2f40*/  FSEL R147, R85, -INF , P2 ;  /* 0xff80000055937808 */ /* 0x002fc80001000000 */
[----:B------:R-:W-:-:S03]  /*2f50*/  FMNMX.FTZ R12, R147, R12, !PT ;  /* 0x0000000c930c7209 */ /* 0x000fc60007810000 */
[----:B------:R-:W-:Y:S02]  /*2f60*/  MUFU.TANH R86, R86 ;  /* 0x0000005600567308 */ /* 0x000fe40000002400 */
[----:B------:R-:W0:Y:S06]  /*2f70*/  SHFL.BFLY PT, R9, R12, 0x2, 0x1f ;  /* 0x0c401f000c097f89 */ /* 0x000e2c00000e0000 */
[----:B------:R-:W1:Y:S02]  /*2f80*/  MUFU.TANH R87, R87 ;  /* 0x0000005700577308 */ /* 0x000e640000002400 */
[----:B-1----:R-:W-:-:S02]  /*2f90*/  FSEL R87, R87, -INF , P2 ;  /* 0xff80000057577808 */ /* 0x002fc40001000000 */
[----:B0-----:R-:W-:-:S05]  /*2fa0*/  FMNMX.FTZ R14, R12, R9, !PT ;  /* 0x000000090c0e7209 */ /* 0x001fca0007810000 */
[----:B------:R-:W0:Y:S02]  /*2fb0*/  SHFL.BFLY PT, R9, R14, 0x1, 0x1f ;  /* 0x0c201f000e097f89 */ /* 0x000e2400000e0000 */
[----:B0-----:R-:W-:-:S04]  /*2fc0*/  FMNMX.FTZ R9, R14, R9, !PT ;  /* 0x000000090e097209 */ /* 0x001fc80007810000 */
[C---:B------:R-:W-:Y:S01]  /*2fd0*/  FSETP.NEU.FTZ.AND P0, PT, R9.reuse, -INF , PT ;  /* 0xff8000000900780b */ /* 0x040fe20003f1d000 */
[----:B------:R-:W-:-:S05]  /*2fe0*/  FMUL.FTZ R20, R9, R6 ;  /* 0x0000000609147220 */ /* 0x000fca0000410000 */
[----:B------:R-:W-:Y:S02]  /*2ff0*/  FSEL R20, R20, RZ, P0 ;  /* 0x000000ff14147208 */ /* 0x000fe40000000000 */
[----:B------:R-:W-:Y:S02]  /*3000*/  ISETP.NE.AND P0, PT, R8, RZ, PT ;  /* 0x000000ff0800720c */ /* 0x000fe40003f05270 */
[----:B------:R-:W0:Y:S01]  /*3010*/  MUFU.TANH R8, R79 ;  /* 0x0000004f00087308 */ /* 0x000e220000002400 */
[--C-:B------:R-:W-:Y:S01]  /*3020*/  FFMA.FTZ R67, R10, R6, -R20.reuse ;  /* 0x000000060a437223 */ /* 0x100fe20000010814 */
[----:B------:R-:W-:Y:S01]  /*3030*/  FMNMX.FTZ R10, R5, R4, !PT ;  /* 0x00000004050a7209 */ /* 0x000fe20007810000 */
[-CC-:B------:R-:W-:Y:S01]  /*3040*/  FFMA.FTZ R182, R89, R6.reuse, -R20.reuse ;  /* 0x0000000659b67223 */ /* 0x180fe20000010814 */
        /* <DEDUP_REMOVED lines=8> */
[----:B------:R-:W-:Y:S01]  /*30d0*/  MUFU.EX2 R67, R67 ;  /* 0x0000004300437308 */ /* 0x000fe20000000800 */
[----:B------:R-:W-:Y:S01]  /*30e0*/  FSEL R95, R86, -INF , P3 ;  /* 0xff800000565f7808 */ /* 0x000fe20001800000 */
[--C-:B------:R-:W-:Y:S01]  /*30f0*/  FFMA.FTZ R178, R97, R6, -R20.reuse ;  /* 0x0000000661b27223 */ /* 0x100fe20000010814 */
[----:B------:R-:W-:Y:S01]  /*3100*/  FMNMX.FTZ R10, R15, R10, !PT ;  /* 0x0000000a0f0a7209 */ /* 0x000fe20007810000 */
[-CC-:B------:R-:W-:Y:S01]  /*3110*/  FFMA.FTZ R73, R99, R6.reuse, -R20.reuse ;  /* 0x0000000663497223 */ /* 0x180fe20000010814 */
[----:B0-----:R-:W-:Y:S01]  /*3120*/  FSEL R89, R8, -INF , P6 ;  /* 0xff80000008597808 */ /* 0x001fe20003000000 */
[--C-:B------:R-:W-:Y:S01]  /*3130*/  FFMA.FTZ R172, R101, R6, -R20.reuse ;  /* 0x0000000665ac7223 */ /* 0x100fe20000010814 */
[----:B------:R-:W-:Y:S01]  /*3140*/  FMNMX.FTZ R10, R21, R10, !PT ;  /* 0x0000000a150a7209 */ /* 0x000fe20007810000 */
[----:B------:R-:W0:Y:S01]  /*3150*/  MUFU.EX2 R180, R180 ;  /* 0x000000b400b47308 */ /* 0x000e220000000800 */
        /* <DEDUP_REMOVED lines=35> */
[----:B------:R-:W-:Y:S01]  /*3390*/  FFMA.FTZ R20, R147, R6, -R20 ;  /* 0x0000000693147223 */ /* 0x000fe20000010814 */
[--C-:B------:R-:W-:Y:S01]  /*33a0*/  IMAD.MOV.U32 R147, RZ, RZ, R151.reuse ;  /* 0x000000ffff937224 */ /* 0x100fe200078e0097 */
[-C--:B------:R-:W-:Y:S01]  /*33b0*/  MOV R121, R151.reuse ;  /* 0x0000009700797202 */ /* 0x080fe20000000f00 */
[--C-:B------:R-:W-:Y:S01]  /*33c0*/  IMAD.MOV.U32 R125, RZ, RZ, R151.reuse ;  /* 0x000000ffff7d7224 */ /* 0x100fe200078e0097 */
[----:B------:R-:W-:Y:S01]  /*33d0*/  FMNMX.FTZ R10, R43, R10, !PT ;  /* 0x0000000a2b0a7209 */ /* 0x000fe20007810000 */
[----:B------:R-:W2:Y:S01]  /*33e0*/  MUFU.EX2 R178, R178 ;  /* 0x000000b200b27308 */ /* 0x000ea20000000800 */
[--C-:B------:R-:W-:Y:S01]  /*33f0*/  IMAD.MOV.U32 R123, RZ, RZ, R151.reuse ;  /* 0x000000ffff7b7224 */ /* 0x100fe200078e0097 */
[-C--:B------:R-:W-:Y:S01]  /*3400*/  MOV R113, R151.reuse ;  /* 0x0000009700717202 */ /* 0x080fe20000000f00 */
[--C-:B------:R-:W-:Y:S01]  /*3410*/  IMAD.MOV.U32 R119, RZ, RZ, R151.reuse ;  /* 0x000000ffff777224 */ /* 0x100fe200078e0097 */
[----:B------:R-:W-:Y:S01]  /*3420*/  FMNMX.FTZ R10, R45, R10, !PT ;  /* 0x0000000a2d0a7209 */ /* 0x000fe20007810000 */
[--C-:B------:R-:W-:Y:S01]  /*3430*/  IMAD.MOV.U32 R117, RZ, RZ, R151.reuse ;  /* 0x000000ffff757224 */ /* 0x100fe200078e0097 */
[----:B------:R-:W-:Y:S01]  /*3440*/  MOV R105, R151 ;  /* 0x0000009700697202 */ /* 0x000fe20000000f00 */
[--C-:B------:R-:W-:Y:S01]  /*3450*/  IMAD.MOV.U32 R115, RZ, RZ, R151.reuse ;  /* 0x000000ffff737224 */ /* 0x100fe200078e0097 */
[----:B------:R-:W-:Y:S01]  /*3460*/  FMNMX.FTZ R10, R47, R10, !PT ;  /* 0x0000000a2f0a7209 */ /* 0x000fe20007810000 */
[----:B------:R-:W-:Y:S01]  /*3470*/  MUFU.EX2 R73, R73 ;  /* 0x0000004900497308 */ /* 0x000fe20000000800 */
[----:B------:R-:W-:-:S02]  /*3480*/  IMAD.MOV.U32 R111, RZ, RZ, R151 ;  /* 0x000000ffff6f7224 */ /* 0x000fc400078e0097 */
[----:B------:R-:W-:Y:S01]  /*3490*/  FMNMX.FTZ R10, R49, R10, !PT ;  /* 0x0000000a310a7209 */ /* 0x000fe20007810000 */
[--C-:B------:R-:W-:Y:S02]  /*34a0*/  IMAD.MOV.U32 R109, RZ, RZ, R151.reuse ;  /* 0x000000ffff6d7224 */ /* 0x100fe400078e0097 */
[--C-:B------:R-:W-:Y:S01]  /*34b0*/  IMAD.MOV.U32 R107, RZ, RZ, R151.reuse ;  /* 0x000000ffff6b7224 */ /* 0x100fe200078e0097 */
[----:B------:R-:W-:Y:S01]  /*34c0*/  FMNMX.FTZ R10, R51, R10, !PT ;  /* 0x0000000a330a7209 */ /* 0x000fe20007810000 */
[----:B------:R-:W-:Y:S01]  /*34d0*/  MUFU.EX2 R172, R172 ;  /* 0x000000ac00ac7308 */ /* 0x000fe20000000800 */
[--C-:B------:R-:W-:Y:S02]  /*34e0*/  IMAD.MOV.U32 R103, RZ, RZ, R151.reuse ;  /* 0x000000ffff677224 */ /* 0x100fe400078e0097 */
[----:B------:R-:W-:Y:S01]  /*34f0*/  FMNMX.FTZ R10, R53, R10, !PT ;  /* 0x0000000a350a7209 */ /* 0x000fe20007810000 */
[--C-:B------:R-:W-:Y:S02]  /*3500*/  IMAD.MOV.U32 R101, RZ, RZ, R151.reuse ;  /* 0x000000ffff657224 */ /* 0x100fe400078e0097 */
[--C-:B------:R-:W-:Y:S01]  /*3510*/  IMAD.MOV.U32 R99, RZ, RZ, R151.reuse ;  /* 0x000000ffff637224 */ /* 0x100fe200078e0097 */
[----:B------:R-:W-:Y:S01]  /*3520*/  FMNMX.FTZ R10, R55, R10, !PT ;  /* 0x0000000a370a7209 */ /* 0x000fe20007810000 */
[----:B------:R-:W-:Y:S01]  /*3530*/  MUFU.EX2 R75, R75 ;  /* 0x0000004b004b7308 */ /* 0x000fe20000000800 */
[----:B------:R-:W-:-:S02]  /*3540*/  IMAD.MOV.U32 R97, RZ, RZ, R151 ;  /* 0x000000ffff617224 */ /* 0x000fc400078e0097 */
        /* <DEDUP_REMOVED lines=14> */
[----:B------:R-:W-:Y:S04]  /*3630*/  MUFU.EX2 R170, R170 ;  /* 0x000000aa00aa7308 */ /* 0x000fe80000000800 */
[----:B------:R-:W0:Y:S04]  /*3640*/  SHFL.BFLY PT, R11, R10, 0x2, 0x1f ;  /* 0x0c401f000a0b7f89 */ /* 0x000e2800000e0000 */
[----:B------:R-:W-:Y:S08]  /*3650*/  MUFU.EX2 R81, R81 ;  /* 0x0000005100517308 */ /* 0x000ff00000000800 */
[----:B------:R-:W-:Y:S08]  /*3660*/  MUFU.EX2 R152, R152 ;  /* 0x0000009800987308 */ /* 0x000ff00000000800 */
[----:B------:R-:W-:Y:S01]  /*3670*/  MUFU.EX2 R83, R83 ;  /* 0x0000005300537308 */ /* 0x000fe20000000800 */
[----:B0-----:R-:W-:-:S07]  /*3680*/  FMNMX.FTZ R8, R10, R11, !PT ;  /* 0x0000000b0a087209 */ /* 0x001fce0007810000 */
[----:B------:R-:W-:Y:S01]  /*3690*/  MUFU.EX2 R154, R154 ;  /* 0x0000009a009a7308 */ /* 0x000fe20000000800 */
[----:B------:R-:W0:Y:S07]  /*36a0*/  SHFL.BFLY PT, R11, R8, 0x1, 0x1f ;  /* 0x0c201f00080b7f89 */ /* 0x000e2e00000e0000 */
[----:B------:R-:W-:Y:S08]  /*36b0*/  MUFU.EX2 R85, R85 ;  /* 0x0000005500557308 */ /* 0x000ff00000000800 */
[----:B------:R-:W-:Y:S08]  /*36c0*/  MUFU.EX2 R156, R156 ;  /* 0x0000009c009c7308 */ /* 0x000ff00000000800 */
[----:B------:R-:W-:Y:S01]  /*36d0*/  MUFU.EX2 R127, R127 ;  /* 0x0000007f007f7308 */ /* 0x000fe20000000800 */
[----:B0-----:R-:W-:-:S04]  /*36e0*/  FMNMX.FTZ R11, R8, R11, !PT ;  /* 0x0000000b080b7209 */ /* 0x001fc80007810000 */
[C---:B------:R-:W-:Y:S01]  /*36f0*/  FSETP.NEU.FTZ.AND P2, PT, R11.reuse, -INF , PT ;  /* 0xff8000000b00780b */ /* 0x040fe20003f5d000 */
[----:B------:R-:W-:Y:S02]  /*3700*/  FMUL.FTZ R8, R11, R6 ;  /* 0x000000060b087220 */ /* 0x000fe40000410000 */
[----:B------:R-:W-:Y:S03]  /*3710*/  MUFU.EX2 R129, R129 ;  /* 0x0000008100817308 */ /* 0x000fe60000000800 */
[----:B------:R-:W-:Y:S02]  /*3720*/  FSEL R8, R8, RZ, P2 ;  /* 0x000000ff08087208 */ /* 0x000fe40001000000 */
[----:B------:R-:W-:-:S03]  /*3730*/  PLOP3.LUT P2, PT, PT, PT, UP0, 0x80, 0x0 ;  /* 0x000000000000781c */ /* 0x000fc60003f4f008 */
        /* <DEDUP_REMOVED lines=13> */
[----:B0-----:R-:W-:Y:S01]  /*3810*/  FADD.FTZ R13, R180, R67 ;  /* 0x00000043b40d7221 */ /* 0x001fe20000010000 */
[-CC-:B------:R-:W-:Y:S01]  /*3820*/  FFMA.FTZ R35, R35, R6.reuse, -R8.reuse ;  /* 0x0000000623237223 */ /* 0x180fe20000010808 */
[-CC-:B------:R-:W-:Y:S01]  /*3830*/  FFMA.FTZ R37, R37, R6.reuse, -R8.reuse ;  /* 0x0000000625257223 */ /* 0x180fe20000010808 */
[-CC-:B------:R-:W-:Y:S01]  /*3840*/  FFMA.FTZ R39, R39, R6.reuse, -R8.reuse ;  /* 0x0000000627277223 */ /* 0x180fe20000010808 */
[-CC-:B------:R-:W-:Y:S01]  /*3850*/  FFMA.FTZ R41, R41, R6.reuse, -R8.reuse ;  /* 0x0000000629297223 */ /* 0x180fe20000010808 */
[-CC-:B------:R-:W-:Y:S01]  /*3860*/  FFMA.FTZ R43, R43, R6.reuse, -R8.reuse ;  /* 0x000000062b2b7223 */ /* 0x180fe20000010808 */
[-CC-:B------:R-:W-:Y:S01]  /*3870*/  FFMA.FTZ R45, R45, R6.reuse, -R8.reuse ;  /* 0x000000062d2d7223 */ /* 0x180fe20000010808 */
[----:B------:R-:W0:Y:S01]  /*3880*/  MUFU.EX2 R5, R5 ;  /* 0x0000000500057308 */ /* 0x000e220000000800 */
[----:B-1----:R-:W-:Y:S01]  /*3890*/  FADD.FTZ R4, R182, R13 ;  /* 0x0000000db6047221 */ /* 0x002fe20000010000 */
[-CC-:B------:R-:W-:Y:S01]  /*38a0*/  FFMA.FTZ R47, R47, R6.reuse, -R8.reuse ;  /* 0x000000062f2f7223 */ /* 0x180fe20000010808 */
[-CC-:B------:R-:W-:Y:S01]  /*38b0*/  FFMA.FTZ R49, R49, R6.reuse, -R8.reuse ;  /* 0x0000000631317223 */ /* 0x180fe20000010808 */
[-C--:B------:R-:W-:Y:S01]  /*38c0*/  FFMA.FTZ R51, R51, R6.reuse, -R8 ;  /* 0x0000000633337223 */ /* 0x080fe20000010808 */
[----:B---3--:R-:W-:Y:S01]  /*38d0*/  FADD.FTZ R13, R69, R4 ;  /* 0x00000004450d7221 */ /* 0x008fe20000010000 */
[-CC-:B------:R-:W-:Y:S01]  /*38e0*/  FFMA.FTZ R53, R53, R6.reuse, -R8.reuse ;  /* 0x0000000635357223 */ /* 0x180fe20000010808 */
[-CC-:B------:R-:W-:Y:S01]  /*38f0*/  FFMA.FTZ R55, R55, R6.reuse, -R8.reuse ;  /* 0x0000000637377223 */ /* 0x180fe20000010808 */
[----:B------:R-:W1:Y:S01]  /*3900*/  MUFU.EX2 R7, R7 ;  /* 0x0000000700077308 */ /* 0x000e620000000800 */
[----:B----4-:R-:W-:Y:S01]  /*3910*/  FADD.FTZ R4, R176, R13 ;  /* 0x0000000db0047221 */ /* 0x010fe20000010000 */
[-CC-:B------:R-:W-:Y:S01]  /*3920*/  FFMA.FTZ R57, R57, R6.reuse, -R8.reuse ;  /* 0x0000000639397223 */ /* 0x180fe20000010808 */
[-CC-:B------:R-:W-:Y:S01]  /*3930*/  FFMA.FTZ R59, R59, R6.reuse, -R8.reuse ;  /* 0x000000063b3b7223 */ /* 0x180fe20000010808 */
[-C--:B------:R-:W-:Y:S01]  /*3940*/  FFMA.FTZ R61, R61, R6.reuse, -R8 ;  /* 0x000000063d3d7223 */ /* 0x080fe20000010808 */
[----:B-----5:R-:W-:Y:S01]  /*3950*/  FADD.FTZ R13, R71, R4 ;  /* 0x00000004470d7221 */ /* 0x020fe20000010000 */
[-CC-:B------:R-:W-:Y:S01]  /*3960*/  FFMA.FTZ R63, R63, R6.reuse, -R8.reuse ;  /* 0x000000063f3f7223 */ /* 0x180fe20000010808 */
[-C--:B------:R-:W-:Y:S01]  /*3970*/  FFMA.FTZ R65, R65, R6.reuse, -R8 ;  /* 0x0000000641417223 */ /* 0x080fe20000010808 */
[----:B------:R-:W3:Y:S01]  /*3980*/  MUFU.EX2 R15, R15 ;  /* 0x0000000f000f7308 */ /* 0x000ee20000000800 */
[----:B--2---:R-:W-:Y:S01]  /*3990*/  FADD.FTZ R36, R178, R13 ;  /* 0x0000000db2247221 */ /* 0x004fe20000010000 */
[----:B0-----:R-:W-:Y:S01]  /*39a0*/  FADD.FTZ R4, R5, R10 ;  /* 0x0000000a05047221 */ /* 0x001fe20000010000 */
[-CC-:B------:R-:W-:Y:S01]  /*39b0*/  FFMA.FTZ R89, R89, R6.reuse, -R8.reuse ;  /* 0x0000000659597223 */ /* 0x180fe20000010808 */
[-CC-:B------:R-:W-:Y:S01]  /*39c0*/  FFMA.FTZ R91, R91, R6.reuse, -R8.reuse ;  /* 0x000000065b5b7223 */ /* 0x180fe20000010808 */
[-CC-:B------:R-:W-:Y:S01]  /*39d0*/  FFMA.FTZ R93, R93, R6.reuse, -R8.reuse ;  /* 0x000000065d5d7223 */ /* 0x180fe20000010808 */
[-CC-:B------:R-:W-:Y:S01]  /*39e0*/  FFMA.FTZ R95, R95, R6.reuse, -R8.reuse ;  /* 0x000000065f5f7223 */ /* 0x180fe20000010808 */
[----:B------:R-:W-:Y:S01]  /*39f0*/  FFMA.FTZ R87, R87, R6, -R8 ;  /* 0x0000000657577223 */ /* 0x000fe20000010808 */
[----:B------:R0:W2:Y:S01]  /*3a00*/  MUFU.EX2 R14, R21 ;  /* 0x00000015000e7308 */ /* 0x0000a20000000800 */
[----:B-1----:R-:W-:Y:S01]  /*3a10*/  FADD.FTZ R13, R7, R4 ;  /* 0x00000004070d7221 */ /* 0x002fe20000010000 */
[----:B------:R-:W-:Y:S01]  /*3a20*/  F2FP.BF16.F32.PACK_AB R181, R10, R5 ;  /* 0x000000050ab5723e */ /* 0x000fe200000010ff */
[----:B------:R-:W-:Y:S01]  /*3a30*/  IMAD.MOV.U32 R5, RZ, RZ, 0x3f800000 ;  /* 0x3f800000ff057424 */ /* 0x000fe200078e00ff */
[C---:B------:R-:W-:Y:S01]  /*3a40*/  F2FP.BF16.F32.PACK_AB R183, R12.reuse, R7 ;  /* 0x000000070cb7723e */ /* 0x040fe200000010ff */
[----:B------:R-:W-:Y:S01]  /*3a50*/  FADD.FTZ R4, R12, R13 ;  /* 0x0000000d0c047221 */ /* 0x000fe20000010000 */
[----:B------:R-:W-:Y:S01]  /*3a60*/  F2FP.BF16.F32.PACK_AB R180, R67, R180 ;  /* 0x000000b443b4723e */ /* 0x000fe200000010ff */
[----:B------:R-:W-:Y:S01]  /*3a70*/  IMAD.MOV.U32 R7, RZ, RZ, 0x3f800000 ;  /* 0x3f800000ff077424 */ /* 0x000fe200078e00ff */
[----:B------:R-:W1:Y:S01]  /*3a80*/  MUFU.EX2 R25, R25 ;  /* 0x0000001900197308 */ /* 0x000e620000000800 */
[----:B0-----:R-:W-:Y:S01]  /*3a90*/  FADD.FTZ R21, R73, R36 ;  /* 0x0000002449157221 */ /* 0x001fe20000010000 */
[----:B---3--:R-:W-:Y:S01]  /*3aa0*/  FADD.FTZ R13, R15, R4 ;  /* 0x000000040f0d7221 */ /* 0x008fe20000010000 */
[----:B------:R-:W-:-:S02]  /*3ab0*/  F2FP.BF16.F32.PACK_AB R182, R69, R182 ;  /* 0x000000b645b6723e */ /* 0x000fc400000010ff */
[----:B------:R-:W-:Y:S01]  /*3ac0*/  FADD.FTZ R38, R172, R21 ;  /* 0x00000015ac267221 */ /* 0x000fe20000010000 */
[----:B------:R-:W-:Y:S02]  /*3ad0*/  F2FP.BF16.F32.PACK_AB R176, R71, R176 ;  /* 0x000000b047b0723e */ /* 0x000fe400000010ff */
[----:B------:R-:W0:Y:S01]  /*3ae0*/  MUFU.EX2 R24, R27 ;  /* 0x0000001b00187308 */ /* 0x000e220000000800 */
[----:B------:R-:W-:Y:S01]  /*3af0*/  FADD.FTZ R21, R75, R38 ;  /* 0x000000264b157221 */ /* 0x000fe20000010000 */
[----:B--2---:R-:W-:Y:S01]  /*3b00*/  FADD.FTZ R4, R14, R13 ;  /* 0x0000000d0e047221 */ /* 0x004fe20000010000 */
[----:B------:R-:W-:Y:S02]  /*3b10*/  F2FP.BF16.F32.PACK_AB R178, R73, R178 ;  /* 0x000000b249b2723e */ /* 0x000fe400000010ff */
[----:B------:R-:W-:Y:S01]  /*3b20*/  FADD.FTZ R38, R174, R21 ;  /* 0x00000015ae267221 */ /* 0x000fe20000010000 */
[----:B------:R-:W-:Y:S02]  /*3b30*/  F2FP.BF16.F32.PACK_AB R172, R75, R172 ;  /* 0x000000ac4bac723e */ /* 0x000fe400000010ff */
[----:B------:R-:W2:Y:S01]  /*3b40*/  MUFU.EX2 R29, R29 ;  /* 0x0000001d001d7308 */ /* 0x000ea20000000800 */
[----:B------:R-:W-:Y:S01]  /*3b50*/  FADD.FTZ R21, R77, R38 ;  /* 0x000000264d157221 */ /* 0x000fe20000010000 */
[----:B-1----:R-:W-:Y:S01]  /*3b60*/  FADD.FTZ R13, R25, R4 ;  /* 0x00000004190d7221 */ /* 0x002fe20000010000 */
[----:B------:R-:W-:-:S02]  /*3b70*/  F2FP.BF16.F32.PACK_AB R174, R77, R174 ;  /* 0x000000ae4dae723e */ /* 0x000fc400000010ff */
[----:B------:R-:W-:Y:S01]  /*3b80*/  FADD.FTZ R40, R168, R21 ;  /* 0x00000015a8287221 */ /* 0x000fe20000010000 */
[C---:B------:R-:W-:Y:S02]  /*3b90*/  F2FP.BF16.F32.PACK_AB R168, R79.reuse, R168 ;  /* 0x000000a84fa8723e */ /* 0x040fe400000010ff */
[----:B------:R-:W1:Y:S01]  /*3ba0*/  MUFU.EX2 R26, R31 ;  /* 0x0000001f001a7308 */ /* 0x000e620000000800 */
[----:B0-----:R-:W-:Y:S01]  /*3bb0*/  FADD.FTZ R4, R24, R13 ;  /* 0x0000000d18047221 */ /* 0x001fe20000010000 */
[----:B------:R-:W-:Y:S01]  /*3bc0*/  FADD.FTZ R21, R79, R40 ;  /* 0x000000284f157221 */ /* 0x000fe20000010000 */
[----:B------:R-:W-:Y:S02]  /*3bd0*/  F2FP.BF16.F32.PACK_AB R177, R14, R15 ;  /* 0x0000000f0eb1723e */ /* 0x000fe400000010ff */
[----:B------:R-:W-:Y:S01]  /*3be0*/  F2FP.BF16.F32.PACK_AB R179, R24, R25 ;  /* 0x0000001918b3723e */ /* 0x000fe200000010ff */
[----:B------:R-:W-:Y:S01]  /*3bf0*/  FADD.FTZ R40, R170, R21 ;  /* 0x00000015aa287221 */ /* 0x000fe20000010000 */
[----:B------:R-:W-:Y:S01]  /*3c00*/  F2FP.BF16.F32.PACK_AB R170, R81, R170 ;  /* 0x000000aa51aa723e */ /* 0x000fe200000010ff */
[----:B------:R-:W0:Y:S01]  /*3c10*/  MUFU.EX2 R33, R33 ;  /* 0x0000002100217308 */ /* 0x000e220000000800 */
[----:B--2---:R-:W-:-:S07]  /*3c20*/  FADD.FTZ R13, R29, R4 ;  /* 0x000000041d0d7221 */ /* 0x004fce0000010000 */
[----:B------:R-:W2:Y:S01]  /*3c30*/  MUFU.EX2 R28, R35 ;  /* 0x00000023001c7308 */ /* 0x000ea20000000800 */
[C---:B-1----:R-:W-:Y:S01]  /*3c40*/  FADD.FTZ R4, R26.reuse, R13 ;  /* 0x0000000d1a047221 */ /* 0x042fe20000010000 */
[----:B------:R-:W-:Y:S01]  /*3c50*/  FADD.FTZ R13, R81, R40 ;  /* 0x00000028510d7221 */ /* 0x000fe20000010000 */
[----:B------:R-:W-:-:S03]  /*3c60*/  F2FP.BF16.F32.PACK_AB R173, R26, R29 ;  /* 0x0000001d1aad723e */ /* 0x000fc600000010ff */
[----:B------:R-:W-:Y:S01]  /*3c70*/  FADD.FTZ R42, R152, R13 ;  /* 0x0000000d982a7221 */ /* 0x000fe20000010000 */
[----:B------:R-:W-:Y:S01]  /*3c80*/  F2FP.BF16.F32.PACK_AB R152, R83, R152 ;  /* 0x000000985398723e */ /* 0x000fe200000010ff */
[----:B------:R-:W1:Y:S01]  /*3c90*/  MUFU.EX2 R37, R37 ;  /* 0x0000002500257308 */ /* 0x000e620000000800 */
[----:B0-----:R-:W-:Y:S01]  /*3ca0*/  FADD.FTZ R3, R33, R4 ;  /* 0x0000000421037221 */ /* 0x001fe20000010000 */
[----:B------:R-:W-:-:S04]  /*3cb0*/  FADD.FTZ R13, R83, R42 ;  /* 0x0000002a530d7221 */ /* 0x000fc80000010000 */
[----:B------:R-:W-:Y:S01]  /*3cc0*/  FADD.FTZ R42, R154, R13 ;  /* 0x0000000d9a2a7221 */ /* 0x000fe20000010000 */
[C---:B------:R-:W-:Y:S01]  /*3cd0*/  F2FP.BF16.F32.PACK_AB R154, R85.reuse, R154 ;  /* 0x0000009a559a723e */ /* 0x040fe200000010ff */
[----:B------:R-:W0:Y:S01]  /*3ce0*/  MUFU.EX2 R30, R39 ;  /* 0x00000027001e7308 */ /* 0x000e220000000800 */
[C---:B--2---:R-:W-:Y:S01]  /*3cf0*/  FADD.FTZ R4, R28.reuse, R3 ;  /* 0x000000031c047221 */ /* 0x044fe20000010000 */
[----:B------:R-:W-:Y:S01]  /*3d00*/  FADD.FTZ R13, R85, R42 ;  /* 0x0000002a550d7221 */ /* 0x000fe20000010000 */
[----:B------:R-:W-:-:S03]  /*3d10*/  F2FP.BF16.F32.PACK_AB R175, R28, R33 ;  /* 0x000000211caf723e */ /* 0x000fc600000010ff */
[----:B------:R-:W-:Y:S01]  /*3d20*/  FADD.FTZ R42, R156, R13 ;  /* 0x0000000d9c2a7221 */ /* 0x000fe20000010000 */
[----:B------:R-:W-:Y:S01]  /*3d30*/  F2FP.BF16.F32.PACK_AB R156, R127, R156 ;  /* 0x0000009c7f9c723e */ /* 0x000fe200000010ff */
[----:B------:R-:W2:Y:S01]  /*3d40*/  MUFU.EX2 R41, R41 ;  /* 0x0000002900297308 */ /* 0x000ea20000000800 */
[----:B-1----:R-:W-:Y:S01]  /*3d50*/  FADD.FTZ R3, R37, R4 ;  /* 0x0000000425037221 */ /* 0x002fe20000010000 */
[----:B------:R-:W-:Y:S01]  /*3d60*/  FADD.FTZ R42, R127, R42 ;  /* 0x0000002a7f2a7221 */ /* 0x000fe20000010000 */
[----:B------:R-:W-:-:S03]  /*3d70*/  IMAD.MOV.U32 R127, RZ, RZ, R151 ;  /* 0x000000ffff7f7224 */ /* 0x000fc600078e0097 */
[----:B------:R-:W-:Y:S02]  /*3d80*/  FADD.FTZ R13, R129, R42 ;  /* 0x0000002a810d7221 */ /* 0x000fe40000010000 */
[----:B------:R-:W1:Y:S01]  /*3d90*/  MUFU.EX2 R32, R43 ;  /* 0x0000002b00207308 */ /* 0x000e620000000800 */
[C---:B0-----:R-:W-:Y:S01]  /*3da0*/  FADD.FTZ R4, R30.reuse, R3 ;  /* 0x000000031e047221 */ /* 0x041fe20000010000 */
[----:B------:R-:W-:-:S06]  /*3db0*/  F2FP.BF16.F32.PACK_AB R169, R30, R37 ;  /* 0x000000251ea9723e */ /* 0x000fcc00000010ff */
[----:B------:R-:W0:Y:S01]  /*3dc0*/  MUFU.EX2 R45, R45 ;  /* 0x0000002d002d7308 */ /* 0x000e220000000800 */
[----:B--2---:R-:W-:-:S07]  /*3dd0*/  FADD.FTZ R3, R41, R4 ;  /* 0x0000000429037221 */ /* 0x004fce0000010000 */
[----:B------:R-:W2:Y:S01]  /*3de0*/  MUFU.EX2 R34, R47 ;  /* 0x0000002f00227308 */ /* 0x000ea20000000800 */
[C---:B-1----:R-:W-:Y:S01]  /*3df0*/  FADD.FTZ R4, R32.reuse, R3 ;  /* 0x0000000320047221 */ /* 0x042fe20000010000 */
[----:B------:R-:W-:-:S06]  /*3e00*/  F2FP.BF16.F32.PACK_AB R171, R32, R41 ;  /* 0x0000002920ab723e */ /* 0x000fcc00000010ff */
[----:B------:R1:W3:Y:S01]  /*3e10*/  MUFU.EX2 R158, R131 ;  /* 0x00000083009e7308 */ /* 0x0002e20000000800 */
[----:B0-----:R-:W-:-:S07]  /*3e20*/  FADD.FTZ R3, R45, R4 ;  /* 0x000000042d037221 */ /* 0x001fce0000010000 */
[----:B------:R-:W0:Y:S01]  /*3e30*/  MUFU.EX2 R49, R49 ;  /* 0x0000003100317308 */ /* 0x000e220000000800 */
[C---:B--2---:R-:W-:Y:S01]  /*3e40*/  FADD.FTZ R4, R34.reuse, R3 ;  /* 0x0000000322047221 */ /* 0x044fe20000010000 */
[----:B------:R-:W-:Y:S01]  /*3e50*/  F2FP.BF16.F32.PACK_AB R153, R34, R45 ;  /* 0x0000002d2299723e */ /* 0x000fe200000010ff */
[----:B-1----:R-:W-:-:S05]  /*3e60*/  IMAD.MOV.U32 R131, RZ, RZ, R151 ;  /* 0x000000ffff837224 */ /* 0x002fca00078e0097 */
[----:B------:R-:W1:Y:S01]  /*3e70*/  MUFU.EX2 R133, R133 ;  /* 0x0000008500857308 */ /* 0x000e620000000800 */
[C---:B---3--:R-:W-:Y:S01]  /*3e80*/  FADD.FTZ R42, R158.reuse, R13 ;  /* 0x0000000d9e2a7221 */ /* 0x048fe20000010000 */
[----:B------:R-:W-:Y:S02]  /*3e90*/  F2FP.BF16.F32.PACK_AB R158, R158, R129 ;  /* 0x000000819e9e723e */ /* 0x000fe400000010ff */
[----:B------:R-:W-:-:S04]  /*3ea0*/  MOV R129, R151 ;  /* 0x0000009700817202 */ /* 0x000fc80000000f00 */
[----:B------:R-:W2:Y:S01]  /*3eb0*/  MUFU.EX2 R36, R51 ;  /* 0x0000003300247308 */ /* 0x000ea20000000800 */
[----:B0-----:R-:W-:-:S07]  /*3ec0*/  FADD.FTZ R3, R49, R4 ;  /* 0x0000000431037221 */ /* 0x001fce0000010000 */
[----:B------:R0:W3:Y:S01]  /*3ed0*/  MUFU.EX2 R160, R135 ;  /* 0x0000008700a07308 */ /* 0x0000e20000000800 */
[----:B-1----:R-:W-:-:S07]  /*3ee0*/  FADD.FTZ R13, R133, R42 ;  /* 0x0000002a850d7221 */ /* 0x002fce0000010000 */
[----:B------:R-:W1:Y:S01]  /*3ef0*/  MUFU.EX2 R53, R53 ;  /* 0x0000003500357308 */ /* 0x000e620000000800 */
[C---:B--2---:R-:W-:Y:S01]  /*3f00*/  FADD.FTZ R4, R36.reuse, R3 ;  /* 0x0000000324047221 */ /* 0x044fe20000010000 */
[----:B------:R-:W-:Y:S01]  /*3f10*/  F2FP.BF16.F32.PACK_AB R155, R36, R49 ;  /* 0x00000031249b723e */ /* 0x000fe200000010ff */
[----:B0-----:R-:W-:-:S05]  /*3f20*/  IMAD.MOV.U32 R135, RZ, RZ, R151 ;  /* 0x000000ffff877224 */ /* 0x001fca00078e0097 */
[----:B------:R-:W0:Y:S01]  /*3f30*/  MUFU.EX2 R137, R137 ;  /* 0x0000008900897308 */ /* 0x000e220000000800 */
[C---:B---3--:R-:W-:Y:S01]  /*3f40*/  FADD.FTZ R44, R160.reuse, R13 ;  /* 0x0000000da02c7221 */ /* 0x048fe20000010000 */
[----:B------:R-:W-:Y:S01]  /*3f50*/  F2FP.BF16.F32.PACK_AB R160, R160, R133 ;  /* 0x00000085a0a0723e */ /* 0x000fe200000010ff */
[----:B------:R-:W-:-:S05]  /*3f60*/  IMAD.MOV.U32 R133, RZ, RZ, R151 ;  /* 0x000000ffff857224 */ /* 0x000fca00078e0097 */
[----:B------:R-:W2:Y:S01]  /*3f70*/  MUFU.EX2 R38, R55 ;  /* 0x0000003700267308 */ /* 0x000ea20000000800 */
[----:B-1----:R-:W-:-:S07]  /*3f80*/  FADD.FTZ R3, R53, R4 ;  /* 0x0000000435037221 */ /* 0x002fce0000010000 */
        /* <DEDUP_REMOVED lines=24> */
[----:B------:R-:W1:Y:S01]  /*4110*/  MUFU.EX2 R65, R65 ;  /* 0x0000004100417308 */ /* 0x000e620000000800 */
[----:B0-----:R-:W-:-:S07]  /*4120*/  FADD.FTZ R13, R145, R46 ;  /* 0x0000002e910d7221 */ /* 0x001fce0000010000 */
[----:B------:R0:W3:Y:S01]  /*4130*/  MUFU.EX2 R42, R89 ;  /* 0x00000059002a7308 */ /* 0x0000e20000000800 */
[C---:B--2---:R-:W-:Y:S01]  /*4140*/  FADD.FTZ R46, R8.reuse, R3 ;  /* 0x00000003082e7221 */ /* 0x044fe20000010000 */
[----:B------:R-:W-:-:S06]  /*4150*/  F2FP.BF16.F32.PACK_AB R161, R8, R61 ;  /* 0x0000003d08a1723e */ /* 0x000fcc00000010ff */
[----:B------:R-:W2:Y:S01]  /*4160*/  MUFU.EX2 R91, R91 ;  /* 0x0000005b005b7308 */ /* 0x000ea20000000800 */
[----:B-1----:R-:W-:Y:S01]  /*4170*/  FADD.FTZ R3, R65, R46 ;  /* 0x0000002e41037221 */ /* 0x002fe20000010000 */
[----:B0-----:R-:W-:-:S06]  /*4180*/  IMAD.MOV.U32 R89, RZ, RZ, R151 ;  /* 0x000000ffff597224 */ /* 0x001fcc00078e0097 */
[----:B------:R0:W1:Y:S01]  /*4190*/  MUFU.EX2 R44, R93 ;  /* 0x0000005d002c7308 */ /* 0x0000620000000800 */
[C---:B---3--:R-:W-:Y:S01]  /*41a0*/  FADD.FTZ R12, R42.reuse, R3 ;  /* 0x000000032a0c7221 */ /* 0x048fe20000010000 */
[----:B------:R-:W-:-:S06]  /*41b0*/  F2FP.BF16.F32.PACK_AB R163, R42, R65 ;  /* 0x000000412aa3723e */ /* 0x000fcc00000010ff */
[----:B------:R-:W3:Y:S01]  /*41c0*/  MUFU.EX2 R95, R95 ;  /* 0x0000005f005f7308 */ /* 0x000ee20000000800 */
[----:B--2---:R-:W-:Y:S01]  /*41d0*/  FADD.FTZ R3, R91, R12 ;  /* 0x0000000c5b037221 */ /* 0x004fe20000010000 */
[----:B0-----:R-:W-:-:S06]  /*41e0*/  IMAD.MOV.U32 R93, RZ, RZ, R151 ;  /* 0x000000ffff5d7224 */ /* 0x001fcc00078e0097 */
[----:B------:R-:W0:Y:S01]  /*41f0*/  MUFU.EX2 R20, R20 ;  /* 0x0000001400147308 */ /* 0x000e220000000800 */
[C---:B-1----:R-:W-:Y:S01]  /*4200*/  FADD.FTZ R12, R44.reuse, R3 ;  /* 0x000000032c0c7221 */ /* 0x042fe20000010000 */
[----:B------:R-:W-:Y:S02]  /*4210*/  F2FP.BF16.F32.PACK_AB R165, R44, R91 ;  /* 0x0000005b2ca5723e */ /* 0x000fe400000010ff */
[----:B------:R-:W-:-:S04]  /*4220*/  MOV R91, R151 ;  /* 0x00000097005b7202 */ /* 0x000fc80000000f00 */
[----:B------:R-:W1:Y:S01]  /*4230*/  MUFU.EX2 R10, R87 ;  /* 0x00000057000a7308 */ /* 0x000e620000000800 */
[----:B---3--:R-:W-:Y:S01]  /*4240*/  FADD.FTZ R3, R95, R12 ;  /* 0x0000000c5f037221 */ /* 0x008fe20000010000 */
[C---:B0-----:R-:W-:Y:S01]  /*4250*/  F2FP.BF16.F32.PACK_AB R166, R20.reuse, R145 ;  /* 0x0000009114a6723e */ /* 0x041fe200000010ff */
[----:B------:R-:W-:Y:S01]  /*4260*/  FADD.FTZ R4, R20, R13 ;  /* 0x0000000d14047221 */ /* 0x000fe20000010000 */
[----:B------:R-:W-:Y:S02]  /*4270*/  MOV R145, R151 ;  /* 0x0000009700917202 */ /* 0x000fe40000000f00 */
[C---:B-1----:R-:W-:Y:S01]  /*4280*/  F2FP.BF16.F32.PACK_AB R167, R10.reuse, R95 ;  /* 0x0000005f0aa7723e */ /* 0x042fe200000010ff */
[----:B------:R-:W-:Y:S01]  /*4290*/  FADD.FTZ R3, R10, R3 ;  /* 0x000000030a037221 */ /* 0x000fe20000010000 */
[----:B------:R-:W-:Y:S01]  /*42a0*/  IMAD.MOV.U32 R95, RZ, RZ, R151 ;  /* 0x000000ffff5f7224 */ /* 0x000fe200078e0097 */
[----:B------:R-:W-:Y:S06]  /*42b0*/  @!P2 BRA `(.L_x_266) ;  /* 0x0000002800eca947 */ /* 0x000fec0003800000 */
[----:B------:R-:W-:Y:S01]  /*42c0*/  R2UR UR4, R2 ;  /* 0x00000000020472ca */ /* 0x000fe200000e0000 */
[----:B------:R-:W-:Y:S01]  /*42d0*/  IMAD.MOV.U32 R8, RZ, RZ, R11 ;  /* 0x000000ffff087224 */ /* 0x000fe200078e000b */
[----:B------:R-:W-:Y:S01]  /*42e0*/  MOV R5, 0x3f800000 ;  /* 0x3f80000000057802 */ /* 0x000fe20000000f00 */
[----:B------:R-:W-:Y:S01]  /*42f0*/  IMAD.MOV.U32 R12, RZ, RZ, R9 ;  /* 0x000000ffff0c7224 */ /* 0x000fe200078e0009 */
[----:B------:R-:W-:Y:S01]  /*4300*/  CS2R R150, SRZ ;  /* 0x0000000000967805 */ /* 0x000fe2000001ff00 */
[----:B------:R-:W-:Y:S01]  /*4310*/  IMAD.MOV.U32 R10, RZ, RZ, R16 ;  /* 0x000000ffff0a7224 */ /* 0x000fe200078e0010 */
        /* <DEDUP_REMOVED lines=31> */
[----:B------:R-:W-:Y:S01]  /*4510*/  UIADD3 UR5, UR45, -0x2, URZ ;  /* 0xfffffffe2d057890 */ /* 0x000fe2000fffe03f */
[----:B------:R-:W-:-:S11]  /*4520*/  ULDC UR6, c[0x0][0x9d8] ;  /* 0x0002760000067ab9 */ /* 0x000fd60000000800 */
.L_x_275:
[----:B------:R-:W-:-:S04]  /*4530*/  UIADD3 UR7, UR4, 0x1, URZ ;  /* 0x0000000104077890 */ /* 0x000fc8000fffe03f */
[----:B------:R-:W-:-:S04]  /*4540*/  UISETP.NE.AND UP0, UPT, UR7, 0x2, UPT ;  /* 0x000000020700788c */ /* 0x000fc8000bf05270 */
[----:B------:R-:W-:Y:S02]  /*4550*/  USEL UR10, URZ, 0x1, UP0 ;  /* 0x000000013f0a7887 */ /* 0x000fe40008000000 */
[----:B------:R-:W-:-:S04]  /*4560*/  USEL UR7, UR7, URZ, UP0 ;  /* 0x0000003f07077287 */ /* 0x000fc80008000000 */
[----:B------:R-:W-:Y:S02]  /*4570*/  LOP3.LUT R16, R10, UR10, RZ, 0x3c, !PT ;  /* 0x0000000a0a107c12 */ /* 0x000fe4000f8e3cff */
[----:B------:R-:W-:Y:S01]  /*4580*/  IMAD.U32 R2, RZ, RZ, UR7 ;  /* 0x00000007ff027e24 */ /* 0x000fe2000f8e00ff */
[----:B------:R-:W-:Y:S06]  /*4590*/  @!P0 BRA `(.L_x_267) ;  /* 0x0000000000048947 */ /* 0x000fec0003800000 */
[----:B------:R-:W-:Y:S01]  /*45a0*/  BPT.TRAP 0x1 ;  /* 0x000000040000795c */ /* 0x000fe20000300000 */
.L_x_267:
[----:B------:R-:W0:Y:S01]  /*45b0*/  S2UR UR11, SR_CgaCtaId ;  /* 0x00000000000b79c3 */ /* 0x000e220000008800 */
[----:B------:R-:W-:Y:S01]  /*45c0*/  UMOV UR10, 0x400 ;  /* 0x00000400000a7882 */ /* 0x000fe20000000000 */
[----:B------:R-:W-:Y:S01]  /*45d0*/  SHF.L.U32 R6, R16, 0x1f, RZ ;  /* 0x0000001f10067819 */ /* 0x000fe200000006ff */
[----:B0-----:R-:W-:-:S06]  /*45e0*/  ULEA UR10, UR11, UR10, 0x18 ;  /* 0x0000000a0b0a7291 */ /* 0x001fcc000f8ec03f */
[----:B------:R-:W-:-:S05]  /*45f0*/  IMAD.U32 R0, RZ, RZ, UR10 ;  /* 0x0000000aff007e24 */ /* 0x000fca000f8e00ff */
[----:B------:R-:W-:-:S13]  /*4600*/  R2UR UR10, R0 ;  /* 0x00000000000a72ca */ /* 0x000fda00000e0000 */
[----:B------:R-:W-:-:S09]  /*4610*/  ULEA UR7, UR7, UR10, 0x3 ;  /* 0x0000000a07077291 */ /* 0x000fd2000f8e183f */
[----:B------:R0:W1:Y:S01]  /*4620*/  SYNCS.PHASECHK.TRANS64.TRYWAIT P2, [UR7+0x34830], R6 ;  /* 0x03483006ff0075a7 */ /* 0x0000620008040147 */
[----:B------:R-:W-:Y:S05]  /*4630*/  @!P0 BRA `(.L_x_268) ;  /* 0x0000000000048947 */ /* 0x000fea0003800000 */
[----:B------:R-:W-:Y:S01]  /*4640*/  BPT.TRAP 0x1 ;  /* 0x000000040000795c */ /* 0x000fe20000300000 */
.L_x_268:
[----:B-1----:R-:W-:Y:S05]  /*4650*/  @P2 BRA `(.L_x_269) ;  /* 0x0000000000082947 */ /* 0x002fea0003800000 */
[----:B------:R-:W1:Y:S02]  /*4660*/  SYNCS.PHASECHK.TRANS64.TRYWAIT P2, [UR7+0x34830], R6 ;  /* 0x03483006ff0075a7 */ /* 0x000e640008040147 */
[----:B-1----:R-:W-:Y:S05]  /*4670*/  @!P2 BRA `(.L_x_270) ;  /* 0x000000a40058a947 */ /* 0x002fea0003800000 */
.L_x_269:
[----:B------:R-:W-:Y:S01]  /*4680*/  R2UR UR10, R2 ;  /* 0x00000000020a72ca */ /* 0x000fe200000e0000 */
[----:B------:R-:W-:Y:S01]  /*4690*/  WARPGROUP.ARRIVE ;  /* 0x00000000000079c5 */ /* 0x000fe20000000000 */
[----:B------:R-:W-:Y:S01]  /*46a0*/  UMOV UR44, UR56 ;  /* 0x00000038002c7c82 */ /* 0x000fe20008000000 */
[----:B------:R-:W-:Y:S01]  /*46b0*/  UMOV UR45, UR57 ;  /* 0x00000039002d7c82 */ /* 0x000fe20008000000 */
[----:B------:R-:W-:Y:S01]  /*46c0*/  UMOV UR47, 0x40000040 ;  /* 0x40000040002f7882 */ /* 0x000fe20000000000 */
        /* <DEDUP_REMOVED lines=8> */
[----:B------:R-:W-:Y:S01]  /*4750*/  UIMAD UR10, UR10, 0xc00, UR60 ;  /* 0x00000c000a0a78a4 */ /* 0x000fe2000f8e023c */
[-C--:B------:R-:W-:Y:S01]  /*4760*/  FMUL.FTZ R88, R88, R7.reuse ;  /* 0x0000000758587220 */ /* 0x080fe20000410000 */
[-C--:B------:R-:W-:Y:S01]  /*4770*/  FMUL.FTZ R89, R89, R7.reuse ;  /* 0x0000000759597220 */ /* 0x080fe20000410000 */
[-C--:B------:R-:W-:Y:S01]  /*4780*/  FMUL.FTZ R92, R92, R7.reuse ;  /* 0x000000075c5c7220 */ /* 0x080fe20000410000 */
[----:B------:R-:W-:Y:S01]  /*4790*/  UIADD3 UR14, UR10, 0x6, URZ ;  /* 0x000000060a0e7890 */ /* 0x000fe2000fffe03f */
[-C--:B------:R-:W-:Y:S01]  /*47a0*/  FMUL.FTZ R93, R93, R7.reuse ;  /* 0x000000075d5d7220 */ /* 0x080fe20000410000 */
[----:B------:R-:W-:Y:S01]  /*47b0*/  UIADD3 UR18, UR10, 0x400, URZ ;  /* 0x000004000a127890 */ /* 0x000fe2000fffe03f */
[-C--:B------:R-:W-:Y:S01]  /*47c0*/  FMUL.FTZ R96, R96, R7.reuse ;  /* 0x0000000760607220 */ /* 0x080fe20000410000 */
[----:B------:R-:W-:Y:S01]  /*47d0*/  UMOV UR46, UR10 ;  /* 0x0000000a002e7c82 */ /* 0x000fe20008000000 */
[----:B------:R-:W-:Y:S01]  /*47e0*/  UIADD3 UR22, UR10, 0x402, URZ ;  /* 0x000004020a167890 */ /* 0x000fe2000fffe03f */
        /* <DEDUP_REMOVED lines=113> */
.L_x_271:
[----:B------:R-:W-:Y:S01]  /*4f00*/  IMAD.U32 R7, RZ, RZ, UR4 ;  /* 0x00000004ff077e24 */ /* 0x000fe2000f8e00ff */
[----:B------:R-:W-:-:S03]  /*4f10*/  SHF.L.U32 R5, R10, 0x1f, RZ ;  /* 0x0000001f0a057819 */ /* 0x000fc600000006ff */
[----:B------:R-:W-:-:S04]  /*4f20*/  IMAD R10, R7, 0x8, R0 ;  /* 0x00000008070a7824 */ /* 0x000fc800078e0200 */
[----:B------:R2:W3:Y:S01]  /*4f30*/  SYNCS.PHASECHK.TRANS64.TRYWAIT P2, [R10+URZ+0x34850], R5 ;  /* 0x034850050a0075a7 */ /* 0x0004e2000804017f */
[----:B------:R-:W-:Y:S05]  /*4f40*/  @!P0 BRA `(.L_x_272) ;  /* 0x0000000000048947 */ /* 0x000fea0003800000 */
[----:B------:R-:W-:Y:S01]  /*4f50*/  BPT.TRAP 0x1 ;  /* 0x000000040000795c */ /* 0x000fe20000300000 */
.L_x_272:
[----:B---3--:R-:W-:Y:S05]  /*4f60*/  @P2 BRA `(.L_x_273) ;  /* 0x0000000000082947 */ /* 0x008fea0003800000 */
[----:B------:R-:W3:Y:S02]  /*4f70*/  SYNCS.PHASECHK.TRANS64.TRYWAIT P2, [R10+URZ+0x34850], R5 ;  /* 0x034850050a0075a7 */ /* 0x000ee4000804017f */
[----:B---3--:R-:W-:Y:S05]  /*4f80*/  @!P2 BRA `(.L_x_274) ;  /* 0x0000009c002ca947 */ /* 0x008fea0003800000 */
.L_x_273:
[----:B------:R-:W-:Y:S01]  /*4f90*/  R2UR UR10, R0 ;  /* 0x00000000000a72ca */ /* 0x000fe200000e0000 */
[----:B------:R-:W-:Y:S01]  /*4fa0*/  WARPGROUP.ARRIVE ;  /* 0x00000000000079c5 */ /* 0x000fe20000000000 */
[----:B------:R-:W-:Y:S01]  /*4fb0*/  UMOV UR11, 0x40000040 ;  /* 0x40000040000b7882 */ /* 0x000fe20000000000 */
[----:B--23--:R-:W-:Y:S01]  /*4fc0*/  FMUL.FTZ R5, R24, UR6 ;  /* 0x0000000618057c20 */ /* 0x00cfe20008410000 */
        /* <DEDUP_REMOVED lines=9> */
[----:B------:R-:W-:Y:S01]  /*5060*/  UIADD3 UR10, UR10, 0x400, URZ ;  /* 0x000004000a0a7890 */ /* 0x000fe2000fffe03f */
[----:B------:R-:W-:Y:S01]  /*5070*/  FMUL.FTZ R201, R45, UR6 ;  /* 0x000000062dc97c20 */ /* 0x000fe20008410000 */
[----:B------:R-:W-:Y:S01]  /*5080*/  FMUL.FTZ R203, R52, UR6 ;  /* 0x0000000634cb7c20 */ /* 0x000fe20008410000 */
[----:B------:R-:W-:Y:S01]  /*5090*/  FMUL.FTZ R205, R53, UR6 ;  /* 0x0000000635cd7c20 */ /* 0x000fe20008410000 */
[----:B------:R-:W-:Y:S01]  /*50a0*/  USHF.R.U32.HI UR10, URZ, 0x4, UR10 ;  /* 0x000000043f0a7899 */ /* 0x000fe2000801160a */
[----:B------:R-:W2:Y:S01]  /*50b0*/  MUFU.TANH R11, R11 ;  /* 0x0000000b000b7308 */ /* 0x000ea20000002400 */
[----:B------:R-:W-:Y:S01]  /*50c0*/  FMUL.FTZ R207, R56, UR6 ;  /* 0x0000000638cf7c20 */ /* 0x000fe20008410000 */
[----:B------:R-:W-:Y:S01]  /*50d0*/  FMUL.FTZ R209, R57, UR6 ;  /* 0x0000000639d17c20 */ /* 0x000fe20008410000 */
[----:B------:R-:W-:Y:S01]  /*50e0*/  ULOP3.LUT UR10, UR10, 0x3fff, URZ, 0xc0, !UPT ;  /* 0x00003fff0a0a7892 */ /* 0x000fe2000f8ec03f */
[----:B------:R-:W-:Y:S01]  /*50f0*/  FMUL.FTZ R211, R60, UR6 ;  /* 0x000000063cd37c20 */ /* 0x000fe20008410000 */
[----:B------:R-:W-:Y:S01]  /*5100*/  FMUL.FTZ R213, R61, UR6 ;  /* 0x000000063dd57c20 */ /* 0x000fe20008410000 */
[----:B------:R-:W-:Y:S01]  /*5110*/  FMUL.FTZ R215, R64, UR6 ;  /* 0x0000000640d77c20 */ /* 0x000fe20008410000 */
[----:B------:R-:W-:Y:S01]  /*5120*/  ULOP3.LUT UR10, UR10, 0x4000000, URZ, 0xfc, !UPT ;  /* 0x040000000a0a7892 */ /* 0x000fe2000f8efc3f */
[----:B------:R-:W3:Y:S01]  /*5130*/  MUFU.TANH R21, R21 ;  /* 0x0000001500157308 */ /* 0x000ee20000002400 */
[----:B01----:R-:W-:Y:S01]  /*5140*/  FMNMX.FTZ R6, R5, R12, !PT ;  /* 0x0000000c05067209 */ /* 0x003fe20007810000 */
[----:B------:R-:W-:Y:S01]  /*5150*/  FMUL.FTZ R217, R69, UR6 ;  /* 0x0000000645d97c20 */ /* 0x000fe20008410000 */
[----:B------:R-:W-:Y:S01]  /*5160*/  ULEA UR4, UR4, UR10, 0xb ;  /* 0x0000000a04047291 */ /* 0x000fe2000f8e583f */
[----:B------:R-:W-:Y:S01]  /*5170*/  FMUL.FTZ R219, R72, UR6 ;  /* 0x0000000648db7c20 */ /* 0x000fe20008410000 */
[----:B------:R-:W-:Y:S01]  /*5180*/  FMUL.FTZ R221, R73, UR6 ;  /* 0x0000000649dd7c20 */ /* 0x000fe20008410000 */
[----:B------:R-:W-:Y:S01]  /*5190*/  FMUL.FTZ R223, R76, UR6 ;  /* 0x000000064cdf7c20 */ /* 0x000fe20008410000 */
[----:B------:R-:W-:Y:S01]  /*51a0*/  FMUL.FTZ R225, R77, UR6 ;  /* 0x000000064de17c20 */ /* 0x000fe20008410000 */
[----:B------:R-:W0:Y:S01]  /*51b0*/  MUFU.TANH R29, R29 ;  /* 0x0000001d001d7308 */ /* 0x000e220000002400 */
[----:B--2---:R-:W-:Y:S01]  /*51c0*/  FMNMX.FTZ R6, R11, R6, !PT ;  /* 0x000000060b067209 */ /* 0x004fe20007810000 */
[----:B------:R-:W-:Y:S01]  /*51d0*/  UMOV UR10, UR4 ;  /* 0x00000004000a7c82 */ /* 0x000fe20008000000 */
[----:B------:R-:W-:Y:S01]  /*51e0*/  FMUL.FTZ R227, R80, UR6 ;  /* 0x0000000650e37c20 */ /* 0x000fe20008410000 */
[----:B------:R-:W-:Y:S01]  /*51f0*/  HGMMA.64x128x16.F32.BF16 R88, R180, gdesc[UR8].tnspB, R88, gsb0 ;  /* 0x41e00008b4587df0 */ /* 0x000fe20008001858 */
[----:B------:R-:W-:Y:S01]  /*5200*/  UIADD3 UR10, UR4, 0x80, URZ ;  /* 0x00000080040a7890 */ /* 0x000fe2000fffe03f */
[----:B------:R-:W-:Y:S01]  /*5210*/  FMUL.FTZ R81, R81, UR6 ;  /* 0x0000000651517c20 */ /* 0x000fe20008410000 */
[----:B------:R-:W-:Y:S01]  /*5220*/  UMOV UR11, 0x40000040 ;  /* 0x40000040000b7882 */ /* 0x000fe20000000000 */
        /* <DEDUP_REMOVED lines=9> */
[----:B0-----:R-:W-:Y:S01]  /*52c0*/  FMNMX.FTZ R6, R29, R6, !PT ;  /* 0x000000061d067209 */ /* 0x001fe20007810000 */
        /* <DEDUP_REMOVED lines=28> */
[----:B------:R-:W-:Y:S01]  /*5490*/  ISETP.LT.AND P2, PT, RZ, UR5, PT ;  /* 0x00000005ff007c0c */ /* 0x000fe2000bf41270 */
[----:B------:R-:W-:Y:S01]  /*54a0*/  UIADD3 UR5, UR5, -0x1, URZ ;  /* 0xffffffff05057890 */ /* 0x000fe2000fffe03f */
[----:B------:R-:W-:Y:S08]  /*54b0*/  MUFU.TANH R201, R201 ;  /* 0x000000c900c97308 */ /* 0x000ff00000002400 */
        /* <DEDUP_REMOVED lines=11> */
[----:B------:R-:W-:Y:S01]  /*5570*/  MUFU.TANH R225, R225 ;  /* 0x000000e100e17308 */ /* 0x000fe20000002400 */
[----:B------:R-:W-:-:S02]  /*5580*/  WARPGROUP.DEPBAR.LE gsb0, 0x0 ;  /* 0x00008000000079c5 */ /* 0x000fc40000010000 */
[----:B------:R-:W-:Y:S01]  /*5590*/  WARPGROUP.ARRIVE ;  /* 0x00000000000079c5 */ /* 0x000fe20000000000 */
[----:B------:R-:W-:Y:S01]  /*55a0*/  FMUL.FTZ R181, R32, UR6 ;  /* 0x0000000620b57c20 */ /* 0x000fe20008410000 */
[----:B------:R-:W-:-:S03]  /*55b0*/  FMUL.FTZ R183, R36, UR6 ;  /* 0x0000000624b77c20 */ /* 0x000fc60008410000 */
[----:B------:R-:W-:Y:S01]  /*55c0*/  MUFU.TANH R227, R227 ;  /* 0x000000e300e37308 */ /* 0x000fe20000002400 */
[----:B------:R-:W-:Y:S01]  /*55d0*/  HGMMA.64x128x16.F32.BF16 R88, R176, gdesc[UR8].tnspB, R88, gsb0 ;  /* 0x41e00008b0587df0 */ /* 0x000fe20008001858 */
[----:B------:R-:W-:Y:S01]  /*55e0*/  UIADD3 UR10, UR4, 0x100, URZ ;  /* 0x00000100040a7890 */ /* 0x000fe2000fffe03f */
[----:B------:R-:W-:-:S05]  /*55f0*/  UMOV UR11, 0x40000040 ;  /* 0x40000040000b7882 */ /* 0x000fca0000000000 */
[----:B------:R-:W0:Y:S08]  /*5600*/  MUFU.TANH R181, R181 ;  /* 0x000000b500b57308 */ /* 0x000e300000002400 */
[----:B------:R-:W1:Y:S08]  /*5610*/  MUFU.TANH R183, R183 ;  /* 0x000000b700b77308 */ /* 0x000e700000002400 */
[----:B------:R-:W-:Y:S01]  /*5620*/  MUFU.TANH R81, R81 ;  /* 0x0000005100517308 */ /* 0x000fe20000002400 */
[----:B0-----:R-:W-:-:S04]  /*5630*/  FMNMX.FTZ R6, R181, R6, !PT ;  /* 0x00000006b5067209 */ /* 0x001fc80007810000 */
[----:B------:R-:W-:-:S03]  /*5640*/  FMNMX.FTZ R6, R33, R6, !PT ;  /* 0x0000000621067209 */ /* 0x000fc60007810000 */
[----:B------:R-:W-:Y:S01]  /*5650*/  MUFU.TANH R231, R231 ;  /* 0x000000e700e77308 */ /* 0x000fe20000002400 */
[----:B-1----:R-:W-:-:S04]  /*5660*/  FMNMX.FTZ R6, R183, R6, !PT ;  /* 0x00000006b7067209 */ /* 0x002fc80007810000 */
[----:B------:R-:W-:-:S03]  /*5670*/  FMNMX.FTZ R6, R193, R6, !PT ;  /* 0x00000006c1067209 */ /* 0x000fc60007810000 */
[----:B------:R-:W-:Y:S01]  /*5680*/  MUFU.TANH R229, R229 ;  /* 0x000000e500e57308 */ /* 0x000fe20000002400 */
[----:B------:R-:W-:-:S04]  /*5690*/  FMNMX.FTZ R6, R195, R6, !PT ;  /* 0x00000006c3067209 */ /* 0x000fc80007810000 */
[----:B------:R-:W-:-:S03]  /*56a0*/  FMNMX.FTZ R6, R197, R6, !PT ;  /* 0x00000006c5067209 */ /* 0x000fc60007810000 */
[----:B------:R-:W-:Y:S01]  /*56b0*/  MUFU.TANH R13, R13 ;  /* 0x0000000d000d7308 */ /* 0x000fe20000002400 */
[----:B------:R-:W-:-:S04]  /*56c0*/  FMNMX.FTZ R6, R199, R6, !PT ;  /* 0x00000006c7067209 */ /* 0x000fc80007810000 */
[----:B------:R-:W-:-:S03]  /*56d0*/  FMNMX.FTZ R6, R201, R6, !PT ;  /* 0x00000006c9067209 */ /* 0x000fc60007810000 */
        /* <DEDUP_REMOVED lines=14> */
[----:B------:R-:W-:Y:S01]  /*57c0*/  FMUL.FTZ R179, R49, UR6 ;  /* 0x0000000631b37c20 */ /* 0x000fe20008410000 */
[----:B------:R-:W-:Y:S02]  /*57d0*/  FMUL.FTZ R49, R50, UR6 ;  /* 0x0000000632317c20 */ /* 0x000fe40008410000 */
[----:B------:R-:W-:Y:S01]  /*57e0*/  MUFU.TANH R51, R51 ;  /* 0x0000003300337308 */ /* 0x000fe20000002400 */
[----:B------:R-:W-:Y:S01]  /*57f0*/  HGMMA.64x128x16.F32.BF16 R88, R172, gdesc[UR8].tnspB, R88, gsb0 ;  /* 0x41e00008ac587df0 */ /* 0x000fe20008001858 */
[----:B------:R-:W-:Y:S01]  /*5800*/  UIADD3 UR10, UR4, 0x180, URZ ;  /* 0x00000180040a7890 */ /* 0x000fe2000fffe03f */
[----:B------:R-:W-:-:S05]  /*5810*/  UMOV UR11, 0x40000040 ;  /* 0x40000040000b7882 */ /* 0x000fca0000000000 */
[----:B------:R-:W0:Y:S08]  /*5820*/  MUFU.TANH R177, R177 ;  /* 0x000000b100b17308 */ /* 0x000e300000002400 */
[----:B------:R-:W1:Y:S08]  /*5830*/  MUFU.TANH R179, R179 ;  /* 0x000000b300b37308 */ /* 0x000e700000002400 */
[----:B------:R-:W-:Y:S01]  /*5840*/  MUFU.TANH R49, R49 ;  /* 0x0000003100317308 */ /* 0x000fe20000002400 */
[----:B0-----:R-:W-:-:S07]  /*5850*/  FMNMX.FTZ R6, R177, R6, !PT ;  /* 0x00000006b1067209 */ /* 0x001fce0007810000 */
        /* <DEDUP_REMOVED lines=37> */
[----:B------:R-:W-:-:S04]  /*5ab0*/  FMNMX.FTZ R6, R217, R6, !PT ;  /* 0x00000006d9067209 */ /* 0x000fc80007810000 */
[----:B------:R-:W-:-:S04]  /*5ac0*/  FMNMX.FTZ R6, R219, R6, !PT ;  /* 0x00000006db067209 */ /* 0x000fc80007810000 */
[----:B------:R-:W-:-:S04]  /*5ad0*/  FMNMX.FTZ R6, R221, R6, !PT ;  /* 0x00000006dd067209 */ /* 0x000fc80007810000 */
[----:B------:R-:W-:-:S04]  /*5ae0*/  FMNMX.FTZ R6, R223, R6, !PT ;  /* 0x00000006df067209 */ /* 0x000fc80007810000 */
[----:B------:R-:W-:-:S04]  /*5af0*/  FMNMX.FTZ R6, R225, R6, !PT ;  /* 0x00000006e1067209 */ /* 0x000fc80007810000 */
[----:B------:R-:W-:-:S04]  /*5b00*/  FMNMX.FTZ R6, R227, R6, !PT ;  /* 0x00000006e3067209 */ /* 0x000fc80007810000 */
[----:B------:R-:W-:-:S04]  /*5b10*/  FMNMX.FTZ R6, R81, R6, !PT ;  /* 0x0000000651067209 */ /* 0x000fc80007810000 */
[----:B------:R-:W-:-:S04]  /*5b20*/  FMNMX.FTZ R6, R231, R6, !PT ;  /* 0x00000006e7067209 */ /* 0x000fc80007810000 */
[----:B------:R-:W-:-:S05]  /*5b30*/  FMNMX.FTZ R6, R229, R6, !PT ;  /* 0x00000006e5067209 */ /* 0x000fca0007810000 */
[----:B------:R-:W0:Y:S02]  /*5b40*/  SHFL.BFLY PT, R7, R6, 0x2, 0x1f ;  /* 0x0c401f0006077f89 */ /* 0x000e2400000e0000 */
[----:B0-----:R-:W-:Y:S02]  /*5b50*/  FMNMX.FTZ R7, R6, R7, !PT ;  /* 0x0000000706077209 */ /* 0x001fe40007810000 */
[----:B------:R-:W0:Y:S03]  /*5b60*/  LDC R6, c[0x0][0x988] ;  /* 0x00026200ff067b82 */ /* 0x000e260000000800 */
[----:B------:R-:W1:Y:S02]  /*5b70*/  SHFL.BFLY PT, R14, R7, 0x1, 0x1f ;  /* 0x0c201f00070e7f89 */ /* 0x000e6400000e0000 */
[----:B-1----:R-:W-:Y:S02]  /*5b80*/  FMNMX.FTZ R9, R7, R14, !PT ;  /* 0x0000000e07097209 */ /* 0x002fe40007810000 */
[----:B------:R-:W-:-:S03]  /*5b90*/  FMNMX.FTZ R14, R13, R8, !PT ;  /* 0x000000080d0e7209 */ /* 0x000fc60007810000 */
[----:B------:R-:W-:Y:S01]  /*5ba0*/  FADD.FTZ R7, -R9, R12 ;  /* 0x0000000c09077221 */ /* 0x000fe20000010100 */
[----:B------:R-:W-:Y:S01]  /*5bb0*/  FMNMX.FTZ R14, R15, R14, !PT ;  /* 0x0000000e0f0e7209 */ /* 0x000fe20007810000 */
[-C--:B0-----:R-:W-:Y:S02]  /*5bc0*/  FMUL.FTZ R12, R9, R6.reuse ;  /* 0x00000006090c7220 */ /* 0x081fe40000410000 */
[----:B------:R-:W-:Y:S01]  /*5bd0*/  FMUL.FTZ R7, R7, R6 ;  /* 0x0000000607077220 */ /* 0x000fe20000410000 */
[----:B------:R-:W-:Y:S01]  /*5be0*/  FMNMX.FTZ R14, R25, R14, !PT ;  /* 0x0000000e190e7209 */ /* 0x000fe20007810000 */
[-CC-:B------:R-:W-:Y:S01]  /*5bf0*/  FFMA.FTZ R180, R5, R6.reuse, -R12.reuse ;  /* 0x0000000605b47223 */ /* 0x180fe2000001080c */
[-CC-:B------:R-:W-:Y:S01]  /*5c00*/  FFMA.FTZ R176, R181, R6.reuse, -R12.reuse ;  /* 0x00000006b5b07223 */ /* 0x180fe2000001080c */
[--C-:B------:R-:W-:Y:S01]  /*5c10*/  FFMA.FTZ R182, R21, R6, -R12.reuse ;  /* 0x0000000615b67223 */ /* 0x100fe2000001080c */
[----:B------:R-:W-:Y:S01]  /*5c20*/  FMNMX.FTZ R14, R27, R14, !PT ;  /* 0x0000000e1b0e7209 */ /* 0x000fe20007810000 */
[----:B------:R-:W-:Y:S01]  /*5c30*/  MUFU.EX2 R7, R7 ;  /* 0x0000000700077308 */ /* 0x000fe20000000800 */
[----:B------:R-:W-:Y:S01]  /*5c40*/  FFMA.FTZ R21, R29, R6, -R12 ;  /* 0x000000061d157223 */ /* 0x000fe2000001080c */
[----:B------:R-:W-:-:S02]  /*5c50*/  WARPGROUP.DEPBAR.LE gsb0, 0x0 ;  /* 0x00008000000079c5 */ /* 0x000fc40000010000 */
[----:B------:R-:W-:Y:S01]  /*5c60*/  WARPGROUP.ARRIVE ;  /* 0x00000000000079c5 */ /* 0x000fe20000000000 */
[----:B------:R-:W-:Y:S01]  /*5c70*/  FMNMX.FTZ R14, R31, R14, !PT ;  /* 0x0000000e1f0e7209 */ /* 0x000fe20007810000 */
[----:B------:R-:W-:Y:S01]  /*5c80*/  FMUL.FTZ R169, R86, UR6 ;  /* 0x0000000656a97c20 */ /* 0x000fe20008410000 */
[--C-:B------:R-:W-:Y:S01]  /*5c90*/  FFMA.FTZ R171, R11, R6, -R12.reuse ;  /* 0x000000060bab7223 */ /* 0x100fe2000001080c */
[----:B------:R-:W0:Y:S01]  /*5ca0*/  MUFU.EX2 R180, R180 ;  /* 0x000000b400b47308 */ /* 0x000e220000000800 */
[----:B------:R-:W-:Y:S01]  /*5cb0*/  FMNMX.FTZ R14, R35, R14, !PT ;  /* 0x0000000e230e7209 */ /* 0x000fe20007810000 */
[----:B------:R-:W-:Y:S01]  /*5cc0*/  HGMMA.64x128x16.F32.BF16 R88, R152, gdesc[UR8].tnspB, R88, gsb0 ;  /* 0x41e0000898587df0 */ /* 0x000fe20008001858 */
[----:B------:R-:W-:Y:S01]  /*5cd0*/  UIADD3 UR10, UR4, 0x280, URZ ;  /* 0x00000280040a7890 */ /* 0x000fe2000fffe03f */
[--C-:B------:R-:W-:Y:S01]  /*5ce0*/  FFMA.FTZ R178, R183, R6, -R12.reuse ;  /* 0x00000006b7b27223 */ /* 0x100fe2000001080c */
[----:B------:R-:W-:Y:S01]  /*5cf0*/  UMOV UR11, 0x40000040 ;  /* 0x40000040000b7882 */ /* 0x000fe20000000000 */
[----:B------:R-:W-:Y:S01]  /*5d00*/  FMNMX.FTZ R14, R37, R14, !PT ;  /* 0x0000000e250e7209 */ /* 0x000fe20007810000 */
[-CC-:B------:R-:W-:Y:S01]  /*5d10*/  FFMA.FTZ R29, R33, R6.reuse, -R12.reuse ;  /* 0x00000006211d7223 */ /* 0x180fe2000001080c */
[----:B------:R-:W-:Y:S01]  /*5d20*/  MUFU.TANH R169, R169 ;  /* 0x000000a900a97308 */ /* 0x000fe20000002400 */
[--C-:B------:R-:W-:Y:S01]  /*5d30*/  FFMA.FTZ R172, R195, R6, -R12.reuse ;  /* 0x00000006c3ac7223 */ /* 0x100fe2000001080c */
[----:B------:R-:W-:Y:S01]  /*5d40*/  FMNMX.FTZ R14, R39, R14, !PT ;  /* 0x0000000e270e7209 */ /* 0x000fe20007810000 */
[-CC-:B------:R-:W-:Y:S01]  /*5d50*/  FFMA.FTZ R33, R193, R6.reuse, -R12.reuse ;  /* 0x00000006c1217223 */ /* 0x180fe2000001080c */
[-CC-:B------:R-:W-:Y:S01]  /*5d60*/  FFMA.FTZ R174, R199, R6.reuse, -R12.reuse ;  /* 0x00000006c7ae7223 */ /* 0x180fe2000001080c */
[--C-:B------:R-:W-:Y:S01]  /*5d70*/  FFMA.FTZ R170, R203, R6, -R12.reuse ;  /* 0x00000006cbaa7223 */ /* 0x100fe2000001080c */
[----:B------:R-:W-:Y:S01]  /*5d80*/  FMNMX.FTZ R14, R41, R14, !PT ;  /* 0x0000000e290e7209 */ /* 0x000fe20007810000 */
[-CC-:B------:R-:W-:Y:S01]  /*5d90*/  FFMA.FTZ R195, R205, R6.reuse, -R12.reuse ;  /* 0x00000006cdc37223 */ /* 0x180fe2000001080c */
[----:B------:R-:W1:Y:S01]  /*5da0*/  MUFU.EX2 R171, R171 ;  /* 0x000000ab00ab7308 */ /* 0x000e620000000800 */
[--C-:B------:R-:W-:Y:S01]  /*5db0*/  FFMA.FTZ R168, R177, R6, -R12.reuse ;  /* 0x00000006b1a87223 */ /* 0x100fe2000001080c */
[----:B------:R-:W-:Y:S01]  /*5dc0*/  FMNMX.FTZ R14, R43, R14, !PT ;  /* 0x0000000e2b0e7209 */ /* 0x000fe20007810000 */
[-CC-:B------:R-:W-:Y:S01]  /*5dd0*/  FFMA.FTZ R193, R179, R6.reuse, -R12.reuse ;  /* 0x00000006b3c17223 */ /* 0x180fe2000001080c */
[-CC-:B------:R-:W-:Y:S01]  /*5de0*/  FFMA.FTZ R199, R217, R6.reuse, -R12.reuse ;  /* 0x00000006d9c77223 */ /* 0x180fe2000001080c */
[--C-:B------:R-:W-:Y:S01]  /*5df0*/  FFMA.FTZ R203, R225, R6, -R12.reuse ;  /* 0x00000006e1cb7223 */ /* 0x100fe2000001080c */
[----:B------:R-:W-:Y:S01]  /*5e00*/  FMNMX.FTZ R14, R45, R14, !PT ;  /* 0x0000000e2d0e7209 */ /* 0x000fe20007810000 */
[-CC-:B------:R-:W-:Y:S01]  /*5e10*/  FFMA.FTZ R24, R227, R6.reuse, -R12.reuse ;  /* 0x00000006e3187223 */ /* 0x180fe2000001080c */
[-CC-:B------:R-:W-:Y:S01]  /*5e20*/  FFMA.FTZ R81, R81, R6.reuse, -R12.reuse ;  /* 0x0000000651517223 */ /* 0x180fe2000001080c */
[--C-:B------:R-:W-:Y:S01]  /*5e30*/  FFMA.FTZ R26, R231, R6, -R12.reuse ;  /* 0x00000006e71a7223 */ /* 0x100fe2000001080c */
[----:B------:R-:W-:Y:S01]  /*5e40*/  FMNMX.FTZ R14, R47, R14, !PT ;  /* 0x0000000e2f0e7209 */ /* 0x000fe20007810000 */
[----:B------:R-:W-:Y:S01]  /*5e50*/  FFMA.FTZ R205, R229, R6, -R12 ;  /* 0x00000006e5cd7223 */ /* 0x000fe2000001080c */
[----:B------:R-:W-:Y:S01]  /*5e60*/  MUFU.EX2 R182, R182 ;  /* 0x000000b600b67308 */ /* 0x000fe20000000800 */
[----:B0-----:R-:W-:Y:S01]  /*5e70*/  FFMA.FTZ R4, R7, R4, R180 ;  /* 0x0000000407047223 */ /* 0x001fe200000100b4 */
[----:B------:R-:W-:-:S02]  /*5e80*/  FMNMX.FTZ R14, R49, R14, !PT ;  /* 0x0000000e310e7209 */ /* 0x000fc40007810000 */
[----:B-1----:R-:W-:Y:S02]  /*5e90*/  F2FP.BF16.F32.PACK_AB R180, R171, R180 ;  /* 0x000000b4abb4723e */ /* 0x002fe400000010ff */
[----:B------:R-:W-:Y:S02]  /*5ea0*/  FMNMX.FTZ R14, R51, R14, !PT ;  /* 0x0000000e330e7209 */ /* 0x000fe40007810000 */
[----:B------:R-:W-:Y:S02]  /*5eb0*/  MUFU.EX2 R21, R21 ;  /* 0x0000001500157308 */ /* 0x000fe40000000800 */
[----:B------:R-:W-:-:S04]  /*5ec0*/  FMNMX.FTZ R14, R53, R14, !PT ;  /* 0x0000000e350e7209 */ /* 0x000fc80007810000 */
        /* <DEDUP_REMOVED lines=24> */
[----:B------:R-:W-:Y:S01]  /*6050*/  FMNMX.FTZ R5, R87, R14, !PT ;  /* 0x0000000e57057209 */ /* 0x000fe20007810000 */
[--C-:B------:R-:W-:Y:S01]  /*6060*/  FFMA.FTZ R14, R219, R6, -R12.reuse ;  /* 0x00000006db0e7223 */ /* 0x100fe2000001080c */
[----:B------:R-:W-:Y:S03]  /*6070*/  MUFU.EX2 R170, R170 ;  /* 0x000000aa00aa7308 */ /* 0x000fe60000000800 */
[----:B------:R-:W0:Y:S05]  /*6080*/  SHFL.BFLY PT, R20, R5, 0x2, 0x1f ;  /* 0x0c401f0005147f89 */ /* 0x000e2a00000e0000 */
[----:B------:R-:W-:Y:S08]  /*6090*/  MUFU.EX2 R195, R195 ;  /* 0x000000c300c37308 */ /* 0x000ff00000000800 */
[----:B------:R-:W-:Y:S08]  /*60a0*/  MUFU.EX2 R199, R199 ;  /* 0x000000c700c77308 */ /* 0x000ff00000000800 */
[----:B------:R-:W-:Y:S01]  /*60b0*/  MUFU.EX2 R14, R14 ;  /* 0x0000000e000e7308 */ /* 0x000fe20000000800 */
[----:B0-----:R-:W-:Y:S01]  /*60c0*/  FMNMX.FTZ R28, R5, R20, !PT ;  /* 0x00000014051c7209 */ /* 0x001fe20007810000 */
[----:B------:R-:W-:-:S04]  /*60d0*/  FFMA.FTZ R20, R223, R6, -R12 ;  /* 0x00000006df147223 */ /* 0x000fc8000001080c */
[----:B------:R-:W0:Y:S02]  /*60e0*/  SHFL.BFLY PT, R11, R28, 0x1, 0x1f ;  /* 0x0c201f001c0b7f89 */ /* 0x000e2400000e0000 */
[----:B------:R-:W-:Y:S01]  /*60f0*/  MUFU.EX2 R203, R203 ;  /* 0x000000cb00cb7308 */ /* 0x000fe20000000800 */
[----:B------:R-:W-:Y:S02]  /*6100*/  WARPGROUP.DEPBAR.LE gsb0, 0x0 ;  /* 0x00008000000079c5 */ /* 0x000fe40000010000 */
[----:B------:R-:W-:Y:S01]  /*6110*/  WARPGROUP.ARRIVE ;  /* 0x00000000000079c5 */ /* 0x000fe20000000000 */
[-CC-:B------:R-:W-:Y:S01]  /*6120*/  FFMA.FTZ R153, R197, R6.reuse, -R12.reuse ;  /* 0x00000006c5997223 */ /* 0x180fe2000001080c */
[-CC-:B------:R-:W-:Y:S01]  /*6130*/  FFMA.FTZ R155, R201, R6.reuse, -R12.reuse ;  /* 0x00000006c99b7223 */ /* 0x180fe2000001080c */
[-CC-:B------:R-:W-:Y:S01]  /*6140*/  FFMA.FTZ R152, R207, R6.reuse, -R12.reuse ;  /* 0x00000006cf987223 */ /* 0x180fe2000001080c */
[-CC-:B------:R-:W-:Y:S01]  /*6150*/  FFMA.FTZ R154, R211, R6.reuse, -R12.reuse ;  /* 0x00000006d39a7223 */ /* 0x180fe2000001080c */
[-CC-:B------:R-:W-:Y:S01]  /*6160*/  FFMA.FTZ R197, R173, R6.reuse, -R12.reuse ;  /* 0x00000006adc57223 */ /* 0x180fe2000001080c */
[----:B------:R-:W-:Y:S01]  /*6170*/  HGMMA.64x128x16.F32.BF16 R88, R156, gdesc[UR8].tnspB, R88, gsb0 ;  /* 0x41e000089c587df0 */ /* 0x000fe20008001858 */
[----:B------:R-:W-:Y:S01]  /*6180*/  UIADD3 UR10, UR4, 0x300, URZ ;  /* 0x00000300040a7890 */ /* 0x000fe2000fffe03f */
[----:B------:R-:W-:Y:S01]  /*6190*/  FFMA.FTZ R201, R221, R6, -R12 ;  /* 0x00000006ddc97223 */ /* 0x000fe2000001080c */
[----:B------:R-:W-:Y:S01]  /*61a0*/  UMOV UR11, 0x40000040 ;  /* 0x40000040000b7882 */ /* 0x000fe20000000000 */
[----:B------:R-:W-:Y:S01]  /*61b0*/  UIADD3 UR4, UR4, 0x380, URZ ;  /* 0x0000038004047890 */ /* 0x000fe2000fffe03f */
[----:B------:R-:W-:Y:S01]  /*61c0*/  MUFU.EX2 R153, R153 ;  /* 0x0000009900997308 */ /* 0x000fe20000000800 */
[----:B0-----:R-:W-:-:S07]  /*61d0*/  FMNMX.FTZ R11, R28, R11, !PT ;  /* 0x0000000b1c0b7209 */ /* 0x001fce0007810000 */
[----:B------:R-:W-:Y:S01]  /*61e0*/  MUFU.EX2 R155, R155 ;  /* 0x0000009b009b7308 */ /* 0x000fe20000000800 */
[C---:B------:R-:W-:Y:S01]  /*61f0*/  FADD.FTZ R5, -R11.reuse, R8 ;  /* 0x000000080b057221 */ /* 0x040fe20000010100 */
[----:B------:R-:W-:-:S03]  /*6200*/  FMUL.FTZ R42, R11, R6 ;  /* 0x000000060b2a7220 */ /* 0x000fc60000410000 */
[-C--:B------:R-:W-:Y:S01]  /*6210*/  FMUL.FTZ R5, R5, R6.reuse ;  /* 0x0000000605057220 */ /* 0x080fe20000410000 */
[-CC-:B------:R-:W-:Y:S01]  /*6220*/  FFMA.FTZ R8, R13, R6.reuse, -R42.reuse ;  /* 0x000000060d087223 */ /* 0x180fe2000001082a */
[-CC-:B------:R-:W-:Y:S01]  /*6230*/  FFMA.FTZ R181, R15, R6.reuse, -R42.reuse ;  /* 0x000000060fb57223 */ /* 0x180fe2000001082a */
[-CC-:B------:R-:W-:Y:S01]  /*6240*/  FFMA.FTZ R183, R25, R6.reuse, -R42.reuse ;  /* 0x0000000619b77223 */ /* 0x180fe2000001082a */
[-CC-:B------:R-:W-:Y:S01]  /*6250*/  FFMA.FTZ R177, R31, R6.reuse, -R42.reuse ;  /* 0x000000061fb17223 */ /* 0x180fe2000001082a */
[-CC-:B------:R-:W-:Y:S01]  /*6260*/  FFMA.FTZ R38, R35, R6.reuse, -R42.reuse ;  /* 0x0000000623267223 */ /* 0x180fe2000001082a */
[----:B------:R-:W-:Y:S01]  /*6270*/  MUFU.EX2 R5, R5 ;  /* 0x0000000500057308 */ /* 0x000fe20000000800 */
[----:B------:R-:W-:Y:S01]  /*6280*/  @!P1 IADD3 R31, R10, 0x34860, RZ ;  /* 0x000348600a1f9810 */ /* 0x000fe20007ffe0ff */
[-CC-:B------:R-:W-:Y:S01]  /*6290*/  FFMA.FTZ R179, R37, R6.reuse, -R42.reuse ;  /* 0x0000000625b37223 */ /* 0x180fe2000001082a */
[-CC-:B------:R-:W-:Y:S01]  /*62a0*/  FFMA.FTZ R36, R39, R6.reuse, -R42.reuse ;  /* 0x0000000627247223 */ /* 0x180fe2000001082a */
[-CC-:B------:R-:W-:Y:S01]  /*62b0*/  FFMA.FTZ R173, R41, R6.reuse, -R42.reuse ;  /* 0x0000000629ad7223 */ /* 0x180fe2000001082a */
[----:B------:R-:W-:Y:S01]  /*62c0*/  @!P1 PRMT R31, RZ, 0x654, R31 ;  /* 0x00000654ff1f9816 */ /* 0x000fe2000000001f */
[-CC-:B------:R-:W-:Y:S01]  /*62d0*/  FFMA.FTZ R34, R43, R6.reuse, -R42.reuse ;  /* 0x000000062b227223 */ /* 0x180fe2000001082a */
[-CC-:B------:R-:W-:Y:S01]  /*62e0*/  FFMA.FTZ R32, R47, R6.reuse, -R42.reuse ;  /* 0x000000062f207223 */ /* 0x180fe2000001082a */
[----:B------:R-:W0:Y:S01]  /*62f0*/  MUFU.EX2 R8, R8 ;  /* 0x0000000800087308 */ /* 0x000e220000000800 */
[-CC-:B------:R-:W-:Y:S01]  /*6300*/  FFMA.FTZ R13, R49, R6.reuse, -R42.reuse ;  /* 0x00000006310d7223 */ /* 0x180fe2000001082a */
        /* <DEDUP_REMOVED lines=13> */
[-C--:B------:R-:W-:Y:S01]  /*63e0*/  FFMA.FTZ R75, R75, R6.reuse, -R42 ;  /* 0x000000064b4b7223 */ /* 0x080fe2000001082a */
[----:B------:R-:W-:Y:S01]  /*63f0*/  MUFU.EX2 R183, R183 ;  /* 0x000000b700b77308 */ /* 0x000fe20000000800 */
[----:B0-----:R-:W-:Y:S01]  /*6400*/  FFMA.FTZ R10, R5, R3, R8 ;  /* 0x00000003050a7223 */ /* 0x001fe20000010008 */
[-CC-:B------:R-:W-:Y:S01]  /*6410*/  FFMA.FTZ R77, R77, R6.reuse, -R42.reuse ;  /* 0x000000064d4d7223 */ /* 0x180fe2000001082a */
[-CC-:B------:R-:W-:Y:S01]  /*6420*/  FFMA.FTZ R79, R79, R6.reuse, -R42.reuse ;  /* 0x000000064f4f7223 */ /* 0x180fe2000001082a */
[-CC-:B------:R-:W-:Y:S01]  /*6430*/  FFMA.FTZ R85, R85, R6.reuse, -R42.reuse ;  /* 0x0000000655557223 */ /* 0x180fe2000001082a */
[----:B------:R-:W-:-:S03]  /*6440*/  FFMA.FTZ R83, R83, R6, -R42 ;  /* 0x0000000653537223 */ /* 0x000fc6000001082a */
[----:B------:R-:W-:Y:S01]  /*6450*/  MUFU.EX2 R177, R177 ;  /* 0x000000b100b17308 */ /* 0x000fe20000000800 */
[C---:B-1----:R-:W-:Y:S01]  /*6460*/  FADD.FTZ R10, R181.reuse, R10 ;  /* 0x0000000ab50a7221 */ /* 0x042fe20000010000 */
[----:B------:R-:W-:-:S06]  /*6470*/  F2FP.BF16.F32.PACK_AB R181, R181, R8 ;  /* 0x00000008b5b5723e */ /* 0x000fcc00000010ff */
        /* <DEDUP_REMOVED lines=15> */
[-C--:B------:R-:W-:Y:S01]  /*6570*/  FFMA.FTZ R158, R175, R6.reuse, -R12 ;  /* 0x00000006af9e7223 */ /* 0x080fe2000001080c */
[-CC-:B------:R-:W-:Y:S01]  /*6580*/  FFMA.FTZ R12, R27, R6.reuse, -R42.reuse ;  /* 0x000000061b0c7223 */ /* 0x180fe2000001082a */
[----:B------:R-:W-:Y:S01]  /*6590*/  HGMMA.64x128x16.F32.BF16 R88, R160, gdesc[UR8].tnspB, R88, gsb0 ;  /* 0x41e00008a0587df0 */ /* 0x000fe20008001858 */
[----:B------:R-:W-:Y:S01]  /*65a0*/  UMOV UR10, UR4 ;  /* 0x00000004000a7c82 */ /* 0x000fe20008000000 */
[----:B------:R-:W-:Y:S01]  /*65b0*/  UMOV UR11, 0x40000040 ;  /* 0x40000040000b7882 */ /* 0x000fe20000000000 */
[----:B------:R-:W-:Y:S02]  /*65c0*/  IMAD.U32 R27, RZ, RZ, UR7 ;  /* 0x00000007ff1b7e24 */ /* 0x000fe4000f8e00ff */
[----:B------:R-:W-:Y:S01]  /*65d0*/  FFMA.FTZ R175, R45, R6, -R42 ;  /* 0x000000062daf7223 */ /* 0x000fe2000001082a */
[----:B------:R-:W-:Y:S01]  /*65e0*/  MUFU.EX2 R12, R12 ;  /* 0x0000000c000c7308 */ /* 0x000fe20000000800 */
[----:B------:R-:W-:Y:S01]  /*65f0*/  R2UR UR4, R2 ;  /* 0x00000000020472ca */ /* 0x000fe200000e0000 */
[----:B------:R-:W-:-:S05]  /*6600*/  @!P1 VIADD R27, R27, 0x34840 ;  /* 0x000348401b1b9836 */ /* 0x000fca0000000000 */
[----:B------:R-:W-:Y:S01]  /*6610*/  @!P1 PRMT R27, RZ, 0x654, R27 ;  /* 0x00000654ff1b9816 */ /* 0x000fe2000000001b */
        /* <DEDUP_REMOVED lines=18> */
[----:B------:R-:W-:-:S05]  /*6740*/  WARPGROUP.ARRIVE ;  /* 0x00000000000079c5 */ /* 0x000fca0000000000 */
[----:B------:R-:W0:Y:S01]  /*6750*/  MUFU.EX2 R75, R75 ;  /* 0x0000004b004b7308 */ /* 0x000e220000000800 */
[----:B------:R-:W-:Y:S07]  /*6760*/  HGMMA.64x128x16.F32.BF16 R88, R164, gdesc[UR8].tnspB, R88, gsb0 ;  /* 0x41e00008a4587df0 */ /* 0x000fee0008001858 */
[----:B------:R-:W1:Y:S08]  /*6770*/  MUFU.EX2 R201, R201 ;  /* 0x000000c900c97308 */ /* 0x000e700000000800 */
[----:B------:R-:W-:Y:S01]  /*6780*/  MUFU.EX2 R77, R77 ;  /* 0x0000004d004d7308 */ /* 0x000fe20000000800 */
[----:B0-----:R-:W-:-:S07]  /*6790*/  F2FP.BF16.F32.PACK_AB R161, R75, R73 ;  /* 0x000000494ba1723e */ /* 0x001fce00000010ff */
[----:B------:R-:W0:Y:S01]  /*67a0*/  MUFU.EX2 R20, R20 ;  /* 0x0000001400147308 */ /* 0x000e220000000800 */
[----:B-1----:R-:W-:-:S07]  /*67b0*/  F2FP.BF16.F32.PACK_AB R160, R201, R14 ;  /* 0x0000000ec9a0723e */ /* 0x002fce00000010ff */
[----:B------:R-:W1:Y:S08]  /*67c0*/  MUFU.EX2 R79, R79 ;  /* 0x0000004f004f7308 */ /* 0x000e700000000800 */
[----:B------:R-:W-:Y:S01]  /*67d0*/  MUFU.EX2 R85, R85 ;  /* 0x0000005500557308 */ /* 0x000fe20000000800 */
[----:B0-----:R-:W-:-:S07]  /*67e0*/  F2FP.BF16.F32.PACK_AB R162, R203, R20 ;  /* 0x00000014cba2723e */ /* 0x001fce00000010ff */
[----:B------:R-:W-:Y:S01]  /*67f0*/  MUFU.EX2 R24, R24 ;  /* 0x0000001800187308 */ /* 0x000fe20000000800 */
[----:B-1----:R-:W-:-:S07]  /*6800*/  F2FP.BF16.F32.PACK_AB R163, R79, R77 ;  /* 0x0000004d4fa3723e */ /* 0x002fce00000010ff */
[----:B------:R-:W-:Y:S08]  /*6810*/  MUFU.EX2 R83, R83 ;  /* 0x0000005300537308 */ /* 0x000ff00000000800 */
[----:B------:R-:W0:Y:S08]  /*6820*/  MUFU.EX2 R81, R81 ;  /* 0x0000005100517308 */ /* 0x000e300000000800 */
[----:B------:R-:W-:Y:S08]  /*6830*/  MUFU.EX2 R26, R26 ;  /* 0x0000001a001a7308 */ /* 0x000ff00000000800 */
[----:B------:R-:W1:Y:S01]  /*6840*/  MUFU.EX2 R205, R205 ;  /* 0x000000cd00cd7308 */ /* 0x000e620000000800 */
[----:B------:R-:W-:-:S02]  /*6850*/  WARPGROUP.DEPBAR.LE gsb0, 0x0 ;  /* 0x00008000000079c5 */ /* 0x000fc40000010000 */
[----:B------:R2:W-:Y:S01]  /*6860*/  @!P1 SYNCS.ARRIVE.TRANS64.RED.A1T0 RZ, [R27+URZ], RZ ;  /* 0x000000ff1bff99a7 */ /* 0x0005e2000810043f */
[----:B0-----:R-:W-:Y:S02]  /*6870*/  F2FP.BF16.F32.PACK_AB R164, R81, R24 ;  /* 0x0000001851a4723e */ /* 0x001fe400000010ff */
[----:B------:R-:W-:Y:S02]  /*6880*/  F2FP.BF16.F32.PACK_AB R165, R83, R85 ;  /* 0x0000005553a5723e */ /* 0x000fe400000010ff */
[----:B-1----:R-:W-:Y:S01]  /*6890*/  F2FP.BF16.F32.PACK_AB R166, R205, R26 ;  /* 0x0000001acda6723e */ /* 0x002fe200000010ff */
[----:B--2---:R-:W-:Y:S01]  /*68a0*/  FADD.FTZ R27, R171, R4 ;  /* 0x00000004ab1b7221 */ /* 0x004fe20000010000 */
[----:B------:R0:W-:Y:S01]  /*68b0*/  @!P1 SYNCS.ARRIVE.TRANS64.RED.A1T0 RZ, [R31+URZ], RZ ;  /* 0x000000ff1fff99a7 */ /* 0x0001e2000810043f */
[----:B------:R-:W-:Y:S02]  /*68c0*/  F2FP.BF16.F32.PACK_AB R171, R30, R15 ;  /* 0x0000000f1eab723e */ /* 0x000fe400000010ff */
[----:B------:R-:W-:Y:S01]  /*68d0*/  FADD.FTZ R4, R182, R27 ;  /* 0x0000001bb6047221 */ /* 0x000fe20000010000 */
[----:B------:R-:W-:Y:S01]  /*68e0*/  FADD.FTZ R27, R183, R10 ;  /* 0x0000000ab71b7221 */ /* 0x000fe20000010000 */
[----:B------:R-:W-:-:S02]  /*68f0*/  F2FP.BF16.F32.PACK_AB R182, R21, R182 ;  /* 0x000000b615b6723e */ /* 0x000fc400000010ff */
[C---:B------:R-:W-:Y:S01]  /*6900*/  F2FP.BF16.F32.PACK_AB R183, R12.reuse, R183 ;  /* 0x000000b70cb7723e */ /* 0x040fe200000010ff */
[----:B0-----:R-:W-:Y:S01]  /*6910*/  FADD.FTZ R31, R21, R4 ;  /* 0x00000004151f7221 */ /* 0x001fe20000010000 */
[----:B------:R-:W-:Y:S01]  /*6920*/  FADD.FTZ R4, R12, R27 ;  /* 0x0000001b0c047221 */ /* 0x000fe20000010000 */
[----:B------:R-:W-:Y:S02]  /*6930*/  IMAD.MOV.U32 R12, RZ, RZ, R9 ;  /* 0x000000ffff0c7224 */ /* 0x000fe400078e0009 */
[----:B------:R-:W-:Y:S01]  /*6940*/  FADD.FTZ R10, R176, R31 ;  /* 0x0000001fb00a7221 */ /* 0x000fe20000010000 */
[----:B------:R-:W-:Y:S01]  /*6950*/  FADD.FTZ R27, R177, R4 ;  /* 0x00000004b11b7221 */ /* 0x000fe20000010000 */
[C---:B------:R-:W-:Y:S02]  /*6960*/  F2FP.BF16.F32.PACK_AB R176, R29.reuse, R176 ;  /* 0x000000b01db0723e */ /* 0x040fe400000010ff */
[----:B------:R-:W-:Y:S01]  /*6970*/  FADD.FTZ R31, R29, R10 ;  /* 0x0000000a1d1f7221 */ /* 0x000fe20000010000 */
[C---:B------:R-:W-:Y:S01]  /*6980*/  FADD.FTZ R4, R38.reuse, R27 ;  /* 0x0000001b26047221 */ /* 0x040fe20000010000 */
[----:B------:R-:W-:-:S02]  /*6990*/  F2FP.BF16.F32.PACK_AB R177, R38, R177 ;  /* 0x000000b126b1723e */ /* 0x000fc400000010ff */
[----:B------:R-:W-:Y:S01]  /*69a0*/  FADD.FTZ R10, R178, R31 ;  /* 0x0000001fb20a7221 */ /* 0x000fe20000010000 */
[----:B------:R-:W-:Y:S01]  /*69b0*/  FADD.FTZ R27, R179, R4 ;  /* 0x00000004b31b7221 */ /* 0x000fe20000010000 */
[C---:B------:R-:W-:Y:S02]  /*69c0*/  F2FP.BF16.F32.PACK_AB R178, R33.reuse, R178 ;  /* 0x000000b221b2723e */ /* 0x040fe400000010ff */
[----:B------:R-:W-:Y:S01]  /*69d0*/  FADD.FTZ R31, R33, R10 ;  /* 0x0000000a211f7221 */ /* 0x000fe20000010000 */
[C---:B------:R-:W-:Y:S01]  /*69e0*/  FADD.FTZ R4, R36.reuse, R27 ;  /* 0x0000001b24047221 */ /* 0x040fe20000010000 */
[----:B------:R-:W-:Y:S02]  /*69f0*/  F2FP.BF16.F32.PACK_AB R179, R36, R179 ;  /* 0x000000b324b3723e */ /* 0x000fe400000010ff */
[----:B------:R-:W-:Y:S01]  /*6a00*/  FADD.FTZ R10, R172, R31 ;  /* 0x0000001fac0a7221 */ /* 0x000fe20000010000 */
[----:B------:R-:W-:Y:S01]  /*6a10*/  FADD.FTZ R27, R173, R4 ;  /* 0x00000004ad1b7221 */ /* 0x000fe20000010000 */
[-C--:B------:R-:W-:Y:S01]  /*6a20*/  FFMA.FTZ R4, R169, R6.reuse, -R42 ;  /* 0x00000006a9047223 */ /* 0x080fe2000001082a */
[----:B------:R-:W-:Y:S01]  /*6a30*/  F2FP.BF16.F32.PACK_AB R169, R28, R13 ;  /* 0x0000000d1ca9723e */ /* 0x000fe200000010ff */
[----:B------:R-:W-:Y:S01]  /*6a40*/  FADD.FTZ R31, R153, R10 ;  /* 0x0000000a991f7221 */ /* 0x000fe20000010000 */
[----:B------:R-:W-:Y:S01]  /*6a50*/  FADD.FTZ R10, R34, R27 ;  /* 0x0000001b220a7221 */ /* 0x000fe20000010000 */
[----:B------:R-:W-:Y:S01]  /*6a60*/  FFMA.FTZ R42, R87, R6, -R42 ;  /* 0x00000006572a7223 */ /* 0x000fe2000001082a */
[----:B------:R0:W1:Y:S01]  /*6a70*/  MUFU.EX2 R167, R4 ;  /* 0x0000000400a77308 */ /* 0x0000620000000800 */
[----:B------:R-:W-:Y:S01]  /*6a80*/  FADD.FTZ R44, R174, R31 ;  /* 0x0000001fae2c7221 */ /* 0x000fe20000010000 */
[----:B------:R-:W-:Y:S01]  /*6a90*/  FADD.FTZ R27, R175, R10 ;  /* 0x0000000aaf1b7221 */ /* 0x000fe20000010000 */
[----:B------:R-:W-:-:S02]  /*6aa0*/  F2FP.BF16.F32.PACK_AB R174, R155, R174 ;  /* 0x000000ae9bae723e */ /* 0x000fc400000010ff */
[----:B------:R-:W-:Y:S01]  /*6ab0*/  FADD.FTZ R31, R155, R44 ;  /* 0x0000002c9b1f7221 */ /* 0x000fe20000010000 */
[----:B------:R-:W-:Y:S01]  /*6ac0*/  FADD.FTZ R10, R32, R27 ;  /* 0x0000001b200a7221 */ /* 0x000fe20000010000 */
[----:B------:R-:W-:Y:S01]  /*6ad0*/  F2FP.BF16.F32.PACK_AB R155, R63, R3 ;  /* 0x000000033f9b723e */ /* 0x000fe200000010ff */
[----:B------:R-:W2:Y:S01]  /*6ae0*/  MUFU.EX2 R42, R42 ;  /* 0x0000002a002a7308 */ /* 0x000ea20000000800 */
[----:B------:R-:W-:Y:S01]  /*6af0*/  FADD.FTZ R44, R168, R31 ;  /* 0x0000001fa82c7221 */ /* 0x000fe20000010000 */
[----:B------:R-:W-:Y:S01]  /*6b00*/  FADD.FTZ R21, R13, R10 ;  /* 0x0000000a0d157221 */ /* 0x000fe20000010000 */
[----:B------:R-:W-:Y:S02]  /*6b10*/  F2FP.BF16.F32.PACK_AB R172, R153, R172 ;  /* 0x000000ac99ac723e */ /* 0x000fe400000010ff */
        /* <DEDUP_REMOVED lines=29> */
[----:B------:R-:W-:-:S02]  /*6cf0*/  F2FP.BF16.F32.PACK_AB R158, R199, R158 ;  /* 0x0000009ec79e723e */ /* 0x000fc400000010ff */
[----:B------:R-:W-:Y:S01]  /*6d00*/  FADD.FTZ R13, R199, R10 ;  /* 0x0000000ac70d7221 */ /* 0x000fe20000010000 */
[C---:B------:R-:W-:Y:S01]  /*6d10*/  FADD.FTZ R8, R71.reuse, R8 ;  /* 0x0000000847087221 */ /* 0x040fe20000010000 */
[----:B------:R-:W-:Y:S02]  /*6d20*/  F2FP.BF16.F32.PACK_AB R159, R71, R69 ;  /* 0x00000045479f723e */ /* 0x000fe400000010ff */
[----:B------:R-:W-:Y:S01]  /*6d30*/  FADD.FTZ R10, R14, R13 ;  /* 0x0000000d0e0a7221 */ /* 0x000fe20000010000 */
[----:B------:R-:W-:-:S03]  /*6d40*/  FADD.FTZ R8, R73, R8 ;  /* 0x0000000849087221 */ /* 0x000fc60000010000 */
        /* <DEDUP_REMOVED lines=9> */
[----:B------:R-:W-:Y:S01]  /*6de0*/  FADD.FTZ R8, R83, R8 ;  /* 0x0000000853087221 */ /* 0x000fe20000010000 */
[----:B------:R-:W-:Y:S02]  /*6df0*/  IMAD.MOV.U32 R10, RZ, RZ, R16 ;  /* 0x000000ffff0a7224 */ /* 0x000fe400078e0010 */
[----:B0-----:R-:W-:Y:S01]  /*6e00*/  FADD.FTZ R4, R26, R3 ;  /* 0x000000031a047221 */ /* 0x001fe20000010000 */
[----:B-1----:R-:W-:Y:S01]  /*6e10*/  FADD.FTZ R8, R167, R8 ;  /* 0x00000008a7087221 */ /* 0x002fe20000010000 */
[C---:B--2---:R-:W-:Y:S02]  /*6e20*/  F2FP.BF16.F32.PACK_AB R167, R42.reuse, R167 ;  /* 0x000000a72aa7723e */ /* 0x044fe400000010ff */
[----:B------:R-:W-:Y:S01]  /*6e30*/  FADD.FTZ R4, R205, R4 ;  /* 0x00000004cd047221 */ /* 0x000fe20000010000 */
[----:B------:R-:W-:Y:S01]  /*6e40*/  FADD.FTZ R3, R42, R8 ;  /* 0x000000082a037221 */ /* 0x000fe20000010000 */
[----:B------:R-:W-:Y:S01]  /*6e50*/  IMAD.MOV.U32 R8, RZ, RZ, R11 ;  /* 0x000000ffff087224 */ /* 0x000fe200078e000b */
[----:B------:R-:W-:Y:S06]  /*6e60*/  @P2 BRA `(.L_x_275) ;  /* 0xffffffd400b02947 */ /* 0x000fec000383ffff */
.L_x_266:
        /* <DEDUP_REMOVED lines=67> */
.L_x_276:
[----:B------:R-:W-:Y:S01]  /*72a0*/  IMAD R20, R2, 0x8, R0 ;  /* 0x0000000802147824 */ /* 0x000fe200078e0200 */
[----:B------:R-:W-:-:S04]  /*72b0*/  SHF.L.U32 R5, R16, 0x1f, RZ ;  /* 0x0000001f10057819 */ /* 0x000fc800000006ff */
[----:B------:R0:W1:Y:S01]  /*72c0*/  SYNCS.PHASECHK.TRANS64.TRYWAIT P2, [R20+URZ+0x34850], R5 ;  /* 0x03485005140075a7 */ /* 0x000062000804017f */
[----:B------:R-:W-:Y:S05]  /*72d0*/  @!P0 BRA `(.L_x_277) ;  /* 0x0000000000048947 */ /* 0x000fea0003800000 */
[----:B------:R-:W-:Y:S01]  /*72e0*/  BPT.TRAP 0x1 ;  /* 0x000000040000795c */ /* 0x000fe20000300000 */
.L_x_277:
[----:B-1----:R-:W-:Y:S05]  /*72f0*/  @P2 BRA `(.L_x_278) ;  /* 0x0000000000082947 */ /* 0x002fea0003800000 */
[----:B------:R-:W1:Y:S02]  /*7300*/  SYNCS.PHASECHK.TRANS64.TRYWAIT P0, [R20+URZ+0x34850], R5 ;  /* 0x03485005140075a7 */ /* 0x000e64000800017f */
[----:B-1----:R-:W-:Y:S05]  /*7310*/  @!P0 BRA `(.L_x_279) ;  /* 0x00000078005c8947 */ /* 0x002fea0003800000 */
.L_x_278:
[----:B------:R-:W-:Y:S05]  /*7320*/  WARPSYNC.ALL ;  /* 0x0000000000007948 */ /* 0x000fea0003800000 */
[----:B------:R-:W-:Y:S01]  /*7330*/  VIADD R0, R0, 0x400 ;  /* 0x0000040000007836 */ /* 0x000fe20000000000 */
[----:B------:R-:W-:Y:S01]  /*7340*/  WARPGROUP.ARRIVE ;  /* 0x00000000000079c5 */ /* 0x000fe20000000000 */
[----:B------:R-:W-:Y:S01]  /*7350*/  IMAD.MOV.U32 R15, RZ, RZ, 0x40000040 ;  /* 0x40000040ff0f7424 */ /* 0x000fe200078e00ff */
[----:B01----:R-:W0:Y:S01]  /*7360*/  SHFL.BFLY PT, R5, R4, 0x2, 0x1f ;  /* 0x0c401f0004057f89 */ /* 0x003e2200000e0000 */
[----:B------:R-:W-:Y:S02]  /*7370*/  IADD3 R185, R185, 0x1, RZ ;  /* 0x00000001b9b97810 */ /* 0x000fe40007ffe0ff */
[----:B------:R-:W-:-:S04]  /*7380*/  SHF.R.U32.HI R0, RZ, 0x4, R0 ;  /* 0x00000004ff007819 */ /* 0x000fc80000011600 */
[----:B------:R-:W-:-:S04]  /*7390*/  LOP3.LUT R0, R0, 0x3fff, RZ, 0xc0, !PT ;  /* 0x00003fff00007812 */ /* 0x000fc800078ec0ff */
[----:B------:R-:W-:Y:S02]  /*73a0*/  LOP3.LUT R13, R0, 0x4000000, RZ, 0xfc, !PT ;  /* 0x04000000000d7812 */ /* 0x000fe400078efcff */
[----:B------:R-:W1:Y:S03]  /*73b0*/  SHFL.BFLY PT, R0, R3, 0x2, 0x1f ;  /* 0x0c401f0003007f89 */ /* 0x000e6600000e0000 */
[----:B------:R-:W-:Y:S01]  /*73c0*/  IMAD R12, R2, 0x800, R13 ;  /* 0x00000800020c7824 */ /* 0x000fe200078e020d */
[----:B------:R-:W-:-:S03]  /*73d0*/  MOV R13, 0x40000040 ;  /* 0x40000040000d7802 */ /* 0x000fc60000000f00 */
[C---:B------:R-:W-:Y:S01]  /*73e0*/  VIADD R14, R12.reuse, 0x80 ;  /* 0x000000800c0e7836 */ /* 0x040fe20000000000 */
[----:B------:R-:W-:Y:S02]  /*73f0*/  R2UR UR6, R12 ;  /* 0x000000000c0672ca */ /* 0x000fe400000e0000 */
[----:B------:R-:W-:Y:S01]  /*7400*/  R2UR UR7, R13 ;  /* 0x000000000d0772ca */ /* 0x000fe200000e0000 */
[----:B0-----:R-:W-:Y:S01]  /*7410*/  FADD.FTZ R5, R5, R4 ;  /* 0x0000000405057221 */ /* 0x001fe20000010000 */
[----:B------:R-:W-:-:S11]  /*7420*/  MOV R13, 0x40000040 ;  /* 0x40000040000d7802 */ /* 0x000fd60000000f00 */
[----:B------:R-:W-:Y:S01]  /*7430*/  HGMMA.64x128x16.F32.BF16 R24, R180, gdesc[UR4].tnspB, R24, gsb0 ;  /* 0x41e00004b4187df0 */ /* 0x000fe20008001818 */
[----:B------:R-:W-:Y:S01]  /*7440*/  R2UR UR6, R14 ;  /* 0x000000000e0672ca */ /* 0x000fe200000e0000 */
[----:B------:R-:W-:Y:S01]  /*7450*/  VIADD R14, R12, 0x100 ;  /* 0x000001000c0e7836 */ /* 0x000fe20000000000 */
[----:B------:R-:W-:Y:S01]  /*7460*/  R2UR UR7, R15 ;  /* 0x000000000f0772ca */ /* 0x000fe200000e0000 */
[----:B------:R-:W-:Y:S02]  /*7470*/  IMAD.MOV.U32 R15, RZ, RZ, 0x40000040 ;  /* 0x40000040ff0f7424 */ /* 0x000fe400078e00ff */
[----:B-1----:R-:W-:Y:S02]  /*7480*/  FADD.FTZ R7, R0, R3 ;  /* 0x0000000300077221 */ /* 0x002fe40000010000 */
[----:B------:R-:W-:Y:S04]  /*7490*/  SHFL.BFLY PT, R0, R5, 0x1, 0x1f ;  /* 0x0c201f0005007f89 */ /* 0x000fe800000e0000 */
[----:B------:R-:W0:Y:S01]  /*74a0*/  SHFL.BFLY PT, R8, R7, 0x1, 0x1f ;  /* 0x0c201f0007087f89 */ /* 0x000e2200000e0000 */
[----:B------:R-:W-:-:S02]  /*74b0*/  WARPGROUP.DEPBAR.LE gsb0, 0x0 ;  /* 0x00008000000079c5 */ /* 0x000fc40000010000 */
[----:B------:R-:W-:-:S06]  /*74c0*/  WARPGROUP.ARRIVE ;  /* 0x00000000000079c5 */ /* 0x000fcc0000000000 */
[----:B------:R-:W-:Y:S01]  /*74d0*/  HGMMA.64x128x16.F32.BF16 R24, R176, gdesc[UR4].tnspB, R24, gsb0 ;  /* 0x41e00004b0187df0 */ /* 0x000fe20008001818 */
[----:B------:R-:W-:Y:S01]  /*74e0*/  R2UR UR6, R14 ;  /* 0x000000000e0672ca */ /* 0x000fe200000e0000 */
[----:B------:R-:W-:Y:S01]  /*74f0*/  VIADD R14, R12, 0x180 ;  /* 0x000001800c0e7836 */ /* 0x000fe20000000000 */
[----:B------:R-:W-:Y:S01]  /*7500*/  R2UR UR7, R15 ;  /* 0x000000000f0772ca */ /* 0x000fe200000e0000 */
[----:B------:R-:W-:Y:S01]  /*7510*/  IMAD.MOV.U32 R15, RZ, RZ, 0x40000040 ;  /* 0x40000040ff0f7424 */ /* 0x000fe200078e00ff */
[----:B------:R-:W-:Y:S02]  /*7520*/  WARPGROUP.DEPBAR.LE gsb0, 0x0 ;  /* 0x00008000000079c5 */ /* 0x000fe40000010000 */
[----:B------:R-:W-:-:S09]  /*7530*/  WARPGROUP.ARRIVE ;  /* 0x00000000000079c5 */ /* 0x000fd20000000000 */
[----:B------:R-:W-:Y:S01]  /*7540*/  HGMMA.64x128x16.F32.BF16 R24, R172, gdesc[UR4].tnspB, R24, gsb0 ;  /* 0x41e00004ac187df0 */ /* 0x000fe20008001818 */
[----:B------:R-:W-:Y:S02]  /*7550*/  R2UR UR6, R14 ;  /* 0x000000000e0672ca */ /* 0x000fe400000e0000 */
[----:B------:R-:W-:Y:S01]  /*7560*/  R2UR UR7, R15 ;  /* 0x000000000f0772ca */ /* 0x000fe200000e0000 */
[----:B------:R-:W-:Y:S01]  /*7570*/  IMAD.MOV.U32 R15, RZ, RZ, 0x40000040 ;  /* 0x40000040ff0f7424 */ /* 0x000fe200078e00ff */
[----:B------:R-:W-:Y:S01]  /*7580*/  IADD3 R14, R12, 0x200, RZ ;  /* 0x000002000c0e7810 */ /* 0x000fe20007ffe0ff */
[----:B------:R-:W-:Y:S02]  /*7590*/  WARPGROUP.DEPBAR.LE gsb0, 0x0 ;  /* 0x00008000000079c5 */ /* 0x000fe40000010000 */
[----:B------:R-:W-:-:S08]  /*75a0*/  WARPGROUP.ARRIVE ;  /* 0x00000000000079c5 */ /* 0x000fd00000000000 */
        /* <DEDUP_REMOVED lines=8> */
[----:B------:R-:W-:Y:S01]  /*7630*/  R2UR UR6, R14 ;  /* 0x000000000e0672ca */ /* 0x000fe200000e0000 */
[C---:B------:R-:W-:Y:S01]  /*7640*/  VIADD R14, R12.reuse, 0x300 ;  /* 0x000003000c0e7836 */ /* 0x040fe20000000000 */
[----:B------:R-:W-:Y:S01]  /*7650*/  R2UR UR7, R15 ;  /* 0x000000000f0772ca */ /* 0x000fe200000e0000 */
[----:B------:R-:W-:Y:S02]  /*7660*/  IMAD.MOV.U32 R15, RZ, RZ, 0x40000040 ;  /* 0x40000040ff0f7424 */ /* 0x000fe400078e00ff */
[----:B------:R-:W-:Y:S01]  /*7670*/  VIADD R12, R12, 0x380 ;  /* 0x000003800c0c7836 */ /* 0x000fe20000000000 */
[----:B------:R-:W-:Y:S02]  /*7680*/  WARPGROUP.DEPBAR.LE gsb0, 0x0 ;  /* 0x00008000000079c5 */ /* 0x000fe40000010000 */
[----:B------:R-:W-:-:S07]  /*7690*/  WARPGROUP.ARRIVE ;  /* 0x00000000000079c5 */ /* 0x000fce0000000000 */
[----:B------:R-:W-:Y:S01]  /*76a0*/  HGMMA.64x128x16.F32.BF16 R24, R156, gdesc[UR4].tnspB, R24, gsb0 ;  /* 0x41e000049c187df0 */ /* 0x000fe20008001818 */
[----:B------:R-:W-:Y:S01]  /*76b0*/  R2UR UR6, R14 ;  /* 0x000000000e0672ca */ /* 0x000fe200000e0000 */
[----:B------:R-:W-:Y:S01]  /*76c0*/  VIADD R14, R2, 0x1 ;  /* 0x00000001020e7836 */ /* 0x000fe20000000000 */
[----:B------:R-:W-:Y:S01]  /*76d0*/  R2UR UR7, R15 ;  /* 0x000000000f0772ca */ /* 0x000fe200000e0000 */
[----:B0-----:R-:W-:Y:S01]  /*76e0*/  FADD.FTZ R15, R7, R8 ;  /* 0x00000008070f7221 */ /* 0x001fe20000010000 */
[----:B------:R-:W-:Y:S02]  /*76f0*/  IMAD.MOV.U32 R2, RZ, RZ, RZ ;  /* 0x000000ffff027224 */ /* 0x000fe400078e00ff */
[----:B------:R-:W-:Y:S01]  /*7700*/  ISETP.NE.AND P2, PT, R14, 0x2, PT ;  /* 0x000000020e00780c */ /* 0x000fe20003f45270 */
[----:B------:R-:W-:Y:S01]  /*7710*/  @!P1 VIADD R7, R20, 0x34860 ;  /* 0x0003486014079836 */ /* 0x000fe20000000000 */
[----:B------:R-:W-:Y:S02]  /*7720*/  FSETP.NE.FTZ.AND P3, PT, R15, RZ, PT ;  /* 0x000000ff0f00720b */ /* 0x000fe40003f75000 */
[----:B------:R-:W-:-:S02]  /*7730*/  SEL R3, RZ, 0x1, P2 ;  /* 0x00000001ff037807 */ /* 0x000fc40001000000 */
[----:B------:R-:W-:Y:S02]  /*7740*/  @!P1 PRMT R7, RZ, 0x654, R7 ;  /* 0x00000654ff079816 */ /* 0x000fe40000000007 */
[----:B------:R-:W-:Y:S01]  /*7750*/  LOP3.LUT R16, R16, R3, RZ, 0x3c, !PT ;  /* 0x0000000310107212 */ /* 0x000fe200078e3cff */
[----:B------:R-:W-:-:S06]  /*7760*/  IMAD.MOV.U32 R3, RZ, RZ, -0x800000 ;  /* 0xff800000ff037424 */ /* 0x000fcc00078e00ff */
[----:B------:R-:W0:Y:S01]  /*7770*/  @P3 MUFU.LG2 R10, R15 ;  /* 0x0000000f000a3308 */ /* 0x000e220000000c00 */
[----:B------:R-:W-:Y:S01]  /*7780*/  @P3 FMUL.FTZ R21, R6, 0.69314718246459960938 ;  /* 0x3f31721806153820 */ /* 0x000fe20000410000 */
[----:B0-----:R-:W-:Y:S01]  /*7790*/  @P3 FMUL.FTZ R10, R10, 0.69314718246459960938 ;  /* 0x3f3172180a0a3820 */ /* 0x001fe20000410000 */
[----:B------:R-:W-:Y:S02]  /*77a0*/  WARPGROUP.DEPBAR.LE gsb0, 0x0 ;  /* 0x00008000000079c5 */ /* 0x000fe40000010000 */
[----:B------:R-:W-:-:S06]  /*77b0*/  WARPGROUP.ARRIVE ;  /* 0x00000000000079c5 */ /* 0x000fcc0000000000 */
[----:B------:R-:W-:Y:S01]  /*77c0*/  HGMMA.64x128x16.F32.BF16 R24, R160, gdesc[UR4].tnspB, R24, gsb0 ;  /* 0x41e00004a0187df0 */ /* 0x000fe20008001818 */
[----:B------:R-:W-:Y:S01]  /*77d0*/  R2UR UR6, R12 ;  /* 0x000000000c0672ca */ /* 0x000fe200000e0000 */
[----:B------:R-:W-:Y:S01]  /*77e0*/  FADD.FTZ R12, R5, R0 ;  /* 0x00000000050c7221 */ /* 0x000fe20000010000 */
[----:B------:R-:W-:Y:S01]  /*77f0*/  R2UR UR7, R13 ;  /* 0x000000000d0772ca */ /* 0x000fe200000e0000 */
[----:B------:R-:W-:Y:S02]  /*7800*/  IMAD.MOV.U32 R13, RZ, RZ, RZ ;  /* 0x000000ffff0d7224 */ /* 0x000fe400078e00ff */
[----:B------:R-:W-:Y:S01]  /*7810*/  IMAD.MOV.U32 R0, RZ, RZ, -0x800000 ;  /* 0xff800000ff007424 */ /* 0x000fe200078e00ff */
[----:B------:R-:W-:Y:S01]  /*7820*/  FSETP.NE.FTZ.AND P0, PT, R12, RZ, PT ;  /* 0x000000ff0c00720b */ /* 0x000fe20003f15000 */
[----:B------:R-:W-:Y:S02]  /*7830*/  @P3 FFMA.FTZ R0, R21, R11, R10 ;  /* 0x0000000b15003223 */ /* 0x000fe4000001000a */
[----:B------:R-:W-:Y:S10]  /*7840*/  @P3 MUFU.RCP R13, R15 ;  /* 0x0000000f000d3308 */ /* 0x000ff40000001000 */
[----:B------:R-:W0:Y:S01]  /*7850*/  @P0 MUFU.LG2 R8, R12 ;  /* 0x0000000c00080308 */ /* 0x000e220000000c00 */
[----:B------:R-:W-:-:S07]  /*7860*/  @P0 FMUL.FTZ R4, R6, 0.69314718246459960938 ;  /* 0x3f31721806040820 */ /* 0x000fce0000410000 */
[----:B------:R-:W1:Y:S01]  /*7870*/  @P0 MUFU.RCP R2, R12 ;  /* 0x0000000c00020308 */ /* 0x000e620000001000 */
[----:B0-----:R-:W-:-:S04]  /*7880*/  @P0 FMUL.FTZ R5, R8, 0.69314718246459960938 ;  /* 0x3f31721808050820 */ /* 0x001fc80000410000 */
[----:B------:R-:W-:Y:S01]  /*7890*/  @P0 FFMA.FTZ R3, R4, R9, R5 ;  /* 0x0000000904030223 */ /* 0x000fe20000010005 */
[----:B------:R-:W-:Y:S01]  /*78a0*/  PLOP3.LUT P0, PT, PT, PT, PT, 0x8, 0x0 ;  /* 0x000000000000781c */ /* 0x000fe20003f0e170 */
[----:B------:R-:W-:Y:S02]  /*78b0*/  WARPGROUP.DEPBAR.LE gsb0, 0x0 ;  /* 0x00008000000079c5 */ /* 0x000fe40000010000 */
[----:B------:R-:W-:-:S06]  /*78c0*/  WARPGROUP.ARRIVE ;  /* 0x00000000000079c5 */ /* 0x000fcc0000000000 */
[----:B------:R-:W-:Y:S03]  /*78d0*/  HGMMA.64x128x16.F32.BF16 R24, R164, gdesc[UR4].tnspB, R24, gsb0 ;  /* 0x41e00004a4187df0 */ /* 0x000fe60008001818 */
[----:B------:R-:W-:Y:S02]  /*78e0*/  WARPGROUP.DEPBAR.LE gsb0, 0x0 ;  /* 0x00008000000079c5 */ /* 0x000fe40000010000 */
[-C--:B-1----:R-:W-:Y:S01]  /*78f0*/  FMUL.FTZ R89, R33, R2.reuse ;  /* 0x0000000221597220 */ /* 0x082fe20000410000 */
[-C--:B------:R-:W-:Y:S01]  /*7900*/  FMUL.FTZ R88, R36, R2.reuse ;  /* 0x0000000224587220 */ /* 0x080fe20000410000 */
[----:B------:R0:W-:Y:S01]  /*7910*/  @!P1 SYNCS.ARRIVE.TRANS64.RED.A1T0 RZ, [R7+URZ], RZ ;  /* 0x000000ff07ff99a7 */ /* 0x0001e2000810043f */
        /* <DEDUP_REMOVED lines=33> */
[-C--:B0-----:R-:W-:Y:S01]  /*7b30*/  FMUL.FTZ R7, R31, R13.reuse ;  /* 0x0000000d1f077220 */ /* 0x081fe20000410000 */
        /* <DEDUP_REMOVED lines=28> */
[----:B------:R-:W-:-:S07]  /*7d00*/  SEL R2, R14, RZ, P2 ;  /* 0x000000ff0e027207 */ /* 0x000fce0001000000 */
.L_x_258:
[----:B------:R-:W0:Y:S01]  /*7d10*/  S2R R5, SR_CgaCtaId ;  /* 0x0000000000057919 */ /* 0x000e220000008800 */
[----:B------:R-:W-:Y:S01]  /*7d20*/  MOV R28, 0x400 ;  /* 0x00000400001c7802 */ /* 0x000fe20000000f00 */
[----:B------:R-:W-:Y:S01]  /*7d30*/  BSSY B0, `(.L_x_280) ;  /* 0x0000205000007945 */ /* 0x000fe20003800000 */
[----:B------:R-:W-:Y:S02]  /*7d40*/  BAR.SYNC.DEFER_BLOCKING 0x5, 0x120 ;  /* 0x0144800000007b1d */ /* 0x000fe40000010000 */
[----:B0-----:R-:W-:-:S05]  /*7d50*/  LEA R28, R5, R28, 0x18 ;  /* 0x0000001c051c7211 */ /* 0x001fca00078ec0ff */
[----:B------:R-:W0:Y:S02]  /*7d60*/  LDS.128 R48, [R28+0x348d0] ;  /* 0x0348d0001c307984 */ /* 0x000e240000000c00 */
[----:B0-----:R-:W-:Y:S01]  /*7d70*/  R2UR UR5, R50 ;  /* 0x00000000320572ca */ /* 0x001fe200000e0000 */
[----:B------:R-:W-:Y:S06]  /*7d80*/  BAR.ARV 0x4, 0x120 ;  /* 0x0104800000007b1d */ /* 0x000fec0000002000 */
[----:B------:R-:W-:Y:S08]  /*7d90*/  @P0 BRA `(.L_x_281) ;  /* 0x0000001400200947 */ /* 0x000ff00003800000 */
[----:B------:R-:W0:Y:S01]  /*7da0*/  S2R R5, SR_SWINHI ;  /* 0x0000000000057919 */ /* 0x000e220000002f00 */
[----:B------:R-:W-:Y:S01]  /*7db0*/  F2FP.BF16.F32.PACK_AB R7, R7, R8 ;  /* 0x000000080707723e */ /* 0x000fe200000010ff */
[----:B------:R-:W-:Y:S01]  /*7dc0*/  ULDC.64 UR6, c[0x0][0xbd8] ;  /* 0x0002f60000067ab9 */ /* 0x000fe20000000a00 */
[----:B------:R-:W-:Y:S01]  /*7dd0*/  F2FP.BF16.F32.PACK_AB R6, R6, R91 ;  /* 0x0000005b0606723e */ /* 0x000fe200000010ff */
[----:B------:R-:W-:Y:S01]  /*7de0*/  UISETP.NE.U32.AND UP0, UPT, UR6, URZ, UPT ;  /* 0x0000003f0600728c */ /* 0x000fe2000bf05070 */
[----:B------:R-:W-:Y:S01]  /*7df0*/  F2FP.BF16.F32.PACK_AB R64, R65, R64 ;  /* 0x000000404140723e */ /* 0x000fe200000010ff */
[----:B------:R-:W-:Y:S01]  /*7e00*/  USHF.L.U32 UR8, UR61, 0x2, URZ ;  /* 0x000000023d087899 */ /* 0x000fe2000800063f */
[----:B------:R-:W-:Y:S01]  /*7e10*/  F2FP.BF16.F32.PACK_AB R65, R67, R66 ;  /* 0x000000424341723e */ /* 0x000fe200000010ff */
[----:B------:R-:W-:Y:S01]  /*7e20*/  UISETP.NE.AND.EX UP0, UPT, UR7, URZ, UPT, UP0 ;  /* 0x0000003f0700728c */ /* 0x000fe2000bf05300 */
[----:B------:R-:W-:Y:S01]  /*7e30*/  F2FP.BF16.F32.PACK_AB R72, R73, R72 ;  /* 0x000000484948723e */ /* 0x000fe200000010ff */
[----:B------:R-:W-:Y:S01]  /*7e40*/  ULDC.64 UR10, c[0x0][0x208] ;  /* 0x00008200000a7ab9 */ /* 0x000fe20000000a00 */
        /* <DEDUP_REMOVED lines=9> */
[----:B------:R-:W-:Y:S02]  /*7ee0*/  R2UR UR4, R184 ;  /* 0x00000000b80472ca */ /* 0x000fe400000e0000 */
[----:B------:R-:W-:Y:S02]  /*7ef0*/  MOV R20, R28 ;  /* 0x0000001c00147202 */ /* 0x000fe40000000f00 */
[----:B0-----:R-:W-:-:S03]  /*7f00*/  MOV R21, R5 ;  /* 0x0000000500157202 */ /* 0x001fc60000000f00 */
[----:B------:R-:W-:-:S03]  /*7f10*/  IMAD.WIDE R4, R190, 0x2, R20 ;  /* 0x00000002be047825 */ /* 0x000fc600078e0214 */
[----:B------:R-:W-:-:S03]  /*7f20*/  LOP3.LUT R9, R4, 0x380, RZ, 0xc0, !PT ;  /* 0x0000038004097812 */ /* 0x000fc600078ec0ff */
[----:B------:R-:W-:Y:S01]  /*7f30*/  USHF.L.U64.HI UR9, UR61, 0x2, UR4 ;  /* 0x000000023d097899 */ /* 0x000fe20008010204 */
[C---:B------:R-:W-:Y:S01]  /*7f40*/  IADD3 R97, P6, R4.reuse, 0x20, RZ ;  /* 0x0000002004617810 */ /* 0x040fe20007fde0ff */
[----:B------:R-:W-:Y:S01]  /*7f50*/  UIADD3 UR4, UP1, UR8, UR6, URZ ;  /* 0x0000000608047290 */ /* 0x000fe2000ff3e03f */
[C---:B------:R-:W-:Y:S02]  /*7f60*/  IADD3 R99, P5, R4.reuse, 0x40, RZ ;  /* 0x0000004004637810 */ /* 0x040fe40007fbe0ff */
[C---:B------:R-:W-:Y:S01]  /*7f70*/  IADD3 R101, P4, R4.reuse, 0x60, RZ ;  /* 0x0000006004657810 */ /* 0x040fe20007f9e0ff */
[--C-:B------:R-:W-:Y:S01]  /*7f80*/  IMAD.X R31, RZ, RZ, R5.reuse, P6 ;  /* 0x000000ffff1f7224 */ /* 0x100fe200030e0605 */
[----:B------:R-:W-:Y:S01]  /*7f90*/  IADD3 R103, P3, R4, 0x4000, RZ ;  /* 0x0000400004677810 */ /* 0x000fe20007f7e0ff */
[--C-:B------:R-:W-:Y:S01]  /*7fa0*/  IMAD.X R27, RZ, RZ, R5.reuse, P5 ;  /* 0x000000ffff1b7224 */ /* 0x100fe200028e0605 */
[----:B------:R-:W-:Y:S01]  /*7fb0*/  SHF.R.U64 R9, R9, 0x3, RZ ;  /* 0x0000000309097819 */ /* 0x000fe200000012ff */
[--C-:B------:R-:W-:Y:S01]  /*7fc0*/  IMAD.X R25, RZ, RZ, R5.reuse, P4 ;  /* 0x000000ffff197224 */ /* 0x100fe200020e0605 */
[----:B------:R-:W-:Y:S01]  /*7fd0*/  LOP3.LUT R14, R97, 0x380, RZ, 0xc0, !PT ;  /* 0x00000380610e7812 */ /* 0x000fe200078ec0ff */
[----:B------:R-:W-:Y:S01]  /*7fe0*/  IMAD.X R15, RZ, RZ, R5, P3 ;  /* 0x000000ffff0f7224 */ /* 0x000fe200018e0605 */
[----:B------:R-:W-:Y:S01]  /*7ff0*/  LOP3.LUT R24, R99, 0x380, RZ, 0xc0, !PT ;  /* 0x0000038063187812 */ /* 0x000fe200078ec0ff */
[----:B------:R-:W-:Y:S01]  /*8000*/  UIADD3.X UR6, UR9, UR7, URZ, UP1, !UPT ;  /* 0x0000000709067290 */ /* 0x000fe20008ffe43f */
[----:B------:R-:W-:-:S02]  /*8010*/  LOP3.LUT R48, R101, 0x380, RZ, 0xc0, !PT ;  /* 0x0000038065307812 */ /* 0x000fc400078ec0ff */
[----:B------:R-:W-:Y:S01]  /*8020*/  LOP3.LUT R50, R103, 0x380, RZ, 0xc0, !PT ;  /* 0x0000038067327812 */ /* 0x000fe200078ec0ff */
[----:B------:R-:W-:Y:S01]  /*8030*/  BAR.SYNC.DEFER_BLOCKING 0x1, 0x100 ;  /* 0x0044000000007b1d */ /* 0x000fe20000010000 */
[C---:B------:R-:W-:Y:S02]  /*8040*/  IADD3 R105, P2, R4.reuse, 0x4020, RZ ;  /* 0x0000402004697810 */ /* 0x040fe40007f5e0ff */
[C---:B------:R-:W-:Y:S02]  /*8050*/  IADD3 R107, P1, R4.reuse, 0x4040, RZ ;  /* 0x00004040046b7810 */ /* 0x040fe40007f3e0ff */
[----:B------:R-:W-:Y:S01]  /*8060*/  IADD3 R109, P0, R4, 0x4060, RZ ;  /* 0x00004060046d7810 */ /* 0x000fe20007f1e0ff */
[--C-:B------:R-:W-:Y:S01]  /*8070*/  IMAD.X R13, RZ, RZ, R5.reuse, P2 ;  /* 0x000000ffff0d7224 */ /* 0x100fe200010e0605 */
[----:B------:R-:W-:Y:S01]  /*8080*/  LOP3.LUT R4, R9, R4, RZ, 0x3c, !PT ;  /* 0x0000000409047212 */ /* 0x000fe200078e3cff */
[----:B------:R-:W-:Y:S01]  /*8090*/  IMAD.X R11, RZ, RZ, R5, P1 ;  /* 0x000000ffff0b7224 */ /* 0x000fe200008e0605 */
[----:B------:R-:W-:-:S02]  /*80a0*/  SHF.R.U64 R14, R14, 0x3, RZ ;  /* 0x000000030e0e7819 */ /* 0x000fc400000012ff */
[----:B------:R-:W-:Y:S02]  /*80b0*/  SHF.R.U64 R24, R24, 0x3, RZ ;  /* 0x0000000318187819 */ /* 0x000fe400000012ff */
[----:B------:R-:W-:Y:S02]  /*80c0*/  SHF.R.U64 R48, R48, 0x3, RZ ;  /* 0x0000000330307819 */ /* 0x000fe400000012ff */
[----:B------:R-:W-:Y:S02]  /*80d0*/  SHF.R.U64 R50, R50, 0x3, RZ ;  /* 0x0000000332327819 */ /* 0x000fe400000012ff */
[-C--:B------:R-:W-:Y:S02]  /*80e0*/  IADD3.X R9, RZ, R5.reuse, RZ, P0, !PT ;  /* 0x00000005ff097210 */ /* 0x080fe400007fe4ff */
[----:B------:R-:W-:Y:S02]  /*80f0*/  MOV R94, R4 ;  /* 0x00000004005e7202 */ /* 0x000fe40000000f00 */
[----:B------:R-:W-:-:S02]  /*8100*/  LOP3.LUT R30, R14, R97, RZ, 0x3c, !PT ;  /* 0x000000610e1e7212 */ /* 0x000fc400078e3cff */
[----:B------:R-:W-:Y:S02]  /*8110*/  LOP3.LUT R26, R24, R99, RZ, 0x3c, !PT ;  /* 0x00000063181a7212 */ /* 0x000fe400078e3cff */
[----:B------:R-:W-:Y:S02]  /*8120*/  F2FP.BF16.F32.PACK_AB R5, R10, R93 ;  /* 0x0000005d0a05723e */ /* 0x000fe400000010ff */
[----:B------:R-:W-:Y:S02]  /*8130*/  LOP3.LUT R24, R48, R101, RZ, 0x3c, !PT ;  /* 0x0000006530187212 */ /* 0x000fe400078e3cff */
[----:B------:R-:W-:Y:S02]  /*8140*/  LOP3.LUT R14, R50, R103, RZ, 0x3c, !PT ;  /* 0x00000067320e7212 */ /* 0x000fe400078e3cff */
[----:B------:R-:W-:Y:S02]  /*8150*/  LOP3.LUT R10, R105, 0x380, RZ, 0xc0, !PT ;  /* 0x00000380690a7812 */ /* 0x000fe400078ec0ff */
[----:B------:R-:W-:-:S02]  /*8160*/  LOP3.LUT R48, R107, 0x380, RZ, 0xc0, !PT ;  /* 0x000003806b307812 */ /* 0x000fc400078ec0ff */
[----:B------:R-:W-:Y:S02]  /*8170*/  LOP3.LUT R50, R109, 0x380, RZ, 0xc0, !PT ;  /* 0x000003806d327812 */ /* 0x000fe400078ec0ff */
[----:B------:R-:W-:Y:S02]  /*8180*/  SHF.R.U64 R10, R10, 0x3, RZ ;  /* 0x000000030a0a7819 */ /* 0x000fe400000012ff */
[----:B------:R-:W-:Y:S02]  /*8190*/  SHF.R.U64 R48, R48, 0x3, RZ ;  /* 0x0000000330307819 */ /* 0x000fe400000012ff */
[----:B------:R-:W-:Y:S02]  /*81a0*/  SHF.R.U64 R50, R50, 0x3, RZ ;  /* 0x0000000332327819 */ /* 0x000fe400000012ff */
[----:B------:R-:W-:Y:S02]  /*81b0*/  F2FP.BF16.F32.PACK_AB R4, R12, R95 ;  /* 0x0000005f0c04723e */ /* 0x000fe400000010ff */
[----:B------:R-:W-:-:S02]  /*81c0*/  LOP3.LUT R12, R10, R105, RZ, 0x3c, !PT ;  /* 0x000000690a0c7212 */ /* 0x000fc400078e3cff */
[----:B------:R-:W-:Y:S01]  /*81d0*/  LOP3.LUT R10, R48, R107, RZ, 0x3c, !PT ;  /* 0x0000006b300a7212 */ /* 0x000fe200078e3cff */
[----:B------:R0:W-:Y:S01]  /*81e0*/  STSM.16.M88.4 [R94], R4 ;  /* 0x000000045e007844 */ /* 0x0001e20000000200 */
[----:B------:R-:W-:Y:S02]  /*81f0*/  LOP3.LUT R8, R50, R109, RZ, 0x3c, !PT ;  /* 0x0000006d32087212 */ /* 0x000fe400078e3cff */
[----:B------:R-:W-:Y:S02]  /*8200*/  MOV R93, R30 ;  /* 0x0000001e005d7202 */ /* 0x000fe40000000f00 */
[----:B------:R-:W-:Y:S02]  /*8210*/  MOV R31, R10 ;  /* 0x0000000a001f7202 */ /* 0x000fe40000000f00 */
[----:B------:R-:W-:Y:S02]  /*8220*/  MOV R30, R8 ;  /* 0x00000008001e7202 */ /* 0x000fe40000000f00 */
[----:B------:R-:W-:-:S02]  /*8230*/  F2FP.BF16.F32.PACK_AB R8, R89, R90 ;  /* 0x0000005a5908723e */ /* 0x000fc400000010ff */
[----:B------:R-:W-:Y:S02]  /*8240*/  F2FP.BF16.F32.PACK_AB R9, R35, R34 ;  /* 0x000000222309723e */ /* 0x000fe400000010ff */
[----:B------:R-:W-:Y:S02]  /*8250*/  F2FP.BF16.F32.PACK_AB R10, R37, R88 ;  /* 0x00000058250a723e */ /* 0x000fe400000010ff */
[----:B------:R-:W-:Y:S02]  /*8260*/  F2FP.BF16.F32.PACK_AB R11, R39, R38 ;  /* 0x00000026270b723e */ /* 0x000fe400000010ff */
[----:B------:R-:W-:Y:S02]  /*8270*/  MOV R92, R26 ;  /* 0x0000001a005c7202 */ /* 0x000fe40000000f00 */
[----:B------:R-:W-:Y:S01]  /*8280*/  MOV R50, R14 ;  /* 0x0000000e00327202 */ /* 0x000fe20000000f00 */
[----:B------:R-:W-:Y:S01]  /*8290*/  STSM.16.M88.4 [R93], R8 ;  /* 0x000000085d007844 */ /* 0x000fe20000000200 */
[----:B------:R-:W-:-:S02]  /*82a0*/  MOV R48, R12 ;  /* 0x0000000c00307202 */ /* 0x000fc40000000f00 */
[----:B0-----:R-:W-:Y:S02]  /*82b0*/  F2FP.BF16.F32.PACK_AB R4, R41, R40 ;  /* 0x000000282904723e */ /* 0x001fe400000010ff */
[----:B------:R-:W-:Y:S02]  /*82c0*/  F2FP.BF16.F32.PACK_AB R5, R43, R42 ;  /* 0x0000002a2b05723e */ /* 0x000fe400000010ff */
[----:B------:R-:W-:Y:S02]  /*82d0*/  F2FP.BF16.F32.PACK_AB R6, R45, R44 ;  /* 0x0000002c2d06723e */ /* 0x000fe400000010ff */
[----:B------:R-:W-:Y:S02]  /*82e0*/  F2FP.BF16.F32.PACK_AB R7, R47, R46 ;  /* 0x0000002e2f07723e */ /* 0x000fe400000010ff */
[----:B------:R-:W-:Y:S02]  /*82f0*/  MOV R91, R24 ;  /* 0x00000018005b7202 */ /* 0x000fe40000000f00 */
[----:B------:R-:W-:Y:S01]  /*8300*/  F2FP.BF16.F32.PACK_AB R12, R33, R36 ;  /* 0x00000024210c723e */ /* 0x000fe200000010ff */
[----:B------:R0:W-:Y:S01]  /*8310*/  STSM.16.M88.4 [R92], R4 ;  /* 0x000000045c007844 */ /* 0x0001e20000000200 */
[----:B------:R-:W-:-:S02]  /*8320*/  F2FP.BF16.F32.PACK_AB R13, R29, R32 ;  /* 0x000000201d0d723e */ /* 0x000fc400000010ff */
[----:B------:R-:W-:Y:S02]  /*8330*/  F2FP.BF16.F32.PACK_AB R14, R53, R52 ;  /* 0x00000034350e723e */ /* 0x000fe400000010ff */
[----:B------:R-:W-:Y:S02]  /*8340*/  F2FP.BF16.F32.PACK_AB R15, R55, R54 ;  /* 0x00000036370f723e */ /* 0x000fe400000010ff */
[----:B------:R-:W-:Y:S02]  /*8350*/  F2FP.BF16.F32.PACK_AB R24, R57, R56 ;  /* 0x000000383918723e */ /* 0x000fe400000010ff */
[----:B------:R-:W-:Y:S01]  /*8360*/  F2FP.BF16.F32.PACK_AB R25, R59, R58 ;  /* 0x0000003a3b19723e */ /* 0x000fe200000010ff */
[----:B------:R1:W-:Y:S01]  /*8370*/  STSM.16.M88.4 [R91], R12 ;  /* 0x0000000c5b007844 */ /* 0x0003e20000000200 */
[----:B------:R-:W-:Y:S02]  /*8380*/  F2FP.BF16.F32.PACK_AB R26, R61, R60 ;  /* 0x0000003c3d1a723e */ /* 0x000fe400000010ff */
[----:B------:R-:W-:-:S02]  /*8390*/  F2FP.BF16.F32.PACK_AB R27, R63, R62 ;  /* 0x0000003e3f1b723e */ /* 0x000fc400000010ff */
[----:B------:R-:W-:Y:S01]  /*83a0*/  PLOP3.LUT P0, PT, PT, PT, UP0, 0x80, 0x0 ;  /* 0x000000000000781c */ /* 0x000fe20003f0f008 */
[----:B0-----:R-:W-:Y:S02]  /*83b0*/  IMAD.U32 R4, RZ, RZ, UR4 ;  /* 0x00000004ff047e24 */ /* 0x001fe4000f8e00ff */
[----:B------:R1:W-:Y:S01]  /*83c0*/  STSM.16.M88.4 [R50], R24 ;  /* 0x0000001832007844 */ /* 0x0003e20000000200 */
[----:B------:R-:W-:Y:S01]  /*83d0*/  IMAD.U32 R5, RZ, RZ, UR6 ;  /* 0x00000006ff057e24 */ /* 0x000fe2000f8e00ff */
[----:B------:R-:W-:Y:S02]  /*83e0*/  ULDC.64 UR6, c[0x0][0xbe0] ;  /* 0x0002f80000067ab9 */ /* 0x000fe40000000a00 */
[----:B------:R1:W-:Y:S04]  /*83f0*/  STSM.16.M88.4 [R48], R64 ;  /* 0x0000004030007844 */ /* 0x0003e80000000200 */
[----:B------:R1:W-:Y:S04]  /*8400*/  STSM.16.M88.4 [R31], R72 ;  /* 0x000000481f007844 */ /* 0x0003e80000000200 */
[----:B------:R1:W-:Y:S01]  /*8410*/  STSM.16.M88.4 [R30], R80 ;  /* 0x000000501e007844 */ /* 0x0003e20000000200 */
[----:B------:R-:W-:Y:S06]  /*8420*/  BAR.SYNC.DEFER_BLOCKING 0x1, 0x100 ;  /* 0x0044000000007b1d */ /* 0x000fec0000010000 */
[----:B------:R-:W2:Y:S01]  /*8430*/  @P0 LDG.E R6, desc[UR10][R4.64] ;  /* 0x0000000a04060981 */ /* 0x000ea2000c1e1900 */
[----:B------:R-:W-:Y:S01]  /*8440*/  UISETP.NE.U32.AND UP1, UPT, UR6, URZ, UPT ;  /* 0x0000003f0600728c */ /* 0x000fe2000bf25070 */
[----:B------:R-:W0:Y:S01]  /*8450*/  LDC R29, c[0x0][0xa88] ;  /* 0x0002a200ff1d7b82 */ /* 0x000e220000000800 */
[----:B------:R-:W-:Y:S01]  /*8460*/  IMAD R7, R18, 0x40, R17 ;  /* 0x0000004012077824 */ /* 0x000fe200078e0211 */
[----:B------:R-:W-:Y:S01]  /*8470*/  UMOV UR4, URZ ;  /* 0x0000003f00047c82 */ /* 0x000fe20008000000 */
[----:B------:R-:W-:-:S02]  /*8480*/  UISETP.NE.AND.EX UP1, UPT, UR7, URZ, UPT, UP1 ;  /* 0x0000003f0700728c */ /* 0x000fc4000bf25310 */
[----:B------:R-:W-:-:S04]  /*8490*/  IMAD.WIDE R20, R7, 0x2, R20 ;  /* 0x0000000207147825 */ /* 0x000fc800078e0214 */
[----:B------:R-:W-:Y:S02]  /*84a0*/  PLOP3.LUT P2, PT, PT, PT, UP1, 0x80, 0x0 ;  /* 0x000000000000781c */ /* 0x000fe40003f4f018 */
[----:B------:R-:W-:-:S03]  /*84b0*/  IADD3 R33, P1, R20, 0x1000, RZ ;  /* 0x0000100014217810 */ /* 0x000fc60007f3e0ff */
[----:B------:R-:W-:-:S04]  /*84c0*/  @UP1 UIADD3 UR6, UP2, UR8, UR6, URZ ;  /* 0x0000000608061290 */ /* 0x000fc8000ff5e03f */
[----:B------:R-:W-:-:S06]  /*84d0*/  @UP1 UIADD3.X UR7, UR9, UR7, URZ, UP2, !UPT ;  /* 0x0000000709071290 */ /* 0x000fcc00097fe43f */
[----:B------:R-:W-:Y:S01]  /*84e0*/  IMAD.U32 R7, RZ, RZ, UR7 ;  /* 0x00000007ff077e24 */ /* 0x000fe2000f8e00ff */
[----:B--2---:R-:W-:Y:S01]  /*84f0*/  @P0 R2UR UR4, R6 ;  /* 0x00000000060402ca */ /* 0x004fe200000e0000 */
[----:B------:R-:W-:-:S05]  /*8500*/  IMAD.U32 R6, RZ, RZ, UR6 ;  /* 0x00000006ff067e24 */ /* 0x000fca000f8e00ff */
[----:B0-----:R1:W5:Y:S01]  /*8510*/  @P2 LDG.E R29, desc[UR10][R6.64] ;  /* 0x0000000a061d2981 */ /* 0x001362000c1e1900 */
[----:B------:R-:W-:Y:S08]  /*8520*/  @P2 BRA `(.L_x_282) ;  /* 0x0000000000142947 */ /* 0x000ff00003800000 */
[----:B------:R-:W-:Y:S05]  /*8530*/  @!P0 BRA `(.L_x_282) ;  /* 0x0000000000108947 */ /* 0x000fea0003800000 */
[----:B------:R-:W-:Y:S02]  /*8540*/  ULDC.64 UR6, c[0x0][0x208] ;  /* 0x0000820000067ab9 */ /* 0x000fe40000000a00 */
[----:B-1----:R-:W2:Y:S04]  /*8550*/  LDG.E R6, desc[UR6][R4.64] ;  /* 0x0000000604067981 */ /* 0x002ea8000c1e1900 */
[----:B-----5:R-:W2:Y:S02]  /*8560*/  LDG.E R29, desc[UR6][R4.64+0x4] ;  /* 0x00000406041d7981 */ /* 0x020ea4000c1e1900 */
[----:B--2---:R-:W-:-:S07]  /*8570*/  IMAD.IADD R29, R29, 0x1, -R6 ;  /* 0x000000011d1d7824 */ /* 0x004fce00078e0a06 */
.L_x_282:
[----:B------:R-:W-:Y:S01]  /*8580*/  R2UR UR15, R23 ;  /* 0x00000000170f72ca */ /* 0x000fe200000e0000 */
[----:B------:R-:W-:Y:S01]  /*8590*/  ULDC.64 UR12, c[0x0][0xb70] ;  /* 0x0002dc00000c7ab9 */ /* 0x000fe20000000a00 */
[----:B------:R-:W-:Y:S01]  /*85a0*/  R2UR UR14, R184 ;  /* 0x00000000b80e72ca */ /* 0x000fe200000e0000 */
[----:B------:R-:W-:Y:S01]  /*85b0*/  USHF.R.S32.HI UR9, URZ, 0x1f, UR4 ;  /* 0x0000001f3f097899 */ /* 0x000fe20008011404 */
[----:B------:R-:W-:Y:S01]  /*85c0*/  LEA R8, R22, R189, 0x7 ;  /* 0x000000bd16087211 */ /* 0x000fe200078e38ff */
[----:B------:R-:W-:Y:S01]  /*85d0*/  UMOV UR8, UR4 ;  /* 0x0000000400087c82 */ /* 0x000fe20008000000 */
[----:B------:R-:W-:Y:S01]  /*85e0*/  USEL UR61, UR61, URZ, !UP0 ;  /* 0x0000003f3d3d7287 */ /* 0x000fe2000c000000 */
[----:B------:R-:W-:Y:S01]  /*85f0*/  LOP3.LUT R32, R33, 0x380, RZ, 0xc0, !PT ;  /* 0x0000038021207812 */ /* 0x000fe200078ec0ff */
[----:B------:R-:W-:Y:S01]  /*8600*/  ULDC.64 UR16, c[0x0][0x208] ;  /* 0x0000820000107ab9 */ /* 0x000fe20000000a00 */
[----:B------:R-:W-:Y:S02]  /*8610*/  SHF.R.S32.HI R5, RZ, 0x1f, R8 ;  /* 0x0000001fff057819 */ /* 0x000fe40000011408 */
[----:B-1----:R-:W-:-:S02]  /*8620*/  IADD3 R13, P2, R20, 0x2000, RZ ;  /* 0x00002000140d7810 */ /* 0x002fc40007f5e0ff */
[----:B------:R-:W-:Y:S01]  /*8630*/  USHF.R.S32.HI UR11, URZ, 0x1f, UR15 ;  /* 0x0000001f3f0b7899 */ /* 0x000fe2000801140f */
[----:B------:R-:W-:Y:S01]  /*8640*/  IADD3 R7, P6, R20, 0x3000, RZ ;  /* 0x0000300014077810 */ /* 0x000fe20007fde0ff */
[----:B------:R-:W-:Y:S01]  /*8650*/  USEL UR14, UR14, URZ, !UP0 ;  /* 0x0000003f0e0e7287 */ /* 0x000fe2000c000000 */
[----:B------:R-:W-:Y:S01]  /*8660*/  SHF.R.U64 R32, R32, 0x3, RZ ;  /* 0x0000000320207819 */ /* 0x000fe200000012ff */
[----:B------:R-:W-:Y:S01]  /*8670*/  UIMAD UR10, UR11, UR12, URZ ;  /* 0x0000000c0b0a72a4 */ /* 0x000fe2000f8e023f */
[----:B------:R-:W-:Y:S01]  /*8680*/  LOP3.LUT R12, R13, 0x380, RZ, 0xc0, !PT ;  /* 0x000003800d0c7812 */ /* 0x000fe200078ec0ff */
[----:B------:R-:W-:Y:S01]  /*8690*/  UIMAD.WIDE.U32 UR6, UR15, UR12, UR8 ;  /* 0x0000000c0f0672a5 */ /* 0x000fe2000f8e0008 */
[----:B------:R-:W-:Y:S01]  /*86a0*/  LOP3.LUT R4, R7, 0x380, RZ, 0xc0, !PT ;  /* 0x0000038007047812 */ /* 0x000fe200078ec0ff */
[----:B------:R-:W-:Y:S01]  /*86b0*/  UIMAD UR10, UR15, UR13, UR10 ;  /* 0x0000000d0f0a72a4 */ /* 0x000fe2000f8e020a */
[----:B------:R-:W-:Y:S01]  /*86c0*/  LOP3.LUT R32, R32, R33, RZ, 0x3c, !PT ;  /* 0x0000002120207212 */ /* 0x000fe200078e3cff */
[----:B------:R-:W-:Y:S01]  /*86d0*/  IMAD.X R33, RZ, RZ, R21, P1 ;  /* 0x000000ffff217224 */ /* 0x000fe200008e0615 */
[----:B------:R-:W-:Y:S01]  /*86e0*/  ULDC.64 UR12, c[0x0][0xb78] ;  /* 0x0002de00000c7ab9 */ /* 0x000fe20000000a00 */
[----:B------:R-:W-:Y:S01]  /*86f0*/  UIADD3 UR7, UR7, UR10, URZ ;  /* 0x0000000a07077290 */ /* 0x000fe2000fffe03f */
[----:B------:R-:W-:Y:S01]  /*8700*/  SHF.R.U64 R12, R12, 0x3, RZ ;  /* 0x000000030c0c7819 */ /* 0x000fe200000012ff */
[----:B------:R-:W-:Y:S01]  /*8710*/  UIMAD UR8, UR14, UR12, URZ ;  /* 0x0000000c0e0872a4 */ /* 0x000fe2000f8e023f */
[----:B------:R-:W-:Y:S01]  /*8720*/  SHF.R.U64 R4, R4, 0x3, RZ ;  /* 0x0000000304047819 */ /* 0x000fe200000012ff */
[----:B------:R-:W-:Y:S01]  /*8730*/  UIMAD.WIDE.U32 UR6, UR61, UR12, UR6 ;  /* 0x0000000c3d0672a5 */ /* 0x000fe2000f8e0006 */
[C---:B------:R-:W-:Y:S01]  /*8740*/  IADD3 R45, P5, R20.reuse, 0x4000, RZ ;  /* 0x00004000142d7810 */ /* 0x040fe20007fbe0ff */
[----:B------:R-:W-:Y:S01]  /*8750*/  UIMAD UR8, UR61, UR13, UR8 ;  /* 0x0000000d3d0872a4 */ /* 0x000fe2000f8e0208 */
[----:B------:R-:W-:-:S02]  /*8760*/  IADD3 R37, P4, R20, 0x5000, RZ ;  /* 0x0000500014257810 */ /* 0x000fc40007f9e0ff */
[----:B------:R-:W-:Y:S01]  /*8770*/  IADD3 R25, P3, R20, 0x6000, RZ ;  /* 0x0000600014197810 */ /* 0x000fe20007f7e0ff */
[----:B------:R-:W-:Y:S01]  /*8780*/  ULDC.64 UR12, c[0x0][0xaa0] ;  /* 0x0002a800000c7ab9 */ /* 0x000fe20000000a00 */
[----:B------:R-:W-:Y:S01]  /*8790*/  IADD3 R6, P0, R8, UR6, RZ ;  /* 0x0000000608067c10 */ /* 0x000fe2000ff1e0ff */
[----:B------:R-:W-:Y:S01]  /*87a0*/  IMAD.U32 R10, RZ, RZ, UR8 ;  /* 0x00000008ff0a7e24 */ /* 0x000fe2000f8e00ff */
[----:B------:R-:W-:Y:S02]  /*87b0*/  LOP3.LUT R9, R20, 0x380, RZ, 0xc0, !PT ;  /* 0x0000038014097812 */ /* 0x000fe400078ec0ff */
[----:B------:R-:W-:Y:S01]  /*87c0*/  LOP3.LUT R12, R12, R13, RZ, 0x3c, !PT ;  /* 0x0000000d0c0c7212 */ /* 0x000fe200078e3cff */
[----:B------:R-:W-:Y:S01]  /*87d0*/  IMAD.X R13, RZ, RZ, R21, P2 ;  /* 0x000000ffff0d7224 */ /* 0x000fe200010e0615 */
[----:B------:R-:W-:Y:S01]  /*87e0*/  IADD3.X R5, R5, UR7, R10, P0, !PT ;  /* 0x0000000705057c10 */ /* 0x000fe200087fe40a */
[----:B------:R-:W-:Y:S01]  /*87f0*/  ULDC.64 UR6, c[0x0][0xb40] ;  /* 0x0002d00000067ab9 */ /* 0x000fe20000000a00 */
[----:B------:R-:W-:-:S02]  /*8800*/  LOP3.LUT R4, R4, R7, RZ, 0x3c, !PT ;  /* 0x0000000704047212 */ /* 0x000fc400078e3cff */
[----:B------:R-:W-:Y:S02]  /*8810*/  LEA R52, P0, R6, UR6, 0x2 ;  /* 0x0000000606347c11 */ /* 0x000fe4000f8010ff */
[----:B------:R-:W-:Y:S02]  /*8820*/  IADD3 R7, P2, R20, 0x7000, RZ ;  /* 0x0000700014077810 */ /* 0x000fe40007f5e0ff */
[----:B------:R-:W-:Y:S01]  /*8830*/  LEA.HI.X R53, R6, UR7, R5, 0x2, P0 ;  /* 0x0000000706357c11 */ /* 0x000fe200080f1405 */
[----:B------:R-:W-:Y:S01]  /*8840*/  VIADD R6, R8, 0x8 ;  /* 0x0000000808067836 */ /* 0x000fe20000000000 */
[----:B------:R-:W-:Y:S02]  /*8850*/  LOP3.LUT P0, RZ, R186, 0x3, RZ, 0xc0, !PT ;  /* 0x00000003baff7812 */ /* 0x000fe4000780c0ff */
[----:B------:R-:W-:Y:S02]  /*8860*/  LOP3.LUT R44, R45, 0x380, RZ, 0xc0, !PT ;  /* 0x000003802d2c7812 */ /* 0x000fe400078ec0ff */
[----:B------:R-:W-:-:S02]  /*8870*/  LOP3.LUT R36, R37, 0x380, RZ, 0xc0, !PT ;  /* 0x0000038025247812 */ /* 0x000fc400078ec0ff */
[----:B------:R-:W-:Y:S02]  /*8880*/  LOP3.LUT R24, R25, 0x380, RZ, 0xc0, !PT ;  /* 0x0000038019187812 */ /* 0x000fe400078ec0ff */
[----:B------:R-:W-:Y:S01]  /*8890*/  SHF.R.U64 R9, R9, 0x3, RZ ;  /* 0x0000000309097819 */ /* 0x000fe200000012ff */
[----:B------:R-:W-:Y:S01]  /*88a0*/  UIMAD UR6, UR9, UR12, URZ ;  /* 0x0000000c090672a4 */ /* 0x000fe2000f8e023f */
[-C--:B-----5:R-:W-:Y:S01]  /*88b0*/  ISETP.GE.OR P1, PT, R8, R29.reuse, P0 ;  /* 0x0000001d0800720c */ /* 0x0a0fe20000726670 */
[----:B------:R-:W-:Y:S01]  /*88c0*/  IMAD.X R5, RZ, RZ, R21, P6 ;  /* 0x000000ffff057224 */ /* 0x000fe200030e0615 */
[----:B------:R-:W-:Y:S02]  /*88d0*/  ISETP.GE.OR P0, PT, R6, R29, P0 ;  /* 0x0000001d0600720c */ /* 0x000fe40000706670 */
[----:B------:R-:W-:Y:S02]  /*88e0*/  LOP3.LUT R6, R7, 0x380, RZ, 0xc0, !PT ;  /* 0x0000038007067812 */ /* 0x000fe400078ec0ff */
[----:B------:R-:W-:-:S02]  /*88f0*/  SHF.R.U64 R44, R44, 0x3, RZ ;  /* 0x000000032c2c7819 */ /* 0x000fc400000012ff */
[----:B------:R-:W-:Y:S02]  /*8900*/  SHF.R.U64 R36, R36, 0x3, RZ ;  /* 0x0000000324247819 */ /* 0x000fe400000012ff */
[----:B------:R-:W-:Y:S02]  /*8910*/  SHF.R.U64 R24, R24, 0x3, RZ ;  /* 0x0000000318187819 */ /* 0x000fe400000012ff */
[----:B------:R-:W-:Y:S01]  /*8920*/  LOP3.LUT R20, R9, R20, RZ, 0x3c, !PT ;  /* 0x0000001409147212 */ /* 0x000fe200078e3cff */
[----:B------:R-:W-:Y:S01]  /*8930*/  @!P1 STG.E desc[UR16][R52.64], R3 ;  /* 0x0000000334009986 */ /* 0x000fe2000c101910 */
[----:B------:R-:W-:Y:S01]  /*8940*/  SHF.R.U64 R6, R6, 0x3, RZ ;  /* 0x0000000306067819 */ /* 0x000fe200000012ff */
[--C-:B------:R-:W-:Y:S01]  /*8950*/  IMAD.X R9, RZ, RZ, R21.reuse, P2 ;  /* 0x000000ffff097224 */ /* 0x100fe200010e0615 */
[----:B------:R-:W-:Y:S01]  /*8960*/  LOP3.LUT R44, R44, R45, RZ, 0x3c, !PT ;  /* 0x0000002d2c2c7212 */ /* 0x000fe200078e3cff */
[----:B------:R0:W-:Y:S01]  /*8970*/  @!P0 STG.E desc[UR16][R52.64+0x20], R0 ;  /* 0x0000200034008986 */ /* 0x0001e2000c101910 */
[----:B------:R-:W-:Y:S01]  /*8980*/  LOP3.LUT R36, R36, R37, RZ, 0x3c, !PT ;  /* 0x0000002524247212 */ /* 0x000fe200078e3cff */
[--C-:B------:R-:W-:Y:S01]  /*8990*/  IMAD.X R45, RZ, RZ, R21.reuse, P5 ;  /* 0x000000ffff2d7224 */ /* 0x100fe200028e0615 */
[----:B------:R-:W-:Y:S01]  /*89a0*/  LOP3.LUT R24, R24, R25, RZ, 0x3c, !PT ;  /* 0x0000001918187212 */ /* 0x000fe200078e3cff */
[----:B------:R-:W-:Y:S01]  /*89b0*/  IMAD.X R25, RZ, RZ, R21, P3 ;  /* 0x000000ffff197224 */ /* 0x000fe200018e0615 */
[----:B------:R-:W-:Y:S01]  /*89c0*/  IADD3.X R37, RZ, R21, RZ, P4, !PT ;  /* 0x00000015ff257210 */ /* 0x000fe200027fe4ff */
[----:B------:R1:W5:Y:S01]  /*89d0*/  LD.E.128 R40, desc[UR16][R20.64] ;  /* 0x0000001014287980 */ /* 0x000362000c101d00 */
[--C-:B------:R-:W-:Y:S01]  /*89e0*/  SHF.R.S32.HI R31, RZ, 0x1f, R17.reuse ;  /* 0x0000001fff1f7819 */ /* 0x100fe20000011411 */
[----:B------:R-:W-:Y:S01]  /*89f0*/  IMAD.MOV.U32 R30, RZ, RZ, R17 ;  /* 0x000000ffff1e7224 */ /* 0x000fe200078e0011 */
[----:B------:R-:W-:Y:S01]  /*8a00*/  LOP3.LUT R8, R6, R7, RZ, 0x3c, !PT ;  /* 0x0000000706087212 */ /* 0x000fe200078e3cff */
[----:B------:R-:W-:Y:S01]  /*8a10*/  UIMAD UR6, UR4, UR13, UR6 ;  /* 0x0000000d040672a4 */ /* 0x000fe2000f8e0206 */
[----:B------:R-:W5:Y:S04]  /*8a20*/  LD.E.128 R32, desc[UR16][R32.64] ;  /* 0x0000001020207980 */ /* 0x000f68000c101d00 */
[----:B------:R-:W5:Y:S01]  /*8a30*/  LD.E.128 R12, desc[UR16][R12.64] ;  /* 0x000000100c0c7980 */ /* 0x000f62000c101d00 */
[----:B-1----:R-:W-:-:S03]  /*8a40*/  IMAD.U32 R21, RZ, RZ, UR12 ;  /* 0x0000000cff157e24 */ /* 0x002fc6000f8e00ff */
[----:B------:R-:W5:Y:S01]  /*8a50*/  LD.E.128 R4, desc[UR16][R4.64] ;  /* 0x0000001004047980 */ /* 0x000f62000c101d00 */
[----:B------:R-:W-:-:S03]  /*8a60*/  IMAD.WIDE.U32 R20, R21, UR4, R30 ;  /* 0x0000000415147c25 */ /* 0x000fc6000f8e001e */
[----:B------:R-:W5:Y:S01]  /*8a70*/  LD.E.128 R44, desc[UR16][R44.64] ;  /* 0x000000102c2c7980 */ /* 0x000f62000c101d00 */
[----:B------:R-:W-:Y:S01]  /*8a80*/  VIADD R21, R21, UR6 ;  /* 0x0000000615157c36 */ /* 0x000fe20008000000 */
[----:B------:R-:W-:Y:S02]  /*8a90*/  ULDC.64 UR6, c[0x0][0xae0] ;  /* 0x0002b80000067ab9 */ /* 0x000fe40000000a00 */
[----:B------:R-:W5:Y:S04]  /*8aa0*/  LD.E.128 R36, desc[UR16][R36.64] ;  /* 0x0000001024247980 */ /* 0x000f68000c101d00 */
[----:B------:R-:W5:Y:S04]  /*8ab0*/  LD.E.128 R24, desc[UR16][R24.64] ;  /* 0x0000001018187980 */ /* 0x000f68000c101d00 */
[----:B------:R-:W5:Y:S01]  /*8ac0*/  LD.E.128 R8, desc[UR16][R8.64] ;  /* 0x0000001008087980 */ /* 0x000f62000c101d00 */
[----:B------:R-:W-:Y:S01]  /*8ad0*/  IMAD R29, R22, -0x80, R29 ;  /* 0xffffff80161d7824 */ /* 0x000fe200078e021d */
[----:B------:R-:W-:Y:S01]  /*8ae0*/  @!PT LDS RZ, [RZ] ;  /* 0x00000000fffff984 */ /* 0x000fe20000000800 */
[----:B------:R-:W-:Y:S01]  /*8af0*/  @!PT LDS RZ, [RZ] ;  /* 0x00000000fffff984 */ /* 0x000fe20000000800 */
[----:B------:R-:W-:Y:S01]  /*8b00*/  @!PT LDS RZ, [RZ] ;  /* 0x00000000fffff984 */ /* 0x000fe20000000800 */
[----:B------:R-:W-:Y:S01]  /*8b10*/  @!PT LDS RZ, [RZ] ;  /* 0x00000000fffff984 */ /* 0x000fe20000000800 */
[----:B------:R1:W-:Y:S06]  /*8b20*/  MEMBAR.ALL.CTA ;  /* 0x0000000000007992 */ /* 0x0003ec0000008000 */
[----:B-1----:R-:W1:Y:S01]  /*8b30*/  FENCE.VIEW.ASYNC.S ;  /* 0x00000000000073c6 */ /* 0x002e620000000000 */
[----:B0-----:R-:W-:Y:S01]  /*8b40*/  VIADD R0, R18, 0x20 ;  /* 0x0000002012007836 */ /* 0x001fe20000000000 */
[----:B------:R-:W-:-:S02]  /*8b50*/  UIMAD UR4, UR11, UR6, URZ ;  /* 0x000000060b0472a4 */ /* 0x000fc4000f8e023f */
[----:B------:R-:W-:Y:S02]  /*8b60*/  MOV R19, UR6 ;  /* 0x0000000600137c02 */ /* 0x000fe40008000f00 */
[----:B------:R-:W-:Y:S01]  /*8b70*/  UIMAD UR4, UR15, UR7, UR4 ;  /* 0x000000070f0472a4 */ /* 0x000fe2000f8e0204 */
[-C--:B------:R-:W-:Y:S01]  /*8b80*/  ISETP.GE.AND P4, PT, R0, R29.reuse, PT ;  /* 0x0000001d0000720c */ /* 0x080fe20003f86270 */
[C---:B------:R-:W-:Y:S02]  /*8b90*/  VIADD R0, R18.reuse, 0x40 ;  /* 0x0000004012007836 */ /* 0x040fe40000000000 */
[C---:B------:R-:W-:Y:S01]  /*8ba0*/  VIADD R3, R18.reuse, 0x60 ;  /* 0x0000006012037836 */ /* 0x040fe20000000000 */
[-C--:B------:R-:W-:Y:S01]  /*8bb0*/  ISETP.GE.AND P2, PT, R18, R29.reuse, PT ;  /* 0x0000001d1200720c */ /* 0x080fe20003f46270 */
[----:B------:R-:W-:Y:S01]  /*8bc0*/  IMAD.WIDE.U32 R20, R19, UR15, R20 ;  /* 0x0000000f13147c25 */ /* 0x000fe2000f8e0014 */
[----:B------:R-:W-:Y:S01]  /*8bd0*/  ULDC.64 UR6, c[0x0][0xae8] ;  /* 0x0002ba0000067ab9 */ /* 0x000fe20000000a00 */
[----:B------:R-:W-:-:S02]  /*8be0*/  ISETP.GE.AND P0, PT, R0, R29, PT ;  /* 0x0000001d0000720c */ /* 0x000fc40003f06270 */
[----:B------:R-:W-:Y:S01]  /*8bf0*/  VIADD R21, R21, UR4 ;  /* 0x0000000415157c36 */ /* 0x000fe20008000000 */
[----:B------:R-:W-:Y:S01]  /*8c00*/  UIMAD UR4, UR14, UR6, URZ ;  /* 0x000000060e0472a4 */ /* 0x000fe2000f8e023f */
[----:B------:R-:W-:Y:S01]  /*8c10*/  ISETP.GE.AND P1, PT, R3, R29, PT ;  /* 0x0000001d0300720c */ /* 0x000fe20003f26270 */
[----:B------:R-:W-:Y:S02]  /*8c20*/  VIADD R0, R28, 0x34820 ;  /* 0x000348201c007836 */ /* 0x000fe40000000000 */
[----:B------:R-:W-:Y:S01]  /*8c30*/  IMAD.U32 R29, RZ, RZ, UR6 ;  /* 0x00000006ff1d7e24 */ /* 0x000fe2000f8e00ff */
[----:B------:R-:W-:Y:S02]  /*8c40*/  UIMAD UR4, UR61, UR7, UR4 ;  /* 0x000000073d0472a4 */ /* 0x000fe4000f8e0204 */
[----:B------:R-:W-:Y:S01]  /*8c50*/  PRMT R0, RZ, 0x654, R0 ;  /* 0x00000654ff007816 */ /* 0x000fe20000000000 */
[----:B------:R-:W-:Y:S01]  /*8c60*/  IMAD.WIDE.U32 R28, R29, UR61, R20 ;  /* 0x0000003d1d1c7c25 */ /* 0x000fe2000f8e0014 */
[----:B------:R-:W-:Y:S01]  /*8c70*/  SHF.R.S32.HI R19, RZ, 0x1f, R18 ;  /* 0x0000001fff137819 */ /* 0x000fe20000011412 */
[----:B------:R-:W-:Y:S01]  /*8c80*/  BSSY B1, `(.L_x_283) ;  /* 0x0000016000017945 */ /* 0x000fe20003800000 */
[----:B-1----:R0:W-:Y:S01]  /*8c90*/  SYNCS.ARRIVE.TRANS64.RED.A1T0 RZ, [R0+URZ], RZ ;  /* 0x000000ff00ff79a7 */ /* 0x0021e2000810043f */
[----:B------:R-:W-:-:S02]  /*8ca0*/  VIADD R53, R29, UR4 ;  /* 0x000000041d357c36 */ /* 0x000fc40008000000 */
[----:B------:R-:W-:Y:S01]  /*8cb0*/  IMAD.WIDE R22, R22, 0x80, R18 ;  /* 0x0000008016167825 */ /* 0x000fe200078e0212 */
[----:B------:R-:W-:Y:S06]  /*8cc0*/  @P2 BRA `(.L_x_284) ;  /* 0x0000000000442947 */ /* 0x000fec0003800000 */
[----:B------:R-:W-:Y:S01]  /*8cd0*/  ULDC.64 UR6, c[0x0][0xad8] ;  /* 0x0002b60000067ab9 */ /* 0x000fe20000000a00 */
[----:B------:R-:W-:Y:S01]  /*8ce0*/  IMAD.MOV.U32 R20, RZ, RZ, R28 ;  /* 0x000000ffff147224 */ /* 0x000fe200078e001c */
[----:B0-----:R-:W-:Y:S01]  /*8cf0*/  IADD3 R0, R17, 0x40, RZ ;  /* 0x0000004011007810 */ /* 0x001fe20007ffe0ff */
[----:B------:R-:W-:Y:S01]  /*8d00*/  IMAD R3, R23, UR6, RZ ;  /* 0x0000000617037c24 */ /* 0x000fe2000f8e02ff */
[----:B------:R-:W-:Y:S01]  /*8d10*/  ULDC UR4, c[0x0][0xa8c] ;  /* 0x0002a30000047ab9 */ /* 0x000fe20000000800 */
[----:B------:R-:W-:Y:S01]  /*8d20*/  IMAD.MOV.U32 R21, RZ, RZ, R53 ;  /* 0x000000ffff157224 */ /* 0x000fe200078e0035 */
[----:B------:R-:W-:Y:S01]  /*8d30*/  ISETP.GE.AND P2, PT, R17, UR4, PT ;  /* 0x0000000411007c0c */ /* 0x000fe2000bf46270 */
[----:B------:R-:W-:Y:S01]  /*8d40*/  IMAD R3, R22, UR7, R3 ;  /* 0x0000000716037c24 */ /* 0x000fe2000f8e0203 */
[----:B------:R-:W-:Y:S01]  /*8d50*/  ISETP.GE.AND P3, PT, R0, UR4, PT ;  /* 0x0000000400007c0c */ /* 0x000fe2000bf66270 */
[----:B------:R-:W-:Y:S01]  /*8d60*/  IMAD.WIDE.U32 R20, R22, UR6, R20 ;  /* 0x0000000616147c25 */ /* 0x000fe2000f8e0014 */
[----:B------:R-:W-:Y:S01]  /*8d70*/  ULDC.64 UR6, c[0x0][0xa80] ;  /* 0x0002a00000067ab9 */ /* 0x000fe20000000a00 */
[----:B------:R-:W-:-:S02]  /*8d80*/  ULDC.64 UR8, c[0x0][0x208] ;  /* 0x0000820000087ab9 */ /* 0x000fc40000000a00 */
[----:B------:R-:W-:Y:S01]  /*8d90*/  IMAD.IADD R3, R21, 0x1, R3 ;  /* 0x0000000115037824 */ /* 0x000fe200078e0203 */
[----:B------:R-:W-:-:S04]  /*8da0*/  LEA R30, P5, R20, UR6, 0x1 ;  /* 0x00000006141e7c11 */ /* 0x000fc8000f8a08ff */
[----:B------:R-:W-:-:S05]  /*8db0*/  LEA.HI.X R31, R20, UR7, R3, 0x1, P5 ;  /* 0x00000007141f7c11 */ /* 0x000fca000a8f0c03 */
[----:B-----5:R1:W-:Y:S04]  /*8dc0*/  @!P2 STG.E.128 desc[UR8][R30.64], R40 ;  /* 0x000000281e00a986 */ /* 0x0203e8000c101d08 */
[----:B------:R1:W-:Y:S02]  /*8dd0*/  @!P3 STG.E.128 desc[UR8][R30.64+0x80], R44 ;  /* 0x0000802c1e00b986 */ /* 0x0003e4000c101d08 */
.L_x_284:
[----:B------:R-:W-:Y:S05]  /*8de0*/  BSYNC B1 ;  /* 0x0000000000017941 */ /* 0x000fea0003800000 */
.L_x_283:
[----:B------:R-:W-:Y:S04]  /*8df0*/  BSSY B1, `(.L_x_285) ;  /* 0x0000015000017945 */ /* 0x000fe80003800000 */
[----:B------:R-:W-:Y:S05]  /*8e00*/  @P4 BRA `(.L_x_286) ;  /* 0x00000000004c4947 */ /* 0x000fea0003800000 */
[----:B------:R-:W-:Y:S01]  /*8e10*/  IADD3 R3, P2, R22, 0x20, RZ ;  /* 0x0000002016037810 */ /* 0x000fe20007f5e0ff */
[----:B------:R-:W-:Y:S01]  /*8e20*/  ULDC.64 UR6, c[0x0][0xad8] ;  /* 0x0002b60000067ab9 */ /* 0x000fe20000000a00 */
[----:B------:R-:W-:Y:S01]  /*8e30*/  MOV R21, R53 ;  /* 0x0000003500157202 */ /* 0x000fe20000000f00 */
[----:B------:R-:W-:Y:S01]  /*8e40*/  IMAD.MOV.U32 R20, RZ, RZ, R28 ;  /* 0x000000ffff147224 */ /* 0x000fe200078e001c */
[----:B------:R-:W-:Y:S01]  /*8e50*/  ULDC UR4, c[0x0][0xa8c] ;  /* 0x0002a30000047ab9 */ /* 0x000fe20000000800 */
[----:B0-----:R-:W-:Y:S01]  /*8e60*/  IMAD.X R0, RZ, RZ, R23, P2 ;  /* 0x000000ffff007224 */ /* 0x001fe200010e0617 */
[C---:B------:R-:W-:Y:S01]  /*8e70*/  ISETP.GE.AND P3, PT, R17.reuse, UR4, PT ;  /* 0x0000000411007c0c */ /* 0x040fe2000bf66270 */
[----:B-1----:R-:W-:Y:S01]  /*8e80*/  VIADD R30, R17, 0x40 ;  /* 0x00000040111e7836 */ /* 0x002fe20000000000 */
[----:B------:R-:W-:Y:S01]  /*8e90*/  ULDC.64 UR8, c[0x0][0x208] ;  /* 0x0000820000087ab9 */ /* 0x000fe20000000a00 */
[----:B------:R-:W-:Y:S02]  /*8ea0*/  IMAD R0, R0, UR6, RZ ;  /* 0x0000000600007c24 */ /* 0x000fe4000f8e02ff */
[----:B------:R-:W-:Y:S01]  /*8eb0*/  IMAD.WIDE.U32 R20, R3, UR6, R20 ;  /* 0x0000000603147c25 */ /* 0x000fe2000f8e0014 */
[----:B------:R-:W-:-:S03]  /*8ec0*/  ISETP.GE.AND P4, PT, R30, UR4, PT ;  /* 0x000000041e007c0c */ /* 0x000fc6000bf86270 */
[----:B------:R-:W-:Y:S01]  /*8ed0*/  IMAD R3, R3, UR7, R0 ;  /* 0x0000000703037c24 */ /* 0x000fe2000f8e0200 */
[----:B------:R-:W-:Y:S02]  /*8ee0*/  ULDC.64 UR6, c[0x0][0xa80] ;  /* 0x0002a00000067ab9 */ /* 0x000fe40000000a00 */
[----:B------:R-:W-:Y:S01]  /*8ef0*/  LEA R30, P2, R20, UR6, 0x1 ;  /* 0x00000006141e7c11 */ /* 0x000fe2000f8408ff */
[----:B------:R-:W-:-:S05]  /*8f00*/  IMAD.IADD R3, R21, 0x1, R3 ;  /* 0x0000000115037824 */ /* 0x000fca00078e0203 */
[----:B------:R-:W-:-:S05]  /*8f10*/  LEA.HI.X R31, R20, UR7, R3, 0x1, P2 ;  /* 0x00000007141f7c11 */ /* 0x000fca00090f0c03 */
[----:B-----5:R2:W-:Y:S04]  /*8f20*/  @!P3 STG.E.128 desc[UR8][R30.64], R32 ;  /* 0x000000201e00b986 */ /* 0x0205e8000c101d08 */
[----:B------:R2:W-:Y:S02]  /*8f30*/  @!P4 STG.E.128 desc[UR8][R30.64+0x80], R36 ;  /* 0x000080241e00c986 */ /* 0x0005e4000c101d08 */
.L_x_286:
[----:B------:R-:W-:Y:S05]  /*8f40*/  BSYNC B1 ;  /* 0x0000000000017941 */ /* 0x000fea0003800000 */
.L_x_285:
[----:B------:R-:W-:Y:S04]  /*8f50*/  BSSY B1, `(.L_x_287) ;  /* 0x0000015000017945 */ /* 0x000fe80003800000 */
[----:B------:R-:W-:Y:S05]  /*8f60*/  @P0 BRA `(.L_x_288) ;  /* 0x00000000004c0947 */ /* 0x000fea0003800000 */
[----:B------:R-:W-:Y:S01]  /*8f70*/  IADD3 R3, P0, R22, 0x40, RZ ;  /* 0x0000004016037810 */ /* 0x000fe20007f1e0ff */
[----:B------:R-:W-:Y:S01]  /*8f80*/  ULDC.64 UR6, c[0x0][0xad8] ;  /* 0x0002b60000067ab9 */ /* 0x000fe20000000a00 */
[----:B------:R-:W-:Y:S01]  /*8f90*/  IMAD.MOV.U32 R20, RZ, RZ, R28 ;  /* 0x000000ffff147224 */ /* 0x000fe200078e001c */
[----:B------:R-:W-:Y:S01]  /*8fa0*/  ULDC UR4, c[0x0][0xa8c] ;  /* 0x0002a30000047ab9 */ /* 0x000fe20000000800 */
[----:B------:R-:W-:Y:S01]  /*8fb0*/  IMAD.MOV.U32 R21, RZ, RZ, R53 ;  /* 0x000000ffff157224 */ /* 0x000fe200078e0035 */
[C---:B------:R-:W-:Y:S01]  /*8fc0*/  ISETP.GE.AND P2, PT, R17.reuse, UR4, PT ;  /* 0x0000000411007c0c */ /* 0x040fe2000bf46270 */
[----:B0-----:R-:W-:Y:S01]  /*8fd0*/  IMAD.X R0, RZ, RZ, R23, P0 ;  /* 0x000000ffff007224 */ /* 0x001fe200000e0617 */
[----:B------:R-:W-:Y:S01]  /*8fe0*/  ULDC.64 UR8, c[0x0][0x208] ;  /* 0x0000820000087ab9 */ /* 0x000fe20000000a00 */
[----:B-12---:R-:W-:Y:S02]  /*8ff0*/  VIADD R30, R17, 0x40 ;  /* 0x00000040111e7836 */ /* 0x006fe40000000000 */
[----:B------:R-:W-:-:S02]  /*9000*/  IMAD R0, R0, UR6, RZ ;  /* 0x0000000600007c24 */ /* 0x000fc4000f8e02ff */
        /* <DEDUP_REMOVED lines=9> */
.L_x_288:
[----:B------:R-:W-:Y:S05]  /*90a0*/  BSYNC B1 ;  /* 0x0000000000017941 */ /* 0x000fea0003800000 */
.L_x_287:
[----:B------:R-:W-:Y:S05]  /*90b0*/  @P1 BRA `(.L_x_289) ;  /* 0x0000000c00301947 */ /* 0x000fea0003800000 */
[----:B------:R-:W-:Y:S01]  /*90c0*/  IADD3 R3, P0, R22, 0x60, RZ ;  /* 0x0000006016037810 */ /* 0x000fe20007f1e0ff */
[----:B------:R-:W-:Y:S01]  /*90d0*/  ULDC.64 UR6, c[0x0][0xad8] ;  /* 0x0002b60000067ab9 */ /* 0x000fe20000000a00 */
[----:B---3-5:R-:W-:Y:S01]  /*90e0*/  IMAD.MOV.U32 R12, RZ, RZ, R28 ;  /* 0x000000ffff0c7224 */ /* 0x028fe200078e001c */
[----:B------:R-:W-:Y:S01]  /*90f0*/  ULDC UR4, c[0x0][0xa8c] ;  /* 0x0002a30000047ab9 */ /* 0x000fe20000000800 */
[----:B------:R-:W-:Y:S01]  /*9100*/  IADD3.X R22, RZ, R23, RZ, P0, !PT ;  /* 0x00000017ff167210 */ /* 0x000fe200007fe4ff */
[----:B------:R-:W-:Y:S01]  /*9110*/  IMAD.MOV.U32 R13, RZ, RZ, R53 ;  /* 0x000000ffff0d7224 */ /* 0x000fe200078e0035 */
[C---:B------:R-:W-:Y:S01]  /*9120*/  ISETP.GE.AND P1, PT, R17.reuse, UR4, PT ;  /* 0x0000000411007c0c */ /* 0x040fe2000bf26270 */
[----:B0-----:R-:W-:Y:S01]  /*9130*/  VIADD R0, R17, 0x40 ;  /* 0x0000004011007836 */ /* 0x001fe20000000000 */
[----:B------:R-:W-:Y:S01]  /*9140*/  ULDC.64 UR8, c[0x0][0x208] ;  /* 0x0000820000087ab9 */ /* 0x000fe20000000a00 */
[----:B------:R-:W-:Y:S02]  /*9150*/  IMAD R22, R22, UR6, RZ ;  /* 0x0000000616167c24 */ /* 0x000fe4000f8e02ff */
[----:B------:R-:W-:-:S04]  /*9160*/  IMAD.WIDE.U32 R12, R3, UR6, R12 ;  /* 0x00000006030c7c25 */ /* 0x000fc8000f8e000c */
[----:B------:R-:W-:Y:S01]  /*9170*/  IMAD R3, R3, UR7, R22 ;  /* 0x0000000703037c24 */ /* 0x000fe2000f8e0216 */
[----:B------:R-:W-:Y:S02]  /*9180*/  ULDC.64 UR6, c[0x0][0xa80] ;  /* 0x0002a00000067ab9 */ /* 0x000fe40000000a00 */
[----:B------:R-:W-:Y:S01]  /*9190*/  LEA R14, P0, R12, UR6, 0x1 ;  /* 0x000000060c0e7c11 */ /* 0x000fe2000f8008ff */
[----:B------:R-:W-:-:S05]  /*91a0*/  IMAD.IADD R3, R13, 0x1, R3 ;  /* 0x000000010d037824 */ /* 0x000fca00078e0203 */
[----:B------:R-:W-:Y:S02]  /*91b0*/  LEA.HI.X R15, R12, UR7, R3, 0x1, P0 ;  /* 0x000000070c0f7c11 */ /* 0x000fe400080f0c03 */
[----:B------:R-:W-:-:S03]  /*91c0*/  ISETP.GE.AND P0, PT, R0, UR4, PT ;  /* 0x0000000400007c0c */ /* 0x000fc6000bf06270 */
[----:B------:R4:W-:Y:S10]  /*91d0*/  @!P1 STG.E.128 desc[UR8][R14.64], R4 ;  /* 0x000000040e009986 */ /* 0x0009f4000c101d08 */
[----:B------:R-:W-:Y:S05]  /*91e0*/  @P0 BRA `(.L_x_289) ;  /* 0x0000000800e40947 */ /* 0x000fea0003800000 */
[----:B------:R-:W-:Y:S02]  /*91f0*/  ULDC.64 UR6, c[0x0][0x208] ;  /* 0x0000820000067ab9 */ /* 0x000fe40000000a00 */
[----:B------:R0:W-:Y:S01]  /*9200*/  STG.E.128 desc[UR6][R14.64+0x80], R8 ;  /* 0x000080080e007986 */ /* 0x0001e2000c101d06 */
[----:B------:R-:W-:Y:S05]  /*9210*/  BRA `(.L_x_289) ;  /* 0x0000000800d87947 */ /* 0x000fea0003800000 */
.L_x_281:
[----:B------:R-:W-:Y:S01]  /*9220*/  R2UR UR4, R184 ;  /* 0x00000000b80472ca */ /* 0x000fe200000e0000 */
[----:B------:R-:W-:Y:S01]  /*9230*/  USHF.L.U32 UR8, UR61, 0x2, URZ ;  /* 0x000000023d087899 */ /* 0x000fe2000800063f */
[----:B------:R-:W-:Y:S01]  /*9240*/  MOV R9, RZ ;  /* 0x000000ff00097202 */ /* 0x000fe20000000f00 */
[----:B------:R-:W-:Y:S01]  /*9250*/  ULDC.64 UR6, c[0x0][0xbd8] ;  /* 0x0002f60000067ab9 */ /* 0x000fe20000000a00 */
[----:B------:R-:W-:Y:S01]  /*9260*/  ULDC.64 UR10, c[0x0][0x208] ;  /* 0x00008200000a7ab9 */ /* 0x000fe20000000a00 */
[----:B------:R-:W-:-:S04]  /*9270*/  UISETP.NE.U32.AND UP0, UPT, UR6, URZ, UPT ;  /* 0x0000003f0600728c */ /* 0x000fc8000bf05070 */
[----:B------:R-:W-:-:S04]  /*9280*/  UISETP.NE.AND.EX UP0, UPT, UR7, URZ, UPT, UP0 ;  /* 0x0000003f0700728c */ /* 0x000fc8000bf05300 */
[----:B------:R-:W-:Y:S02]  /*9290*/  USHF.L.U64.HI UR9, UR61, 0x2, UR4 ;  /* 0x000000023d097899 */ /* 0x000fe40008010204 */
[----:B------:R-:W-:Y:S01]  /*92a0*/  UIADD3 UR4, UP1, UR8, UR6, URZ ;  /* 0x0000000608047290 */ /* 0x000fe2000ff3e03f */
[----:B------:R-:W0:Y:S01]  /*92b0*/  LDC R3, c[0x0][0xa88] ;  /* 0x0002a200ff037b82 */ /* 0x000e220000000800 */
[----:B------:R-:W-:Y:S02]  /*92c0*/  PLOP3.LUT P1, PT, PT, PT, UP0, 0x80, 0x0 ;  /* 0x000000000000781c */ /* 0x000fe40003f2f008 */
[----:B------:R-:W-:Y:S02]  /*92d0*/  UIADD3.X UR6, UR9, UR7, URZ, UP1, !UPT ;  /* 0x0000000709067290 */ /* 0x000fe40008ffe43f */
[----:B------:R-:W-:-:S04]  /*92e0*/  IMAD.U32 R4, RZ, RZ, UR4 ;  /* 0x00000004ff047e24 */ /* 0x000fc8000f8e00ff */
[----:B------:R-:W-:Y:S01]  /*92f0*/  IMAD.U32 R5, RZ, RZ, UR6 ;  /* 0x00000006ff057e24 */ /* 0x000fe2000f8e00ff */
[----:B------:R-:W-:Y:S02]  /*9300*/  ULDC.64 UR6, c[0x0][0xbe0] ;  /* 0x0002f80000067ab9 */ /* 0x000fe40000000a00 */
[----:B------:R-:W-:Y:S02]  /*9310*/  UISETP.NE.U32.AND UP1, UPT, UR6, URZ, UPT ;  /* 0x0000003f0600728c */ /* 0x000fe4000bf25070 */
[----:B------:R1:W5:Y:S02]  /*9320*/  @P1 LDG.E R9, desc[UR10][R4.64] ;  /* 0x0000000a04091981 */ /* 0x000364000c1e1900 */
[----:B------:R-:W-:-:S06]  /*9330*/  UISETP.NE.AND.EX UP1, UPT, UR7, URZ, UPT, UP1 ;  /* 0x0000003f0700728c */ /* 0x000fcc000bf25310 */
[----:B------:R-:W-:-:S05]  /*9340*/  PLOP3.LUT P2, PT, PT, PT, UP1, 0x80, 0x0 ;  /* 0x000000000000781c */ /* 0x000fca0003f4f018 */
[----:B------:R-:W-:-:S04]  /*9350*/  @UP1 UIADD3 UR6, UP2, UR8, UR6, URZ ;  /* 0x0000000608061290 */ /* 0x000fc8000ff5e03f */
[----:B------:R-:W-:Y:S02]  /*9360*/  @UP1 UIADD3.X UR7, UR9, UR7, URZ, UP2, !UPT ;  /* 0x0000000709071290 */ /* 0x000fe400097fe43f */
[----:B------:R-:W-:-:S04]  /*9370*/  IMAD.U32 R6, RZ, RZ, UR6 ;  /* 0x00000006ff067e24 */ /* 0x000fc8000f8e00ff */
[----:B------:R-:W-:Y:S01]  /*9380*/  IMAD.U32 R7, RZ, RZ, UR7 ;  /* 0x00000007ff077e24 */ /* 0x000fe2000f8e00ff */
[----:B------:R-:W-:-:S04]  /*9390*/  ISETP.GE.AND P0, PT, R192, 0x80, PT ;  /* 0x00000080c000780c */ /* 0x000fc80003f06270 */
[----:B0-----:R1:W5:Y:S01]  /*93a0*/  @P2 LDG.E R3, desc[UR10][R6.64] ;  /* 0x0000000a06032981 */ /* 0x001362000c1e1900 */
[----:B------:R-:W-:Y:S08]  /*93b0*/  @P2 BRA `(.L_x_290) ;  /* 0x0000000000142947 */ /* 0x000ff00003800000 */
[----:B------:R-:W-:Y:S05]  /*93c0*/  @!P1 BRA `(.L_x_290) ;  /* 0x0000000000109947 */ /* 0x000fea0003800000 */
[----:B------:R-:W-:Y:S02]  /*93d0*/  ULDC.64 UR6, c[0x0][0x208] ;  /* 0x0000820000067ab9 */ /* 0x000fe40000000a00 */
[----:B------:R-:W2:Y:S04]  /*93e0*/  LDG.E R0, desc[UR6][R4.64] ;  /* 0x0000000604007981 */ /* 0x000ea8000c1e1900 */
[----:B-----5:R-:W2:Y:S02]  /*93f0*/  LDG.E R3, desc[UR6][R4.64+0x4] ;  /* 0x0000040604037981 */ /* 0x020ea4000c1e1900 */
[----:B--2---:R-:W-:-:S07]  /*9400*/  IMAD.IADD R3, R3, 0x1, -R0 ;  /* 0x0000000103037824 */ /* 0x004fce00078e0a00 */
.L_x_290:
[----:B------:R-:W-:Y:S01]  /*9410*/  R2UR UR6, R23 ;  /* 0x00000000170672ca */ /* 0x000fe200000e0000 */
[----:B------:R-:W-:Y:S01]  /*9420*/  USEL UR61, UR61, URZ, !UP0 ;  /* 0x0000003f3d3d7287 */ /* 0x000fe2000c000000 */
[----:B------:R-:W-:Y:S01]  /*9430*/  R2UR UR4, R184 ;  /* 0x00000000b80472ca */ /* 0x000fe200000e0000 */
[----:B------:R-:W-:Y:S01]  /*9440*/  BSSY B1, `(.L_x_291) ;  /* 0x0000020000017945 */ /* 0x000fe20003800000 */
[----:B------:R-:W-:Y:S02]  /*9450*/  SHF.R.S32.HI R10, RZ, 0x1f, R17 ;  /* 0x0000001fff0a7819 */ /* 0x000fe40000011411 */
[----:B-----5:R-:W-:-:S07]  /*9460*/  SHF.R.S32.HI R8, RZ, 0x1f, R9 ;  /* 0x0000001fff087819 */ /* 0x020fce0000011409 */
[----:B------:R-:W-:Y:S02]  /*9470*/  USHF.R.S32.HI UR7, URZ, 0x1f, UR6 ;  /* 0x0000001f3f077899 */ /* 0x000fe40008011406 */
[----:B------:R-:W-:Y:S01]  /*9480*/  USEL UR8, UR4, URZ, !UP0 ;  /* 0x0000003f04087287 */ /* 0x000fe2000c000000 */
[----:B------:R-:W-:Y:S11]  /*9490*/  @P0 BRA `(.L_x_292) ;  /* 0x0000000000680947 */ /* 0x000ff60003800000 */
[----:B------:R-:W0:Y:S02]  /*94a0*/  S2R R0, SR_TID.X ;  /* 0x0000000000007919 */ /* 0x000e240000002100 */
[----:B0-----:R-:W-:-:S04]  /*94b0*/  IMAD R0, R22, 0x80, R0 ;  /* 0x0000008016007824 */ /* 0x001fc800078e0200 */
[----:B------:R-:W-:-:S05]  /*94c0*/  VIADD R0, R0, 0xffffff80 ;  /* 0xffffff8000007836 */ /* 0x000fca0000000000 */
[----:B------:R-:W-:-:S13]  /*94d0*/  ISETP.GE.AND P0, PT, R0, R3, PT ;  /* 0x000000030000720c */ /* 0x000fda0003f06270 */
[----:B------:R-:W-:Y:S05]  /*94e0*/  @P0 BRA `(.L_x_292) ;  /* 0x0000000000540947 */ /* 0x000fea0003800000 */
[----:B------:R-:W-:Y:S01]  /*94f0*/  R2UR UR6, R23 ;  /* 0x00000000170672ca */ /* 0x000fe200000e0000 */
[----:B------:R-:W-:Y:S01]  /*9500*/  ULDC.64 UR10, c[0x0][0xb70] ;  /* 0x0002dc00000a7ab9 */ /* 0x000fe20000000a00 */
[C---:B-1----:R-:W-:Y:S01]  /*9510*/  IADD3 R4, P0, R0.reuse, R9, RZ ;  /* 0x0000000900047210 */ /* 0x042fe20007f1e0ff */
[----:B------:R-:W-:Y:S02]  /*9520*/  UIMAD UR4, UR7, UR10, URZ ;  /* 0x0000000a070472a4 */ /* 0x000fe4000f8e023f */
[----:B------:R-:W-:Y:S01]  /*9530*/  IMAD.U32 R7, RZ, RZ, UR10 ;  /* 0x0000000aff077e24 */ /* 0x000fe2000f8e00ff */
[----:B------:R-:W-:Y:S01]  /*9540*/  ULDC.64 UR12, c[0x0][0x208] ;  /* 0x00008200000c7ab9 */ /* 0x000fe20000000a00 */
[----:B------:R-:W-:-:S06]  /*9550*/  LEA.HI.X.SX32 R5, R0, R8, 0x1, P0 ;  /* 0x0000000800057211 */ /* 0x000fcc00000f0eff */
[----:B------:R-:W-:Y:S02]  /*9560*/  UIMAD UR4, UR6, UR11, UR4 ;  /* 0x0000000b060472a4 */ /* 0x000fe4000f8e0204 */
[----:B------:R-:W-:Y:S01]  /*9570*/  IMAD.WIDE.U32 R4, R7, UR6, R4 ;  /* 0x0000000607047c25 */ /* 0x000fe2000f8e0004 */
[----:B------:R-:W-:Y:S02]  /*9580*/  ULDC.64 UR10, c[0x0][0xb78] ;  /* 0x0002de00000a7ab9 */ /* 0x000fe40000000a00 */
[----:B------:R-:W-:Y:S02]  /*9590*/  UIMAD UR6, UR8, UR10, URZ ;  /* 0x0000000a080672a4 */ /* 0x000fe4000f8e023f */
[----:B------:R-:W-:Y:S01]  /*95a0*/  IADD3 R5, R5, UR4, RZ ;  /* 0x0000000405057c10 */ /* 0x000fe2000fffe0ff */
[----:B------:R-:W-:Y:S01]  /*95b0*/  IMAD.U32 R7, RZ, RZ, UR10 ;  /* 0x0000000aff077e24 */ /* 0x000fe2000f8e00ff */
[----:B------:R-:W-:-:S03]  /*95c0*/  UIMAD UR6, UR61, UR11, UR6 ;  /* 0x0000000b3d0672a4 */ /* 0x000fc6000f8e0206 */
[----:B------:R-:W-:Y:S01]  /*95d0*/  IMAD.WIDE.U32 R4, R7, UR61, R4 ;  /* 0x0000003d07047c25 */ /* 0x000fe2000f8e0004 */
[----:B------:R-:W-:-:S03]  /*95e0*/  ULDC.64 UR10, c[0x0][0xb40] ;  /* 0x0002d000000a7ab9 */ /* 0x000fc60000000a00 */
[----:B------:R-:W-:Y:S01]  /*95f0*/  VIADD R5, R5, UR6 ;  /* 0x0000000605057c36 */ /* 0x000fe20008000000 */
[----:B------:R-:W-:-:S04]  /*9600*/  LEA R6, P0, R4, UR10, 0x2 ;  /* 0x0000000a04067c11 */ /* 0x000fc8000f8010ff */
[----:B------:R-:W-:Y:S01]  /*9610*/  LEA.HI.X R7, R4, UR11, R5, 0x2, P0 ;  /* 0x0000000b04077c11 */ /* 0x000fe200080f1405 */
[----:B------:R-:W-:-:S05]  /*9620*/  IMAD.MOV.U32 R5, RZ, RZ, -0x800000 ;  /* 0xff800000ff057424 */ /* 0x000fca00078e00ff */
[----:B------:R0:W-:Y:S03]  /*9630*/  STG.E desc[UR12][R6.64], R5 ;  /* 0x0000000506007986 */ /* 0x0001e6000c10190c */
.L_x_292:
[----:B------:R-:W-:Y:S05]  /*9640*/  BSYNC B1 ;  /* 0x0000000000017941 */ /* 0x000fea0003800000 */
.L_x_291:
[----:B------:R-:W-:Y:S01]  /*9650*/  R2UR UR6, R23 ;  /* 0x00000000170672ca */ /* 0x000fe200000e0000 */
[----:B------:R-:W-:Y:S01]  /*9660*/  ULDC.64 UR10, c[0x0][0xaa0] ;  /* 0x0002a800000a7ab9 */ /* 0x000fe20000000a00 */
[----:B-1----:R-:W-:Y:S01]  /*9670*/  IMAD.MOV.U32 R4, RZ, RZ, R17 ;  /* 0x000000ffff047224 */ /* 0x002fe200078e0011 */
[----:B------:R-:W-:Y:S01]  /*9680*/  BSSY B1, `(.L_x_293) ;  /* 0x000002f000017945 */ /* 0x000fe20003800000 */
[----:B0-----:R-:W-:Y:S02]  /*9690*/  IMAD.MOV.U32 R5, RZ, RZ, R10 ;  /* 0x000000ffff057224 */ /* 0x001fe400078e000a */
[----:B------:R-:W-:Y:S02]  /*96a0*/  IMAD R0, R8, UR10, RZ ;  /* 0x0000000a08007c24 */ /* 0x000fe4000f8e02ff */
[----:B------:R-:W-:-:S04]  /*96b0*/  IMAD.WIDE.U32 R4, R9, UR10, R4 ;  /* 0x0000000a09047c25 */ /* 0x000fc8000f8e0004 */
[----:B------:R-:W-:Y:S01]  /*96c0*/  IMAD R9, R9, UR11, R0 ;  /* 0x0000000b09097c24 */ /* 0x000fe2000f8e0200 */
[----:B------:R-:W-:Y:S01]  /*96d0*/  ULDC.64 UR10, c[0x0][0xae0] ;  /* 0x0002b800000a7ab9 */ /* 0x000fe20000000a00 */
[----:B------:R-:W-:Y:S01]  /*96e0*/  IMAD R3, R22, -0x80, R3 ;  /* 0xffffff8016037824 */ /* 0x000fe200078e0203 */
[----:B------:R-:W-:Y:S02]  /*96f0*/  UIMAD UR4, UR7, UR10, URZ ;  /* 0x0000000a070472a4 */ /* 0x000fe4000f8e023f */
[----:B------:R-:W-:Y:S01]  /*9700*/  MOV R7, UR10 ;  /* 0x0000000a00077c02 */ /* 0x000fe20008000f00 */
[----:B------:R-:W-:Y:S01]  /*9710*/  IMAD.IADD R5, R5, 0x1, R9 ;  /* 0x0000000105057824 */ /* 0x000fe200078e0209 */
[----:B------:R-:W-:Y:S01]  /*9720*/  SHF.R.S32.HI R9, RZ, 0x1f, R18 ;  /* 0x0000001fff097819 */ /* 0x000fe20000011412 */
[----:B------:R-:W-:Y:S01]  /*9730*/  UIMAD UR4, UR6, UR11, UR4 ;  /* 0x0000000b060472a4 */ /* 0x000fe2000f8e0204 */
[----:B------:R-:W-:Y:S01]  /*9740*/  ISETP.GE.AND P2, PT, R18, R3, PT ;  /* 0x000000031200720c */ /* 0x000fe20003f46270 */
[----:B------:R-:W-:Y:S01]  /*9750*/  IMAD.WIDE.U32 R4, R7, UR6, R4 ;  /* 0x0000000607047c25 */ /* 0x000fe2000f8e0004 */
[----:B------:R-:W-:-:S03]  /*9760*/  ULDC.64 UR6, c[0x0][0xae8] ;  /* 0x0002ba0000067ab9 */ /* 0x000fc60000000a00 */
[----:B------:R-:W-:Y:S02]  /*9770*/  VIADD R6, R18, 0x40 ;  /* 0x0000004012067836 */ /* 0x000fe40000000000 */
[----:B------:R-:W-:Y:S01]  /*9780*/  VIADD R5, R5, UR4 ;  /* 0x0000000405057c36 */ /* 0x000fe20008000000 */
[----:B------:R-:W-:Y:S02]  /*9790*/  UIMAD UR4, UR8, UR6, URZ ;  /* 0x00000006080472a4 */ /* 0x000fe4000f8e023f */
[----:B------:R-:W-:Y:S01]  /*97a0*/  IMAD.U32 R7, RZ, RZ, UR6 ;  /* 0x00000006ff077e24 */ /* 0x000fe2000f8e00ff */
[----:B------:R-:W-:Y:S01]  /*97b0*/  ISETP.GE.AND P1, PT, R6, R3, PT ;  /* 0x000000030600720c */ /* 0x000fe20003f26270 */
[----:B------:R-:W-:Y:S01]  /*97c0*/  VIADD R0, R18, 0x20 ;  /* 0x0000002012007836 */ /* 0x000fe20000000000 */
[----:B------:R-:W-:Y:S02]  /*97d0*/  UIMAD UR4, UR61, UR7, UR4 ;  /* 0x000000073d0472a4 */ /* 0x000fe4000f8e0204 */
[----:B------:R-:W-:-:S02]  /*97e0*/  IMAD.WIDE.U32 R6, R7, UR61, R4 ;  /* 0x0000003d07067c25 */ /* 0x000fc4000f8e0004 */
[----:B------:R-:W-:Y:S02]  /*97f0*/  ISETP.GE.AND P3, PT, R0, R3, PT ;  /* 0x000000030000720c */ /* 0x000fe40003f66270 */
[----:B------:R-:W-:Y:S01]  /*9800*/  VIADD R0, R18, 0x60 ;  /* 0x0000006012007836 */ /* 0x000fe20000000000 */
[----:B------:R-:W-:Y:S01]  /*9810*/  IADD3 R11, R7, UR4, RZ ;  /* 0x00000004070b7c10 */ /* 0x000fe2000fffe0ff */
[----:B------:R-:W-:-:S03]  /*9820*/  IMAD.MOV.U32 R8, RZ, RZ, R18 ;  /* 0x000000ffff087224 */ /* 0x000fc600078e0012 */
[----:B------:R-:W-:Y:S01]  /*9830*/  ISETP.GE.AND P0, PT, R0, R3, PT ;  /* 0x000000030000720c */ /* 0x000fe20003f06270 */
[----:B------:R-:W-:Y:S01]  /*9840*/  IMAD.WIDE R8, R22, 0x80, R8 ;  /* 0x0000008016087825 */ /* 0x000fe200078e0208 */
[----:B------:R-:W-:Y:S11]  /*9850*/  @P2 BRA `(.L_x_294) ;  /* 0x0000000000442947 */ /* 0x000ff60003800000 */
[----:B------:R-:W-:Y:S01]  /*9860*/  ULDC.64 UR6, c[0x0][0xad8] ;  /* 0x0002b60000067ab9 */ /* 0x000fe20000000a00 */
[----:B------:R-:W-:Y:S01]  /*9870*/  VIADD R0, R17, 0x40 ;  /* 0x0000004011007836 */ /* 0x000fe20000000000 */
[----:B------:R-:W-:Y:S01]  /*9880*/  ULDC UR4, c[0x0][0xa8c] ;  /* 0x0002a30000047ab9 */ /* 0x000fe20000000800 */
[----:B------:R-:W-:Y:S01]  /*9890*/  IMAD R3, R9, UR6, RZ ;  /* 0x0000000609037c24 */ /* 0x000fe2000f8e02ff */
[----:B------:R-:W-:Y:S01]  /*98a0*/  ISETP.GE.AND P4, PT, R17, UR4, PT ;  /* 0x0000000411007c0c */ /* 0x000fe2000bf86270 */
[----:B------:R-:W-:Y:S01]  /*98b0*/  IMAD.MOV.U32 R4, RZ, RZ, R6 ;  /* 0x000000ffff047224 */ /* 0x000fe200078e0006 */
[----:B------:R-:W-:Y:S01]  /*98c0*/  ISETP.GE.AND P5, PT, R0, UR4, PT ;  /* 0x0000000400007c0c */ /* 0x000fe2000bfa6270 */
[----:B------:R-:W-:Y:S01]  /*98d0*/  IMAD.MOV.U32 R5, RZ, RZ, R11 ;  /* 0x000000ffff057224 */ /* 0x000fe200078e000b */
[----:B------:R-:W-:Y:S01]  /*98e0*/  ULDC.64 UR8, c[0x0][0x208] ;  /* 0x0000820000087ab9 */ /* 0x000fe20000000a00 */
[C---:B------:R-:W-:Y:S02]  /*98f0*/  IMAD R3, R8.reuse, UR7, R3 ;  /* 0x0000000708037c24 */ /* 0x040fe4000f8e0203 */
[----:B------:R-:W-:Y:S01]  /*9900*/  IMAD.WIDE.U32 R4, R8, UR6, R4 ;  /* 0x0000000608047c25 */ /* 0x000fe2000f8e0004 */
[----:B------:R-:W-:-:S03]  /*9910*/  ULDC.64 UR6, c[0x0][0xa80] ;  /* 0x0002a00000067ab9 */ /* 0x000fc60000000a00 */
[----:B------:R-:W-:Y:S01]  /*9920*/  IMAD.IADD R3, R5, 0x1, R3 ;  /* 0x0000000105037824 */ /* 0x000fe200078e0203 */
[----:B------:R-:W-:-:S04]  /*9930*/  LEA R12, P2, R4, UR6, 0x1 ;  /* 0x00000006040c7c11 */ /* 0x000fc8000f8408ff */
[----:B------:R-:W-:-:S05]  /*9940*/  LEA.HI.X R13, R4, UR7, R3, 0x1, P2 ;  /* 0x00000007040d7c11 */ /* 0x000fca00090f0c03 */
[----:B------:R0:W-:Y:S04]  /*9950*/  @!P4 STG.E.128 desc[UR8][R12.64], RZ ;  /* 0x000000ff0c00c986 */ /* 0x0001e8000c101d08 */
[----:B------:R0:W-:Y:S02]  /*9960*/  @!P5 STG.E.128 desc[UR8][R12.64+0x80], RZ ;  /* 0x000080ff0c00d986 */ /* 0x0001e4000c101d08 */
.L_x_294:
[----:B------:R-:W-:Y:S05]  /*9970*/  BSYNC B1 ;  /* 0x0000000000017941 */ /* 0x000fea0003800000 */
.L_x_293:
[----:B------:R-:W-:Y:S04]  /*9980*/  BSSY B1, `(.L_x_295) ;  /* 0x0000015000017945 */ /* 0x000fe80003800000 */
[----:B------:R-:W-:Y:S05]  /*9990*/  @P3 BRA `(.L_x_296) ;  /* 0x00000000004c3947 */ /* 0x000fea0003800000 */
[----:B------:R-:W-:Y:S01]  /*99a0*/  IADD3 R3, P2, R8, 0x20, RZ ;  /* 0x0000002008037810 */ /* 0x000fe20007f5e0ff */
[----:B------:R-:W-:Y:S01]  /*99b0*/  ULDC.64 UR6, c[0x0][0xad8] ;  /* 0x0002b60000067ab9 */ /* 0x000fe20000000a00 */
[----:B------:R-:W-:Y:S01]  /*99c0*/  MOV R4, R6 ;  /* 0x0000000600047202 */ /* 0x000fe20000000f00 */
[----:B------:R-:W-:Y:S01]  /*99d0*/  IMAD.MOV.U32 R5, RZ, RZ, R11 ;  /* 0x000000ffff057224 */ /* 0x000fe200078e000b */
[----:B------:R-:W-:Y:S01]  /*99e0*/  ULDC UR4, c[0x0][0xa8c] ;  /* 0x0002a30000047ab9 */ /* 0x000fe20000000800 */
[----:B------:R-:W-:Y:S01]  /*99f0*/  IMAD.X R0, RZ, RZ, R9, P2 ;  /* 0x000000ffff007224 */ /* 0x000fe200010e0609 */
[C---:B------:R-:W-:Y:S01]  /*9a00*/  ISETP.GE.AND P3, PT, R17.reuse, UR4, PT ;  /* 0x0000000411007c0c */ /* 0x040fe2000bf66270 */
[----:B------:R-:W-:Y:S01]  /*9a10*/  VIADD R10, R17, 0x40 ;  /* 0x00000040110a7836 */ /* 0x000fe20000000000 */
[----:B------:R-:W-:Y:S01]  /*9a20*/  ULDC.64 UR8, c[0x0][0x208] ;  /* 0x0000820000087ab9 */ /* 0x000fe20000000a00 */
[----:B------:R-:W-:Y:S02]  /*9a30*/  IMAD R0, R0, UR6, RZ ;  /* 0x0000000600007c24 */ /* 0x000fe4000f8e02ff */
[----:B------:R-:W-:Y:S01]  /*9a40*/  IMAD.WIDE.U32 R4, R3, UR6, R4 ;  /* 0x0000000603047c25 */ /* 0x000fe2000f8e0004 */
[----:B------:R-:W-:-:S03]  /*9a50*/  ISETP.GE.AND P4, PT, R10, UR4, PT ;  /* 0x000000040a007c0c */ /* 0x000fc6000bf86270 */
[----:B------:R-:W-:Y:S01]  /*9a60*/  IMAD R3, R3, UR7, R0 ;  /* 0x0000000703037c24 */ /* 0x000fe2000f8e0200 */
[----:B------:R-:W-:Y:S02]  /*9a70*/  ULDC.64 UR6, c[0x0][0xa80] ;  /* 0x0002a00000067ab9 */ /* 0x000fe40000000a00 */
[----:B0-----:R-:W-:Y:S01]  /*9a80*/  LEA R12, P2, R4, UR6, 0x1 ;  /* 0x00000006040c7c11 */ /* 0x001fe2000f8408ff */
[----:B------:R-:W-:-:S05]  /*9a90*/  IMAD.IADD R3, R5, 0x1, R3 ;  /* 0x0000000105037824 */ /* 0x000fca00078e0203 */
[----:B------:R-:W-:-:S05]  /*9aa0*/  LEA.HI.X R13, R4, UR7, R3, 0x1, P2 ;  /* 0x00000007040d7c11 */ /* 0x000fca00090f0c03 */
[----:B------:R1:W-:Y:S04]  /*9ab0*/  @!P3 STG.E.128 desc[UR8][R12.64], RZ ;  /* 0x000000ff0c00b986 */ /* 0x0003e8000c101d08 */
[----:B------:R1:W-:Y:S02]  /*9ac0*/  @!P4 STG.E.128 desc[UR8][R12.64+0x80], RZ ;  /* 0x000080ff0c00c986 */ /* 0x0003e4000c101d08 */
.L_x_296:
[----:B------:R-:W-:Y:S05]  /*9ad0*/  BSYNC B1 ;  /* 0x0000000000017941 */ /* 0x000fea0003800000 */
.L_x_295:
        /* <DEDUP_REMOVED lines=8> */
[----:B------:R-:W-:Y:S01]  /*9b60*/  IMAD.X R0, RZ, RZ, R9, P1 ;  /* 0x000000ffff007224 */ /* 0x000fe200008e0609 */
[----:B------:R-:W-:Y:S01]  /*9b70*/  ULDC.64 UR8, c[0x0][0x208] ;  /* 0x0000820000087ab9 */ /* 0x000fe20000000a00 */
[----:B------:R-:W-:Y:S02]  /*9b80*/  VIADD R10, R17, 0x40 ;  /* 0x00000040110a7836 */ /* 0x000fe40000000000 */
[----:B------:R-:W-:-:S02]  /*9b90*/  IMAD R0, R0, UR6, RZ ;  /* 0x0000000600007c24 */ /* 0x000fc4000f8e02ff */
[----:B------:R-:W-:Y:S01]  /*9ba0*/  IMAD.WIDE.U32 R4, R3, UR6, R4 ;  /* 0x0000000603047c25 */ /* 0x000fe2000f8e0004 */
[----:B------:R-:W-:-:S03]  /*9bb0*/  ISETP.GE.AND P3, PT, R10, UR4, PT ;  /* 0x000000040a007c0c */ /* 0x000fc6000bf66270 */
[----:B------:R-:W-:Y:S01]  /*9bc0*/  IMAD R3, R3, UR7, R0 ;  /* 0x0000000703037c24 */ /* 0x000fe2000f8e0200 */
[----:B------:R-:W-:Y:S02]  /*9bd0*/  ULDC.64 UR6, c[0x0][0xa80] ;  /* 0x0002a00000067ab9 */ /* 0x000fe40000000a00 */
[----:B01----:R-:W-:Y:S02]  /*9be0*/  LEA R12, P1, R4, UR6, 0x1 ;  /* 0x00000006040c7c11 */ /* 0x003fe4000f8208ff */
[----:B------:R-:W-:-:S04]  /*9bf0*/  IADD3 R3, R5, R3, RZ ;  /* 0x0000000305037210 */ /* 0x000fc80007ffe0ff */
[----:B------:R-:W-:-:S05]  /*9c00*/  LEA.HI.X R13, R4, UR7, R3, 0x1, P1 ;  /* 0x00000007040d7c11 */ /* 0x000fca00088f0c03 */
[----:B------:R2:W-:Y:S04]  /*9c10*/  @!P2 STG.E.128 desc[UR8][R12.64], RZ ;  /* 0x000000ff0c00a986 */ /* 0x0005e8000c101d08 */
[----:B------:R2:W-:Y:S02]  /*9c20*/  @!P3 STG.E.128 desc[UR8][R12.64+0x80], RZ ;  /* 0x000080ff0c00b986 */ /* 0x0005e4000c101d08 */
.L_x_298:
[----:B------:R-:W-:Y:S05]  /*9c30*/  BSYNC B1 ;  /* 0x0000000000017941 */ /* 0x000fea0003800000 */
.L_x_297:
        /* <DEDUP_REMOVED lines=18> */
[----:B------:R3:W-:Y:S04]  /*9d60*/  @!P1 STG.E.128 desc[UR8][R6.64], RZ ;  /* 0x000000ff06009986 */ /* 0x0007e8000c101d08 */
[----:B------:R3:W-:Y:S02]  /*9d70*/  @!P2 STG.E.128 desc[UR8][R6.64+0x80], RZ ;  /* 0x000080ff0600a986 */ /* 0x0007e4000c101d08 */
.L_x_289:
[----:B------:R-:W-:Y:S05]  /*9d80*/  BSYNC B0 ;  /* 0x0000000000007941 */ /* 0x000fea0003800000 */
.L_x_280:
[----:B------:R-:W-:Y:S02]  /*9d90*/  ULDC UR4, c[0x0][0xc14] ;  /* 0x0003050000047ab9 */ /* 0x000fe40000000800 */
[----:B------:R-:W-:-:S13]  /*9da0*/  ISETP.GE.AND P0, PT, R51, UR4, PT ;  /* 0x0000000433007c0c */ /* 0x000fda000bf06270 */
[----:B------:R-:W-:Y:S05]  /*9db0*/  @!P0 BRA `(.L_x_299) ;  /* 0xffffff6c00fc8947 */ /* 0x000fea000383ffff */
[----:B------:R-:W-:Y:S05]  /*9dc0*/  EXIT ;  /* 0x000000000000794d */ /* 0x000fea0003800000 */
.L_x_255:
[----:B------:R-:W-:-:S08]  /*9dd0*/  NOP ;  /* 0x0000000000007918 */ /* 0x000fd00000000000 */
[----:B0-----:R-:W0:-:S00]  /*9de0*/  USETMAXREG.DEALLOC.CTAPOOL 0x18 ;  /* 0x00000018000079c8 */ /* 0x001e0000080e0500 */
[----:B0-----:R-:W-:-:S06]  /*9df0*/  LOP3.LUT R0, R0, 0x3, RZ, 0xc0, !PT ;  /* 0x0000000300007812 */ /* 0x001fcc00078ec0ff */
[----:B------:R-:W0:Y:S02]  /*9e00*/  SHFL.IDX PT, R0, R0, RZ, 0x1f ;  /* 0x00001fff00007589 */ /* 0x000e2400000e0000 */
[----:B0-----:R-:W-:-:S13]  /*9e10*/  ISETP.NE.AND P0, PT, R0, RZ, PT ;  /* 0x000000ff0000720c */ /* 0x001fda0003f05270 */
[----:B------:R-:W-:Y:S05]  /*9e20*/  @P0 EXIT ;  /* 0x000000000000094d */ /* 0x000fea0003800000 */
[----:B------:R-:W0:Y:S01]  /*9e30*/  S2R R2, SR_TID.X ;  /* 0x0000000000027919 */ /* 0x000e220000002100 */
[----:B------:R-:W-:Y:S01]  /*9e40*/  LOP3.LUT R4, R4, 0xffffffdf, RZ, 0xc0, !PT ;  /* 0xffffffdf04047812 */ /* 0x000fe200078ec0ff */
[----:B------:R-:W-:Y:S01]  /*9e50*/  ULDC UR5, c[0x0][0xc14] ;  /* 0x0003050000057ab9 */ /* 0x000fe20000000800 */
[----:B------:R-:W-:Y:S01]  /*9e60*/  IMAD.MOV.U32 R0, RZ, RZ, RZ ;  /* 0x000000ffff007224 */ /* 0x000fe200078e00ff */
[----:B------:R-:W-:Y:S01]  /*9e70*/  ULDC.64 UR6, c[0x0][0x208] ;  /* 0x0000820000067ab9 */ /* 0x000fe20000000a00 */
[----:B------:R-:W-:Y:S01]  /*9e80*/  ULDC UR4, c[0x0][0xc10] ;  /* 0x0003040000047ab9 */ /* 0x000fe20000000800 */
[----:B0-----:R-:W-:-:S04]  /*9e90*/  LOP3.LUT R8, R2, 0x1f, RZ, 0xc0, !PT ;  /* 0x0000001f02087812 */ /* 0x001fc800078ec0ff */
[----:B------:R-:W-:-:S13]  /*9ea0*/  ISETP.NE.AND P0, PT, R8, 0x1f, PT ;  /* 0x0000001f0800780c */ /* 0x000fda0003f05270 */
[----:B------:R-:W-:Y:S02]  /*9eb0*/  @P0 LOP3.LUT R4, R4, 0x20, RZ, 0xfc, !PT ;  /* 0x0000002004040812 */ /* 0x000fe400078efcff */
[----:B------:R-:W-:-:S13]  /*9ec0*/  ISETP.GE.OR P0, PT, R8, UR5, !P0 ;  /* 0x0000000508007c0c */ /* 0x000fda000c706670 */
[----:B------:R-:W0:Y:S02]  /*9ed0*/  @!P0 LDC.64 R2, c[0x0][0xc58] ;  /* 0x00031600ff028b82 */ /* 0x000e240000000a00 */
[----:B0-----:R-:W-:-:S05]  /*9ee0*/  @!P0 IMAD.WIDE.U32 R2, R8, 0x4, R2 ;  /* 0x0000000408028825 */ /* 0x001fca00078e0002 */
[----:B------:R-:W2:Y:S01]  /*9ef0*/  @!P0 LDG.E R0, desc[UR6][R2.64] ;  /* 0x0000000602008981 */ /* 0x000ea2000c1e1900 */
[C---:B------:R-:W-:Y:S01]  /*9f00*/  ISETP.NE.AND P1, PT, R8.reuse, RZ, PT ;  /* 0x000000ff0800720c */ /* 0x040fe20003f25270 */
[----:B------:R-:W0:Y:S01]  /*9f10*/  S2UR UR6, SR_CTAID.X ;  /* 0x00000000000679c3 */ /* 0x000e220000002500 */
[----:B------:R-:W-:Y:S01]  /*9f20*/  ISETP.GE.U32.AND P0, PT, R8, 0x2, PT ;  /* 0x000000020800780c */ /* 0x000fe20003f06070 */
[----:B------:R-:W-:Y:S01]  /*9f30*/  IMAD.MOV.U32 R16, RZ, RZ, RZ ;  /* 0x000000ffff107224 */ /* 0x000fe200078e00ff */
[----:B------:R-:W-:Y:S01]  /*9f40*/  LOP3.LUT R4, R4, 0xfffffffe, RZ, 0xc0, !PT ;  /* 0xfffffffe04047812 */ /* 0x000fe200078ec0ff */
[----:B------:R-:W-:-:S08]  /*9f50*/  IMAD.MOV.U32 R19, RZ, RZ, RZ ;  /* 0x000000ffff137224 */ /* 0x000fd000078e00ff */
[----:B------:R-:W-:-:S04]  /*9f60*/  @P1 LOP3.LUT R4, R4, 0x1, RZ, 0xfc, !PT ;  /* 0x0000000104041812 */ /* 0x000fc800078efcff */
[----:B------:R-:W-:-:S04]  /*9f70*/  LOP3.LUT R4, R4, 0xffffffef, RZ, 0xc0, !PT ;  /* 0xffffffef04047812 */ /* 0x000fc800078ec0ff */
[----:B------:R-:W-:-:S04]  /*9f80*/  @P0 LOP3.LUT R4, R4, 0x10, RZ, 0xfc, !PT ;  /* 0x0000001004040812 */ /* 0x000fc800078efcff */
[----:B------:R-:W-:Y:S01]  /*9f90*/  LOP3.LUT R4, R4, 0xfffffff7, RZ, 0xc0, !PT ;  /* 0xfffffff704047812 */ /* 0x000fe200078ec0ff */
[----:B--2---:R-:W1:Y:S02]  /*9fa0*/  SHFL.UP PT, R5, R0, 0x1, RZ ;  /* 0x0420000000057989 */ /* 0x004e6400000e00ff */
[----:B-1----:R-:W-:-:S04]  /*9fb0*/  SEL R5, R5, RZ, P1 ;  /* 0x000000ff05057207 */ /* 0x002fc80000800000 */
[----:B------:R-:W-:-:S05]  /*9fc0*/  IADD3 R5, R0, R5, RZ ;  /* 0x0000000500057210 */ /* 0x000fca0007ffe0ff */
[----:B------:R-:W1:Y:S02]  /*9fd0*/  SHFL.UP PT, R6, R5, 0x2, RZ ;  /* 0x0440000005067989 */ /* 0x000e6400000e00ff */
[----:B-1----:R-:W-:Y:S02]  /*9fe0*/  SEL R6, R6, RZ, P0 ;  /* 0x000000ff06067207 */ /* 0x002fe40000000000 */
[----:B------:R-:W-:-:S03]  /*9ff0*/  ISETP.GE.U32.AND P0, PT, R8, 0x4, PT ;  /* 0x000000040800780c */ /* 0x000fc60003f06070 */
[----:B------:R-:W-:-:S05]  /*a000*/  IMAD.IADD R6, R5, 0x1, R6 ;  /* 0x0000000105067824 */ /* 0x000fca00078e0206 */
[----:B------:R-:W1:Y:S05]  /*a010*/  SHFL.UP PT, R7, R6, 0x4, RZ ;  /* 0x0480000006077989 */ /* 0x000e6a00000e00ff */
[----:B------:R-:W-:-:S04]  /*a020*/  @P0 LOP3.LUT R4, R4, 0x8, RZ, 0xfc, !PT ;  /* 0x0000000804040812 */ /* 0x000fc800078efcff */
[----:B------:R-:W-:Y:S02]  /*a030*/  LOP3.LUT R4, R4, 0xfffffffb, RZ, 0xc0, !PT ;  /* 0xfffffffb04047812 */ /* 0x000fe400078ec0ff */
        /* <DEDUP_REMOVED lines=10> */
[----:B------:R-:W-:Y:S02]  /*a0e0*/  @P0 LOP3.LUT R4, R4, 0x2, RZ, 0xfc, !PT ;  /* 0x0000000204040812 */ /* 0x000fe400078efcff */
[----:B-1----:R-:W-:-:S05]  /*a0f0*/  SEL R2, R2, RZ, P0 ;  /* 0x000000ff02027207 */ /* 0x002fca0000000000 */
[----:B------:R-:W-:-:S05]  /*a100*/  IMAD.IADD R2, R3, 0x1, R2 ;  /* 0x0000000103027824 */ /* 0x000fca00078e0202 */
[----:B------:R-:W1:Y:S02]  /*a110*/  SHFL.IDX PT, R5, R2, 0x1f, 0x1f ;  /* 0x03e01f0002057f89 */ /* 0x000e6400000e0000 */
[----:B-1----:R-:W-:-:S05]  /*a120*/  IMAD R5, R5, UR4, RZ ;  /* 0x0000000405057c24 */ /* 0x002fca000f8e02ff */
[----:B0-----:R-:W-:Y:S02]  /*a130*/  ISETP.GT.AND P0, PT, R5, UR6, PT ;  /* 0x0000000605007c0c */ /* 0x001fe4000bf04270 */
[----:B------:R-:W-:-:S11]  /*a140*/  MOV R6, R5 ;  /* 0x0000000500067202 */ /* 0x000fd60000000f00 */
[----:B------:R-:W-:Y:S05]  /*a150*/  @P0 BRA `(.L_x_300) ;  /* 0x0000000000c40947 */ /* 0x000fea0003800000 */
[----:B------:R-:W-:Y:S01]  /*a160*/  IMAD.MOV.U32 R5, RZ, RZ, R6 ;  /* 0x000000ffff057224 */ /* 0x000fe200078e0006 */
[----:B------:R-:W-:Y:S01]  /*a170*/  ULDC UR5, c[0x0][0xc14] ;  /* 0x0003050000057ab9 */ /* 0x000fe20000000800 */
[----:B------:R-:W-:Y:S01]  /*a180*/  IMAD.MOV.U32 R19, RZ, RZ, RZ ;  /* 0x000000ffff137224 */ /* 0x000fe200078e00ff */
[----:B------:R-:W-:Y:S01]  /*a190*/  ULDC UR7, c[0x0][0xc14] ;  /* 0x0003050000077ab9 */ /* 0x000fe20000000800 */
[----:B------:R-:W-:-:S05]  /*a1a0*/  ULDC UR4, c[0x0][0xc10] ;  /* 0x0003040000047ab9 */ /* 0x000fca0000000800 */
.L_x_304:
[----:B------:R-:W-:Y:S02]  /*a1b0*/  VIADD R0, R19, 0x1f ;  /* 0x0000001f13007836 */ /* 0x000fe40000000000 */
[----:B------:R-:W-:-:S03]  /*a1c0*/  IMAD.U32 R19, RZ, RZ, UR7 ;  /* 0x00000007ff137e24 */ /* 0x000fc6000f8e00ff */
[----:B------:R-:W-:-:S13]  /*a1d0*/  ISETP.GE.AND P0, PT, R0, UR5, PT ;  /* 0x0000000500007c0c */ /* 0x000fda000bf06270 */
[----:B------:R-:W-:Y:S05]  /*a1e0*/  @P0 BRA `(.L_x_301) ;  /* 0x0000000400440947 */ /* 0x000fea0003800000 */
[----:B------:R-:W0:Y:S01]  /*a1f0*/  S2R R2, SR_TID.X ;  /* 0x0000000000027919 */ /* 0x000e220000002100 */
[----:B------:R-:W-:Y:S01]  /*a200*/  IMAD.MOV.U32 R19, RZ, RZ, R0 ;  /* 0x000000ffff137224 */ /* 0x000fe200078e0000 */
[----:B------:R-:W-:Y:S01]  /*a210*/  BSSY B0, `(.L_x_302) ;  /* 0x000000b000007945 */ /* 0x000fe20003800000 */
[----:B------:R-:W-:Y:S02]  /*a220*/  MOV R0, RZ ;  /* 0x000000ff00007202 */ /* 0x000fe40000000f00 */
[----:B0-----:R-:W-:-:S04]  /*a230*/  LOP3.LUT R8, R2, 0x1f, RZ, 0xc0, !PT ;  /* 0x0000001f02087812 */ /* 0x001fc800078ec0ff */
[C---:B------:R-:W-:Y:S01]  /*a240*/  ISETP.NE.AND P1, PT, R8.reuse, 0x1f, PT ;  /* 0x0000001f0800780c */ /* 0x040fe20003f25270 */
[----:B------:R-:W-:-:S05]  /*a250*/  IMAD.IADD R7, R8, 0x1, R19 ;  /* 0x0000000108077824 */ /* 0x000fca00078e0213 */
[----:B------:R-:W-:-:S13]  /*a260*/  ISETP.GE.OR P0, PT, R7, UR5, !P1 ;  /* 0x0000000507007c0c */ /* 0x000fda000cf06670 */
[----:B------:R-:W-:Y:S05]  /*a270*/  @P0 BRA `(.L_x_303) ;  /* 0x0000000000100947 */ /* 0x000fea0003800000 */
[----:B------:R-:W0:Y:S01]  /*a280*/  LDC.64 R2, c[0x0][0xc58] ;  /* 0x00031600ff027b82 */ /* 0x000e220000000a00 */
[----:B------:R-:W-:Y:S01]  /*a290*/  ULDC.64 UR8, c[0x0][0x208] ;  /* 0x0000820000087ab9 */ /* 0x000fe20000000a00 */
[----:B0-----:R-:W-:-:S05]  /*a2a0*/  IMAD.WIDE R2, R7, 0x4, R2 ;  /* 0x0000000407027825 */ /* 0x001fca00078e0202 */
[----:B------:R0:W5:Y:S02]  /*a2b0*/  LDG.E R0, desc[UR8][R2.64] ;  /* 0x0000000802007981 */ /* 0x000164000c1e1900 */
.L_x_303:
[----:B------:R-:W-:Y:S05]  /*a2c0*/  BSYNC B0 ;  /* 0x0000000000007941 */ /* 0x000fea0003800000 */
.L_x_302:
[----:B0----5:R-:W0:Y:S01]  /*a2d0*/  SHFL.UP PT, R2, R0, 0x1, RZ ;  /* 0x0420000000027989 */ /* 0x021e2200000e00ff */
[C---:B------:R-:W-:Y:S02]  /*a2e0*/  ISETP.NE.AND P0, PT, R8.reuse, RZ, PT ;  /* 0x000000ff0800720c */ /* 0x040fe40003f05270 */
[----:B------:R-:W-:Y:S02]  /*a2f0*/  ISETP.GE.U32.AND P1, PT, R8, 0x2, PT ;  /* 0x000000020800780c */ /* 0x000fe40003f26070 */
[----:B0-----:R-:W-:Y:S02]  /*a300*/  SEL R3, R2, RZ, P0 ;  /* 0x000000ff02037207 */ /* 0x001fe40000000000 */
[----:B------:R-:W-:-:S03]  /*a310*/  ISETP.GE.U32.AND P0, PT, R8, 0x4, PT ;  /* 0x000000040800780c */ /* 0x000fc60003f06070 */
[----:B------:R-:W-:-:S05]  /*a320*/  IMAD.IADD R3, R0, 0x1, R3 ;  /* 0x0000000100037824 */ /* 0x000fca00078e0203 */
[----:B------:R-:W0:Y:S02]  /*a330*/  SHFL.UP PT, R2, R3, 0x2, RZ ;  /* 0x0440000003027989 */ /* 0x000e2400000e00ff */
        /* <DEDUP_REMOVED lines=8> */
[----:B0-----:R-:W-:-:S05]  /*a3c0*/  SEL R6, R6, RZ, P1 ;  /* 0x000000ff06067207 */ /* 0x001fca0000800000 */
[----:B------:R-:W-:-:S05]  /*a3d0*/  IMAD.IADD R6, R7, 0x1, R6 ;  /* 0x0000000107067824 */ /* 0x000fca00078e0206 */
[----:B------:R-:W0:Y:S02]  /*a3e0*/  SHFL.UP PT, R8, R6, 0x10, RZ ;  /* 0x0600000006087989 */ /* 0x000e2400000e00ff */
[----:B0-----:R-:W-:-:S05]  /*a3f0*/  SEL R9, R8, RZ, P0 ;  /* 0x000000ff08097207 */ /* 0x001fca0000000000 */
[----:B------:R-:W-:-:S05]  /*a400*/  IMAD.IADD R9, R6, 0x1, R9 ;  /* 0x0000000106097824 */ /* 0x000fca00078e0209 */
[----:B------:R-:W0:Y:S02]  /*a410*/  SHFL.IDX PT, R3, R9, 0x1f, 0x1f ;  /* 0x03e01f0009037f89 */ /* 0x000e2400000e0000 */
[----:B0-----:R-:W-:-:S04]  /*a420*/  IMAD R6, R3, UR4, RZ ;  /* 0x0000000403067c24 */ /* 0x001fc8000f8e02ff */
[----:B------:R-:W-:-:S05]  /*a430*/  IMAD.IADD R5, R6, 0x1, R5 ;  /* 0x0000000106057824 */ /* 0x000fca00078e0205 */
[----:B------:R-:W-:-:S13]  /*a440*/  ISETP.GT.AND P0, PT, R5, UR6, PT ;  /* 0x0000000605007c0c */ /* 0x000fda000bf04270 */
[----:B------:R-:W-:Y:S05]  /*a450*/  @!P0 BRA `(.L_x_304) ;  /* 0xfffffffc00548947 */ /* 0x000fea000383ffff */
[----:B------:R-:W-:-:S07]  /*a460*/  MOV R2, R9 ;  /* 0x0000000900027202 */ /* 0x000fce0000000f00 */
.L_x_300:
[----:B------:R-:W-:-:S04]  /*a470*/  IMAD.IADD R7, R5, 0x1, -R6 ;  /* 0x0000000105077824 */ /* 0x000fc800078e0a06 */
[----:B------:R-:W-:-:S05]  /*a480*/  IMAD R3, R2, UR4, R7 ;  /* 0x0000000402037c24 */ /* 0x000fca000f8e0207 */
[----:B------:R-:W-:-:S13]  /*a490*/  ISETP.GT.AND P0, PT, R3, UR6, PT ;  /* 0x0000000603007c0c */ /* 0x000fda000bf04270 */
[----:B------:R-:W-:-:S04]  /*a4a0*/  VOTE.ANY R8, PT, !P0 ;  /* 0x0000000000087806 */ /* 0x000fc800040e0100 */
[----:B------:R-:W0:Y:S01]  /*a4b0*/  POPC R5, R8 ;  /* 0x0000000800057309 */ /* 0x000e220000000000 */
[----:B------:R-:W-:Y:S01]  /*a4c0*/  ISETP.NE.AND P0, PT, R8, RZ, PT ;  /* 0x000000ff0800720c */ /* 0x000fe20003f05270 */
[----:B0-----:R-:W0:Y:S02]  /*a4d0*/  SHFL.IDX PT, R0, R0, R5, 0x1f ;  /* 0x00001f0500007589 */ /* 0x001e2400000e0000 */
[----:B0-----:R-:W-:-:S04]  /*a4e0*/  IABS R6, R0 ;  /* 0x0000000000067213 */ /* 0x001fc80000000000 */
[----:B------:R-:W0:Y:S08]  /*a4f0*/  I2F.RP R9, R6 ;  /* 0x0000000600097306 */ /* 0x000e300000209400 */
[----:B0-----:R-:W0:Y:S02]  /*a500*/  MUFU.RCP R9, R9 ;  /* 0x0000000900097308 */ /* 0x001e240000001000 */
[----:B0-----:R-:W-:-:S06]  /*a510*/  VIADD R3, R9, 0xffffffe ;  /* 0x0ffffffe09037836 */ /* 0x001fcc0000000000 */
[----:B------:R-:W0:Y:S02]  /*a520*/  F2I.FTZ.U32.TRUNC.NTZ R3, R3 ;  /* 0x0000000300037305 */ /* 0x000e24000021f000 */
[----:B0-----:R-:W-:Y:S01]  /*a530*/  IMAD.MOV R11, RZ, RZ, -R3 ;  /* 0x000000ffff0b7224 */ /* 0x001fe200078e0a03 */
[----:B------:R-:W-:Y:S06]  /*a540*/  @!P0 BRA `(.L_x_305) ;  /* 0x0000000000088947 */ /* 0x000fec0003800000 */
[----:B------:R-:W-:-:S05]  /*a550*/  VIADD R9, R5, 0xffffffff ;  /* 0xffffffff05097836 */ /* 0x000fca0000000000 */
[----:B------:R0:W1:Y:S02]  /*a560*/  SHFL.IDX PT, R16, R2, R9, 0x1f ;  /* 0x00001f0902107589 */ /* 0x00006400000e0000 */
.L_x_305:
[----:B-1----:R-:W-:Y:S02]  /*a570*/  IMAD R16, R16, UR4, R7 ;  /* 0x0000000410107c24 */ /* 0x002fe4000f8e0207 */
[----:B------:R-:W-:Y:S02]  /*a580*/  IMAD R7, R11, R6, RZ ;  /* 0x000000060b077224 */ /* 0x000fe400078e02ff */
[----:B0-----:R-:W-:Y:S01]  /*a590*/  IMAD.MOV.U32 R2, RZ, RZ, RZ ;  /* 0x000000ffff027224 */ /* 0x001fe200078e00ff */
[----:B------:R-:W-:Y:S01]  /*a5a0*/  IADD3 R17, -R16, UR6, RZ ;  /* 0x0000000610117c10 */ /* 0x000fe2000fffe1ff */
[----:B------:R-:W-:Y:S02]  /*a5b0*/  IMAD.IADD R19, R5, 0x1, R19 ;  /* 0x0000000105137824 */ /* 0x000fe400078e0213 */
[----:B------:R-:W-:Y:S01]  /*a5c0*/  IMAD.HI.U32 R2, R3, R7, R2 ;  /* 0x0000000703027227 */ /* 0x000fe200078e0002 */
[----:B------:R-:W-:Y:S02]  /*a5d0*/  IABS R7, R0 ;  /* 0x0000000000077213 */ /* 0x000fe40000000000 */
[----:B------:R-:W-:-:S03]  /*a5e0*/  IABS R3, R17 ;  /* 0x0000001100037213 */ /* 0x000fc60000000000 */
[----:B------:R-:W-:Y:S02]  /*a5f0*/  IMAD.MOV R7, RZ, RZ, -R7 ;  /* 0x000000ffff077224 */ /* 0x000fe400078e0a07 */
[----:B------:R-:W-:-:S04]  /*a600*/  IMAD.HI.U32 R2, R2, R3, RZ ;  /* 0x0000000302027227 */ /* 0x000fc800078e00ff */
[----:B------:R-:W-:-:S05]  /*a610*/  IMAD R3, R2, R7, R3 ;  /* 0x0000000702037224 */ /* 0x000fca00078e0203 */
[----:B------:R-:W-:-:S13]  /*a620*/  ISETP.GT.U32.AND P0, PT, R6, R3, PT ;  /* 0x000000030600720c */ /* 0x000fda0003f04070 */
[----:B------:R-:W-:Y:S01]  /*a630*/  @!P0 IMAD.IADD R3, R3, 0x1, -R6 ;  /* 0x0000000103038824 */ /* 0x000fe200078e0a06 */
[----:B------:R-:W-:-:S04]  /*a640*/  @!P0 IADD3 R2, R2, 0x1, RZ ;  /* 0x0000000102028810 */ /* 0x000fc80007ffe0ff */
[----:B------:R-:W-:Y:S02]  /*a650*/  ISETP.GE.U32.AND P0, PT, R3, R6, PT ;  /* 0x000000060300720c */ /* 0x000fe40003f06070 */
[----:B------:R-:W-:-:S11]  /*a660*/  LOP3.LUT R3, R17, R0, RZ, 0x3c, !PT ;  /* 0x0000000011037212 */ /* 0x000fd600078e3cff */
[----:B------:R-:W-:Y:S01]  /*a670*/  @P0 VIADD R2, R2, 0x1 ;  /* 0x0000000102020836 */ /* 0x000fe20000000000 */
[----:B------:R-:W-:-:S13]  /*a680*/  ISETP.GE.AND P0, PT, R3, RZ, PT ;  /* 0x000000ff0300720c */ /* 0x000fda0003f06270 */
[----:B------:R-:W-:Y:S01]  /*a690*/  @!P0 IMAD.MOV R2, RZ, RZ, -R2 ;  /* 0x000000ffff028224 */ /* 0x000fe200078e0a02 */
[----:B------:R-:W-:-:S13]  /*a6a0*/  ISETP.NE.AND P0, PT, R0, RZ, PT ;  /* 0x000000ff0000720c */ /* 0x000fda0003f05270 */
[----:B------:R-:W-:-:S05]  /*a6b0*/  @!P0 LOP3.LUT R2, RZ, R0, RZ, 0x33, !PT ;  /* 0x00000000ff028212 */ /* 0x000fca00078e33ff */
[--C-:B------:R-:W-:Y:S02]  /*a6c0*/  IMAD.MOV R3, RZ, RZ, -R2.reuse ;  /* 0x000000ffff037224 */ /* 0x100fe400078e0a02 */
[----:B------:R-:W-:Y:S02]  /*a6d0*/  IMAD.MOV.U32 R18, RZ, RZ, R2 ;  /* 0x000000ffff127224 */ /* 0x000fe400078e0002 */
[----:B------:R-:W-:Y:S01]  /*a6e0*/  IMAD R17, R0, R3, R17 ;  /* 0x0000000300117224 */ /* 0x000fe200078e0211 */
[----:B------:R-:W-:Y:S06]  /*a6f0*/  BRA `(.L_x_306) ;  /* 0x00000000000c7947 */ /* 0x000fec0003800000 */
.L_x_301:
[----:B------:R-:W-:Y:S01]  /*a700*/  MOV R17, RZ ;  /* 0x000000ff00117202 */ /* 0x000fe20000000f00 */
[----:B------:R-:W-:Y:S02]  /*a710*/  IMAD.U32 R16, RZ, RZ, UR6 ;  /* 0x00000006ff107e24 */ /* 0x000fe4000f8e00ff */
[----:B------:R-:W-:-:S07]  /*a720*/  IMAD.MOV.U32 R18, RZ, RZ, RZ ;  /* 0x000000ffff127224 */ /* 0x000fce00078e00ff */
.L_x_306:
[----:B------:R-:W0:Y:S01]  /*a730*/  S2R R0, SR_TID.X ;  /* 0x0000000000007919 */ /* 0x000e220000002100 */
[----:B------:R-:W-:Y:S01]  /*a740*/  STL [R1+0x28], RZ ;  /* 0x000028ff01007387 */ /* 0x000fe20000100800 */
[----:B0-----:R-:W-:-:S04]  /*a750*/  LOP3.LUT R0, R0, 0x1f, RZ, 0xc0, !PT ;  /* 0x0000001f00007812 */ /* 0x001fc800078ec0ff */
[----:B------:R-:W-:-:S13]  /*a760*/  ISETP.NE.AND P0, PT, R0, RZ, PT ;  /* 0x000000ff0000720c */ /* 0x000fda0003f05270 */
[----:B------:R-:W0:Y:S01]  /*a770*/  @!P0 S2R R3, SR_CgaCtaId ;  /* 0x0000000000038919 */ /* 0x000e220000008800 */
[----:B------:R-:W-:-:S04]  /*a780*/  @!P0 MOV R0, 0x400 ;  /* 0x0000040000008802 */ /* 0x000fc80000000f00 */
[----:B0-----:R-:W-:-:S05]  /*a790*/  @!P0 LEA R0, R3, R0, 0x18 ;  /* 0x0000000003008211 */ /* 0x001fca00078ec0ff */
[----:B------:R0:W-:Y:S01]  /*a7a0*/  @!P0 STS.128 [R0+0x348d0], R16 ;  /* 0x0348d01000008388 */ /* 0x0001e20000000c00 */
[----:B------:R-:W-:Y:S06]  /*a7b0*/  BAR.ARV 0x5, 0x120 ;  /* 0x0144800000007b1d */ /* 0x000fec0000002000 */
[----:B------:R-:W-:Y:S01]  /*a7c0*/  ISETP.GE.AND P0, PT, R19, UR5, PT ;  /* 0x0000000513007c0c */ /* 0x000fe2000bf06270 */
[----:B0-----:R-:W-:-:S05]  /*a7d0*/  IMAD.MOV.U32 R0, RZ, RZ, 0x1 ;  /* 0x00000001ff007424 */ /* 0x001fca00078e00ff */
[----:B------:R0:W-:Y:S04]  /*a7e0*/  STL [R1+0x8], R0 ;  /* 0x0000080001007387 */ /* 0x0001e80000100800 */
[----:B------:R0:W-:Y:S03]  /*a7f0*/  STL [R1], RZ ;  /* 0x000000ff01007387 */ /* 0x0001e60000100800 */
[----:B------:R-:W-:Y:S05]  /*a800*/  @P0 BRA `(.L_x_307) ;  /* 0x0000003c00d00947 */ /* 0x000fea0003800000 */
[----:B0-----:R-:W-:Y:S01]  /*a810*/  IMAD.MOV.U32 R0, RZ, RZ, 0x1 ;  /* 0x00000001ff007424 */ /* 0x001fe200078e00ff */
[----:B------:R0:W-:Y:S01]  /*a820*/  STL [R1], RZ ;  /* 0x000000ff01007387 */ /* 0x0001e20000100800 */
[----:B------:R-:W-:Y:S01]  /*a830*/  ULDC UR38, c[0x0][0xc] ;  /* 0x0000030000267ab9 */ /* 0x000fe20000000800 */
[----:B------:R-:W-:Y:S02]  /*a840*/  ULDC.64 UR36, c[0x0][0x198] ;  /* 0x0000660000247ab9 */ /* 0x000fe40000000a00 */
[----:B------:R0:W-:Y:S04]  /*a850*/  STL [R1+0x8], R0 ;  /* 0x0000080001007387 */ /* 0x0001e80000100800 */
[----:B------:R0:W-:Y:S02]  /*a860*/  STL [R1+0x28], RZ ;  /* 0x000028ff01007387 */ /* 0x0001e40000100800 */
.L_x_372:
[----:B-1----:R-:W1:Y:S01]  /*a870*/  LDC.64 R2, c[0x0][0xc60] ;  /* 0x00031800ff027b82 */ /* 0x002e620000000a00 */
[----:B------:R-:W-:Y:S01]  /*a880*/  ULDC.64 UR4, c[0x0][0x208] ;  /* 0x0000820000047ab9 */ /* 0x000fe20000000a00 */
[----:B-1----:R-:W-:-:S05]  /*a890*/  IMAD.WIDE R2, R19, 0x4, R2 ;  /* 0x0000000413027825 */ /* 0x002fca00078e0202 */
[----:B------:R-:W2:Y:S01]  /*a8a0*/  LDG.E R5, desc[UR4][R2.64] ;  /* 0x0000000402057981 */ /* 0x000ea2000c1e1900 */
[----:B------:R-:W-:Y:S05]  /*a8b0*/  YIELD ;  /* 0x0000000000007946 */ /* 0x000fea0003800000 */
[----:B------:R-:W-:Y:S01]  /*a8c0*/  ULDC.64 UR4, c[0x0][0xa28] ;  /* 0x00028a0000047ab9 */ /* 0x000fe20000000a00 */
[----:B0-----:R-:W-:Y:S01]  /*a8d0*/  IMAD.MOV.U32 R0, RZ, RZ, RZ ;  /* 0x000000ffff007224 */ /* 0x001fe200078e00ff */
[----:B------:R-:W-:Y:S01]  /*a8e0*/  ISETP.NE.U32.AND P0, PT, RZ, UR4, PT ;  /* 0x00000004ff007c0c */ /* 0x000fe2000bf05070 */
[----:B------:R-:W-:-:S03]  /*a8f0*/  ULDC.64 UR6, c[0x0][0x208] ;  /* 0x0000820000067ab9 */ /* 0x000fc60000000a00 */
[----:B------:R-:W-:Y:S01]  /*a900*/  ISETP.NE.AND.EX P0, PT, RZ, UR5, PT, P0 ;  /* 0x00000005ff007c0c */ /* 0x000fe2000bf05300 */
[----:B------:R-:W-:Y:S01]  /*a910*/  IMAD.MOV.U32 R6, RZ, RZ, RZ ;  /* 0x000000ffff067224 */ /* 0x000fe200078e00ff */
[----:B--2---:R-:W-:Y:S01]  /*a920*/  SHF.R.S32.HI R4, RZ, 0x1f, R5 ;  /* 0x0000001fff047819 */ /* 0x004fe20000011405 */
[----:B------:R-:W-:Y:S10]  /*a930*/  STL [R1+0x14], R5 ;  /* 0x0000140501007387 */ /* 0x000ff40000100800 */
[----:B------:R-:W-:-:S04]  /*a940*/  @P0 LEA R2, P1, R5, UR4, 0x2 ;  /* 0x0000000405020c11 */ /* 0x000fc8000f8210ff */
[----:B------:R-:W-:Y:S01]  /*a950*/  @P0 LEA.HI.X R3, R5, UR5, R4, 0x2, P1 ;  /* 0x0000000505030c11 */ /* 0x000fe200088f1404 */
[----:B------:R-:W-:-:S04]  /*a960*/  ULDC.64 UR4, c[0x0][0xa00] ;  /* 0x0002800000047ab9 */ /* 0x000fc80000000a00 */
[----:B------:R0:W5:Y:S01]  /*a970*/  @P0 LDG.E R0, desc[UR6][R2.64] ;  /* 0x0000000602000981 */ /* 0x000162000c1e1900 */
[----:B------:R-:W-:-:S04]  /*a980*/  ISETP.NE.U32.AND P0, PT, RZ, UR4, PT ;  /* 0x00000004ff007c0c */ /* 0x000fc8000bf05070 */
[----:B------:R-:W-:-:S13]  /*a990*/  ISETP.NE.AND.EX P0, PT, RZ, UR5, PT, P0 ;  /* 0x00000005ff007c0c */ /* 0x000fda000bf05300 */
[----:B0-----:R-:W-:-:S04]  /*a9a0*/  @P0 LEA R2, P1, R5, UR4, 0x2 ;  /* 0x0000000405020c11 */ /* 0x001fc8000f8210ff */
[----:B------:R-:W-:Y:S01]  /*a9b0*/  @P0 LEA.HI.X R3, R5, UR5, R4, 0x2, P1 ;  /* 0x0000000505030c11 */ /* 0x000fe200088f1404 */
[----:B------:R-:W-:-:S04]  /*a9c0*/  ULDC.64 UR4, c[0x0][0xa20] ;  /* 0x0002880000047ab9 */ /* 0x000fc80000000a00 */
[----:B------:R-:W2:Y:S01]  /*a9d0*/  @P0 LDG.E R6, desc[UR6][R2.64] ;  /* 0x0000000602060981 */ /* 0x000ea2000c1e1900 */
[----:B------:R-:W-:Y:S02]  /*a9e0*/  ISETP.NE.U32.AND P0, PT, RZ, UR4, PT ;  /* 0x00000004ff007c0c */ /* 0x000fe4000bf05070 */
[C---:B------:R-:W-:Y:S02]  /*a9f0*/  SHF.L.U32 R7, R5.reuse, 0x2, RZ ;  /* 0x0000000205077819 */ /* 0x040fe400000006ff */
[----:B------:R-:W-:Y:S01]  /*aa00*/  ISETP.NE.AND.EX P0, PT, RZ, UR5, PT, P0 ;  /* 0x00000005ff007c0c */ /* 0x000fe2000bf05300 */
[----:B--2---:R0:W-:Y:S04]  /*aa10*/  STL [R1+0x2c], R6 ;  /* 0x00002c0601007387 */ /* 0x0041e80000100800 */
[----:B------:R1:W-:Y:S01]  /*aa20*/  STL [R1+0x1c], R7 ;  /* 0x00001c0701007387 */ /* 0x0003e20000100800 */
[----:B0-----:R-:W-:-:S07]  /*aa30*/  SHF.L.U64.HI R6, R5, 0x2, R4 ;  /* 0x0000000205067819 */ /* 0x001fce0000010204 */
[C---:B------:R-:W-:Y:S01]  /*aa40*/  @P0 IADD3 R4, P1, R7.reuse, UR4, RZ ;  /* 0x0000000407040c10 */ /* 0x040fe2000ff3e0ff */
[----:B------:R0:W-:Y:S03]  /*aa50*/  STL [R1+0x20], R6 ;  /* 0x0000200601007387 */ /* 0x0001e60000100800 */
[----:B------:R-:W-:Y:S01]  /*aa60*/  @P0 IADD3.X R5, R6, UR5, RZ, P1, !PT ;  /* 0x0000000506050c10 */ /* 0x000fe20008ffe4ff */
[----:B------:R-:W-:Y:S02]  /*aa70*/  ULDC.64 UR4, c[0x0][0xa08] ;  /* 0x0002820000047ab9 */ /* 0x000fe40000000a00 */
[----:B------:R-:W-:Y:S01]  /*aa80*/  IADD3 R2, P1, R7, UR4, RZ ;  /* 0x0000000407027c10 */ /* 0x000fe2000ff3e0ff */
[----:B-1----:R-:W-:-:S03]  /*aa90*/  IMAD.MOV.U32 R7, RZ, RZ, RZ ;  /* 0x000000ffff077224 */ /* 0x002fc600078e00ff */
[----:B------:R-:W-:Y:S02]  /*aaa0*/  IADD3.X R3, R6, UR5, RZ, P1, !PT ;  /* 0x0000000506037c10 */ /* 0x000fe40008ffe4ff */
[----:B------:R-:W-:-:S04]  /*aab0*/  ISETP.NE.U32.AND P1, PT, RZ, UR4, PT ;  /* 0x00000004ff007c0c */ /* 0x000fc8000bf25070 */
[----:B------:R-:W-:Y:S01]  /*aac0*/  ISETP.NE.AND.EX P1, PT, RZ, UR5, PT, P1 ;  /* 0x00000005ff007c0c */ /* 0x000fe2000bf25310 */
[----:B------:R-:W-:Y:S02]  /*aad0*/  ULDC.64 UR4, c[0x0][0x3f8] ;  /* 0x0000fe0000047ab9 */ /* 0x000fe40000000a00 */
[----:B------:R-:W-:-:S03]  /*aae0*/  UISETP.NE.U32.AND UP0, UPT, UR4, URZ, UPT ;  /* 0x0000003f0400728c */ /* 0x000fc6000bf05070 */
[----:B------:R-:W-:Y:S01]  /*aaf0*/  ULDC UR4, c[0x0][0x404] ;  /* 0x0001010000047ab9 */ /* 0x000fe20000000800 */
[----:B------:R-:W-:-:S03]  /*ab00*/  UISETP.NE.AND.EX UP0, UPT, UR5, URZ, UPT, UP0 ;  /* 0x0000003f0500728c */ /* 0x000fc6000bf05300 */
[----:B------:R-:W-:Y:S01]  /*ab10*/  ULDC UR5, c[0x0][0x2e0] ;  /* 0x0000b80000057ab9 */ /* 0x000fe20000000800 */
[----:B------:R-:W-:Y:S02]  /*ab20*/  USEL UR4, UR4, 0x1, UP0 ;  /* 0x0000000104047887 */ /* 0x000fe40008000000 */
[----:B------:R1:W5:Y:S02]  /*ab30*/  @P1 LDG.E R7, desc[UR6][R2.64] ;  /* 0x0000000602071981 */ /* 0x000364000c1e1900 */
[----:B------:R-:W-:-:S06]  /*ab40*/  UIMAD UR4, UR4, UR5, URZ ;  /* 0x00000005040472a4 */ /* 0x000fcc000f8e023f */
[----:B0-----:R-:W-:-:S06]  /*ab50*/  IMAD.U32 R6, RZ, RZ, UR4 ;  /* 0x00000004ff067e24 */ /* 0x001fcc000f8e00ff */
[----:B------:R1:W5:Y:S01]  /*ab60*/  @P0 LDG.E R6, desc[UR6][R4.64] ;  /* 0x0000000604060981 */ /* 0x000362000c1e1900 */
[----:B------:R-:W-:Y:S05]  /*ab70*/  @P0 BRA `(.L_x_308) ;  /* 0x0000000000140947 */ /* 0x000fea0003800000 */
[----:B------:R-:W-:Y:S05]  /*ab80*/  @!P1 BRA `(.L_x_308) ;  /* 0x0000000000109947 */ /* 0x000fea0003800000 */
[----:B------:R-:W-:Y:S02]  /*ab90*/  ULDC.64 UR4, c[0x0][0x208] ;  /* 0x0000820000047ab9 */ /* 0x000fe40000000a00 */
[----:B-----5:R-:W2:Y:S04]  /*aba0*/  LDG.E R6, desc[UR4][R2.64] ;  /* 0x0000000402067981 */ /* 0x020ea8000c1e1900 */
[----:B-1----:R-:W2:Y:S02]  /*abb0*/  LDG.E R5, desc[UR4][R2.64+0x4] ;  /* 0x0000040402057981 */ /* 0x002ea4000c1e1900 */
[----:B--2---:R-:W-:-:S07]  /*abc0*/  IMAD.IADD R6, R5, 0x1, -R6 ;  /* 0x0000000105067824 */ /* 0x004fce00078e0a06 */
.L_x_308:
[--C-:B-1---5:R-:W-:Y:S01]  /*abd0*/  IMAD.IADD R2, R6, 0x1, -R0.reuse ;  /* 0x0000000106027824 */ /* 0x122fe200078e0a00 */
[----:B------:R-:W-:Y:S01]  /*abe0*/  BSSY B6, `(.L_x_309) ;  /* 0x0000317000067945 */ /* 0x000fe20003800000 */
[----:B------:R-:W-:Y:S02]  /*abf0*/  IMAD.IADD R3, R7, 0x1, R0 ;  /* 0x0000000107037824 */ /* 0x000fe400078e0200 */
[C---:B------:R-:W-:Y:S01]  /*ac00*/  VIADD R0, R2.reuse, 0x7f ;  /* 0x0000007f02007836 */ /* 0x040fe20000000000 */
[----:B------:R-:W-:Y:S01]  /*ac10*/  STL [R1+0x24], R2 ;  /* 0x0000240201007387 */ /* 0x000fe20000100800 */
[----:B------:R-:W-:-:S03]  /*ac20*/  ISETP.GT.AND P0, PT, R2, RZ, PT ;  /* 0x000000ff0200720c */ /* 0x000fc60003f04270 */
[----:B------:R0:W-:Y:S02]  /*ac30*/  STL [R1+0x4], R3 ;  /* 0x0000040301007387 */ /* 0x0001e40000100800 */
[----:B0-----:R-:W-:-:S04]  /*ac40*/  SHF.R.S32.HI R3, RZ, 0x1f, R0 ;  /* 0x0000001fff037819 */ /* 0x001fc80000011400 */
[----:B------:R-:W-:-:S04]  /*ac50*/  LEA.HI R3, R3, R0, RZ, 0x7 ;  /* 0x0000000003037211 */ /* 0x000fc800078f38ff */
[----:B------:R-:W-:-:S05]  /*ac60*/  SHF.R.S32.HI R0, RZ, 0x7, R3 ;  /* 0x00000007ff007819 */ /* 0x000fca0000011403 */
[----:B------:R0:W-:Y:S01]  /*ac70*/  STL [R1+0x18], R0 ;  /* 0x0000180001007387 */ /* 0x0001e20000100800 */
[----:B------:R-:W-:Y:S05]  /*ac80*/  @P0 BRA `(.L_x_310) ;  /* 0x0000000000480947 */ /* 0x000fea0003800000 */
[----:B------:R-:W1:Y:S02]  /*ac90*/  S2R R2, SR_TID.X ;  /* 0x0000000000027919 */ /* 0x000e640000002100 */
[----:B-1----:R-:W-:-:S04]  /*aca0*/  LOP3.LUT R2, R2, 0x1f, RZ, 0xc0, !PT ;  /* 0x0000001f02027812 */ /* 0x002fc800078ec0ff */
[----:B------:R-:W-:-:S13]  /*acb0*/  ISETP.NE.AND P1, PT, R2, RZ, PT ;  /* 0x000000ff0200720c */ /* 0x000fda0003f25270 */
[----:B------:R-:W-:Y:S05]  /*acc0*/  @P1 BRA `(.L_x_311) ;  /* 0x0000003000201947 */ /* 0x000fea0003800000 */
[----:B------:R-:W1:Y:S01]  /*acd0*/  S2R R7, SR_LANEID ;  /* 0x0000000000077919 */ /* 0x000e620000000000 */
[----:B------:R-:W-:Y:S01]  /*ace0*/  VOTEU.ANY UR4, UPT, PT ;  /* 0x0000000000047886 */ /* 0x000fe200038e0100 */
[----:B------:R-:W2:Y:S01]  /*acf0*/  LDC.64 R2, c[0x0][0xc38] ;  /* 0x00030e00ff027b82 */ /* 0x000ea20000000a00 */
[----:B0-----:R-:W1:Y:S01]  /*ad00*/  FLO.U32 R0, UR4 ;  /* 0x0000000400007d00 */ /* 0x001e6200080e0000 */
[----:B------:R-:W-:-:S07]  /*ad10*/  ULDC.64 UR6, c[0x0][0x208] ;  /* 0x0000820000067ab9 */ /* 0x000fce0000000a00 */
[----:B------:R-:W2:Y:S01]  /*ad20*/  POPC R5, UR4 ;  /* 0x0000000400057d09 */ /* 0x000ea20008000000 */
[----:B-1----:R-:W-:-:S13]  /*ad30*/  ISETP.EQ.U32.AND P0, PT, R0, R7, PT ;  /* 0x000000070000720c */ /* 0x002fda0003f02070 */
[----:B--2---:R-:W2:Y:S01]  /*ad40*/  @P0 ATOMG.E.ADD.STRONG.GPU PT, R3, desc[UR6][R2.64], R5 ;  /* 0x00000005020309a8 */ /* 0x004ea200081ee1c6 */
[----:B------:R-:W0:Y:S02]  /*ad50*/  S2R R4, SR_LTMASK ;  /* 0x0000000000047919 */ /* 0x000e240000003900 */
[----:B0-----:R-:W-:-:S04]  /*ad60*/  LOP3.LUT R4, R4, UR4, RZ, 0xc0, !PT ;  /* 0x0000000404047c12 */ /* 0x001fc8000f8ec0ff */
[----:B------:R-:W0:Y:S01]  /*ad70*/  POPC R7, R4 ;  /* 0x0000000400077309 */ /* 0x000e220000000000 */
[----:B--2---:R-:W0:Y:S02]  /*ad80*/  SHFL.IDX PT, R0, R3, R0, 0x1f ;  /* 0x00001f0003007589 */ /* 0x004e2400000e0000 */
[----:B0-----:R-:W-:Y:S01]  /*ad90*/  IADD3 R16, R0, UR38, R7 ;  /* 0x0000002600107c10 */ /* 0x001fe2000fffe007 */
[----:B------:R-:W-:Y:S06]  /*ada0*/  BRA `(.L_x_311) ;  /* 0x0000002c00e87947 */ /* 0x000fec0003800000 */
.L_x_310:
[----:B------:R-:W1:Y:S01]  /*adb0*/  S2R R3, SR_CgaCtaId ;  /* 0x0000000000037919 */ /* 0x000e620000008800 */
[----:B0-----:R-:W-:-:S04]  /*adc0*/  MOV R0, 0x400 ;  /* 0x0000040000007802 */ /* 0x001fc80000000f00 */
[----:B-1----:R-:W-:-:S04]  /*add0*/  LEA R2, R3, R0, 0x18 ;  /* 0x0000000003027211 */ /* 0x002fc800078ec0ff */
[----:B------:R-:W-:Y:S01]  /*ade0*/  IADD3 R0, R2, 0x1c400, RZ ;  /* 0x0001c40002007810 */ /* 0x000fe20007ffe0ff */
[----:B------:R0:W-:Y:S03]  /*adf0*/  STL [R1+0x10], R2 ;  /* 0x0000100201007387 */ /* 0x0001e60000100800 */
[----:B------:R-:W-:-:S13]  /*ae00*/  LOP3.LUT P0, RZ, R0, 0x3ff, RZ, 0xc0, !PT ;  /* 0x000003ff00ff7812 */ /* 0x000fda000780c0ff */
[----:B0-----:R-:W-:Y:S05]  /*ae10*/  @!P0 BRA `(.L_x_312) ;  /* 0x0000000000408947 */ /* 0x001fea0003800000 */
[----:B------:R-:W-:Y:S01]  /*ae20*/  MOV R2, 0x0 ;  /* 0x0000000000027802 */ /* 0x000fe20000000f00 */
[----:B------:R-:W-:Y:S01]  /*ae30*/  ULDC.64 UR6, c[0x4][0xb8] ;  /* 0x01002e0000067ab9 */ /* 0x000fe20000000a00 */
[----:B------:R-:W-:Y:S01]  /*ae40*/  ULDC.64 UR8, c[0x4][0xc0] ;  /* 0x0100300000087ab9 */ /* 0x000fe20000000a00 */
[----:B------:R-:W-:Y:S01]  /*ae50*/  ULDC.64 UR4, c[0x4][0x8] ;  /* 0x0100020000047ab9 */ /* 0x000fe20000000a00 */
[----:B------:R-:W-:Y:S01]  /*ae60*/  IMAD.U32 R4, RZ, RZ, UR6 ;  /* 0x00000006ff047e24 */ /* 0x000fe2000f8e00ff */
[----:B------:R-:W-:Y:S01]  /*ae70*/  MOV R8, 0x70 ;  /* 0x0000007000087802 */ /* 0x000fe20000000f00 */
[----:B------:R-:W0:Y:S01]  /*ae80*/  LDC.64 R2, c[0x4][R2] ;  /* 0x0100000002027b82 */ /* 0x000e220000000a00 */
[----:B------:R-:W-:Y:S02]  /*ae90*/  IMAD.U32 R5, RZ, RZ, UR7 ;  /* 0x00000007ff057e24 */ /* 0x000fe4000f8e00ff */
[----:B------:R-:W-:Y:S02]  /*aea0*/  IMAD.U32 R6, RZ, RZ, UR8 ;  /* 0x00000008ff067e24 */ /* 0x000fe4000f8e00ff */
[----:B------:R-:W-:-:S02]  /*aeb0*/  IMAD.U32 R7, RZ, RZ, UR9 ;  /* 0x00000009ff077e24 */ /* 0x000fc4000f8e00ff */
[----:B------:R-:W-:Y:S02]  /*aec0*/  IMAD.U32 R10, RZ, RZ, UR4 ;  /* 0x00000004ff0a7e24 */ /* 0x000fe4000f8e00ff */
[----:B------:R-:W-:Y:S02]  /*aed0*/  IMAD.U32 R11, RZ, RZ, UR5 ;  /* 0x00000005ff0b7e24 */ /* 0x000fe4000f8e00ff */
[----:B------:R-:W-:Y:S02]  /*aee0*/  IMAD.MOV.U32 R12, RZ, RZ, 0x1 ;  /* 0x00000001ff0c7424 */ /* 0x000fe400078e00ff */
[----:B------:R-:W-:-:S07]  /*aef0*/  IMAD.MOV.U32 R13, RZ, RZ, RZ ;  /* 0x000000ffff0d7224 */ /* 0x000fce00078e00ff */
[----:B------:R-:W-:-:S07]  /*af00*/  LEPC R20, `(.L_x_312) ;  /* 0x000000001014794e */ /* 0x000fce0000000000 */
[----:B0-----:R-:W-:Y:S05]  /*af10*/  CALL.ABS.NOINC R2 ;  /* 0x0000000002007343 */ /* 0x001fea0003c00000 */
.L_x_312:
        /* <DEDUP_REMOVED lines=8> */
[----:B------:R0:W1:Y:S01]  /*afa0*/  LDC.64 R2, c[0x4][R0] ;  /* 0x0100000000027b82 */ /* 0x0000620000000a00 */
[----:B------:R-:W-:Y:S01]  /*afb0*/  IMAD.U32 R4, RZ, RZ, UR6 ;  /* 0x00000006ff047e24 */ /* 0x000fe2000f8e00ff */
[----:B------:R-:W-:Y:S01]  /*afc0*/  MOV R7, UR9 ;  /* 0x0000000900077c02 */ /* 0x000fe20008000f00 */
        /* <DEDUP_REMOVED lines=9> */
.L_x_314:
[----:B------:R-:W-:Y:S01]  /*b060*/  MOV R2, 0x0 ;  /* 0x0000000000027802 */ /* 0x000fe20000000f00 */
[----:B------:R-:W-:Y:S01]  /*b070*/  ULDC.64 UR6, c[0x4][0xb8] ;  /* 0x01002e0000067ab9 */ /* 0x000fe20000000a00 */
[----:B------:R-:W-:Y:S01]  /*b080*/  ULDC.64 UR8, c[0x4][0xc0] ;  /* 0x0100300000087ab9 */ /* 0x000fe20000000a00 */
[----:B------:R-:W-:Y:S01]  /*b090*/  ULDC.64 UR4, c[0x4][0x18] ;  /* 0x0100060000047ab9 */ /* 0x000fe20000000a00 */
[----:B------:R-:W-:Y:S01]  /*b0a0*/  IMAD.U32 R4, RZ, RZ, UR6 ;  /* 0x00000006ff047e24 */ /* 0x000fe2000f8e00ff */
[----:B------:R-:W-:Y:S01]  /*b0b0*/  MOV R5, UR7 ;  /* 0x0000000700057c02 */ /* 0x000fe20008000f00 */
[----:B------:R-:W0:Y:S01]  /*b0c0*/  LDC.64 R2, c[0x4][R2] ;  /* 0x0100000002027b82 */ /* 0x000e220000000a00 */
        /* <DEDUP_REMOVED lines=8> */
[----:B0-----:R-:W-:Y:S05]  /*b150*/  CALL.ABS.NOINC R2 ;  /* 0x0000000002007343 */ /* 0x001fea0003c00000 */
.L_x_313:
[----:B------:R-:W2:Y:S01]  /*b160*/  LDL.LU R2, [R1+0x1c] ;  /* 0x00001c0001027983 */ /* 0x000ea20000300800 */
[----:B------:R-:W-:-:S03]  /*b170*/  ULDC.64 UR4, c[0x0][0x9f8] ;  /* 0x00027e0000047ab9 */ /* 0x000fc60000000a00 */
[----:B------:R-:W3:Y:S04]  /*b180*/  LDL.LU R0, [R1+0x20] ;  /* 0x0000200001007983 */ /* 0x000ee80000300800 */
[----:B------:R-:W4:Y:S04]  /*b190*/  LDL.LU R4, [R1+0x2c] ;  /* 0x00002c0001047983 */ /* 0x000f280000300800 */
[----:B------:R-:W4:Y:S01]  /*b1a0*/  LDL.LU R8, [R1+0x14] ;  /* 0x0000140001087983 */ /* 0x000f220000300800 */
[----:B------:R-:W-:Y:S01]  /*b1b0*/  ISETP.NE.U32.AND P0, PT, RZ, UR4, PT ;  /* 0x00000004ff007c0c */ /* 0x000fe2000bf05070 */
[----:B------:R-:W-:-:S03]  /*b1c0*/  ULDC.64 UR6, c[0x0][0x208] ;  /* 0x0000820000067ab9 */ /* 0x000fc60000000a00 */
[----:B------:R-:W-:Y:S01]  /*b1d0*/  ISETP.NE.AND.EX P0, PT, RZ, UR5, PT, P0 ;  /* 0x00000005ff007c0c */ /* 0x000fe2000bf05300 */
[----:B------:R-:W0:Y:S02]  /*b1e0*/  S2R R9, SR_TID.X ;  /* 0x0000000000097919 */ /* 0x000e240000002100 */
[----:B0-----:R-:W-:-:S04]  /*b1f0*/  LOP3.LUT R9, R9, 0x1f, RZ, 0xc0, !PT ;  /* 0x0000001f09097812 */ /* 0x001fc800078ec0ff */
[----:B------:R-:W-:-:S13]  /*b200*/  ISETP.NE.AND P6, PT, R9, RZ, PT ;  /* 0x000000ff0900720c */ /* 0x000fda0003fc5270 */
[----:B------:R-:W-:-:S05]  /*b210*/  VOTEU.ALL UP1, P6 ;  /* 0x00000000003f7886 */ /* 0x000fca0003020000 */
[----:B------:R-:W-:-:S04]  /*b220*/  @!UP1 UIADD3 UR8, UP0, UR36, 0x270, URZ ;  /* 0x0000027024089890 */ /* 0x000fc8000ff1e03f */
[----:B------:R-:W-:-:S03]  /*b230*/  @!UP1 UIADD3.X UR9, URZ, UR37, URZ, UP0, !UPT ;  /* 0x000000253f099290 */ /* 0x000fc600087fe43f */
[----:B------:R-:W-:Y:S01]  /*b240*/  VOTEU.ALL UP0, P6 ;  /* 0x00000000003f7886 */ /* 0x000fe20003000000 */
[----:B--2---:R-:W-:-:S04]  /*b250*/  @P0 IADD3 R2, P1, R2, UR4, RZ ;  /* 0x0000000402020c10 */ /* 0x004fc8000ff3e0ff */
[----:B---3--:R-:W-:Y:S01]  /*b260*/  @P0 IADD3.X R3, R0, UR5, RZ, P1, !PT ;  /* 0x0000000500030c10 */ /* 0x008fe20008ffe4ff */
[----:B------:R-:W-:Y:S01]  /*b270*/  ULDC.64 UR4, c[0x0][0xa00] ;  /* 0x0002800000047ab9 */ /* 0x000fe20000000a00 */
[----:B----4-:R-:W-:Y:S02]  /*b280*/  IMAD R17, R17, 0x80, R4 ;  /* 0x0000008011117824 */ /* 0x010fe400078e0204 */
[----:B------:R-:W0:Y:S01]  /*b290*/  LDC R4, c[0x0][0x428] ;  /* 0x00010a00ff047b82 */ /* 0x000e220000000800 */
[----:B------:R-:W-:-:S06]  /*b2a0*/  IMAD.MOV.U32 R0, RZ, RZ, R8 ;  /* 0x000000ffff007224 */ /* 0x000fcc00078e0008 */
[----:B------:R1:W5:Y:S01]  /*b2b0*/  @P0 LDG.E R0, desc[UR6][R2.64] ;  /* 0x0000000602000981 */ /* 0x000362000c1e1900 */
[----:B------:R-:W-:Y:S02]  /*b2c0*/  PLOP3.LUT P1, PT, P6, PT, PT, 0x8, 0x0 ;  /* 0x000000000000781c */ /* 0x000fe4000372e170 */
[----:B0-----:R-:W-:Y:S01]  /*b2d0*/  ISETP.NE.AND P0, PT, R4, 0x1, PT ;  /* 0x000000010400780c */ /* 0x001fe20003f05270 */
[----:B------:R-:W-:-:S12]  /*b2e0*/  IMAD.MOV.U32 R4, RZ, RZ, R18 ;  /* 0x000000ffff047224 */ /* 0x000fd800078e0012 */
[----:B------:R-:W0:Y:S08]  /*b2f0*/  @P0 LDC R7, c[0x0][0x42c] ;  /* 0x00010b00ff070b82 */ /* 0x000e300000000800 */
[----:B------:R-:W2:Y:S01]  /*b300*/  @P0 LDC R5, c[0x0][0x430] ;  /* 0x00010c00ff050b82 */ /* 0x000ea20000000800 */
[----:B0-----:R-:W-:-:S05]  /*b310*/  @P0 IMAD.HI.U32 R6, R18, R7, RZ ;  /* 0x0000000712060227 */ /* 0x001fca00078e00ff */
[----:B--2---:R-:W-:Y:S02]  /*b320*/  @P0 SHF.R.U32.HI R4, RZ, R5, R6 ;  /* 0x00000005ff040219 */ /* 0x004fe40000011606 */
[----:B------:R-:W-:-:S04]  /*b330*/  ISETP.NE.U32.AND P0, PT, RZ, UR4, PT ;  /* 0x00000004ff007c0c */ /* 0x000fc8000bf05070 */
[----:B------:R-:W-:-:S04]  /*b340*/  ISETP.NE.AND.EX P0, PT, RZ, UR5, PT, P0 ;  /* 0x00000005ff007c0c */ /* 0x000fc8000bf05300 */
[----:B-1----:R-:W-:-:S09]  /*b350*/  SEL R6, R8, RZ, !P0 ;  /* 0x000000ff08067207 */ /* 0x002fd20004000000 */
.L_x_315:
[----:B------:R-:W-:Y:S02]  /*b360*/  PLOP3.LUT P0, PT, P0, P1, PT, 0xa2, 0x0 ;  /* 0x000000000000781c */ /* 0x000fe40000703472 */
[----:B------:R-:W-:Y:S01]  /*b370*/  @P1 R2UR P0, UR7, R6 ;  /* 0x00000000060712ca */ /* 0x000fe20000000000 */
[----:B------:R-:W-:-:S07]  /*b380*/  UMOV UR4, URZ ;  /* 0x0000003f00047c82 */ /* 0x000fce0008000000 */
[----:B------:R-:W-:Y:S02]  /*b390*/  PLOP3.LUT P0, PT, P0, P1, PT, 0xa2, 0x0 ;  /* 0x000000000000781c */ /* 0x000fe40000703472 */
[----:B------:R-:W-:-:S08]  /*b3a0*/  @P1 R2UR.OR P0, UR6, R18 ;  /* 0x00000000120612ca */ /* 0x000fd00000100000 */
[----:B------:R-:W-:Y:S02]  /*b3b0*/  PLOP3.LUT P0, PT, P0, P1, PT, 0xa2, 0x0 ;  /* 0x000000000000781c */ /* 0x000fe40000703472 */
[----:B------:R-:W-:-:S08]  /*b3c0*/  @P1 R2UR.OR P0, UR5, R17 ;  /* 0x00000000110512ca */ /* 0x000fd00000100000 */
[----:B------:R-:W-:-:S05]  /*b3d0*/  @P1 PLOP3.LUT P1, PT, P0, PT, PT, 0x80, 0x0 ;  /* 0x000000000000181c */ /* 0x000fca000072f070 */
[----:B------:R0:W-:Y:S08]  /*b3e0*/  @!UP0 UTMAPF.L2.4D [UR4], [UR8] ;  /* 0x00000004080085b8 */ /* 0x0001f00008018000 */
[----:B0-----:R-:W-:Y:S05]  /*b3f0*/  @P1 BRA.U.ANY `(.L_x_315) ;  /* 0xfffffffd00d81947 */ /* 0x001fea000393ffff */
[----:B------:R-:W0:Y:S01]  /*b400*/  S2R R2, SR_TID.X ;  /* 0x0000000000027919 */ /* 0x000e220000002100 */
[----:B------:R-:W-:Y:S01]  /*b410*/  UMOV UR4, 0x40 ;  /* 0x0000004000047882 */ /* 0x000fe20000000000 */
[----:B0-----:R-:W-:-:S04]  /*b420*/  LOP3.LUT R2, R2, 0x1f, RZ, 0xc0, !PT ;  /* 0x0000001f02027812 */ /* 0x001fc800078ec0ff */
[----:B------:R-:W-:-:S04]  /*b430*/  ISETP.NE.AND P2, PT, R2, RZ, PT ;  /* 0x000000ff0200720c */ /* 0x000fc80003f45270 */
[----:B------:R-:W-:-:S09]  /*b440*/  PLOP3.LUT P1, PT, P2, PT, PT, 0x8, 0x0 ;  /* 0x000000000000781c */ /* 0x000fd2000172e170 */
[----:B------:R-:W-:-:S05]  /*b450*/  VOTEU.ALL UP0, P2 ;  /* 0x00000000003f7886 */ /* 0x000fca0001000000 */
.L_x_316:
[----:B------:R-:W-:Y:S02]  /*b460*/  PLOP3.LUT P0, PT, P0, P1, PT, 0xa2, 0x0 ;  /* 0x000000000000781c */ /* 0x000fe40000703472 */
[----:B------:R-:W-:-:S08]  /*b470*/  @P1 R2UR P0, UR7, R6 ;  /* 0x00000000060712ca */ /* 0x000fd00000000000 */
        /* <DEDUP_REMOVED lines=13> */
.L_x_317:
        /* <DEDUP_REMOVED lines=9> */
[----:B------:R-:W0:Y:S01]  /*b5e0*/  LDC.64 R2, c[0x0][0x3f8] ;  /* 0x0000fe00ff027b82 */ /* 0x000e220000000a00 */
[----:B------:R-:W-:Y:S02]  /*b5f0*/  ULDC.64 UR4, c[0x0][0xa08] ;  /* 0x0002820000047ab9 */ /* 0x000fe40000000a00 */
[----:B0-----:R-:W-:Y:S01]  /*b600*/  LOP3.LUT P0, RZ, R2, UR4, RZ, 0xfc, !PT ;  /* 0x0000000402ff7c12 */ /* 0x001fe2000f80fcff */
[----:B------:R-:W-:-:S03]  /*b610*/  UMOV UR4, 0xffffffff ;  /* 0xffffffff00047882 */ /* 0x000fc60000000000 */
[----:B------:R-:W-:-:S04]  /*b620*/  LOP3.LUT P0, RZ, R3, UR5, RZ, 0xfc, P0 ;  /* 0x0000000503ff7c12 */ /* 0x000fc8000800fcff */
[----:B-----5:R-:W-:Y:S01]  /*b630*/  SEL R5, R0, RZ, !P0 ;  /* 0x000000ff00057207 */ /* 0x020fe20004000000 */
[----:B------:R-:W-:Y:S08]  /*b640*/  BRA.DIV UR4, `(.L_x_318) ;  /* 0x0000003604a47947 */ /* 0x000ff0000b800000 */
.L_x_388:
[----:B------:R-:W2:Y:S01]  /*b650*/  LDL R7, [R1+0x18] ;  /* 0x0000180001077983 */ /* 0x000ea20000100800 */
[----:B------:R-:W-:Y:S01]  /*b660*/  UMOV UR4, 0xffffffff ;  /* 0xffffffff00047882 */ /* 0x000fe20000000000 */
[----:B------:R-:W-:Y:S01]  /*b670*/  SHF.R.S32.HI R12, RZ, 0x1f, R0 ;  /* 0x0000001fff0c7819 */ /* 0x000fe20000011400 */
[----:B--2---:R-:W-:Y:S01]  /*b680*/  VIADD R7, R7, 0xffffffff ;  /* 0xffffffff07077836 */ /* 0x004fe20000000000 */
[----:B------:R-:W-:Y:S06]  /*b690*/  BRA.DIV UR4, `(.L_x_319) ;  /* 0x0000003604c47947 */ /* 0x000fec000b800000 */
[----:B------:R-:W-:-:S13]  /*b6a0*/  ELECT P6, URZ, PT ;  /* 0x00000000003f782f */ /* 0x000fda00038c0000 */
.L_x_391:
[----:B------:R-:W-:Y:S05]  /*b6b0*/  @!P6 BRA `(.L_x_320) ;  /* 0x000000040038e947 */ /* 0x000fea0003800000 */
[----:B------:R0:W-:Y:S01]  /*b6c0*/  STL [R1+0xc], R7 ;  /* 0x00000c0701007387 */ /* 0x0001e20000100800 */
[----:B------:R-:W-:-:S04]  /*b6d0*/  ISETP.NE.U32.AND P0, PT, R2, RZ, PT ;  /* 0x000000ff0200720c */ /* 0x000fc80003f05070 */
[----:B------:R-:W-:-:S13]  /*b6e0*/  ISETP.NE.AND.EX P0, PT, R3, RZ, PT, P0 ;  /* 0x000000ff0300720c */ /* 0x000fda0003f05300 */
[----:B0-----:R-:W-:Y:S05]  /*b6f0*/  @!P0 BRA `(.L_x_321) ;  /* 0x0000000000508947 */ /* 0x001fea0003800000 */
[----:B------:R-:W0:Y:S01]  /*b700*/  LDC R10, c[0x0][0x41c] ;  /* 0x00010700ff0a7b82 */ /* 0x000e220000000800 */
[----:B------:R-:W-:Y:S01]  /*b710*/  IMAD.MOV.U32 R5, RZ, RZ, R7 ;  /* 0x000000ffff057224 */ /* 0x000fe200078e0007 */
[----:B------:R-:W-:Y:S01]  /*b720*/  ULDC.64 UR4, c[0x0][0x408] ;  /* 0x0001020000047ab9 */ /* 0x000fe20000000a00 */
[----:B------:R-:W-:Y:S01]  /*b730*/  ULDC.64 UR6, c[0x0][0x208] ;  /* 0x0000820000067ab9 */ /* 0x000fe20000000a00 */
[----:B0-----:R-:W-:-:S13]  /*b740*/  ISETP.NE.AND P0, PT, R10, 0x1, PT ;  /* 0x000000010a00780c */ /* 0x001fda0003f05270 */
[----:B------:R-:W0:Y:S02]  /*b750*/  @P0 LDC.64 R8, c[0x0][0x420] ;  /* 0x00010800ff080b82 */ /* 0x000e240000000a00 */
[----:B0-----:R-:W-:-:S05]  /*b760*/  @P0 IMAD.HI.U32 R8, R7, R8, RZ ;  /* 0x0000000807080227 */ /* 0x001fca00078e00ff */
[----:B------:R-:W-:-:S05]  /*b770*/  @P0 SHF.R.U32.HI R5, RZ, R9, R8 ;  /* 0x00000009ff050219 */ /* 0x000fca0000011608 */
[----:B------:R-:W-:-:S04]  /*b780*/  IMAD.MOV R8, RZ, RZ, -R5 ;  /* 0x000000ffff087224 */ /* 0x000fc800078e0a05 */
[----:B------:R-:W-:Y:S02]  /*b790*/  IMAD R9, R10, R8, R7 ;  /* 0x000000080a097224 */ /* 0x000fe400078e0207 */
[----:B------:R-:W-:-:S03]  /*b7a0*/  IMAD R8, R12, UR4, RZ ;  /* 0x000000040c087c24 */ /* 0x000fc6000f8e02ff */
[----:B------:R0:W-:Y:S01]  /*b7b0*/  STL [R1+0xc], R9 ;  /* 0x00000c0901007387 */ /* 0x0001e20000100800 */
[----:B------:R-:W-:Y:S01]  /*b7c0*/  IMAD R10, R0, UR5, R8 ;  /* 0x00000005000a7c24 */ /* 0x000fe2000f8e0208 */
[----:B------:R-:W-:Y:S02]  /*b7d0*/  MOV R8, R5 ;  /* 0x0000000500087202 */ /* 0x000fe40000000f00 */
[----:B0-----:R-:W-:-:S03]  /*b7e0*/  SHF.R.S32.HI R9, RZ, 0x1f, R5 ;  /* 0x0000001fff097819 */ /* 0x001fc60000011405 */
[----:B------:R-:W-:-:S04]  /*b7f0*/  IMAD.WIDE.U32 R8, R0, UR4, R8 ;  /* 0x0000000400087c25 */ /* 0x000fc8000f8e0008 */
[----:B------:R-:W-:Y:S01]  /*b800*/  IMAD.IADD R5, R9, 0x1, R10 ;  /* 0x0000000109057824 */ /* 0x000fe200078e020a */
[----:B------:R-:W-:-:S04]  /*b810*/  LEA R10, P0, R8, R2, 0x2 ;  /* 0x00000002080a7211 */ /* 0x000fc800078010ff */
[----:B------:R-:W-:-:S05]  /*b820*/  LEA.HI.X R11, R8, R3, R5, 0x2, P0 ;  /* 0x00000003080b7211 */ /* 0x000fca00000f1405 */
[----:B------:R0:W5:Y:S04]  /*b830*/  LDG.E R5, desc[UR6][R10.64] ;  /* 0x000000060a057981 */ /* 0x000168000c1e1900 */
.L_x_321:
[----:B------:R-:W2:Y:S01]  /*b840*/  LDL R8, [R1] ;  /* 0x0000000001087983 */ /* 0x000ea20000100800 */
[----:B0-----:R-:W-:-:S03]  /*b850*/  MOV R10, 0x400 ;  /* 0x00000400000a7802 */ /* 0x001fc60000000f00 */
[----:B------:R-:W3:Y:S01]  /*b860*/  LDL R9, [R1+0x8] ;  /* 0x0000080001097983 */ /* 0x000ee20000100800 */
[----:B------:R-:W0:Y:S02]  /*b870*/  S2R R11, SR_CgaCtaId ;  /* 0x00000000000b7919 */ /* 0x000e240000008800 */
[----:B0-----:R-:W-:-:S05]  /*b880*/  LEA R10, R11, R10, 0x18 ;  /* 0x0000000a0b0a7211 */ /* 0x001fca00078ec0ff */
[----:B--2---:R-:W-:Y:S01]  /*b890*/  IMAD R8, R8, 0x8, R10 ;  /* 0x0000000808087824 */ /* 0x004fe200078e020a */
[----:B---3--:R-:W-:-:S04]  /*b8a0*/  SHF.L.U32 R9, R9, 0x1f, RZ ;  /* 0x0000001f09097819 */ /* 0x008fc800000006ff */
[----:B------:R-:W0:Y:S02]  /*b8b0*/  SYNCS.PHASECHK.TRANS64.TRYWAIT P0, [R8+URZ+0x34840], R9 ;  /* 0x03484009080075a7 */ /* 0x000e24000800017f */
[----:B0-----:R-:W-:Y:S05]  /*b8c0*/  @!P0 BRA `(.L_x_322) ;  /* 0x0000003400588947 */ /* 0x001fea0003800000 */
.L_x_392:
[----:B------:R-:W1:Y:S02]  /*b8d0*/  S2R R10, SR_TID.X ;  /* 0x00000000000a7919 */ /* 0x000e640000002100 */
[----:B-1----:R-:W-:-:S04]  /*b8e0*/  LOP3.LUT R10, R10, 0x7f, RZ, 0xc0, !PT ;  /* 0x0000007f0a0a7812 */ /* 0x002fc800078ec0ff */
[----:B------:R-:W-:-:S13]  /*b8f0*/  ISETP.NE.AND P0, PT, R10, RZ, PT ;  /* 0x000000ff0a00720c */ /* 0x000fda0003f05270 */
[----:B------:R-:W-:Y:S05]  /*b900*/  @P0 BRA `(.L_x_323) ;  /* 0x00000000001c0947 */ /* 0x000fea0003800000 */
[----:B------:R-:W1:Y:S01]  /*b910*/  S2R R10, SR_TID.X ;  /* 0x00000000000a7919 */ /* 0x000e620000002100 */
[----:B0-----:R-:W-:-:S04]  /*b920*/  IMAD.MOV.U32 R9, RZ, RZ, 0xc000 ;  /* 0x0000c000ff097424 */ /* 0x001fc800078e00ff */
[----:B------:R2:W-:Y:S01]  /*b930*/  SYNCS.ARRIVE.TRANS64 RZ, [R8+URZ+0x34830], R9 ;  /* 0x0348300908ff79a7 */ /* 0x0005e2000800003f */
[----:B-1----:R-:W-:-:S04]  /*b940*/  LOP3.LUT R10, R10, 0x1f, RZ, 0xc0, !PT ;  /* 0x0000001f0a0a7812 */ /* 0x002fc800078ec0ff */
[----:B------:R-:W-:-:S13]  /*b950*/  ISETP.NE.AND P1, PT, R10, RZ, PT ;  /* 0x000000ff0a00720c */ /* 0x000fda0003f25270 */
[----:B--2---:R-:W-:Y:S05]  /*b960*/  @!P1 BRA `(.L_x_323) ;  /* 0x0000000000049947 */ /* 0x004fea0003800000 */
[----:B------:R-:W-:Y:S01]  /*b970*/  BPT.TRAP 0x1 ;  /* 0x000000040000795c */ /* 0x000fe20000300000 */
.L_x_323:
[----:B------:R-:W2:Y:S01]  /*b980*/  LDL R11, [R1] ;  /* 0x00000000010b7983 */ /* 0x000ea20000100800 */
[----:B------:R-:W-:-:S03]  /*b990*/  MOV R13, 0x400 ;  /* 0x00000400000d7802 */ /* 0x000fc60000000f00 */
[----:B------:R-:W3:Y:S04]  /*b9a0*/  LDL R10, [R1+0xc] ;  /* 0x00000c00010a7983 */ /* 0x000ee80000100800 */
[----:B0-----:R-:W4:Y:S01]  /*b9b0*/  LDL R9, [R1+0x4] ;  /* 0x0000040001097983 */ /* 0x001f220000100800 */
[----:B------:R-:W0:Y:S01]  /*b9c0*/  S2R R14, SR_CgaCtaId ;  /* 0x00000000000e7919 */ /* 0x000e220000008800 */
[----:B------:R-:W-:Y:S01]  /*b9d0*/  R2UR UR9, R8 ;  /* 0x00000000080972ca */ /* 0x000fe200000e0000 */
[----:B------:R-:W-:Y:S01]  /*b9e0*/  UIADD3 UR4, UP0, UR36, 0x370, URZ ;  /* 0x0000037024047890 */ /* 0x000fe2000ff1e03f */
[----:B------:R-:W-:Y:S02]  /*b9f0*/  R2UR UR12, R4 ;  /* 0x00000000040c72ca */ /* 0x000fe400000e0000 */
[----:B-----5:R-:W-:-:S02]  /*ba00*/  R2UR UR13, R5 ;  /* 0x00000000050d72ca */ /* 0x020fc400000e0000 */
[----:B0-----:R-:W-:-:S07]  /*ba10*/  LEA R13, R14, R13, 0x18 ;  /* 0x0000000d0e0d7211 */ /* 0x001fce00078ec0ff */
[----:B------:R-:W-:Y:S01]  /*ba20*/  UIADD3 UR9, UR9, 0x34830, URZ ;  /* 0x0003483009097890 */ /* 0x000fe2000fffe03f */
[----:B------:R-:W-:Y:S01]  /*ba30*/  UMOV UR10, URZ ;  /* 0x0000003f000a7c82 */ /* 0x000fe20008000000 */
[----:B------:R-:W-:Y:S01]  /*ba40*/  UMOV UR6, 0x0 ;  /* 0x0000000000067882 */ /* 0x000fe20000000000 */
[----:B------:R-:W-:Y:S01]  /*ba50*/  UMOV UR7, 0x14f00000 ;  /* 0x14f0000000077882 */ /* 0x000fe20000000000 */
[----:B------:R-:W-:Y:S01]  /*ba60*/  UMOV UR16, 0x40 ;  /* 0x0000004000107882 */ /* 0x000fe20000000000 */
[----:B--2---:R-:W-:Y:S01]  /*ba70*/  IMAD R8, R11, 0xc000, R13 ;  /* 0x0000c0000b087824 */ /* 0x004fe200078e020d */
[----:B---3--:R-:W-:-:S04]  /*ba80*/  R2UR UR11, R10 ;  /* 0x000000000a0b72ca */ /* 0x008fc800000e0000 */
[----:B------:R-:W-:Y:S02]  /*ba90*/  R2UR UR8, R8 ;  /* 0x00000000080872ca */ /* 0x000fe400000e0000 */
[----:B----4-:R-:W-:-:S11]  /*baa0*/  R2UR UR5, R9 ;  /* 0x00000000090572ca */ /* 0x010fd600000e0000 */
[----:B------:R-:W-:Y:S02]  /*bab0*/  UIADD3 UR14, UR8, 0x1c400, URZ ;  /* 0x0001c400080e7890 */ /* 0x000fe4000fffe03f */
[----:B------:R-:W-:Y:S02]  /*bac0*/  ULEA UR11, UR11, UR5, 0x7 ;  /* 0x000000050b0b7291 */ /* 0x000fe4000f8e383f */
[----:B------:R-:W-:Y:S02]  /*bad0*/  UIADD3.X UR5, URZ, UR37, URZ, UP0, !UPT ;  /* 0x000000253f057290 */ /* 0x000fe400087fe43f */
[----:B------:R-:W-:Y:S02]  /*bae0*/  UIADD3 UR15, UR8, 0x20400, URZ ;  /* 0x00020400080f7890 */ /* 0x000fe4000fffe03f */
[----:B------:R-:W-:-:S03]  /*baf0*/  UIADD3 UR17, UR8, 0x24400, URZ ;  /* 0x0002440008117890 */ /* 0x000fc6000fffe03f */
[----:B------:R-:W-:Y:S02]  /*bb00*/  UMOV UR8, UR14 ;  /* 0x0000000e00087c82 */ /* 0x000fe40008000000 */
[----:B------:R0:W-:Y:S01]  /*bb10*/  UTMALDG.4D [UR8], [UR4], desc[UR6] ;  /* 0x00000608040075b4 */ /* 0x0001e20008019000 */
[----:B------:R-:W-:Y:S01]  /*bb20*/  UMOV UR14, 0x80 ;  /* 0x00000080000e7882 */ /* 0x000fe20000000000 */
[----:B0-----:R-:W-:Y:S01]  /*bb30*/  UMOV UR8, UR15 ;  /* 0x0000000f00087c82 */ /* 0x001fe20008000000 */
[----:B------:R-:W-:Y:S02]  /*bb40*/  UMOV UR10, UR16 ;  /* 0x00000010000a7c82 */ /* 0x000fe40008000000 */
[----:B------:R0:W-:Y:S02]  /*bb50*/  UTMALDG.4D [UR8], [UR4], desc[UR6] ;  /* 0x00000608040075b4 */ /* 0x0001e40008019000 */
[----:B0-----:R-:W-:Y:S01]  /*bb60*/  UMOV UR8, UR17 ;  /* 0x0000001100087c82 */ /* 0x001fe20008000000 */
[----:B------:R-:W-:-:S02]  /*bb70*/  UMOV UR10, UR14 ;  /* 0x0000000e000a7c82 */ /* 0x000fc40008000000 */
[----:B------:R0:W-:Y:S02]  /*bb80*/  UTMALDG.4D [UR8], [UR4], desc[UR6] ;  /* 0x00000608040075b4 */ /* 0x0001e40008019000 */
[----:B0-----:R-:W-:Y:S01]  /*bb90*/  NOP ;  /* 0x0000000000007918 */ /* 0x001fe20000000000 */
.L_x_320:
[----:B------:R-:W2:Y:S01]  /*bba0*/  LDL.LU R11, [R1+0x28] ;  /* 0x00002800010b7983 */ /* 0x000ea20000300800 */
[----:B------:R-:W-:Y:S01]  /*bbb0*/  MOV R9, 0x400 ;  /* 0x0000040000097802 */ /* 0x000fe20000000f00 */
[----:B------:R-:W-:Y:S05]  /*bbc0*/  WARPSYNC.ALL ;  /* 0x0000000000007948 */ /* 0x000fea0003800000 */
[----:B------:R-:W0:Y:S01]  /*bbd0*/  S2R R10, SR_CgaCtaId ;  /* 0x00000000000a7919 */ /* 0x000e220000008800 */
[----:B------:R-:W-:-:S13]  /*bbe0*/  ELECT P0, URZ, PT ;  /* 0x00000000003f782f */ /* 0x000fda0003800000 */
[----:B------:R-:W-:Y:S01]  /*bbf0*/  @P0 R2UR UR13, R6 ;  /* 0x00000000060d02ca */ /* 0x000fe200000e0000 */
[----:B------:R-:W-:Y:S01]  /*bc00*/  UIADD3 UR4, UP0, UR36, 0x270, URZ ;  /* 0x0000027024047890 */ /* 0x000fe2000ff1e03f */
[----:B------:R-:W-:Y:S01]  /*bc10*/  @P0 R2UR UR12, R18 ;  /* 0x00000000120c02ca */ /* 0x000fe200000e0000 */
[----:B------:R-:W-:Y:S01]  /*bc20*/  UMOV UR6, 0x0 ;  /* 0x0000000000067882 */ /* 0x000fe20000000000 */
[C---:B------:R-:W-:Y:S01]  /*bc30*/  @P0 R2UR UR11, R17.reuse ;  /* 0x00000000110b02ca */ /* 0x040fe200000e0000 */
[----:B------:R-:W-:Y:S01]  /*bc40*/  UIADD3.X UR5, URZ, UR37, URZ, UP0, !UPT ;  /* 0x000000253f057290 */ /* 0x000fe200087fe43f */
[----:B------:R-:W-:Y:S01]  /*bc50*/  @P0 R2UR UR21, R6 ;  /* 0x00000000061502ca */ /* 0x000fe200000e0000 */
[----:B------:R-:W-:Y:S01]  /*bc60*/  UMOV UR7, 0x12f00000 ;  /* 0x12f0000000077882 */ /* 0x000fe20000000000 */
[----:B------:R-:W-:Y:S01]  /*bc70*/  UMOV UR10, URZ ;  /* 0x0000003f000a7c82 */ /* 0x000fe20008000000 */
[----:B------:R-:W-:Y:S01]  /*bc80*/  @P0 R2UR UR20, R18 ;  /* 0x00000000121402ca */ /* 0x000fe200000e0000 */
[----:B------:R-:W-:Y:S01]  /*bc90*/  UMOV UR14, 0x0 ;  /* 0x00000000000e7882 */ /* 0x000fe20000000000 */
[----:B------:R-:W-:Y:S01]  /*bca0*/  @P0 R2UR UR19, R17 ;  /* 0x00000000111302ca */ /* 0x000fe200000e0000 */
[----:B------:R-:W-:Y:S01]  /*bcb0*/  @P0 IMAD.MOV.U32 R8, RZ, RZ, 0xc000 ;  /* 0x0000c000ff080424 */ /* 0x000fe200078e00ff */
[----:B------:R-:W-:Y:S01]  /*bcc0*/  UMOV UR15, 0x12f00000 ;  /* 0x12f00000000f7882 */ /* 0x000fe20000000000 */
[----:B------:R-:W-:Y:S01]  /*bcd0*/  UMOV UR18, 0x40 ;  /* 0x0000004000127882 */ /* 0x000fe20000000000 */
[----:B------:R-:W-:Y:S01]  /*bce0*/  UMOV UR22, 0x0 ;  /* 0x0000000000167882 */ /* 0x000fe20000000000 */
[----:B------:R-:W-:Y:S01]  /*bcf0*/  UMOV UR23, 0x12f00000 ;  /* 0x12f0000000177882 */ /* 0x000fe20000000000 */
[----:B------:R-:W-:Y:S01]  /*bd00*/  BSSY B0, `(.L_x_324) ;  /* 0x0000019000007945 */ /* 0x000fe20003800000 */
[----:B0-----:R-:W-:Y:S01]  /*bd10*/  LEA R9, R10, R9, 0x18 ;  /* 0x000000090a097211 */ /* 0x001fe200078ec0ff */
[----:B------:R-:W-:Y:S03]  /*bd20*/  BAR.SYNC.DEFER_BLOCKING 0x8, 0x120 ;  /* 0x0204800000007b1d */ /* 0x000fe60000010000 */
[----:B------:R-:W-:-:S13]  /*bd30*/  R2UR UR24, R9 ;  /* 0x00000000091872ca */ /* 0x000fda00000e0000 */
[----:B------:R-:W-:Y:S02]  /*bd40*/  UIADD3 UR8, UR24, 0x10400, URZ ;  /* 0x0001040018087890 */ /* 0x000fe4000fffe03f */
[----:B------:R-:W-:Y:S02]  /*bd50*/  UIADD3 UR9, UR24, 0x34800, URZ ;  /* 0x0003480018097890 */ /* 0x000fe4000fffe03f */
[----:B------:R-:W-:Y:S01]  /*bd60*/  UIADD3 UR16, UR24, 0x14400, URZ ;  /* 0x0001440018107890 */ /* 0x000fe2000fffe03f */
[----:B------:R0:W-:Y:S04]  /*bd70*/  @P0 SYNCS.ARRIVE.TRANS64 RZ, [R9+URZ+0x34800], R8 ;  /* 0x0348000809ff09a7 */ /* 0x0001e8000800003f */
[----:B------:R-:W-:Y:S02]  /*bd80*/  UMOV UR17, UR9 ;  /* 0x0000000900117c82 */ /* 0x000fe40008000000 */
[----:B------:R1:W-:Y:S02]  /*bd90*/  UTMALDG.4D [UR8], [UR4], desc[UR6] ;  /* 0x00000608040075b4 */ /* 0x0003e40008019000 */
[----:B------:R0:W-:Y:S01]  /*bda0*/  UTMALDG.4D [UR16], [UR4], desc[UR14] ;  /* 0x00000e10040075b4 */ /* 0x0001e20008019000 */
[----:B-1----:R-:W-:Y:S01]  /*bdb0*/  @P0 R2UR UR13, R6 ;  /* 0x00000000060d02ca */ /* 0x002fe200000e0000 */
[----:B------:R-:W-:Y:S01]  /*bdc0*/  UIADD3 UR8, UR24, 0x18400, URZ ;  /* 0x0001840018087890 */ /* 0x000fe2000fffe03f */
[----:B------:R-:W-:Y:S01]  /*bdd0*/  @P0 R2UR UR12, R18 ;  /* 0x00000000120c02ca */ /* 0x000fe200000e0000 */
[----:B------:R-:W-:Y:S01]  /*bde0*/  UMOV UR10, 0x80 ;  /* 0x00000080000a7882 */ /* 0x000fe20000000000 */
[----:B------:R-:W-:-:S13]  /*bdf0*/  @P0 R2UR UR11, R17 ;  /* 0x00000000110b02ca */ /* 0x000fda00000e0000 */
[----:B------:R0:W-:Y:S01]  /*be00*/  UTMALDG.4D [UR8], [UR4], desc[UR22] ;  /* 0x00001608040075b4 */ /* 0x0001e20008019000 */
[----:B--2---:R-:W-:-:S05]  /*be10*/  VIADD R11, R11, 0x1 ;  /* 0x000000010b0b7836 */ /* 0x004fca0000000000 */
[----:B------:R-:W-:Y:S01]  /*be20*/  LEA.HI R6, R11, R11, RZ, 0x1 ;  /* 0x0000000b0b067211 */ /* 0x000fe200078f08ff */
[----:B------:R0:W-:Y:S03]  /*be30*/  STL [R1+0x28], R11 ;  /* 0x0000280b01007387 */ /* 0x0001e60000100800 */
[----:B------:R-:W-:-:S05]  /*be40*/  LOP3.LUT R6, R6, 0xfffffffe, RZ, 0xc0, !PT ;  /* 0xfffffffe06067812 */ /* 0x000fca00078ec0ff */
[----:B------:R-:W-:-:S05]  /*be50*/  IMAD.IADD R6, R11, 0x1, -R6 ;  /* 0x000000010b067824 */ /* 0x000fca00078e0a06 */
[----:B------:R-:W-:-:S04]  /*be60*/  SHF.L.U32 R6, R6, 0x1f, RZ ;  /* 0x0000001f06067819 */ /* 0x000fc800000006ff */
[----:B------:R-:W1:Y:S02]  /*be70*/  SYNCS.PHASECHK.TRANS64.TRYWAIT P0, [R9+URZ+0x34820], R6 ;  /* 0x03482006090075a7 */ /* 0x000e64000800017f */
[----:B01----:R-:W-:Y:S05]  /*be80*/  @!P0 BRA `(.L_x_325) ;  /* 0x0000002c00fc8947 */ /* 0x003fea0003800000 */
.L_x_393:
[----:B------:R-:W-:Y:S05]  /*be90*/  BSYNC B0 ;  /* 0x0000000000007941 */ /* 0x000fea0003800000 */
.L_x_324:
[----:B0-----:R-:W2:Y:S01]  /*bea0*/  LDL.LU R8, [R1+0x24] ;  /* 0x0000240001087983 */ /* 0x001ea20000300800 */
[----:B------:R-:W-:Y:S01]  /*beb0*/  BSSY B0, `(.L_x_326) ;  /* 0x000019a000007945 */ /* 0x000fe20003800000 */
[----:B--2---:R-:W-:-:S13]  /*bec0*/  ISETP.GE.AND P0, PT, R8, 0x81, PT ;  /* 0x000000810800780c */ /* 0x004fda0003f06270 */
[----:B------:R-:W-:Y:S05]  /*bed0*/  @!P0 BRA `(.L_x_327) ;  /* 0x00000018005c8947 */ /* 0x000fea0003800000 */
[----:B------:R-:W2:Y:S01]  /*bee0*/  LDL R8, [R1+0x18] ;  /* 0x0000180001087983 */ /* 0x000ea20000100800 */
[----:B------:R-:W-:Y:S01]  /*bef0*/  IMAD.MOV.U32 R6, RZ, RZ, 0x1 ;  /* 0x00000001ff067424 */ /* 0x000fe200078e00ff */
[----:B------:R-:W-:Y:S01]  /*bf00*/  BSSY B1, `(.L_x_328) ;  /* 0x000008f000017945 */ /* 0x000fe20003800000 */
[----:B--2---:R-:W-:-:S04]  /*bf10*/  IADD3 R14, -R8, RZ, RZ ;  /* 0x000000ff080e7210 */ /* 0x004fc80007ffe1ff */
[----:B------:R-:W-:-:S05]  /*bf20*/  VIADDMNMX R14, R14, R6, 0xffffffff, !PT ;  /* 0xffffffff0e0e7446 */ /* 0x000fca0007800106 */
[----:B------:R-:W-:-:S05]  /*bf30*/  IMAD.IADD R6, R8, 0x1, R14 ;  /* 0x0000000108067824 */ /* 0x000fca00078e020e */
[----:B------:R-:W-:-:S04]  /*bf40*/  LOP3.LUT R6, R6, 0x1, RZ, 0xc0, !PT ;  /* 0x0000000106067812 */ /* 0x000fc800078ec0ff */
[----:B------:R-:W-:Y:S01]  /*bf50*/  ISETP.NE.U32.AND P0, PT, R6, 0x1, PT ;  /* 0x000000010600780c */ /* 0x000fe20003f05070 */
[----:B------:R-:W-:-:S12]  /*bf60*/  VIADD R6, R8, 0xfffffffe ;  /* 0xfffffffe08067836 */ /* 0x000fd80000000000 */
[----:B------:R-:W-:Y:S05]  /*bf70*/  @P0 BRA `(.L_x_329) ;  /* 0x00000008001c0947 */ /* 0x000fea0003800000 */
[----:B------:R-:W2:Y:S04]  /*bf80*/  LDL R9, [R1] ;  /* 0x0000000001097983 */ /* 0x000ea80000100800 */
[----:B------:R-:W3:Y:S01]  /*bf90*/  LDL R8, [R1+0x8] ;  /* 0x0000080001087983 */ /* 0x000ee20000100800 */
[----:B------:R-:W-:Y:S01]  /*bfa0*/  BSSY B2, `(.L_x_330) ;  /* 0x0000080000027945 */ /* 0x000fe20003800000 */
[----:B--2---:R-:W-:-:S05]  /*bfb0*/  VIADD R13, R9, 0x1 ;  /* 0x00000001090d7836 */ /* 0x004fca0000000000 */
[----:B------:R-:W-:-:S04]  /*bfc0*/  ISETP.NE.AND P0, PT, R13, 0x2, PT ;  /* 0x000000020d00780c */ /* 0x000fc80003f05270 */
[----:B------:R-:W-:Y:S02]  /*bfd0*/  SEL R15, RZ, 0x1, P0 ;  /* 0x00000001ff0f7807 */ /* 0x000fe40000000000 */
[----:B------:R-:W-:Y:S02]  /*bfe0*/  SEL R13, R13, RZ, P0 ;  /* 0x000000ff0d0d7207 */ /* 0x000fe40000000000 */
[----:B---3--:R-:W-:Y:S01]  /*bff0*/  LOP3.LUT R15, R8, R15, RZ, 0x3c, !PT ;  /* 0x0000000f080f7212 */ /* 0x008fe200078e3cff */
[----:B------:R-:W-:Y:S06]  /*c000*/  @!P6 BRA `(.L_x_331) ;  /* 0x0000000400e4e947 */ /* 0x000fec0003800000 */
[----:B------:R-:W-:Y:S01]  /*c010*/  ISETP.NE.U32.AND P0, PT, R2, RZ, PT ;  /* 0x000000ff0200720c */ /* 0x000fe20003f05070 */
[----:B------:R-:W-:-:S03]  /*c020*/  IMAD.MOV.U32 R8, RZ, RZ, R5 ;  /* 0x000000ffff087224 */ /* 0x000fc600078e0005 */
[----:B------:R-:W-:-:S13]  /*c030*/  ISETP.NE.AND.EX P0, PT, R3, RZ, PT, P0 ;  /* 0x000000ff0300720c */ /* 0x000fda0003f05300 */
[----:B------:R-:W-:Y:S05]  /*c040*/  @!P0 BRA `(.L_x_332) ;  /* 0x0000000000488947 */ /* 0x000fea0003800000 */
[----:B------:R-:W0:Y:S01]  /*c050*/  LDC R18, c[0x0][0x41c] ;  /* 0x00010700ff127b82 */ /* 0x000e220000000800 */
[----:B------:R-:W-:Y:S01]  /*c060*/  ULDC.64 UR4, c[0x0][0x408] ;  /* 0x0001020000047ab9 */ /* 0x000fe20000000a00 */
[----:B------:R-:W-:Y:S01]  /*c070*/  ULDC.64 UR6, c[0x0][0x208] ;  /* 0x0000820000067ab9 */ /* 0x000fe20000000a00 */
[----:B0-----:R-:W-:-:S13]  /*c080*/  ISETP.NE.AND P0, PT, R18, 0x1, PT ;  /* 0x000000011200780c */ /* 0x001fda0003f05270 */
[----:B------:R-:W0:Y:S02]  /*c090*/  @P0 LDC.64 R8, c[0x0][0x420] ;  /* 0x00010800ff080b82 */ /* 0x000e240000000a00 */
[----:B0-----:R-:W-:-:S04]  /*c0a0*/  @P0 IMAD.HI.U32 R10, R6, R8, RZ ;  /* 0x00000008060a0227 */ /* 0x001fc800078e00ff */
[----:B------:R-:W-:Y:S01]  /*c0b0*/  IMAD.MOV.U32 R8, RZ, RZ, R6 ;  /* 0x000000ffff087224 */ /* 0x000fe200078e0006 */
[----:B------:R-:W-:Y:S01]  /*c0c0*/  @P0 SHF.R.U32.HI R8, RZ, R9, R10 ;  /* 0x00000009ff080219 */ /* 0x000fe2000001160a */
[----:B------:R-:W-:-:S03]  /*c0d0*/  IMAD R10, R12, UR4, RZ ;  /* 0x000000040c0a7c24 */ /* 0x000fc6000f8e02ff */
[----:B------:R-:W-:Y:S01]  /*c0e0*/  SHF.R.S32.HI R9, RZ, 0x1f, R8 ;  /* 0x0000001fff097819 */ /* 0x000fe20000011408 */
[C---:B------:R-:W-:Y:S02]  /*c0f0*/  IMAD R17, R0.reuse, UR5, R10 ;  /* 0x0000000500117c24 */ /* 0x040fe4000f8e020a */
[----:B------:R-:W-:-:S04]  /*c100*/  IMAD.WIDE.U32 R10, R0, UR4, R8 ;  /* 0x00000004000a7c25 */ /* 0x000fc8000f8e0008 */
[----:B------:R-:W-:Y:S01]  /*c110*/  IMAD.MOV R8, RZ, RZ, -R8 ;  /* 0x000000ffff087224 */ /* 0x000fe200078e0a08 */
[----:B------:R-:W-:Y:S02]  /*c120*/  IADD3 R17, R17, R11, RZ ;  /* 0x0000000b11117210 */ /* 0x000fe40007ffe0ff */
[----:B------:R-:W-:Y:S01]  /*c130*/  LEA R2, P0, R10, R2, 0x2 ;  /* 0x000000020a027211 */ /* 0x000fe200078010ff */
[----:B------:R-:W-:-:S03]  /*c140*/  IMAD R6, R18, R8, R6 ;  /* 0x0000000812067224 */ /* 0x000fc600078e0206 */
[----:B------:R-:W-:-:S05]  /*c150*/  LEA.HI.X R3, R10, R3, R17, 0x2, P0 ;  /* 0x000000030a037211 */ /* 0x000fca00000f1411 */
[----:B------:R0:W5:Y:S04]  /*c160*/  LDG.E R8, desc[UR6][R2.64] ;  /* 0x0000000602087981 */ /* 0x000168000c1e1900 */
.L_x_332:
[----:B0-----:R-:W0:Y:S01]  /*c170*/  S2R R3, SR_CgaCtaId ;  /* 0x0000000000037919 */ /* 0x001e220000008800 */
[----:B------:R-:W-:-:S04]  /*c180*/  MOV R2, 0x400 ;  /* 0x0000040000027802 */ /* 0x000fc80000000f00 */
[----:B0-----:R-:W-:Y:S02]  /*c190*/  LEA R2, R3, R2, 0x18 ;  /* 0x0000000203027211 */ /* 0x001fe400078ec0ff */
[----:B------:R-:W-:-:S03]  /*c1a0*/  SHF.L.U32 R3, R15, 0x1f, RZ ;  /* 0x0000001f0f037819 */ /* 0x000fc600000006ff */
[----:B------:R-:W-:-:S04]  /*c1b0*/  IMAD R2, R13, 0x8, R2 ;  /* 0x000000080d027824 */ /* 0x000fc800078e0202 */
[----:B------:R-:W0:Y:S02]  /*c1c0*/  SYNCS.PHASECHK.TRANS64.TRYWAIT P0, [R2+URZ+0x34840], R3 ;  /* 0x03484003020075a7 */ /* 0x000e24000800017f */
[----:B0-----:R-:W-:Y:S05]  /*c1d0*/  @!P0 BRA `(.L_x_333) ;  /* 0x0000002c00488947 */ /* 0x001fea0003800000 */
.L_x_394:
        /* <DEDUP_REMOVED lines=11> */
.L_x_334:
[----:B------:R-:W2:Y:S04]  /*c290*/  LDL R17, [R1+0x4] ;  /* 0x0000040001117983 */ /* 0x000ea80000100800 */
[----:B------:R-:W3:Y:S01]  /*c2a0*/  LDL.LU R11, [R1+0x8] ;  /* 0x00000800010b7983 */ /* 0x000ee20000300800 */
[----:B0-----:R-:W-:-:S03]  /*c2b0*/  MOV R3, 0x400 ;  /* 0x0000040000037802 */ /* 0x001fc60000000f00 */
[----:B------:R-:W4:Y:S01]  /*c2c0*/  LDL R9, [R1] ;  /* 0x0000000001097983 */ /* 0x000f220000100800 */
[----:B------:R-:W0:Y:S01]  /*c2d0*/  S2R R10, SR_CgaCtaId ;  /* 0x00000000000a7919 */ /* 0x000e220000008800 */
[----:B------:R-:W-:Y:S02]  /*c2e0*/  R2UR UR9, R2 ;  /* 0x00000000020972ca */ /* 0x000fe400000e0000 */
[----:B------:R-:W-:Y:S01]  /*c2f0*/  R2UR UR11, R6 ;  /* 0x00000000060b72ca */ /* 0x000fe200000e0000 */
[----:B------:R-:W-:Y:S01]  /*c300*/  UIADD3 UR4, UP0, UR36, 0x370, URZ ;  /* 0x0000037024047890 */ /* 0x000fe2000ff1e03f */
[----:B------:R-:W-:Y:S02]  /*c310*/  R2UR UR12, R4 ;  /* 0x00000000040c72ca */ /* 0x000fe400000e0000 */
[----:B-----5:R-:W-:Y:S02]  /*c320*/  R2UR UR13, R8 ;  /* 0x00000000080d72ca */ /* 0x020fe400000e0000 */
[----:B0-----:R-:W-:-:S05]  /*c330*/  LEA R3, R10, R3, 0x18 ;  /* 0x000000030a037211 */ /* 0x001fca00078ec0ff */
[----:B------:R-:W-:-:S05]  /*c340*/  IMAD R2, R13, 0xc000, R3 ;  /* 0x0000c0000d027824 */ /* 0x000fca00078e0203 */
[----:B------:R-:W-:Y:S01]  /*c350*/  R2UR UR14, R2 ;  /* 0x00000000020e72ca */ /* 0x000fe200000e0000 */
[----:B------:R-:W-:Y:S01]  /*c360*/  UIADD3 UR9, UR9, 0x34830, URZ ;  /* 0x0003483009097890 */ /* 0x000fe2000fffe03f */
[----:B------:R-:W-:Y:S01]  /*c370*/  VIADD R3, R3, 0x34800 ;  /* 0x0003480003037836 */ /* 0x000fe20000000000 */
[----:B------:R-:W-:Y:S01]  /*c380*/  UMOV UR10, URZ ;  /* 0x0000003f000a7c82 */ /* 0x000fe20008000000 */
[----:B------:R-:W-:Y:S01]  /*c390*/  UMOV UR6, 0x0 ;  /* 0x0000000000067882 */ /* 0x000fe20000000000 */
[----:B------:R-:W-:-:S08]  /*c3a0*/  UMOV UR7, 0x14f00000 ;  /* 0x14f0000000077882 */ /* 0x000fd00000000000 */
[----:B------:R-:W-:Y:S02]  /*c3b0*/  UIADD3 UR8, UR14, 0x1c400, URZ ;  /* 0x0001c4000e087890 */ /* 0x000fe4000fffe03f */
[----:B------:R-:W-:Y:S02]  /*c3c0*/  UIADD3 UR15, UR14, 0x20400, URZ ;  /* 0x000204000e0f7890 */ /* 0x000fe4000fffe03f */
[----:B------:R-:W-:Y:S01]  /*c3d0*/  UIADD3 UR14, UR14, 0x24400, URZ ;  /* 0x000244000e0e7890 */ /* 0x000fe2000fffe03f */
[----:B------:R-:W-:Y:S01]  /*c3e0*/  UMOV UR17, 0x40 ;  /* 0x0000004000117882 */ /* 0x000fe20000000000 */
[----:B------:R-:W-:Y:S01]  /*c3f0*/  UMOV UR16, 0x80 ;  /* 0x0000008000107882 */ /* 0x000fe20000000000 */
[----:B--2---:R-:W-:-:S13]  /*c400*/  R2UR UR5, R17 ;  /* 0x00000000110572ca */ /* 0x004fda00000e0000 */
[----:B------:R-:W-:Y:S02]  /*c410*/  ULEA UR11, UR11, UR5, 0x7 ;  /* 0x000000050b0b7291 */ /* 0x000fe4000f8e383f */
[----:B------:R-:W-:Y:S01]  /*c420*/  UIADD3.X UR5, URZ, UR37, URZ, UP0, !UPT ;  /* 0x000000253f057290 */ /* 0x000fe200087fe43f */
[----:B---3--:R-:W-:Y:S01]  /*c430*/  SHF.L.U32 R2, R11, 0x1f, RZ ;  /* 0x0000001f0b027819 */ /* 0x008fe200000006ff */
[----:B----4-:R-:W-:-:S07]  /*c440*/  IMAD R3, R9, 0x8, R3 ;  /* 0x0000000809037824 */ /* 0x010fce00078e0203 */
[----:B------:R0:W-:Y:S02]  /*c450*/  UTMALDG.4D [UR8], [UR4], desc[UR6] ;  /* 0x00000608040075b4 */ /* 0x0001e40008019000 */
[----:B0-----:R-:W-:Y:S01]  /*c460*/  UMOV UR8, UR15 ;  /* 0x0000000f00087c82 */ /* 0x001fe20008000000 */
[----:B------:R-:W-:Y:S02]  /*c470*/  UMOV UR10, UR17 ;  /* 0x00000011000a7c82 */ /* 0x000fe40008000000 */
[----:B------:R0:W-:Y:S02]  /*c480*/  UTMALDG.4D [UR8], [UR4], desc[UR6] ;  /* 0x00000608040075b4 */ /* 0x0001e40008019000 */
[----:B0-----:R-:W-:Y:S01]  /*c490*/  UMOV UR8, UR14 ;  /* 0x0000000e00087c82 */ /* 0x001fe20008000000 */
[----:B------:R-:W-:Y:S02]  /*c4a0*/  UMOV UR10, UR16 ;  /* 0x00000010000a7c82 */ /* 0x000fe40008000000 */
[----:B------:R0:W-:Y:S01]  /*c4b0*/  UTMALDG.4D [UR8], [UR4], desc[UR6] ;  /* 0x00000608040075b4 */ /* 0x0001e20008019000 */
[----:B------:R-:W1:Y:S02]  /*c4c0*/  SYNCS.PHASECHK.TRANS64.TRYWAIT P0, [R3+URZ+0x60], R2 ;  /* 0x00006002030075a7 */ /* 0x000e64000800017f */
[----:B01----:R-:W-:Y:S05]  /*c4d0*/  @!P0 BRA `(.L_x_335) ;  /* 0x00000028009c8947 */ /* 0x003fea0003800000 */
.L_x_395:
[----:B------:R-:W-:Y:S05]  /*c4e0*/  @P1 BRA `(.L_x_336) ;  /* 0x0000000000301947 */ /* 0x000fea0003800000 */
[----:B------:R-:W1:Y:S01]  /*c4f0*/  S2R R9, SR_TID.X ;  /* 0x0000000000097919 */ /* 0x000e620000002100 */
[----:B------:R-:W-:Y:S01]  /*c500*/  MOV R10, 0x400 ;  /* 0x00000400000a7802 */ /* 0x000fe20000000f00 */
[----:B------:R-:W2:Y:S01]  /*c510*/  S2R R11, SR_CgaCtaId ;  /* 0x00000000000b7919 */ /* 0x000ea20000008800 */
[----:B-1----:R-:W-:Y:S02]  /*c520*/  LOP3.LUT R17, R9, 0x1f, RZ, 0xc0, !PT ;  /* 0x0000001f09117812 */ /* 0x002fe400078ec0ff */
[----:B------:R-:W3:Y:S02]  /*c530*/  LDL R9, [R1] ;  /* 0x0000000001097983 */ /* 0x000ee40000100800 */
[----:B------:R-:W-:Y:S02]  /*c540*/  ISETP.NE.AND P0, PT, R17, RZ, PT ;  /* 0x000000ff1100720c */ /* 0x000fe40003f05270 */
[----:B--2---:R-:W-:Y:S02]  /*c550*/  LEA R10, R11, R10, 0x18 ;  /* 0x0000000a0b0a7211 */ /* 0x004fe400078ec0ff */
[----:B0-----:R-:W-:-:S03]  /*c560*/  MOV R3, 0x8000 ;  /* 0x0000800000037802 */ /* 0x001fc60000000f00 */
[----:B---3--:R-:W-:-:S04]  /*c570*/  IMAD R2, R9, 0x8, R10 ;  /* 0x0000000809027824 */ /* 0x008fc800078e020a */
[----:B------:R1:W-:Y:S02]  /*c580*/  SYNCS.ARRIVE.TRANS64 RZ, [R2+URZ+0x34850], R3 ;  /* 0x0348500302ff79a7 */ /* 0x0003e4000800003f */
[----:B------:R-:W-:Y:S05]  /*c590*/  @!P0 BRA `(.L_x_336) ;  /* 0x0000000000048947 */ /* 0x000fea0003800000 */
[----:B------:R-:W-:Y:S01]  /*c5a0*/  BPT.TRAP 0x1 ;  /* 0x000000040000795c */ /* 0x000fe20000300000 */
.L_x_336:
[----:B01----:R-:W2:Y:S01]  /*c5b0*/  LDL.LU R2, [R1+0xc] ;  /* 0x00000c0001027983 */ /* 0x003ea20000300800 */
[----:B------:R-:W-:-:S03]  /*c5c0*/  MOV R10, 0x400 ;  /* 0x00000400000a7802 */ /* 0x000fc60000000f00 */
[----:B------:R-:W3:Y:S04]  /*c5d0*/  LDL.LU R9, [R1] ;  /* 0x0000000001097983 */ /* 0x000ee80000300800 */
[----:B------:R-:W4:Y:S01]  /*c5e0*/  LDL R3, [R1+0x4] ;  /* 0x0000040001037983 */ /* 0x000f220000100800 */
[----:B------:R-:W0:Y:S01]  /*c5f0*/  S2R R11, SR_CgaCtaId ;  /* 0x00000000000b7919 */ /* 0x000e220000008800 */
[----:B------:R-:W-:Y:S01]  /*c600*/  R2UR UR13, R5 ;  /* 0x00000000050d72ca */ /* 0x000fe200000e0000 */
[----:B------:R-:W-:Y:S01]  /*c610*/  UIADD3 UR4, UP0, UR36, 0x470, URZ ;  /* 0x0000047024047890 */ /* 0x000fe2000ff1e03f */
[----:B------:R-:W-:Y:S02]  /*c620*/  R2UR UR12, R4 ;  /* 0x00000000040c72ca */ /* 0x000fe400000e0000 */
[----:B0-----:R-:W-:Y:S01]  /*c630*/  LEA R10, R11, R10, 0x18 ;  /* 0x0000000a0b0a7211 */ /* 0x001fe200078ec0ff */
[----:B------:R-:W-:Y:S01]  /*c640*/  UMOV UR10, URZ ;  /* 0x0000003f000a7c82 */ /* 0x000fe20008000000 */
[----:B------:R-:W-:Y:S01]  /*c650*/  UMOV UR7, 0x14f00000 ;  /* 0x14f0000000077882 */ /* 0x000fe20000000000 */
[----:B------:R-:W-:Y:S01]  /*c660*/  UMOV UR15, 0x40 ;  /* 0x00000040000f7882 */ /* 0x000fe20000000000 */
[----:B------:R0:W-:Y:S01]  /*c670*/  STL [R1+0xc], R6 ;  /* 0x00000c0601007387 */ /* 0x0001e20000100800 */
[----:B------:R-:W-:Y:S01]  /*c680*/  IMAD.MOV.U32 R5, RZ, RZ, R8 ;  /* 0x000000ffff057224 */ /* 0x000fe200078e0008 */
[----:B--2---:R-:W-:Y:S01]  /*c690*/  R2UR UR11, R2 ;  /* 0x00000000020b72ca */ /* 0x004fe200000e0000 */
[----:B---3--:R-:W-:-:S05]  /*c6a0*/  IMAD R2, R9, 0x8, R10 ;  /* 0x0000000809027824 */ /* 0x008fca00078e020a */
[----:B------:R-:W-:Y:S01]  /*c6b0*/  R2UR UR9, R2 ;  /* 0x00000000020972ca */ /* 0x000fe200000e0000 */
[----:B------:R-:W-:Y:S01]  /*c6c0*/  IMAD R2, R9, 0x8000, R10 ;  /* 0x0000800009027824 */ /* 0x000fe200078e020a */
[----:B----4-:R-:W-:-:S04]  /*c6d0*/  R2UR UR5, R3 ;  /* 0x00000000030572ca */ /* 0x010fc800000e0000 */
[----:B------:R-:W-:-:S07]  /*c6e0*/  R2UR UR6, R2 ;  /* 0x00000000020672ca */ /* 0x000fce00000e0000 */
[----:B------:R-:W-:Y:S02]  /*c6f0*/  UIADD3 UR9, UR9, 0x34850, URZ ;  /* 0x0003485009097890 */ /* 0x000fe4000fffe03f */
[----:B------:R-:W-:Y:S02]  /*c700*/  ULEA UR11, UR11, UR5, 0x7 ;  /* 0x000000050b0b7291 */ /* 0x000fe4000f8e383f */
[----:B------:R-:W-:Y:S02]  /*c710*/  UIADD3.X UR5, URZ, UR37, URZ, UP0, !UPT ;  /* 0x000000253f057290 */ /* 0x000fe400087fe43f */
[----:B------:R-:W-:Y:S02]  /*c720*/  UIADD3 UR8, UR6, 0x400, URZ ;  /* 0x0000040006087890 */ /* 0x000fe4000fffe03f */
[----:B------:R-:W-:-:S03]  /*c730*/  UIADD3 UR14, UR6, 0x4400, URZ ;  /* 0x00004400060e7890 */ /* 0x000fc6000fffe03f */
[----:B------:R-:W-:-:S04]  /*c740*/  UMOV UR6, 0x0 ;  /* 0x0000000000067882 */ /* 0x000fc80000000000 */
[----:B------:R1:W-:Y:S02]  /*c750*/  UTMALDG.4D [UR8], [UR4], desc[UR6] ;  /* 0x00000608040075b4 */ /* 0x0003e40008019000 */
[----:B-1----:R-:W-:Y:S01]  /*c760*/  UMOV UR8, UR14 ;  /* 0x0000000e00087c82 */ /* 0x002fe20008000000 */
[----:B------:R-:W-:Y:S02]  /*c770*/  UMOV UR10, UR15 ;  /* 0x0000000f000a7c82 */ /* 0x000fe40008000000 */
[----:B------:R0:W-:Y:S02]  /*c780*/  UTMALDG.4D [UR8], [UR4], desc[UR6] ;  /* 0x00000608040075b4 */ /* 0x0001e40008019000 */
[----:B0-----:R-:W-:Y:S01]  /*c790*/  NOP ;  /* 0x0000000000007918 */ /* 0x001fe20000000000 */
.L_x_331:
[----:B------:R-:W-:Y:S05]  /*c7a0*/  BSYNC B2 ;  /* 0x0000000000027941 */ /* 0x000fea0003800000 */
.L_x_330:
[----:B------:R-:W2:Y:S04]  /*c7b0*/  LDL.LU R2, [R1+0x18] ;  /* 0x0000180001027983 */ /* 0x000ea80000300800 */
[----:B------:R0:W-:Y:S04]  /*c7c0*/  STL [R1], R13 ;  /* 0x0000000d01007387 */ /* 0x0001e80000100800 */
[----:B------:R0:W-:Y:S02]  /*c7d0*/  STL [R1+0x8], R15 ;  /* 0x0000080f01007387 */ /* 0x0001e40000100800 */
[----:B0-2---:R-:W-:-:S07]  /*c7e0*/  VIADD R6, R2, 0xfffffffd ;  /* 0xfffffffd02067836 */ /* 0x005fce0000000000 */
.L_x_329:
[----:B------:R-:W-:Y:S05]  /*c7f0*/  BSYNC B1 ;  /* 0x0000000000017941 */ /* 0x000fea0003800000 */
.L_x_328:
[----:B------:R-:W-:-:S05]  /*c800*/  IMAD.MOV R14, RZ, RZ, -R14 ;  /* 0x000000ffff0e7224 */ /* 0x000fca00078e0a0e */
[----:B------:R-:W-:-:S13]  /*c810*/  ISETP.NE.AND P0, PT, R7, R14, PT ;  /* 0x0000000e0700720c */ /* 0x000fda0003f05270 */
[----:B------:R-:W-:Y:S05]  /*c820*/  @!P0 BRA `(.L_x_327) ;  /* 0x0000001000088947 */ /* 0x000fea0003800000 */
[----:B------:R-:W-:-:S07]  /*c830*/  IMAD.MOV.U32 R10, RZ, RZ, R5 ;  /* 0x000000ffff0a7224 */ /* 0x000fce00078e0005 */
.L_x_351:
[----:B------:R-:W2:Y:S04]  /*c840*/  LDL R3, [R1] ;  /* 0x0000000001037983 */ /* 0x000ea80000100800 */
[----:B------:R-:W3:Y:S01]  /*c850*/  LDL R2, [R1+0x8] ;  /* 0x0000080001027983 */ /* 0x000ee20000100800 */
[----:B------:R-:W-:Y:S05]  /*c860*/  YIELD ;  /* 0x0000000000007946 */ /* 0x000fea0003800000 */
[----:B------:R-:W-:Y:S01]  /*c870*/  BSSY B1, `(.L_x_337) ;  /* 0x000007b000017945 */ /* 0x000fe20003800000 */
[----:B--2---:R-:W-:-:S04]  /*c880*/  IADD3 R7, R3, 0x1, RZ ;  /* 0x0000000103077810 */ /* 0x004fc80007ffe0ff */
[----:B------:R-:W-:-:S04]  /*c890*/  ISETP.NE.AND P0, PT, R7, 0x2, PT ;  /* 0x000000020700780c */ /* 0x000fc80003f05270 */
[----:B------:R-:W-:Y:S02]  /*c8a0*/  SEL R8, RZ, 0x1, P0 ;  /* 0x00000001ff087807 */ /* 0x000fe40000000000 */
[----:B------:R-:W-:Y:S02]  /*c8b0*/  SEL R7, R7, RZ, P0 ;  /* 0x000000ff07077207 */ /* 0x000fe40000000000 */
[----:B---3--:R-:W-:Y:S01]  /*c8c0*/  LOP3.LUT R8, R2, R8, RZ, 0x3c, !PT ;  /* 0x0000000802087212 */ /* 0x008fe200078e3cff */
[----:B0-----:R-:W-:Y:S06]  /*c8d0*/  @!P6 BRA `(.L_x_338) ;  /* 0x0000000400d0e947 */ /* 0x001fec0003800000 */
[----:B------:R-:W-:Y:S01]  /*c8e0*/  ULDC.64 UR4, c[0x0][0x3f8] ;  /* 0x0000fe0000047ab9 */ /* 0x000fe20000000a00 */
[----:B------:R-:W-:Y:S01]  /*c8f0*/  IMAD.MOV.U32 R9, RZ, RZ, R6 ;  /* 0x000000ffff097224 */ /* 0x000fe200078e0006 */
[----:B------:R-:W-:-:S04]  /*c900*/  ISETP.NE.U32.AND P0, PT, RZ, UR4, PT ;  /* 0x00000004ff007c0c */ /* 0x000fc8000bf05070 */
[----:B------:R-:W-:-:S13]  /*c910*/  ISETP.NE.AND.EX P0, PT, RZ, UR5, PT, P0 ;  /* 0x00000005ff007c0c */ /* 0x000fda000bf05300 */
        /* <DEDUP_REMOVED lines=16> */
[----:B------:R-:W-:-:S04]  /*ca20*/  LEA R10, P0, R2, UR4, 0x2 ;  /* 0x00000004020a7c11 */ /* 0x000fc8000f8010ff */
[----:B------:R-:W-:-:S05]  /*ca30*/  LEA.HI.X R11, R2, UR5, R3, 0x2, P0 ;  /* 0x00000005020b7c11 */ /* 0x000fca00080f1403 */
[----:B------:R0:W5:Y:S04]  /*ca40*/  LDG.E R10, desc[UR8][R10.64] ;  /* 0x000000080a0a7981 */ /* 0x000168000c1e1900 */
.L_x_339:
[----:B------:R-:W1:Y:S01]  /*ca50*/  S2R R3, SR_CgaCtaId ;  /* 0x0000000000037919 */ /* 0x000e620000008800 */
[----:B------:R-:W-:-:S04]  /*ca60*/  MOV R2, 0x400 ;  /* 0x0000040000027802 */ /* 0x000fc80000000f00 */
[----:B-1----:R-:W-:Y:S02]  /*ca70*/  LEA R2, R3, R2, 0x18 ;  /* 0x0000000203027211 */ /* 0x002fe400078ec0ff */
[----:B------:R-:W-:-:S03]  /*ca80*/  SHF.L.U32 R3, R8, 0x1f, RZ ;  /* 0x0000001f08037819 */ /* 0x000fc600000006ff */
[----:B------:R-:W-:-:S04]  /*ca90*/  IMAD R2, R7, 0x8, R2 ;  /* 0x0000000807027824 */ /* 0x000fc800078e0202 */
[----:B------:R-:W1:Y:S02]  /*caa0*/  SYNCS.PHASECHK.TRANS64.TRYWAIT P0, [R2+URZ+0x34840], R3 ;  /* 0x03484003020075a7 */ /* 0x000e64000800017f */
[----:B-1----:R-:W-:Y:S05]  /*cab0*/  @!P0 BRA `(.L_x_340) ;  /* 0x0000002400388947 */ /* 0x002fea0003800000 */
.L_x_396:
[----:B0-----:R-:W0:Y:S02]  /*cac0*/  S2R R11, SR_TID.X ;  /* 0x00000000000b7919 */ /* 0x001e240000002100 */
[----:B0-----:R-:W-:-:S04]  /*cad0*/  LOP3.LUT R11, R11, 0x7f, RZ, 0xc0, !PT ;  /* 0x0000007f0b0b7812 */ /* 0x001fc800078ec0ff */
[----:B------:R-:W-:-:S13]  /*cae0*/  ISETP.NE.AND P0, PT, R11, RZ, PT ;  /* 0x000000ff0b00720c */ /* 0x000fda0003f05270 */
[----:B------:R-:W-:Y:S05]  /*caf0*/  @P0 BRA `(.L_x_341) ;  /* 0x00000000001c0947 */ /* 0x000fea0003800000 */
[----:B------:R-:W0:Y:S01]  /*cb00*/  S2R R11, SR_TID.X ;  /* 0x00000000000b7919 */ /* 0x000e220000002100 */
[----:B-1----:R-:W-:-:S04]  /*cb10*/  IMAD.MOV.U32 R3, RZ, RZ, 0xc000 ;  /* 0x0000c000ff037424 */ /* 0x002fc800078e00ff */
[----:B------:R2:W-:Y:S01]  /*cb20*/  SYNCS.ARRIVE.TRANS64 RZ, [R2+URZ+0x34830], R3 ;  /* 0x0348300302ff79a7 */ /* 0x0005e2000800003f */
[----:B0-----:R-:W-:-:S04]  /*cb30*/  LOP3.LUT R11, R11, 0x1f, RZ, 0xc0, !PT ;  /* 0x0000001f0b0b7812 */ /* 0x001fc800078ec0ff */
[----:B------:R-:W-:-:S13]  /*cb40*/  ISETP.NE.AND P1, PT, R11, RZ, PT ;  /* 0x000000ff0b00720c */ /* 0x000fda0003f25270 */
[----:B--2---:R-:W-:Y:S05]  /*cb50*/  @!P1 BRA `(.L_x_341) ;  /* 0x0000000000049947 */ /* 0x004fea0003800000 */
[----:B------:R-:W-:Y:S01]  /*cb60*/  BPT.TRAP 0x1 ;  /* 0x000000040000795c */ /* 0x000fe20000300000 */
.L_x_341:
[----:B------:R-:W2:Y:S04]  /*cb70*/  LDL R15, [R1+0x4] ;  /* 0x00000400010f7983 */ /* 0x000ea80000100800 */
[----:B-1----:R-:W3:Y:S01]  /*cb80*/  LDL.LU R3, [R1+0x8] ;  /* 0x0000080001037983 */ /* 0x002ee20000300800 */
[----:B------:R-:W-:-:S03]  /*cb90*/  MOV R13, 0x400 ;  /* 0x00000400000d7802 */ /* 0x000fc60000000f00 */
        /* <DEDUP_REMOVED lines=11> */
[----:B------:R-:W-:Y:S01]  /*cc50*/  IADD3 R2, R13, 0x34800, RZ ;  /* 0x000348000d027810 */ /* 0x000fe20007ffe0ff */
        /* <DEDUP_REMOVED lines=22> */
.L_x_397:
        /* <DEDUP_REMOVED lines=8> */
.L_x_343:
[----:B------:R-:W2:Y:S01]  /*ce40*/  LDL.LU R15, [R1+0xc] ;  /* 0x00000c00010f7983 */ /* 0x000ea20000300800 */
[----:B------:R-:W-:-:S03]  /*ce50*/  MOV R13, 0x400 ;  /* 0x00000400000d7802 */ /* 0x000fc60000000f00 */
[----:B0-----:R-:W3:Y:S04]  /*ce60*/  LDL.LU R3, [R1] ;  /* 0x0000000001037983 */ /* 0x001ee80000300800 */
[----:B------:R-:W4:Y:S01]  /*ce70*/  LDL R11, [R1+0x4] ;  /* 0x00000400010b7983 */ /* 0x000f220000100800 */
[----:B------:R-:W0:Y:S01]  /*ce80*/  S2R R14, SR_CgaCtaId ;  /* 0x00000000000e7919 */ /* 0x000e220000008800 */
[----:B------:R-:W-:Y:S01]  /*ce90*/  R2UR UR9, R2 ;  /* 0x00000000020972ca */ /* 0x000fe200000e0000 */
[----:B------:R-:W-:Y:S01]  /*cea0*/  UIADD3 UR4, UP0, UR36, 0x470, URZ ;  /* 0x0000047024047890 */ /* 0x000fe2000ff1e03f */
[----:B------:R-:W-:Y:S02]  /*ceb0*/  R2UR UR13, R5 ;  /* 0x00000000050d72ca */ /* 0x000fe400000e0000 */
[----:B------:R-:W-:-:S02]  /*cec0*/  R2UR UR12, R4 ;  /* 0x00000000040c72ca */ /* 0x000fc400000e0000 */
[----:B0-----:R-:W-:-:S07]  /*ced0*/  LEA R13, R14, R13, 0x18 ;  /* 0x0000000d0e0d7211 */ /* 0x001fce00078ec0ff */
[----:B------:R-:W-:Y:S01]  /*cee0*/  UIADD3 UR9, UR9, 0x50, URZ ;  /* 0x0000005009097890 */ /* 0x000fe2000fffe03f */
[----:B------:R-:W-:Y:S01]  /*cef0*/  UMOV UR10, URZ ;  /* 0x0000003f000a7c82 */ /* 0x000fe20008000000 */
[----:B------:R-:W-:Y:S01]  /*cf00*/  UMOV UR7, 0x14f00000 ;  /* 0x14f0000000077882 */ /* 0x000fe20000000000 */
[----:B------:R-:W-:Y:S01]  /*cf10*/  UMOV UR15, 0x40 ;  /* 0x00000040000f7882 */ /* 0x000fe20000000000 */
[----:B------:R0:W-:Y:S01]  /*cf20*/  STL [R1+0xc], R9 ;  /* 0x00000c0901007387 */ /* 0x0001e20000100800 */
[----:B------:R-:W-:Y:S01]  /*cf30*/  IMAD.MOV.U32 R5, RZ, RZ, R10 ;  /* 0x000000ffff057224 */ /* 0x000fe200078e000a */
[----:B--2---:R-:W-:Y:S01]  /*cf40*/  R2UR UR11, R15 ;  /* 0x000000000f0b72ca */ /* 0x004fe200000e0000 */
[----:B---3--:R-:W-:Y:S01]  /*cf50*/  IMAD R3, R3, 0x8000, R13 ;  /* 0x0000800003037824 */ /* 0x008fe200078e020d */
[----:B----4-:R-:W-:-:S04]  /*cf60*/  R2UR UR5, R11 ;  /* 0x000000000b0572ca */ /* 0x010fc800000e0000 */
[----:B------:R-:W-:-:S09]  /*cf70*/  R2UR UR6, R3 ;  /* 0x00000000030672ca */ /* 0x000fd200000e0000 */
[----:B------:R-:W-:-:S04]  /*cf80*/  ULEA UR11, UR11, UR5, 0x7 ;  /* 0x000000050b0b7291 */ /* 0x000fc8000f8e383f */
[----:B------:R-:W-:Y:S02]  /*cf90*/  UIADD3 UR8, UR6, 0x400, URZ ;  /* 0x0000040006087890 */ /* 0x000fe4000fffe03f */
[----:B------:R-:W-:Y:S02]  /*cfa0*/  UIADD3.X UR5, URZ, UR37, URZ, UP0, !UPT ;  /* 0x000000253f057290 */ /* 0x000fe400087fe43f */
[----:B------:R-:W-:-:S03]  /*cfb0*/  UIADD3 UR14, UR6, 0x4400, URZ ;  /* 0x00004400060e7890 */ /* 0x000fc6000fffe03f */
[----:B------:R-:W-:-:S04]  /*cfc0*/  UMOV UR6, 0x0 ;  /* 0x0000000000067882 */ /* 0x000fc80000000000 */
[----:B------:R1:W-:Y:S02]  /*cfd0*/  UTMALDG.4D [UR8], [UR4], desc[UR6] ;  /* 0x00000608040075b4 */ /* 0x0003e40008019000 */
[----:B-1----:R-:W-:Y:S01]  /*cfe0*/  UMOV UR8, UR14 ;  /* 0x0000000e00087c82 */ /* 0x002fe20008000000 */
[----:B------:R-:W-:Y:S02]  /*cff0*/  UMOV UR10, UR15 ;  /* 0x0000000f000a7c82 */ /* 0x000fe40008000000 */
[----:B------:R0:W-:Y:S02]  /*d000*/  UTMALDG.4D [UR8], [UR4], desc[UR6] ;  /* 0x00000608040075b4 */ /* 0x0001e40008019000 */
[----:B0-----:R-:W-:Y:S01]  /*d010*/  NOP ;  /* 0x0000000000007918 */ /* 0x001fe20000000000 */
.L_x_338:
[----:B------:R-:W-:Y:S05]  /*d020*/  BSYNC B1 ;  /* 0x0000000000017941 */ /* 0x000fea0003800000 */
.L_x_337:
[----:B------:R-:W-:Y:S01]  /*d030*/  VIADD R2, R7, 0x1 ;  /* 0x0000000107027836 */ /* 0x000fe20000000000 */
[----:B------:R-:W-:Y:S04]  /*d040*/  BSSY B1, `(.L_x_344) ;  /* 0x000007c000017945 */ /* 0x000fe80003800000 */
[----:B------:R-:W-:-:S04]  /*d050*/  ISETP.NE.AND P0, PT, R2, 0x2, PT ;  /* 0x000000020200780c */ /* 0x000fc80003f05270 */
[----:B------:R-:W-:Y:S02]  /*d060*/  SEL R3, RZ, 0x1, P0 ;  /* 0x00000001ff037807 */ /* 0x000fe40000000000 */
[----:B------:R-:W-:Y:S02]  /*d070*/  SEL R14, R2, RZ, P0 ;  /* 0x000000ff020e7207 */ /* 0x000fe40000000000 */
[----:B------:R-:W-:-:S05]  /*d080*/  LOP3.LUT R13, R8, R3, RZ, 0x3c, !PT ;  /* 0x00000003080d7212 */ /* 0x000fca00078e3cff */
[----:B------:R0:W-:Y:S04]  /*d090*/  STL [R1+0x8], R13 ;  /* 0x0000080d01007387 */ /* 0x0001e80000100800 */
[----:B------:R0:W-:Y:S01]  /*d0a0*/  STL [R1], R14 ;  /* 0x0000000e01007387 */ /* 0x0001e20000100800 */
[----:B------:R-:W-:Y:S05]  /*d0b0*/  @!P6 BRA `(.L_x_345) ;  /* 0x0000000400d0e947 */ /* 0x000fea0003800000 */
[----:B------:R-:W-:Y:S01]  /*d0c0*/  ULDC.64 UR4, c[0x0][0x3f8] ;  /* 0x0000fe0000047ab9 */ /* 0x000fe20000000a00 */
[----:B------:R-:W-:Y:S01]  /*d0d0*/  VIADD R9, R6, 0xffffffff ;  /* 0xffffffff06097836 */ /* 0x000fe20000000000 */
[----:B------:R-:W-:-:S04]  /*d0e0*/  ISETP.NE.U32.AND P0, PT, RZ, UR4, PT ;  /* 0x00000004ff007c0c */ /* 0x000fc8000bf05070 */
[----:B------:R-:W-:-:S13]  /*d0f0*/  ISETP.NE.AND.EX P0, PT, RZ, UR5, PT, P0 ;  /* 0x00000005ff007c0c */ /* 0x000fda000bf05300 */
[----:B------:R-:W-:Y:S05]  /*d100*/  @!P0 BRA `(.L_x_346) ;  /* 0x0000000000488947 */ /* 0x000fea0003800000 */
        /* <DEDUP_REMOVED lines=18> */
.L_x_346:
[----:B------:R-:W2:Y:S01]  /*d230*/  S2R R3, SR_CgaCtaId ;  /* 0x0000000000037919 */ /* 0x000ea20000008800 */
[----:B------:R-:W-:-:S04]  /*d240*/  MOV R2, 0x400 ;  /* 0x0000040000027802 */ /* 0x000fc80000000f00 */
[----:B--2---:R-:W-:Y:S02]  /*d250*/  LEA R2, R3, R2, 0x18 ;  /* 0x0000000203027211 */ /* 0x004fe400078ec0ff */
[----:B------:R-:W-:-:S03]  /*d260*/  SHF.L.U32 R3, R13, 0x1f, RZ ;  /* 0x0000001f0d037819 */ /* 0x000fc600000006ff */
[----:B------:R-:W-:-:S04]  /*d270*/  IMAD R2, R14, 0x8, R2 ;  /* 0x000000080e027824 */ /* 0x000fc800078e0202 */
[----:B------:R-:W2:Y:S02]  /*d280*/  SYNCS.PHASECHK.TRANS64.TRYWAIT P0, [R2+URZ+0x34840], R3 ;  /* 0x03484003020075a7 */ /* 0x000ea4000800017f */
[----:B--2---:R-:W-:Y:S05]  /*d290*/  @!P0 BRA `(.L_x_347) ;  /* 0x0000001c00688947 */ /* 0x004fea0003800000 */
.L_x_398:
        /* <DEDUP_REMOVED lines=11> */
.L_x_348:
[----:B0-----:R-:W3:Y:S01]  /*d350*/  LDL R13, [R1] ;  /* 0x00000000010d7983 */ /* 0x001ee20000100800 */
[----:B------:R-:W-:-:S03]  /*d360*/  MOV R14, 0x400 ;  /* 0x00000400000e7802 */ /* 0x000fc60000000f00 */
[----:B------:R-:W4:Y:S01]  /*d370*/  LDL R11, [R1+0x4] ;  /* 0x00000400010b7983 */ /* 0x000f220000100800 */
[----:B------:R-:W0:Y:S01]  /*d380*/  S2R R15, SR_CgaCtaId ;  /* 0x00000000000f7919 */ /* 0x000e220000008800 */
[----:B------:R-:W-:Y:S01]  /*d390*/  R2UR UR11, R9 ;  /* 0x00000000090b72ca */ /* 0x000fe200000e0000 */
[----:B------:R-:W-:Y:S01]  /*d3a0*/  UIADD3 UR4, UP0, UR36, 0x370, URZ ;  /* 0x0000037024047890 */ /* 0x000fe2000ff1e03f */
[----:B------:R-:W-:Y:S02]  /*d3b0*/  R2UR UR12, R4 ;  /* 0x00000000040c72ca */ /* 0x000fe400000e0000 */
[----:B0-----:R-:W-:-:S05]  /*d3c0*/  LEA R14, R15, R14, 0x18 ;  /* 0x0000000e0f0e7211 */ /* 0x001fca00078ec0ff */
[----:B--2---:R-:W-:Y:S01]  /*d3d0*/  VIADD R2, R14, 0x34800 ;  /* 0x000348000e027836 */ /* 0x004fe20000000000 */
[----:B-----5:R-:W-:Y:S01]  /*d3e0*/  R2UR UR13, R10 ;  /* 0x000000000a0d72ca */ /* 0x020fe200000e0000 */
[----:B------:R-:W-:Y:S01]  /*d3f0*/  UMOV UR10, URZ ;  /* 0x0000003f000a7c82 */ /* 0x000fe20008000000 */
[----:B------:R-:W-:Y:S01]  /*d400*/  UMOV UR6, 0x0 ;  /* 0x0000000000067882 */ /* 0x000fe20000000000 */
[----:B------:R-:W-:Y:S01]  /*d410*/  UMOV UR7, 0x14f00000 ;  /* 0x14f0000000077882 */ /* 0x000fe20000000000 */
[----:B------:R-:W-:Y:S01]  /*d420*/  UMOV UR18, 0x40 ;  /* 0x0000004000127882 */ /* 0x000fe20000000000 */
[----:B------:R-:W-:Y:S01]  /*d430*/  UMOV UR17, 0x80 ;  /* 0x0000008000117882 */ /* 0x000fe20000000000 */
[----:B------:R-:W-:Y:S01]  /*d440*/  SHF.L.U32 R8, R8, 0x1f, RZ ;  /* 0x0000001f08087819 */ /* 0x000fe200000006ff */
        /* <DEDUP_REMOVED lines=9> */
[----:B------:R-:W-:Y:S02]  /*d4e0*/  UIADD3 UR15, UR8, 0x20400, URZ ;  /* 0x00020400080f7890 */ /* 0x000fe4000fffe03f */
[----:B------:R-:W-:-:S03]  /*d4f0*/  UIADD3 UR16, UR8, 0x24400, URZ ;  /* 0x0002440008107890 */ /* 0x000fc6000fffe03f */
[----:B------:R-:W-:Y:S02]  /*d500*/  UMOV UR8, UR14 ;  /* 0x0000000e00087c82 */ /* 0x000fe40008000000 */
[----:B------:R0:W-:Y:S01]  /*d510*/  UTMALDG.4D [UR8], [UR4], desc[UR6] ;  /* 0x00000608040075b4 */ /* 0x0001e20008019000 */
[----:B------:R-:W-:Y:S01]  /*d520*/  LEA R2, R7, R2, 0x3 ;  /* 0x0000000207027211 */ /* 0x000fe200078e18ff */
[----:B0-----:R-:W-:Y:S01]  /*d530*/  UMOV UR8, UR15 ;  /* 0x0000000f00087c82 */ /* 0x001fe20008000000 */
[----:B------:R-:W-:Y:S02]  /*d540*/  UMOV UR10, UR18 ;  /* 0x00000012000a7c82 */ /* 0x000fe40008000000 */
[----:B------:R0:W-:Y:S02]  /*d550*/  UTMALDG.4D [UR8], [UR4], desc[UR6] ;  /* 0x00000608040075b4 */ /* 0x0001e40008019000 */
[----:B0-----:R-:W-:Y:S01]  /*d560*/  UMOV UR8, UR16 ;  /* 0x0000001000087c82 */ /* 0x001fe20008000000 */
[----:B------:R-:W-:-:S02]  /*d570*/  UMOV UR10, UR17 ;  /* 0x00000011000a7c82 */ /* 0x000fc40008000000 */
[----:B------:R0:W-:Y:S01]  /*d580*/  UTMALDG.4D [UR8], [UR4], desc[UR6] ;  /* 0x00000608040075b4 */ /* 0x0001e20008019000 */
[----:B------:R-:W1:Y:S02]  /*d590*/  SYNCS.PHASECHK.TRANS64.TRYWAIT P1, [R2+URZ+0x60], R8 ;  /* 0x00006008020075a7 */ /* 0x000e64000802017f */
[----:B01----:R-:W-:Y:S05]  /*d5a0*/  @!P1 BRA `(.L_x_349) ;  /* 0x0000001800b89947 */ /* 0x003fea0003800000 */
.L_x_399:
[----:B------:R-:W-:Y:S05]  /*d5b0*/  @P0 BRA `(.L_x_350) ;  /* 0x00000000001c0947 */ /* 0x000fea0003800000 */
[----:B------:R-:W1:Y:S02]  /*d5c0*/  S2R R3, SR_TID.X ;  /* 0x0000000000037919 */ /* 0x000e640000002100 */
[----:B-1----:R-:W-:-:S04]  /*d5d0*/  LOP3.LUT R3, R3, 0x1f, RZ, 0xc0, !PT ;  /* 0x0000001f03037812 */ /* 0x002fc800078ec0ff */
[----:B------:R-:W-:Y:S01]  /*d5e0*/  ISETP.NE.AND P1, PT, R3, RZ, PT ;  /* 0x000000ff0300720c */ /* 0x000fe20003f25270 */
[----:B------:R-:W-:-:S04]  /*d5f0*/  IMAD.MOV.U32 R3, RZ, RZ, 0x8000 ;  /* 0x00008000ff037424 */ /* 0x000fc800078e00ff */
[----:B------:R1:W-:Y:S08]  /*d600*/  SYNCS.ARRIVE.TRANS64 RZ, [R2+URZ+0x50], R3 ;  /* 0x0000500302ff79a7 */ /* 0x0003f0000800003f */
[----:B------:R-:W-:Y:S05]  /*d610*/  @!P1 BRA `(.L_x_350) ;  /* 0x0000000000049947 */ /* 0x000fea0003800000 */
[----:B------:R-:W-:Y:S01]  /*d620*/  BPT.TRAP 0x1 ;  /* 0x000000040000795c */ /* 0x000fe20000300000 */
.L_x_350:
[----:B------:R-:W2:Y:S01]  /*d630*/  LDL.LU R13, [R1+0xc] ;  /* 0x00000c00010d7983 */ /* 0x000ea20000300800 */
[----:B0-----:R-:W-:-:S03]  /*d640*/  MOV R8, 0x400 ;  /* 0x0000040000087802 */ /* 0x001fc60000000f00 */
[----:B-1----:R-:W3:Y:S01]  /*d650*/  LDL R3, [R1+0x4] ;  /* 0x0000040001037983 */ /* 0x002ee20000100800 */
[----:B------:R-:W0:Y:S01]  /*d660*/  S2R R11, SR_CgaCtaId ;  /* 0x00000000000b7919 */ /* 0x000e220000008800 */
[----:B------:R-:W-:Y:S01]  /*d670*/  R2UR UR9, R2 ;  /* 0x00000000020972ca */ /* 0x000fe200000e0000 */
[----:B------:R-:W-:Y:S01]  /*d680*/  UIADD3 UR4, UP0, UR36, 0x470, URZ ;  /* 0x0000047024047890 */ /* 0x000fe2000ff1e03f */
[----:B------:R-:W-:Y:S02]  /*d690*/  R2UR UR13, R5 ;  /* 0x00000000050d72ca */ /* 0x000fe400000e0000 */
[----:B------:R-:W-:Y:S02]  /*d6a0*/  R2UR UR12, R4 ;  /* 0x00000000040c72ca */ /* 0x000fe400000e0000 */
[----:B0-----:R-:W-:-:S05]  /*d6b0*/  LEA R8, R11, R8, 0x18 ;  /* 0x000000080b087211 */ /* 0x001fca00078ec0ff */
[----:B------:R-:W-:-:S05]  /*d6c0*/  IMAD R7, R7, 0x8000, R8 ;  /* 0x0000800007077824 */ /* 0x000fca00078e0208 */
[----:B------:R-:W-:Y:S01]  /*d6d0*/  R2UR UR6, R7 ;  /* 0x00000000070672ca */ /* 0x000fe200000e0000 */
[----:B------:R-:W-:Y:S01]  /*d6e0*/  UIADD3 UR9, UR9, 0x50, URZ ;  /* 0x0000005009097890 */ /* 0x000fe2000fffe03f */
[----:B------:R-:W-:Y:S01]  /*d6f0*/  UMOV UR10, URZ ;  /* 0x0000003f000a7c82 */ /* 0x000fe20008000000 */
[----:B------:R-:W-:Y:S01]  /*d700*/  UMOV UR7, 0x14f00000 ;  /* 0x14f0000000077882 */ /* 0x000fe20000000000 */
[----:B------:R-:W-:-:S09]  /*d710*/  UMOV UR15, 0x40 ;  /* 0x00000040000f7882 */ /* 0x000fd20000000000 */
[----:B------:R-:W-:Y:S02]  /*d720*/  UIADD3 UR8, UR6, 0x400, URZ ;  /* 0x0000040006087890 */ /* 0x000fe4000fffe03f */
[----:B------:R-:W-:-:S03]  /*d730*/  UIADD3 UR14, UR6, 0x4400, URZ ;  /* 0x00004400060e7890 */ /* 0x000fc6000fffe03f */
[----:B------:R-:W-:Y:S01]  /*d740*/  UMOV UR6, 0x0 ;  /* 0x0000000000067882 */ /* 0x000fe20000000000 */
[----:B------:R1:W-:Y:S01]  /*d750*/  STL [R1+0xc], R9 ;  /* 0x00000c0901007387 */ /* 0x0003e20000100800 */
[----:B------:R-:W-:Y:S01]  /*d760*/  IMAD.MOV.U32 R5, RZ, RZ, R10 ;  /* 0x000000ffff057224 */ /* 0x000fe200078e000a */
[----:B--2---:R-:W-:Y:S02]  /*d770*/  R2UR UR11, R13 ;  /* 0x000000000d0b72ca */ /* 0x004fe400000e0000 */
[----:B---3--:R-:W-:-:S13]  /*d780*/  R2UR UR5, R3 ;  /* 0x00000000030572ca */ /* 0x008fda00000e0000 */
[----:B------:R-:W-:Y:S02]  /*d790*/  ULEA UR11, UR11, UR5, 0x7 ;  /* 0x000000050b0b7291 */ /* 0x000fe4000f8e383f */
[----:B------:R-:W-:-:S09]  /*d7a0*/  UIADD3.X UR5, URZ, UR37, URZ, UP0, !UPT ;  /* 0x000000253f057290 */ /* 0x000fd200087fe43f */
[----:B------:R0:W-:Y:S02]  /*d7b0*/  UTMALDG.4D [UR8], [UR4], desc[UR6] ;  /* 0x00000608040075b4 */ /* 0x0001e40008019000 */
[----:B0-----:R-:W-:Y:S01]  /*d7c0*/  UMOV UR8, UR14 ;  /* 0x0000000e00087c82 */ /* 0x001fe20008000000 */
[----:B------:R-:W-:Y:S02]  /*d7d0*/  UMOV UR10, UR15 ;  /* 0x0000000f000a7c82 */ /* 0x000fe40008000000 */
[----:B------:R1:W-:Y:S02]  /*d7e0*/  UTMALDG.4D [UR8], [UR4], desc[UR6] ;  /* 0x00000608040075b4 */ /* 0x0003e40008019000 */
[----:B-1----:R-:W-:Y:S01]  /*d7f0*/  NOP ;  /* 0x0000000000007918 */ /* 0x002fe20000000000 */
.L_x_345:
[----:B------:R-:W-:Y:S05]  /*d800*/  BSYNC B1 ;  /* 0x0000000000017941 */ /* 0x000fea0003800000 */
.L_x_344:
[C---:B------:R-:W-:Y:S01]  /*d810*/  ISETP.GT.AND P0, PT, R6.reuse, 0x1, PT ;  /* 0x000000010600780c */ /* 0x040fe20003f04270 */
[----:B------:R-:W-:-:S04]  /*d820*/  VIADD R2, R6, 0xfffffffe ;  /* 0xfffffffe06027836 */ /* 0x000fc80000000000 */
[----:B------:R-:W-:-:S08]  /*d830*/  IMAD.MOV.U32 R6, RZ, RZ, R2 ;  /* 0x000000ffff067224 */ /* 0x000fd000078e0002 */
[----:B------:R-:W-:Y:S05]  /*d840*/  @P0 BRA `(.L_x_351) ;  /* 0xffffffec00fc0947 */ /* 0x000fea000383ffff */
.L_x_327:
[----:B------:R-:W-:Y:S05]  /*d850*/  BSYNC B0 ;  /* 0x0000000000007941 */ /* 0x000fea0003800000 */
.L_x_326:
[----:B------:R-:W1:Y:S01]  /*d860*/  S2R R2, SR_TID.X ;  /* 0x0000000000027919 */ /* 0x000e620000002100 */
[----:B------:R-:W-:Y:S01]  /*d870*/  BSSY B0, `(.L_x_352) ;  /* 0x0000011000007945 */ /* 0x000fe20003800000 */
[----:B-1----:R-:W-:-:S04]  /*d880*/  LOP3.LUT R2, R2, 0x1f, RZ, 0xc0, !PT ;  /* 0x0000001f02027812 */ /* 0x002fc800078ec0ff */
[----:B------:R-:W-:-:S13]  /*d890*/  ISETP.NE.AND P0, PT, R2, RZ, PT ;  /* 0x000000ff0200720c */ /* 0x000fda0003f05270 */
[----:B------:R-:W-:Y:S05]  /*d8a0*/  @P0 BRA `(.L_x_353) ;  /* 0x0000000000340947 */ /* 0x000fea0003800000 */
[----:B------:R-:W1:Y:S01]  /*d8b0*/  S2R R9, SR_LANEID ;  /* 0x0000000000097919 */ /* 0x000e620000000000 */
[----:B------:R-:W-:Y:S01]  /*d8c0*/  VOTEU.ANY UR4, UPT, PT ;  /* 0x0000000000047886 */ /* 0x000fe200038e0100 */
[----:B------:R-:W2:Y:S01]  /*d8d0*/  LDC.64 R2, c[0x0][0xc38] ;  /* 0x00030e00ff027b82 */ /* 0x000ea20000000a00 */
[----:B------:R-:W1:Y:S01]  /*d8e0*/  FLO.U32 R0, UR4 ;  /* 0x0000000400007d00 */ /* 0x000e6200080e0000 */
[----:B------:R-:W-:-:S07]  /*d8f0*/  ULDC.64 UR6, c[0x0][0x208] ;  /* 0x0000820000067ab9 */ /* 0x000fce0000000a00 */
[----:B------:R-:W2:Y:S01]  /*d900*/  POPC R7, UR4 ;  /* 0x0000000400077d09 */ /* 0x000ea20008000000 */
[----:B-1----:R-:W-:-:S13]  /*d910*/  ISETP.EQ.U32.AND P0, PT, R0, R9, PT ;  /* 0x000000090000720c */ /* 0x002fda0003f02070 */
[----:B--2---:R-:W2:Y:S01]  /*d920*/  @P0 ATOMG.E.ADD.STRONG.GPU PT, R3, desc[UR6][R2.64], R7 ;  /* 0x00000007020309a8 */ /* 0x004ea200081ee1c6 */
[----:B------:R-:W1:Y:S02]  /*d930*/  S2R R6, SR_LTMASK ;  /* 0x0000000000067919 */ /* 0x000e640000003900 */
[----:B-1----:R-:W-:-:S04]  /*d940*/  LOP3.LUT R6, R6, UR4, RZ, 0xc0, !PT ;  /* 0x0000000406067c12 */ /* 0x002fc8000f8ec0ff */
[----:B------:R-:W1:Y:S01]  /*d950*/  POPC R9, R6 ;  /* 0x0000000600097309 */ /* 0x000e620000000000 */
[----:B--2---:R-:W1:Y:S02]  /*d960*/  SHFL.IDX PT, R0, R3, R0, 0x1f ;  /* 0x00001f0003007589 */ /* 0x004e6400000e0000 */
[----:B-1----:R-:W-:-:S07]  /*d970*/  IADD3 R16, R0, UR38, R9 ;  /* 0x0000002600107c10 */ /* 0x002fce000fffe009 */
.L_x_353:
[----:B------:R-:W-:Y:S05]  /*d980*/  BSYNC B0 ;  /* 0x0000000000007941 */ /* 0x000fea0003800000 */
.L_x_352:
[----:B------:R-:W-:Y:S04]  /*d990*/  BSSY B0, `(.L_x_354) ;  /* 0x0000032000007945 */ /* 0x000fe80003800000 */
[----:B------:R-:W-:Y:S05]  /*d9a0*/  @!P6 BRA `(.L_x_355) ;  /* 0x0000000000c0e947 */ /* 0x000fea0003800000 */
[----:B------:R-:W2:Y:S01]  /*d9b0*/  LDL R2, [R1] ;  /* 0x0000000001027983 */ /* 0x000ea20000100800 */
[----:B------:R-:W-:-:S03]  /*d9c0*/  MOV R3, 0x400 ;  /* 0x0000040000037802 */ /* 0x000fc60000000f00 */
[----:B------:R-:W3:Y:S01]  /*d9d0*/  LDL R0, [R1+0x8] ;  /* 0x0000080001007983 */ /* 0x000ee20000100800 */
[----:B------:R-:W1:Y:S02]  /*d9e0*/  S2R R6, SR_CgaCtaId ;  /* 0x0000000000067919 */ /* 0x000e640000008800 */
[----:B-1----:R-:W-:-:S05]  /*d9f0*/  LEA R3, R6, R3, 0x18 ;  /* 0x0000000306037211 */ /* 0x002fca00078ec0ff */
[----:B--2---:R-:W-:Y:S01]  /*da00*/  IMAD R3, R2, 0x8, R3 ;  /* 0x0000000802037824 */ /* 0x004fe200078e0203 */
[----:B---3--:R-:W-:-:S04]  /*da10*/  SHF.L.U32 R0, R0, 0x1f, RZ ;  /* 0x0000001f00007819 */ /* 0x008fc800000006ff */
[----:B------:R-:W1:Y:S02]  /*da20*/  SYNCS.PHASECHK.TRANS64.TRYWAIT P0, [R3+URZ+0x34860], R0 ;  /* 0x03486000030075a7 */ /* 0x000e64000800017f */
[----:B-1----:R-:W-:Y:S05]  /*da30*/  @!P0 BRA `(.L_x_356) ;  /* 0x0000001400a88947 */ /* 0x002fea0003800000 */
.L_x_400:
[----:B------:R-:W2:Y:S02]  /*da40*/  S2R R2, SR_TID.X ;  /* 0x0000000000027919 */ /* 0x000ea40000002100 */
[----:B--2---:R-:W-:-:S04]  /*da50*/  LOP3.LUT R2, R2, 0x7f, RZ, 0xc0, !PT ;  /* 0x0000007f02027812 */ /* 0x004fc800078ec0ff */
[----:B------:R-:W-:-:S13]  /*da60*/  ISETP.NE.AND P0, PT, R2, RZ, PT ;  /* 0x000000ff0200720c */ /* 0x000fda0003f05270 */
[----:B------:R-:W-:Y:S05]  /*da70*/  @P0 BRA `(.L_x_357) ;  /* 0x00000000001c0947 */ /* 0x000fea0003800000 */
[----:B------:R-:W2:Y:S01]  /*da80*/  S2R R2, SR_TID.X ;  /* 0x0000000000027919 */ /* 0x000ea20000002100 */
[----:B-1----:R-:W-:-:S04]  /*da90*/  MOV R0, 0x8000 ;  /* 0x0000800000007802 */ /* 0x002fc80000000f00 */
[----:B------:R3:W-:Y:S01]  /*daa0*/  SYNCS.ARRIVE.TRANS64 RZ, [R3+URZ+0x34850], R0 ;  /* 0x0348500003ff79a7 */ /* 0x0007e2000800003f */
[----:B--2---:R-:W-:-:S04]  /*dab0*/  LOP3.LUT R2, R2, 0x1f, RZ, 0xc0, !PT ;  /* 0x0000001f02027812 */ /* 0x004fc800078ec0ff */
[----:B------:R-:W-:-:S13]  /*dac0*/  ISETP.NE.AND P1, PT, R2, RZ, PT ;  /* 0x000000ff0200720c */ /* 0x000fda0003f25270 */
[----:B---3--:R-:W-:Y:S05]  /*dad0*/  @!P1 BRA `(.L_x_357) ;  /* 0x0000000000049947 */ /* 0x008fea0003800000 */
[----:B------:R-:W-:Y:S01]  /*dae0*/  BPT.TRAP 0x1 ;  /* 0x000000040000795c */ /* 0x000fe20000300000 */
.L_x_357:
[----:B------:R-:W2:Y:S01]  /*daf0*/  LDL.LU R8, [R1+0x4] ;  /* 0x0000040001087983 */ /* 0x000ea20000300800 */
[----:B------:R-:W-:-:S03]  /*db00*/  MOV R6, 0x400 ;  /* 0x0000040000067802 */ /* 0x000fc60000000f00 */
[----:B-1----:R-:W3:Y:S04]  /*db10*/  LDL R0, [R1] ;  /* 0x0000000001007983 */ /* 0x002ee80000100800 */
[----:B------:R-:W4:Y:S01]  /*db20*/  LDL R2, [R1+0xc] ;  /* 0x00000c0001027983 */ /* 0x000f220000100800 */
[----:B------:R-:W1:Y:S01]  /*db30*/  S2R R7, SR_CgaCtaId ;  /* 0x0000000000077919 */ /* 0x000e620000008800 */
[----:B------:R-:W-:Y:S01]  /*db40*/  R2UR UR9, R3 ;  /* 0x00000000030972ca */ /* 0x000fe200000e0000 */
[----:B------:R-:W-:Y:S01]  /*db50*/  UIADD3 UR4, UP0, UR36, 0x470, URZ ;  /* 0x0000047024047890 */ /* 0x000fe2000ff1e03f */
[----:B------:R-:W-:Y:S02]  /*db60*/  R2UR UR12, R4 ;  /* 0x00000000040c72ca */ /* 0x000fe400000e0000 */
[----:B------:R-:W-:-:S02]  /*db70*/  R2UR UR13, R5 ;  /* 0x00000000050d72ca */ /* 0x000fc400000e0000 */
[----:B-1----:R-:W-:-:S07]  /*db80*/  LEA R6, R7, R6, 0x18 ;  /* 0x0000000607067211 */ /* 0x002fce00078ec0ff */
[----:B------:R-:W-:Y:S01]  /*db90*/  UIADD3 UR9, UR9, 0x34850, URZ ;  /* 0x0003485009097890 */ /* 0x000fe2000fffe03f */
[----:B------:R-:W-:Y:S01]  /*dba0*/  UMOV UR10, URZ ;  /* 0x0000003f000a7c82 */ /* 0x000fe20008000000 */
[----:B------:R-:W-:Y:S01]  /*dbb0*/  UMOV UR7, 0x14f00000 ;  /* 0x14f0000000077882 */ /* 0x000fe20000000000 */
[----:B------:R-:W-:Y:S01]  /*dbc0*/  UMOV UR15, 0x40 ;  /* 0x00000040000f7882 */ /* 0x000fe20000000000 */
        /* <DEDUP_REMOVED lines=13> */
[----:B-1----:R-:W-:Y:S01]  /*dca0*/  NOP ;  /* 0x0000000000007918 */ /* 0x002fe20000000000 */
.L_x_355:
[----:B------:R-:W-:Y:S05]  /*dcb0*/  BSYNC B0 ;  /* 0x0000000000007941 */ /* 0x000fea0003800000 */
.L_x_354:
[----:B------:R-:W2:Y:S04]  /*dcc0*/  LDL.LU R0, [R1] ;  /* 0x0000000001007983 */ /* 0x000ea80000300800 */
[----:B------:R-:W3:Y:S01]  /*dcd0*/  LDL.LU R3, [R1+0x8] ;  /* 0x0000080001037983 */ /* 0x000ee20000300800 */
[----:B--2---:R-:W-:-:S05]  /*dce0*/  VIADD R0, R0, 0x1 ;  /* 0x0000000100007836 */ /* 0x004fca0000000000 */
[----:B------:R-:W-:-:S04]  /*dcf0*/  ISETP.NE.AND P0, PT, R0, 0x2, PT ;  /* 0x000000020000780c */ /* 0x000fc80003f05270 */
[----:B------:R-:W-:Y:S02]  /*dd00*/  SEL R2, RZ, 0x1, P0 ;  /* 0x00000001ff027807 */ /* 0x000fe40000000000 */
[----:B------:R-:W-:Y:S02]  /*dd10*/  SEL R0, R0, RZ, P0 ;  /* 0x000000ff00007207 */ /* 0x000fe40000000000 */
[----:B---3--:R-:W-:-:S05]  /*dd20*/  LOP3.LUT R3, R3, R2, RZ, 0x3c, !PT ;  /* 0x0000000203037212 */ /* 0x008fca00078e3cff */
[----:B------:R1:W-:Y:S04]  /*dd30*/  STL [R1+0x8], R3 ;  /* 0x0000080301007387 */ /* 0x0003e80000100800 */
[----:B------:R1:W-:Y:S02]  /*dd40*/  STL [R1], R0 ;  /* 0x0000000001007387 */ /* 0x0003e40000100800 */
.L_x_311:
[----:B------:R-:W-:Y:S05]  /*dd50*/  BSYNC B6 ;  /* 0x0000000000067941 */ /* 0x000fea0003800000 */
.L_x_309:
[----:B------:R-:W-:-:S03]  /*dd60*/  UMOV UR4, 0xffffffff ;  /* 0xffffffff00047882 */ /* 0x000fc60000000000 */
[----:B------:R-:W-:Y:S05]  /*dd70*/  BRA.DIV UR4, `(.L_x_358) ;  /* 0x0000001204ec7947 */ /* 0x000fea000b800000 */
[----:B------:R2:W3:Y:S04]  /*dd80*/  SHFL.IDX PT, R4, R16, RZ, 0x1f ;  /* 0x00001fff10047589 */ /* 0x0004e800000e0000 */
[----:B------:R2:W4:Y:S02]  /*dd90*/  SHFL.IDX PT, R5, R16, 0x1, 0x1f ;  /* 0x00201f0010057f89 */ /* 0x00052400000e0000 */
.L_x_404:
[----:B01----:R-:W0:Y:S01]  /*dda0*/  S2R R0, SR_TID.X ;  /* 0x0000000000007919 */ /* 0x003e220000002100 */
[----:B------:R-:W-:Y:S01]  /*ddb0*/  ULDC UR4, c[0x0][0xc14] ;  /* 0x0003050000047ab9 */ /* 0x000fe20000000800 */
[----:B------:R-:W-:Y:S01]  /*ddc0*/  BSSY B0, `(.L_x_359) ;  /* 0x000000c000007945 */ /* 0x000fe20003800000 */
[----:B------:R-:W-:Y:S01]  /*ddd0*/  IMAD.MOV.U32 R3, RZ, RZ, RZ ;  /* 0x000000ffff037224 */ /* 0x000fe200078e00ff */
[----:B0-----:R-:W-:Y:S01]  /*dde0*/  LOP3.LUT R9, R0, 0x1f, RZ, 0xc0, !PT ;  /* 0x0000001f00097812 */ /* 0x001fe200078ec0ff */
[----:B------:R-:W-:-:S03]  /*ddf0*/  IMAD.U32 R0, RZ, RZ, UR4 ;  /* 0x00000004ff007e24 */ /* 0x000fc6000f8e00ff */
[C---:B------:R-:W-:Y:S01]  /*de00*/  ISETP.NE.AND P0, PT, R9.reuse, 0x1f, PT ;  /* 0x0000001f0900780c */ /* 0x040fe20003f05270 */
[----:B------:R-:W-:-:S05]  /*de10*/  IMAD.IADD R7, R9, 0x1, R19 ;  /* 0x0000000109077824 */ /* 0x000fca00078e0213 */
[----:B------:R-:W-:-:S13]  /*de20*/  ISETP.GE.OR P0, PT, R7, R0, !P0 ;  /* 0x000000000700720c */ /* 0x000fda0004706670 */
[----:B------:R-:W-:Y:S05]  /*de30*/  @P0 BRA `(.L_x_360) ;  /* 0x0000000000100947 */ /* 0x000fea0003800000 */
[----:B------:R-:W0:Y:S01]  /*de40*/  LDC.64 R2, c[0x0][0xc58] ;  /* 0x00031600ff027b82 */ /* 0x000e220000000a00 */
[----:B------:R-:W-:Y:S01]  /*de50*/  ULDC.64 UR4, c[0x0][0x208] ;  /* 0x0000820000047ab9 */ /* 0x000fe20000000a00 */
[----:B0-----:R-:W-:-:S06]  /*de60*/  IMAD.WIDE R2, R7, 0x4, R2 ;  /* 0x0000000407027825 */ /* 0x001fcc00078e0202 */
[----:B------:R0:W5:Y:S02]  /*de70*/  LDG.E R3, desc[UR4][R2.64] ;  /* 0x0000000402037981 */ /* 0x000164000c1e1900 */
.L_x_360:
[----:B------:R-:W-:Y:S05]  /*de80*/  BSYNC B0 ;  /* 0x0000000000007941 */ /* 0x000fea0003800000 */
.L_x_359:
[----:B------:R-:W-:-:S03]  /*de90*/  UMOV UR4, 0xffffffff ;  /* 0xffffffff00047882 */ /* 0x000fc60000000000 */
[----:B------:R-:W-:Y:S05]  /*dea0*/  BRA.DIV UR4, `(.L_x_361) ;  /* 0x0000001204ec7947 */ /* 0x000fea000b800000 */
[----:B-----5:R-:W1:Y:S01]  /*deb0*/  SHFL.UP PT, R14, R3, 0x1, RZ ;  /* 0x04200000030e7989 */ /* 0x020e6200000e00ff */
[C---:B------:R-:W-:Y:S02]  /*dec0*/  ISETP.NE.AND P0, PT, R9.reuse, RZ, PT ;  /* 0x000000ff0900720c */ /* 0x040fe40003f05270 */
[C---:B------:R-:W-:Y:S02]  /*ded0*/  ISETP.GE.U32.AND P1, PT, R9.reuse, 0x2, PT ;  /* 0x000000020900780c */ /* 0x040fe40003f26070 */
[----:B-1----:R-:W-:Y:S02]  /*dee0*/  SEL R14, R14, RZ, P0 ;  /* 0x000000ff0e0e7207 */ /* 0x002fe40000000000 */
[----:B------:R-:W-:-:S03]  /*def0*/  ISETP.GE.U32.AND P0, PT, R9, 0x4, PT ;  /* 0x000000040900780c */ /* 0x000fc60003f06070 */
[----:B------:R-:W-:-:S05]  /*df00*/  IMAD.IADD R13, R3, 0x1, R14 ;  /* 0x00000001030d7824 */ /* 0x000fca00078e020e */
[----:B------:R-:W1:Y:S02]  /*df10*/  SHFL.UP PT, R14, R13, 0x2, RZ ;  /* 0x044000000d0e7989 */ /* 0x000e6400000e00ff */
[----:B-1----:R-:W-:Y:S02]  /*df20*/  SEL R6, R14, RZ, P1 ;  /* 0x000000ff0e067207 */ /* 0x002fe40000800000 */
[----:B------:R-:W-:Y:S02]  /*df30*/  ISETP.GE.U32.AND P1, PT, R9, 0x8, PT ;  /* 0x000000080900780c */ /* 0x000fe40003f26070 */
[----:B------:R-:W-:-:S05]  /*df40*/  IADD3 R6, R13, R6, RZ ;  /* 0x000000060d067210 */ /* 0x000fca0007ffe0ff */
[----:B------:R-:W1:Y:S02]  /*df50*/  SHFL.UP PT, R14, R6, 0x4, RZ ;  /* 0x04800000060e7989 */ /* 0x000e6400000e00ff */
[----:B-1----:R-:W-:Y:S02]  /*df60*/  SEL R7, R14, RZ, P0 ;  /* 0x000000ff0e077207 */ /* 0x002fe40000000000 */
[----:B------:R-:W-:-:S03]  /*df70*/  ISETP.GE.U32.AND P0, PT, R9, 0x10, PT ;  /* 0x000000100900780c */ /* 0x000fc60003f06070 */
[----:B------:R-:W-:-:S05]  /*df80*/  IMAD.IADD R7, R6, 0x1, R7 ;  /* 0x0000000106077824 */ /* 0x000fca00078e0207 */
[----:B------:R-:W1:Y:S02]  /*df90*/  SHFL.UP PT, R14, R7, 0x8, RZ ;  /* 0x05000000070e7989 */ /* 0x000e6400000e00ff */
[----:B-1----:R-:W-:-:S05]  /*dfa0*/  SEL R8, R14, RZ, P1 ;  /* 0x000000ff0e087207 */ /* 0x002fca0000800000 */
[----:B------:R-:W-:-:S05]  /*dfb0*/  IMAD.IADD R8, R7, 0x1, R8 ;  /* 0x0000000107087824 */ /* 0x000fca00078e0208 */
[----:B------:R-:W1:Y:S02]  /*dfc0*/  SHFL.UP PT, R14, R8, 0x10, RZ ;  /* 0x06000000080e7989 */ /* 0x000e6400000e00ff */
[----:B-1----:R-:W-:-:S05]  /*dfd0*/  SEL R9, R14, RZ, P0 ;  /* 0x000000ff0e097207 */ /* 0x002fca0000000000 */
[----:B0-----:R-:W-:-:S05]  /*dfe0*/  IMAD.IADD R2, R8, 0x1, R9 ;  /* 0x0000000108027824 */ /* 0x001fca00078e0209 */
[----:B------:R0:W1:Y:S02]  /*dff0*/  SHFL.IDX PT, R14, R2, 0x1f, 0x1f ;  /* 0x03e01f00020e7f89 */ /* 0x00006400000e0000 */
.L_x_412:
[----:B------:R-:W-:Y:S02]  /*e000*/  ULDC UR4, c[0x0][0xc10] ;  /* 0x0003040000047ab9 */ /* 0x000fe40000000800 */
[----:B--2---:R-:W-:-:S04]  /*e010*/  IMAD.U32 R16, RZ, RZ, UR4 ;  /* 0x00000004ff107e24 */ /* 0x004fc8000f8e00ff */
[----:B-1----:R-:W-:-:S04]  /*e020*/  IMAD R6, R14, R16, RZ ;  /* 0x000000100e067224 */ /* 0x002fc800078e02ff */
[----:B----4-:R-:W-:-:S05]  /*e030*/  IMAD.IADD R5, R5, 0x1, R6 ;  /* 0x0000000105057824 */ /* 0x010fca00078e0206 */
[----:B---3--:R-:W-:-:S13]  /*e040*/  ISETP.GT.AND P0, PT, R5, R4, PT ;  /* 0x000000040500720c */ /* 0x008fda0003f04270 */
[----:B------:R-:W-:Y:S05]  /*e050*/  @P0 BRA `(.L_x_362) ;  /* 0x0000000000b80947 */ /* 0x000fea0003800000 */
[----:B------:R-:W1:Y:S02]  /*e060*/  LDC R0, c[0x0][0xc14] ;  /* 0x00030500ff007b82 */ /* 0x000e640000000800 */
.L_x_367:
[----:B------:R-:W-:-:S05]  /*e070*/  VIADD R19, R19, 0x1f ;  /* 0x0000001f13137836 */ /* 0x000fca0000000000 */
[----:B-1----:R-:W-:-:S13]  /*e080*/  ISETP.GE.AND P0, PT, R19, R0, PT ;  /* 0x000000001300720c */ /* 0x002fda0003f06270 */
[----:B------:R-:W-:Y:S05]  /*e090*/  @P0 BRA `(.L_x_363) ;  /* 0x0000000400600947 */ /* 0x000fea0003800000 */
[----:B0-----:R-:W0:Y:S01]  /*e0a0*/  S2R R2, SR_TID.X ;  /* 0x0000000000027919 */ /* 0x001e220000002100 */
[----:B------:R-:W-:Y:S01]  /*e0b0*/  BSSY B0, `(.L_x_364) ;  /* 0x000000b000007945 */ /* 0x000fe20003800000 */
[----:B------:R-:W-:Y:S01]  /*e0c0*/  IMAD.MOV.U32 R3, RZ, RZ, RZ ;  /* 0x000000ffff037224 */ /* 0x000fe200078e00ff */
[----:B0-----:R-:W-:-:S04]  /*e0d0*/  LOP3.LUT R8, R2, 0x1f, RZ, 0xc0, !PT ;  /* 0x0000001f02087812 */ /* 0x001fc800078ec0ff */
[C---:B------:R-:W-:Y:S02]  /*e0e0*/  ISETP.NE.AND P1, PT, R8.reuse, 0x1f, PT ;  /* 0x0000001f0800780c */ /* 0x040fe40003f25270 */
[----:B------:R-:W-:-:S04]  /*e0f0*/  IADD3 R7, R8, R19, RZ ;  /* 0x0000001308077210 */ /* 0x000fc80007ffe0ff */
[----:B------:R-:W-:-:S13]  /*e100*/  ISETP.GE.OR P0, PT, R7, R0, !P1 ;  /* 0x000000000700720c */ /* 0x000fda0004f06670 */
[----:B------:R-:W-:Y:S05]  /*e110*/  @P0 BRA `(.L_x_365) ;  /* 0x0000000000100947 */ /* 0x000fea0003800000 */
[----:B------:R-:W0:Y:S01]  /*e120*/  LDC.64 R2, c[0x0][0xc58] ;  /* 0x00031600ff027b82 */ /* 0x000e220000000a00 */
[----:B------:R-:W-:Y:S01]  /*e130*/  ULDC.64 UR4, c[0x0][0x208] ;  /* 0x0000820000047ab9 */ /* 0x000fe20000000a00 */
[----:B0-----:R-:W-:-:S06]  /*e140*/  IMAD.WIDE R2, R7, 0x4, R2 ;  /* 0x0000000407027825 */ /* 0x001fcc00078e0202 */
[----:B------:R0:W5:Y:S02]  /*e150*/  LDG.E R3, desc[UR4][R2.64] ;  /* 0x0000000402037981 */ /* 0x000164000c1e1900 */
.L_x_365:
[----:B------:R-:W-:Y:S05]  /*e160*/  BSYNC B0 ;  /* 0x0000000000007941 */ /* 0x000fea0003800000 */
.L_x_364:
[----:B------:R-:W-:-:S03]  /*e170*/  UMOV UR4, 0xffffffff ;  /* 0xffffffff00047882 */ /* 0x000fc60000000000 */
[----:B------:R-:W-:Y:S05]  /*e180*/  BRA.DIV UR4, `(.L_x_366) ;  /* 0x0000001604047947 */ /* 0x000fea000b800000 */
[----:B-----5:R-:W1:Y:S01]  /*e190*/  SHFL.UP PT, R14, R3, 0x1, RZ ;  /* 0x04200000030e7989 */ /* 0x020e6200000e00ff */
[C---:B------:R-:W-:Y:S02]  /*e1a0*/  ISETP.NE.AND P0, PT, R8.reuse, RZ, PT ;  /* 0x000000ff0800720c */ /* 0x040fe40003f05270 */
[----:B------:R-:W-:Y:S02]  /*e1b0*/  ISETP.GE.U32.AND P1, PT, R8, 0x2, PT ;  /* 0x000000020800780c */ /* 0x000fe40003f26070 */
[----:B-1----:R-:W-:Y:S02]  /*e1c0*/  SEL R14, R14, RZ, P0 ;  /* 0x000000ff0e0e7207 */ /* 0x002fe40000000000 */
        /* <DEDUP_REMOVED lines=16> */
[----:B------:R0:W1:Y:S02]  /*e2d0*/  SHFL.IDX PT, R14, R2, 0x1f, 0x1f ;  /* 0x03e01f00020e7f89 */ /* 0x00006400000e0000 */
.L_x_420:
[----:B------:R-:W-:Y:S02]  /*e2e0*/  ULDC UR4, c[0x0][0xc10] ;  /* 0x0003040000047ab9 */ /* 0x000fe40000000800 */
[----:B------:R-:W-:-:S05]  /*e2f0*/  MOV R16, UR4 ;  /* 0x0000000400107c02 */ /* 0x000fca0008000f00 */
[----:B-1----:R-:W-:-:S04]  /*e300*/  IMAD R6, R14, R16, RZ ;  /* 0x000000100e067224 */ /* 0x002fc800078e02ff */
[----:B------:R-:W-:-:S05]  /*e310*/  IMAD.IADD R5, R6, 0x1, R5 ;  /* 0x0000000106057824 */ /* 0x000fca00078e0205 */
[----:B------:R-:W-:-:S13]  /*e320*/  ISETP.GT.AND P0, PT, R5, R4, PT ;  /* 0x000000040500720c */ /* 0x000fda0003f04270 */
[----:B------:R-:W-:Y:S05]  /*e330*/  @!P0 BRA `(.L_x_367) ;  /* 0xfffffffc004c8947 */ /* 0x000fea000383ffff */
.L_x_362:
[----:B------:R-:W-:Y:S01]  /*e340*/  IMAD.IADD R6, R5, 0x1, -R6 ;  /* 0x0000000105067824 */ /* 0x000fe200078e0a06 */
[----:B------:R-:W-:-:S03]  /*e350*/  UMOV UR4, 0xffffffff ;  /* 0xffffffff00047882 */ /* 0x000fc60000000000 */
[----:B------:R-:W-:-:S05]  /*e360*/  IMAD R5, R2, R16, R6 ;  /* 0x0000001002057224 */ /* 0x000fca00078e0206 */
[----:B------:R-:W-:Y:S01]  /*e370*/  ISETP.GT.AND P6, PT, R5, R4, PT ;  /* 0x000000040500720c */ /* 0x000fe20003fc4270 */
[----:B------:R-:W-:-:S12]  /*e380*/  BRA.DIV UR4, `(.L_x_368) ;  /* 0x0000001604547947 */ /* 0x000fd8000b800000 */
[----:B------:R-:W-:-:S04]  /*e390*/  VOTE.ANY R7, PT, !P6 ;  /* 0x0000000000077806 */ /* 0x000fc800070e0100 */
[----:B------:R-:W1:Y:S02]  /*e3a0*/  POPC R5, R7 ;  /* 0x0000000700057309 */ /* 0x000e640000000000 */
[----:B-1----:R1:W2:Y:S02]  /*e3b0*/  SHFL.IDX PT, R17, R3, R5, 0x1f ;  /* 0x00001f0503117589 */ /* 0x0022a400000e0000 */
.L_x_424:
[----:B------:R-:W-:Y:S01]  /*e3c0*/  ISETP.NE.AND P0, PT, R7, RZ, PT ;  /* 0x000000ff0700720c */ /* 0x000fe20003f05270 */
[----:B------:R-:W-:-:S12]  /*e3d0*/  IMAD.MOV.U32 R14, RZ, RZ, RZ ;  /* 0x000000ffff0e7224 */ /* 0x000fd800078e00ff */
[----:B------:R-:W-:Y:S05]  /*e3e0*/  @!P0 BRA `(.L_x_369) ;  /* 0x0000000000108947 */ /* 0x000fea0003800000 */
[----:B------:R-:W-:Y:S01]  /*e3f0*/  UMOV UR4, 0xffffffff ;  /* 0xffffffff00047882 */ /* 0x000fe20000000000 */
[----:B------:R-:W-:Y:S02]  /*e400*/  VIADD R12, R5, 0xffffffff ;  /* 0xffffffff050c7836 */ /* 0x000fe40000000000 */
[----:B------:R-:W-:Y:S05]  /*e410*/  BRA.DIV UR4, `(.L_x_370) ;  /* 0x0000001604787947 */ /* 0x000fea000b800000 */
[----:B------:R3:W4:Y:S02]  /*e420*/  SHFL.IDX PT, R14, R2, R12, 0x1f ;  /* 0x00001f0c020e7589 */ /* 0x00072400000e0000 */
.L_x_369:
[-C--:B--2---:R-:W-:Y:S01]  /*e430*/  IABS R7, R17.reuse ;  /* 0x0000001100077213 */ /* 0x084fe20000000000 */
[----:B----4-:R-:W-:Y:S01]  /*e440*/  IMAD R16, R14, R16, R6 ;  /* 0x000000100e107224 */ /* 0x010fe200078e0206 */
[----:B------:R-:W-:Y:S01]  /*e450*/  IABS R6, R17 ;  /* 0x0000001100067213 */ /* 0x000fe20000000000 */
[----:B------:R-:W-:Y:S01]  /*e460*/  IMAD.IADD R19, R5, 0x1, R19 ;  /* 0x0000000105137824 */ /* 0x000fe200078e0213 */
[----:B------:R-:W2:Y:S03]  /*e470*/  I2F.RP R8, R7 ;  /* 0x0000000700087306 */ /* 0x000ea60000209400 */
[----:B------:R-:W-:-:S05]  /*e480*/  IMAD.MOV R6, RZ, RZ, -R6 ;  /* 0x000000ffff067224 */ /* 0x000fca00078e0a06 */
[----:B--2---:R-:W2:Y:S02]  /*e490*/  MUFU.RCP R8, R8 ;  /* 0x0000000800087308 */ /* 0x004ea40000001000 */
[----:B--2---:R-:W-:-:S06]  /*e4a0*/  VIADD R9, R8, 0xffffffe ;  /* 0x0ffffffe08097836 */ /* 0x004fcc0000000000 */
[----:B-1----:R-:W0:Y:S02]  /*e4b0*/  F2I.FTZ.U32.TRUNC.NTZ R3, R9 ;  /* 0x0000000900037305 */ /* 0x002e24000021f000 */
[----:B0--3--:R-:W-:-:S04]  /*e4c0*/  IMAD.MOV R2, RZ, RZ, -R3 ;  /* 0x000000ffff027224 */ /* 0x009fc800078e0a03 */
[----:B------:R-:W-:Y:S01]  /*e4d0*/  IMAD R11, R2, R7, RZ ;  /* 0x00000007020b7224 */ /* 0x000fe200078e02ff */
[----:B------:R-:W-:-:S05]  /*e4e0*/  MOV R2, RZ ;  /* 0x000000ff00027202 */ /* 0x000fca0000000f00 */
[----:B------:R-:W-:-:S04]  /*e4f0*/  IMAD.HI.U32 R3, R3, R11, R2 ;  /* 0x0000000b03037227 */ /* 0x000fc800078e0002 */
[----:B------:R-:W-:-:S05]  /*e500*/  IMAD.IADD R2, R4, 0x1, -R16 ;  /* 0x0000000104027824 */ /* 0x000fca00078e0a10 */
[----:B------:R-:W-:-:S05]  /*e510*/  IABS R4, R2 ;  /* 0x0000000200047213 */ /* 0x000fca0000000000 */
[----:B------:R-:W-:-:S04]  /*e520*/  IMAD.HI.U32 R3, R3, R4, RZ ;  /* 0x0000000403037227 */ /* 0x000fc800078e00ff */
[----:B------:R-:W-:-:S05]  /*e530*/  IMAD R4, R3, R6, R4 ;  /* 0x0000000603047224 */ /* 0x000fca00078e0204 */
[----:B------:R-:W-:-:S13]  /*e540*/  ISETP.GT.U32.AND P0, PT, R7, R4, PT ;  /* 0x000000040700720c */ /* 0x000fda0003f04070 */
[----:B------:R-:W-:Y:S02]  /*e550*/  @!P0 IMAD.IADD R4, R4, 0x1, -R7 ;  /* 0x0000000104048824 */ /* 0x000fe400078e0a07 */
[----:B------:R-:W-:-:S03]  /*e560*/  @!P0 VIADD R3, R3, 0x1 ;  /* 0x0000000103038836 */ /* 0x000fc60000000000 */
[----:B------:R-:W-:Y:S02]  /*e570*/  ISETP.GE.U32.AND P0, PT, R4, R7, PT ;  /* 0x000000070400720c */ /* 0x000fe40003f06070 */
[----:B------:R-:W-:-:S11]  /*e580*/  LOP3.LUT R4, R2, R17, RZ, 0x3c, !PT ;  /* 0x0000001102047212 */ /* 0x000fd600078e3cff */
[----:B------:R-:W-:Y:S01]  /*e590*/  @P0 VIADD R3, R3, 0x1 ;  /* 0x0000000103030836 */ /* 0x000fe20000000000 */
[----:B------:R-:W-:-:S13]  /*e5a0*/  ISETP.GE.AND P0, PT, R4, RZ, PT ;  /* 0x000000ff0400720c */ /* 0x000fda0003f06270 */
[----:B------:R-:W-:Y:S01]  /*e5b0*/  @!P0 IMAD.MOV R3, RZ, RZ, -R3 ;  /* 0x000000ffff038224 */ /* 0x000fe200078e0a03 */
[----:B------:R-:W-:-:S13]  /*e5c0*/  ISETP.NE.AND P0, PT, R17, RZ, PT ;  /* 0x000000ff1100720c */ /* 0x000fda0003f05270 */
[----:B------:R-:W-:-:S04]  /*e5d0*/  @!P0 LOP3.LUT R3, RZ, R17, RZ, 0x33, !PT ;  /* 0x00000011ff038212 */ /* 0x000fc800078e33ff */
[----:B------:R-:W-:Y:S01]  /*e5e0*/  IADD3 R4, -R3, RZ, RZ ;  /* 0x000000ff03047210 */ /* 0x000fe20007ffe1ff */
[----:B------:R-:W-:-:S04]  /*e5f0*/  IMAD.MOV.U32 R18, RZ, RZ, R3 ;  /* 0x000000ffff127224 */ /* 0x000fc800078e0003 */
[----:B------:R-:W-:Y:S01]  /*e600*/  IMAD R17, R17, R4, R2 ;  /* 0x0000000411117224 */ /* 0x000fe200078e0202 */
[----:B------:R-:W-:Y:S06]  /*e610*/  BRA `(.L_x_371) ;  /* 0x00000000001c7947 */ /* 0x000fec0003800000 */
.L_x_363:
[----:B------:R-:W-:Y:S01]  /*e620*/  UMOV UR4, URZ ;  /* 0x0000003f00047c82 */ /* 0x000fe20008000000 */
[----:B------:R-:W-:Y:S01]  /*e630*/  UMOV UR5, URZ ;  /* 0x0000003f00057c82 */ /* 0x000fe20008000000 */
[----:B------:R-:W-:Y:S01]  /*e640*/  ULDC UR6, c[0x0][0xc14] ;  /* 0x0003050000067ab9 */ /* 0x000fe20000000800 */
[----:B------:R-:W-:Y:S02]  /*e650*/  IMAD.MOV.U32 R16, RZ, RZ, R4 ;  /* 0x000000ffff107224 */ /* 0x000fe400078e0004 */
[----:B------:R-:W-:Y:S02]  /*e660*/  IMAD.U32 R17, RZ, RZ, UR4 ;  /* 0x00000004ff117e24 */ /* 0x000fe4000f8e00ff */
[----:B------:R-:W-:Y:S02]  /*e670*/  IMAD.U32 R18, RZ, RZ, UR5 ;  /* 0x00000005ff127e24 */ /* 0x000fe4000f8e00ff */
[----:B------:R-:W-:-:S07]  /*e680*/  IMAD.U32 R19, RZ, RZ, UR6 ;  /* 0x00000006ff137e24 */ /* 0x000fce000f8e00ff */
.L_x_371:
[----:B0-----:R-:W0:Y:S01]  /*e690*/  S2R R2, SR_TID.X ;  /* 0x0000000000027919 */ /* 0x001e220000002100 */
[----:B------:R-:W-:Y:S05]  /*e6a0*/  WARPSYNC.ALL ;  /* 0x0000000000007948 */ /* 0x000fea0003800000 */
[----:B------:R-:W-:Y:S01]  /*e6b0*/  BAR.SYNC.DEFER_BLOCKING 0x4, 0x120 ;  /* 0x0104800000007b1d */ /* 0x000fe20000010000 */
[----:B0-----:R-:W-:-:S04]  /*e6c0*/  LOP3.LUT R2, R2, 0x1f, RZ, 0xc0, !PT ;  /* 0x0000001f02027812 */ /* 0x001fc800078ec0ff */
[----:B------:R-:W-:-:S13]  /*e6d0*/  ISETP.NE.AND P0, PT, R2, RZ, PT ;  /* 0x000000ff0200720c */ /* 0x000fda0003f05270 */
[----:B------:R-:W0:Y:S01]  /*e6e0*/  @!P0 S2R R3, SR_CgaCtaId ;  /* 0x0000000000038919 */ /* 0x000e220000008800 */
[----:B------:R-:W-:-:S04]  /*e6f0*/  @!P0 MOV R2, 0x400 ;  /* 0x0000040000028802 */ /* 0x000fc80000000f00 */
[----:B0-----:R-:W-:-:S05]  /*e700*/  @!P0 LEA R2, R3, R2, 0x18 ;  /* 0x0000000203028211 */ /* 0x001fca00078ec0ff */
[----:B------:R1:W-:Y:S01]  /*e710*/  @!P0 STS.128 [R2+0x348d0], R16 ;  /* 0x0348d01002008388 */ /* 0x0003e20000000c00 */
[----:B------:R-:W-:Y:S06]  /*e720*/  BAR.ARV 0x5, 0x120 ;  /* 0x0144800000007b1d */ /* 0x000fec0000002000 */
[----:B------:R-:W-:-:S13]  /*e730*/  ISETP.GE.AND P0, PT, R19, R0, PT ;  /* 0x000000001300720c */ /* 0x000fda0003f06270 */
[----:B------:R-:W-:Y:S05]  /*e740*/  @!P0 BRA `(.L_x_372) ;  /* 0xffffffc000488947 */ /* 0x000fea000383ffff */
.L_x_307:
[----:B0-----:R-:W2:Y:S01]  /*e750*/  LDL.LU R0, [R1+0x28] ;  /* 0x0000280001007983 */ /* 0x001ea20000300800 */
[----:B------:R-:W-:Y:S01]  /*e760*/  BSSY B0, `(.L_x_373) ;  /* 0x000000b000007945 */ /* 0x000fe20003800000 */
[----:B------:R-:W0:Y:S01]  /*e770*/  S2R R5, SR_CgaCtaId ;  /* 0x0000000000057919 */ /* 0x000e220000008800 */
[----:B--2---:R-:W-:-:S04]  /*e780*/  IADD3 R0, R0, 0x1, RZ ;  /* 0x0000000100007810 */ /* 0x004fc80007ffe0ff */
[----:B-1----:R-:W-:-:S04]  /*e790*/  LEA.HI R2, R0, R0, RZ, 0x1 ;  /* 0x0000000000027211 */ /* 0x002fc800078f08ff */
[----:B------:R-:W-:-:S05]  /*e7a0*/  LOP3.LUT R3, R2, 0xfffffffe, RZ, 0xc0, !PT ;  /* 0xfffffffe02037812 */ /* 0x000fca00078ec0ff */
[----:B------:R-:W-:Y:S01]  /*e7b0*/  IMAD.IADD R3, R0, 0x1, -R3 ;  /* 0x0000000100037824 */ /* 0x000fe200078e0a03 */
[----:B------:R-:W-:-:S04]  /*e7c0*/  MOV R0, 0x400 ;  /* 0x0000040000007802 */ /* 0x000fc80000000f00 */
[----:B0-----:R-:W-:Y:S02]  /*e7d0*/  LEA R0, R5, R0, 0x18 ;  /* 0x0000000005007211 */ /* 0x001fe400078ec0ff */
[----:B------:R-:W-:-:S04]  /*e7e0*/  SHF.L.U32 R3, R3, 0x1f, RZ ;  /* 0x0000001f03037819 */ /* 0x000fc800000006ff */
[----:B------:R-:W0:Y:S02]  /*e7f0*/  SYNCS.PHASECHK.TRANS64.TRYWAIT P0, [R0+URZ+0x34820], R3 ;  /* 0x03482003000075a7 */ /* 0x000e24000800017f */
[----:B0-----:R-:W-:Y:S05]  /*e800*/  @!P0 BRA `(.L_x_374) ;  /* 0x0000001000a08947 */ /* 0x001fea0003800000 */
.L_x_427:
[----:B------:R-:W-:Y:S05]  /*e810*/  BSYNC B0 ;  /* 0x0000000000007941 */ /* 0x000fea0003800000 */
.L_x_373:
[----:B------:R-:W-:-:S03]  /*e820*/  UMOV UR4, 0xffffffff ;  /* 0xffffffff00047882 */ /* 0x000fc60000000000 */
[----:B------:R-:W-:Y:S05]  /*e830*/  BRA.DIV UR4, `(.L_x_375) ;  /* 0x0000001204a87947 */ /* 0x000fea000b800000 */
[----:B------:R-:W1:Y:S02]  /*e840*/  S2R R2, SR_TID.X ;  /* 0x0000000000027919 */ /* 0x000e640000002100 */
[----:B-1----:R-:W-:-:S04]  /*e850*/  SHF.R.U32.HI R2, RZ, 0x5, R2 ;  /* 0x00000005ff027819 */ /* 0x002fc80000011602 */
[----:B------:R-:W-:-:S05]  /*e860*/  LOP3.LUT R2, R2, 0x3, RZ, 0xc0, !PT ;  /* 0x0000000302027812 */ /* 0x000fca00078ec0ff */
[----:B------:R1:W2:Y:S02]  /*e870*/  SHFL.IDX PT, R14, R2, RZ, 0x1f ;  /* 0x00001fff020e7589 */ /* 0x0002a400000e0000 */
.L_x_430:
[----:B--2---:R-:W-:Y:S01]  /*e880*/  ISETP.NE.AND P0, PT, R14, RZ, PT ;  /* 0x000000ff0e00720c */ /* 0x004fe20003f05270 */
[----:B------:R-:W-:-:S12]  /*e890*/  BSSY B0, `(.L_x_376) ;  /* 0x0000029000007945 */ /* 0x000fd80003800000 */
[----:B------:R-:W-:Y:S05]  /*e8a0*/  @P0 BRA `(.L_x_377) ;  /* 0x00000000009c0947 */ /* 0x000fea0003800000 */
[----:B------:R-:W-:-:S03]  /*e8b0*/  UMOV UR4, 0xffffffff ;  /* 0xffffffff00047882 */ /* 0x000fc60000000000 */
[----:B------:R-:W-:Y:S05]  /*e8c0*/  BRA.DIV UR4, `(.L_x_378) ;  /* 0x0000001204b87947 */ /* 0x000fea000b800000 */
[----:B------:R-:W-:-:S13]  /*e8d0*/  ELECT P6, URZ, PT ;  /* 0x00000000003f782f */ /* 0x000fda00038c0000 */
.L_x_433:
[----:B------:R-:W-:Y:S05]  /*e8e0*/  @!P6 BRA `(.L_x_377) ;  /* 0x00000000008ce947 */ /* 0x000fea0003800000 */
[----:B-1----:R-:W2:Y:S02]  /*e8f0*/  LDL R2, [R1+0x30] ;  /* 0x0000300001027983 */ /* 0x002ea40000100800 */
[----:B--2---:R-:W-:-:S13]  /*e900*/  R2UR UR4, R2 ;  /* 0x00000000020472ca */ /* 0x004fda00000e0000 */
[----:B------:R-:W-:-:S06]  /*e910*/  ULOP3.LUT UR4, UR4, 0x2, URZ, 0xfc, !UPT ;  /* 0x0000000204047892 */ /* 0x000fcc000f8efc3f */
[----:B------:R-:W-:-:S05]  /*e920*/  IMAD.U32 R2, RZ, RZ, UR4 ;  /* 0x00000004ff027e24 */ /* 0x000fca000f8e00ff */
[----:B------:R-:W-:-:S13]  /*e930*/  ISETP.NE.AND P2, PT, R2, 0x3, PT ;  /* 0x000000030200780c */ /* 0x000fda0003f45270 */
[----:B------:R-:W-:Y:S05]  /*e940*/  @!P2 BRA `(.L_x_379) ;  /* 0x000000000004a947 */ /* 0x000fea0003800000 */
[----:B------:R-:W-:Y:S01]  /*e950*/  BPT.TRAP 0x1 ;  /* 0x000000040000795c */ /* 0x000fe20000300000 */
.L_x_379:
[----:B0-----:R-:W2:Y:S04]  /*e960*/  LDL R3, [R1] ;  /* 0x0000000001037983 */ /* 0x001ea80000100800 */
[----:B------:R-:W3:Y:S01]  /*e970*/  LDL.LU R7, [R1+0x8] ;  /* 0x0000080001077983 */ /* 0x000ee20000300800 */
[----:B------:R-:W-:-:S04]  /*e980*/  VIADD R2, R0, 0x34840 ;  /* 0x0003484000027836 */ /* 0x000fc80000000000 */
[C---:B--2---:R-:W-:Y:S02]  /*e990*/  IMAD R6, R3.reuse, 0x8, R2 ;  /* 0x0000000803067824 */ /* 0x044fe400078e0202 */
[----:B------:R-:W-:Y:S01]  /*e9a0*/  VIADD R3, R3, 0x1 ;  /* 0x0000000103037836 */ /* 0x000fe20000000000 */
[----:B---3--:R-:W-:-:S04]  /*e9b0*/  SHF.L.U32 R5, R7, 0x1f, RZ ;  /* 0x0000001f07057819 */ /* 0x008fc800000006ff */
[C---:B------:R-:W-:Y:S01]  /*e9c0*/  ISETP.NE.AND P1, PT, R3.reuse, 0x2, PT ;  /* 0x000000020300780c */ /* 0x040fe20003f25270 */
[----:B------:R-:W0:Y:S03]  /*e9d0*/  SYNCS.PHASECHK.TRANS64.TRYWAIT P0, [R6+URZ], R5 ;  /* 0x00000005060075a7 */ /* 0x000e26000800017f */
[----:B------:R-:W-:Y:S02]  /*e9e0*/  SEL R4, RZ, 0x1, P1 ;  /* 0x00000001ff047807 */ /* 0x000fe40000800000 */
[----:B------:R-:W-:Y:S02]  /*e9f0*/  SEL R3, R3, RZ, P1 ;  /* 0x000000ff03037207 */ /* 0x000fe40000800000 */
[----:B------:R-:W-:-:S03]  /*ea00*/  LOP3.LUT R4, R7, R4, RZ, 0x3c, !PT ;  /* 0x0000000407047212 */ /* 0x000fc600078e3cff */
[----:B------:R-:W-:Y:S01]  /*ea10*/  IMAD R7, R3, 0x8, R2 ;  /* 0x0000000803077824 */ /* 0x000fe200078e0202 */
[----:B------:R-:W-:Y:S01]  /*ea20*/  SHF.L.U32 R2, R4, 0x1f, RZ ;  /* 0x0000001f04027819 */ /* 0x000fe200000006ff */
[----:B0-----:R-:W-:Y:S06]  /*ea30*/  @!P0 BRA `(.L_x_380) ;  /* 0x00000010007c8947 */ /* 0x001fec0003800000 */
.L_x_434:
[----:B------:R-:W1:Y:S02]  /*ea40*/  SYNCS.PHASECHK.TRANS64.TRYWAIT P0, [R7+URZ], R2 ;  /* 0x00000002070075a7 */ /* 0x000e64000800017f */
[----:B-1----:R-:W-:Y:S05]  /*ea50*/  @!P0 BRA `(.L_x_381) ;  /* 0x0000001000888947 */ /* 0x002fea0003800000 */
.L_x_435:
[----:B------:R-:W-:Y:S05]  /*ea60*/  @!P2 BRA `(.L_x_382) ;  /* 0x000000000004a947 */ /* 0x000fea0003800000 */
[----:B------:R-:W-:Y:S01]  /*ea70*/  BPT.TRAP 0x1 ;  /* 0x000000040000795c */ /* 0x000fe20000300000 */
.L_x_382:
[----:B------:R-:W2:Y:S01]  /*ea80*/  LDL.LU R4, [R1] ;  /* 0x0000000001047983 */ /* 0x000ea20000300800 */
[----:B------:R-:W-:-:S05]  /*ea90*/  IADD3 R0, R0, 0x34860, RZ ;  /* 0x0003486000007810 */ /* 0x000fca0007ffe0ff */
[----:B--2---:R-:W-:-:S04]  /*eaa0*/  IMAD R4, R4, 0x8, R0 ;  /* 0x0000000804047824 */ /* 0x004fc800078e0200 */
[----:B------:R-:W2:Y:S02]  /*eab0*/  SYNCS.PHASECHK.TRANS64.TRYWAIT P0, [R4+URZ], R5 ;  /* 0x00000005040075a7 */ /* 0x000ea4000800017f */
[----:B--2---:R-:W-:Y:S05]  /*eac0*/  @!P0 BRA `(.L_x_383) ;  /* 0x0000001000808947 */ /* 0x004fea0003800000 */
.L_x_436:
[----:B------:R-:W-:-:S07]  /*ead0*/  IMAD R3, R3, 0x8, R0 ;  /* 0x0000000803037824 */ /* 0x000fce00078e0200 */
.L_x_384:
[----:B---3--:R3:W4:Y:S02]  /*eae0*/  SYNCS.PHASECHK.TRANS64.TRYWAIT P0, [R3+URZ], R2 ;  /* 0x00000002030075a7 */ /* 0x008724000800017f */
[----:B----4-:R-:W-:Y:S05]  /*eaf0*/  @!P0 NANOSLEEP.SYNCS 0x989680 ;  /* 0x009896800000895d */ /* 0x010fea0003900000 */
[----:B------:R-:W4:Y:S02]  /*eb00*/  @!P0 SYNCS.PHASECHK.TRANS64 P0, [R3+URZ], R2 ;  /* 0x00000002030085a7 */ /* 0x000f24000800007f */
[----:B----4-:R-:W-:Y:S05]  /*eb10*/  @!P0 BRA `(.L_x_384) ;  /* 0xfffffffc00f08947 */ /* 0x010fea000383ffff */
.L_x_377:
[----:B------:R-:W-:Y:S05]  /*eb20*/  BSYNC B0 ;  /* 0x0000000000007941 */ /* 0x000fea0003800000 */
.L_x_376:
[----:B------:R-:W-:Y:S05]  /*eb30*/  EXIT ;  /* 0x000000000000794d */ /* 0x000fea0003800000 */
.L_x_261:
[----:B0-----:R0:W1:Y:S02]  /*eb40*/  SYNCS.PHASECHK.TRANS64.TRYWAIT P1, [R0+URZ+0x34800], R3 ;  /* 0x03480003000075a7 */ /* 0x001064000802017f */
[----:B-1----:R-:W-:Y:S05]  /*eb50*/  @!P1 NANOSLEEP.SYNCS 0x989680 ;  /* 0x009896800000995d */ /* 0x002fea0003900000 */
[----:B------:R-:W1:Y:S02]  /*eb60*/  @!P1 SYNCS.PHASECHK.TRANS64 P1, [R0+URZ+0x34800], R3 ;  /* 0x03480003000095a7 */ /* 0x000e64000802007f */
[----:B-1----:R-:W-:Y:S05]  /*eb70*/  @!P1 BRA `(.L_x_261) ;  /* 0xfffffffc00f09947 */ /* 0x002fea000383ffff */
[----:B------:R-:W-:Y:S05]  /*eb80*/  BRA `(.L_x_385) ;  /* 0xffffff2800c47947 */ /* 0x000fea000383ffff */
.L_x_265:
[----:B-1----:R1:W2:Y:S02]  /*eb90*/  SYNCS.PHASECHK.TRANS64.TRYWAIT P2, [R3+URZ+0x34830], R4 ;  /* 0x03483004030075a7 */ /* 0x0022a4000804017f */
[----:B--2---:R-:W-:Y:S05]  /*eba0*/  @!P2 NANOSLEEP.SYNCS 0x989680 ;  /* 0x009896800000a95d */ /* 0x004fea0003900000 */
[----:B------:R-:W2:Y:S02]  /*ebb0*/  @!P2 SYNCS.PHASECHK.TRANS64 P2, [R3+URZ+0x34830], R4 ;  /* 0x034830040300a5a7 */ /* 0x000ea4000804007f */
[----:B--2---:R-:W-:Y:S05]  /*ebc0*/  @!P2 BRA `(.L_x_265) ;  /* 0xfffffffc00f0a947 */ /* 0x004fea000383ffff */
[----:B------:R-:W-:Y:S05]  /*ebd0*/  BRA `(.L_x_264) ;  /* 0xffffff2800e87947 */ /* 0x000fea000383ffff */
.L_x_270:
[----:B-1----:R-:W-:-:S04]  /*ebe0*/  IMAD.U32 R9, RZ, RZ, UR7 ;  /* 0x00000007ff097e24 */ /* 0x002fc8000f8e00ff */
[----:B------:R1:W2:Y:S03]  /*ebf0*/  SYNCS.PHASECHK.TRANS64.TRYWAIT P2, [R9+URZ+0x34830], R6 ;  /* 0x03483006090075a7 */ /* 0x0002a6000804017f */
[----:B--2---:R-:W-:Y:S05]  /*ec00*/  @!P2 NANOSLEEP.SYNCS 0x989680 ;  /* 0x009896800000a95d */ /* 0x004fea0003900000 */
[----:B------:R-:W2:Y:S02]  /*ec10*/  @!P2 SYNCS.PHASECHK.TRANS64 P2, [R9+URZ+0x34830], R6 ;  /* 0x034830060900a5a7 */ /* 0x000ea4000804007f */
[----:B--2---:R-:W-:Y:S05]  /*ec20*/  @!P2 BRA `(.L_x_270) ;  /* 0xfffffffc00eca947 */ /* 0x004fea000383ffff */
[----:B------:R-:W-:Y:S05]  /*ec30*/  BRA `(.L_x_269) ;  /* 0xffffff5800907947 */ /* 0x000fea000383ffff */
.L_x_274:
[----:B---3--:R3:W4:Y:S02]  /*ec40*/  SYNCS.PHASECHK.TRANS64.TRYWAIT P2, [R10+URZ+0x34850], R5 ;  /* 0x034850050a0075a7 */ /* 0x008724000804017f */
[----:B----4-:R-:W-:Y:S05]  /*ec50*/  @!P2 NANOSLEEP.SYNCS 0x989680 ;  /* 0x009896800000a95d */ /* 0x010fea0003900000 */
[----:B------:R-:W4:Y:S02]  /*ec60*/  @!P2 SYNCS.PHASECHK.TRANS64 P2, [R10+URZ+0x34850], R5 ;  /* 0x034850050a00a5a7 */ /* 0x000f24000804007f */
[----:B----4-:R-:W-:Y:S05]  /*ec70*/  @!P2 BRA `(.L_x_274) ;  /* 0xfffffffc00f0a947 */ /* 0x010fea000383ffff */
[----:B------:R-:W-:Y:S05]  /*ec80*/  BRA `(.L_x_273) ;  /* 0xffffff6000c07947 */ /* 0x000fea000383ffff */
.L_x_279:
[----:B-1----:R1:W2:Y:S02]  /*ec90*/  SYNCS.PHASECHK.TRANS64.TRYWAIT P0, [R20+URZ+0x34850], R5 ;  /* 0x03485005140075a7 */ /* 0x0022a4000800017f */
[----:B--2---:R-:W-:Y:S05]  /*eca0*/  @!P0 NANOSLEEP.SYNCS 0x989680 ;  /* 0x009896800000895d */ /* 0x004fea0003900000 */
[----:B------:R-:W2:Y:S02]  /*ecb0*/  @!P0 SYNCS.PHASECHK.TRANS64 P0, [R20+URZ+0x34850], R5 ;  /* 0x03485005140085a7 */ /* 0x000ea4000800007f */
[----:B--2---:R-:W-:Y:S05]  /*ecc0*/  @!P0 BRA `(.L_x_279) ;  /* 0xfffffffc00f08947 */ /* 0x004fea000383ffff */
[----:B------:R-:W-:Y:S05]  /*ecd0*/  BRA `(.L_x_278) ;  /* 0xffffff8400907947 */ /* 0x000fea000383ffff */
.L_x_318:
[----:B------:R-:W0:Y:S01]  /*ece0*/  S2R R7, SR_TID.X ;  /* 0x0000000000077919 */ /* 0x000e220000002100 */
[----:B------:R-:W-:Y:S01]  /*ecf0*/  BSSY B0, `(.L_x_386) ;  /* 0x000000a000007945 */ /* 0x000fe20003800000 */
[----:B------:R-:W-:Y:S01]  /*ed00*/  IMAD.MOV.U32 R12, RZ, RZ, RZ ;  /* 0x000000ffff0c7224 */ /* 0x000fe200078e00ff */
[----:B------:R-:W-:Y:S01]  /*ed10*/  MOV R15, 0xffffffff ;  /* 0xffffffff000f7802 */ /* 0x000fe20000000f00 */
[----:B------:R-:W-:Y:S01]  /*ed20*/  IMAD.MOV.U32 R11, RZ, RZ, 0x1f ;  /* 0x0000001fff0b7424 */ /* 0x000fe200078e00ff */
[----:B0-----:R-:W-:-:S04]  /*ed30*/  SHF.R.U32.HI R7, RZ, 0x5, R7 ;  /* 0x00000005ff077819 */ /* 0x001fc80000011607 */
[----:B------:R-:W-:-:S05]  /*ed40*/  LOP3.LUT R7, R7, 0x3, RZ, 0xc0, !PT ;  /* 0x0000000307077812 */ /* 0x000fca00078ec0ff */
[----:B------:R-:W-:-:S07]  /*ed50*/  IMAD.MOV.U32 R13, RZ, RZ, R7 ;  /* 0x000000ffff0d7224 */ /* 0x000fce00078e0007 */
[----:B------:R-:W-:Y:S05]  /*ed60*/  WARPSYNC.COLLECTIVE R15, `(.L_x_387) ;  /* 0x000000000f087348 */ /* 0x000fea0003c00000 */
[----:B------:R0:W1:Y:S02]  /*ed70*/  SHFL.IDX P6, R14, R13, R12, R11 ;  /* 0x0000000c0d0e7389 */ /* 0x00006400000c000b */
[----:B01----:R-:W-:Y:S01]  /*ed80*/  ENDCOLLECTIVE ;  /* 0x000000000000791b */ /* 0x003fe20003800000 */
.L_x_387:
[----:B------:R-:W-:Y:S05]  /*ed90*/  BSYNC B0 ;  /* 0x0000000000007941 */ /* 0x000fea0003800000 */
.L_x_386:
[----:B------:R-:W-:Y:S05]  /*eda0*/  BRA `(.L_x_388) ;  /* 0xffffffc800287947 */ /* 0x000fea000383ffff */
.L_x_319:
[----:B------:R-:W-:Y:S01]  /*edb0*/  BSSY B0, `(.L_x_389) ;  /* 0x0000006000007945 */ /* 0x000fe20003800000 */
[----:B------:R-:W-:-:S07]  /*edc0*/  IMAD.MOV.U32 R15, RZ, RZ, -0x1 ;  /* 0xffffffffff0f7424 */ /* 0x000fce00078e00ff */
[----:B------:R-:W-:Y:S05]  /*edd0*/  WARPSYNC.COLLECTIVE R15, `(.L_x_390) ;  /* 0x000000000f0c7348 */ /* 0x000fea0003c00000 */
[----:B------:R-:W-:Y:S02]  /*ede0*/  ELECT P6, UR62, PT ;  /* 0x00000000003e782f */ /* 0x000fe400038c0000 */
[----:B------:R-:W-:Y:S01]  /*edf0*/  MOV R14, UR62 ;  /* 0x0000003e000e7c02 */ /* 0x000fe20008000f00 */
[----:B------:R-:W-:Y:S10]  /*ee00*/  ENDCOLLECTIVE ;  /* 0x000000000000791b */ /* 0x000ff40003800000 */
.L_x_390:
[----:B------:R-:W-:Y:S05]  /*ee10*/  BSYNC B0 ;  /* 0x0000000000007941 */ /* 0x000fea0003800000 */
.L_x_389:
[----:B------:R-:W-:Y:S05]  /*ee20*/  BRA `(.L_x_391) ;  /* 0xffffffc800207947 */ /* 0x000fea000383ffff */
.L_x_322:
[----:B0-----:R0:W1:Y:S02]  /*ee30*/  SYNCS.PHASECHK.TRANS64.TRYWAIT P0, [R8+URZ+0x34840], R9 ;  /* 0x03484009080075a7 */ /* 0x001064000800017f */
[----:B-1----:R-:W-:Y:S05]  /*ee40*/  @!P0 NANOSLEEP.SYNCS 0x989680 ;  /* 0x009896800000895d */ /* 0x002fea0003900000 */
[----:B------:R-:W1:Y:S02]  /*ee50*/  @!P0 SYNCS.PHASECHK.TRANS64 P0, [R8+URZ+0x34840], R9 ;  /* 0x03484009080085a7 */ /* 0x000e64000800007f */
[----:B-1----:R-:W-:Y:S05]  /*ee60*/  @!P0 BRA `(.L_x_322) ;  /* 0xfffffffc00f08947 */ /* 0x002fea000383ffff */
[----:B------:R-:W-:Y:S05]  /*ee70*/  BRA `(.L_x_392) ;  /* 0xffffffc800947947 */ /* 0x000fea000383ffff */
.L_x_325:
[----:B0-----:R-:W0:Y:S01]  /*ee80*/  S2R R9, SR_CgaCtaId ;  /* 0x0000000000097919 */ /* 0x001e220000008800 */
[----:B------:R-:W-:-:S04]  /*ee90*/  MOV R8, 0x400 ;  /* 0x0000040000087802 */ /* 0x000fc80000000f00 */
[----:B0-----:R-:W-:-:S04]  /*eea0*/  LEA R8, R9, R8, 0x18 ;  /* 0x0000000809087211 */ /* 0x001fc800078ec0ff */
[----:B------:R0:W1:Y:S03]  /*eeb0*/  SYNCS.PHASECHK.TRANS64.TRYWAIT P0, [R8+URZ+0x34820], R6 ;  /* 0x03482006080075a7 */ /* 0x000066000800017f */
[----:B-1----:R-:W-:Y:S05]  /*eec0*/  @!P0 NANOSLEEP.SYNCS 0x989680 ;  /* 0x009896800000895d */ /* 0x002fea0003900000 */
[----:B------:R-:W1:Y:S02]  /*eed0*/  @!P0 SYNCS.PHASECHK.TRANS64 P0, [R8+URZ+0x34820], R6 ;  /* 0x03482006080085a7 */ /* 0x000e64000800007f */
[----:B-1----:R-:W-:Y:S05]  /*eee0*/  @!P0 BRA `(.L_x_325) ;  /* 0xfffffffc00e48947 */ /* 0x002fea000383ffff */
[----:B------:R-:W-:Y:S05]  /*eef0*/  BRA `(.L_x_393) ;  /* 0xffffffcc00e47947 */ /* 0x000fea000383ffff */
.L_x_333:
[----:B0-----:R0:W1:Y:S02]  /*ef00*/  SYNCS.PHASECHK.TRANS64.TRYWAIT P0, [R2+URZ+0x34840], R3 ;  /* 0x03484003020075a7 */ /* 0x001064000800017f */
[----:B-1----:R-:W-:Y:S05]  /*ef10*/  @!P0 NANOSLEEP.SYNCS 0x989680 ;  /* 0x009896800000895d */ /* 0x002fea0003900000 */
[----:B------:R-:W1:Y:S02]  /*ef20*/  @!P0 SYNCS.PHASECHK.TRANS64 P0, [R2+URZ+0x34840], R3 ;  /* 0x03484003020085a7 */ /* 0x000e64000800007f */
[----:B-1----:R-:W-:Y:S05]  /*ef30*/  @!P0 BRA `(.L_x_333) ;  /* 0xfffffffc00f08947 */ /* 0x002fea000383ffff */
[----:B------:R-:W-:Y:S05]  /*ef40*/  BRA `(.L_x_394) ;  /* 0xffffffd000a47947 */ /* 0x000fea000383ffff */
.L_x_335:
[----:B0-----:R0:W1:Y:S02]  /*ef50*/  SYNCS.PHASECHK.TRANS64.TRYWAIT P0, [R3+URZ+0x60], R2 ;  /* 0x00006002030075a7 */ /* 0x001064000800017f */
[----:B-1----:R-:W-:Y:S05]  /*ef60*/  @!P0 NANOSLEEP.SYNCS 0x989680 ;  /* 0x009896800000895d */ /* 0x002fea0003900000 */
[----:B------:R-:W1:Y:S02]  /*ef70*/  @!P0 SYNCS.PHASECHK.TRANS64 P0, [R3+URZ+0x60], R2 ;  /* 0x00006002030085a7 */ /* 0x000e64000800007f */
[----:B-1----:R-:W-:Y:S05]  /*ef80*/  @!P0 BRA `(.L_x_335) ;  /* 0xfffffffc00f08947 */ /* 0x002fea000383ffff */
[----:B------:R-:W-:Y:S05]  /*ef90*/  BRA `(.L_x_395) ;  /* 0xffffffd400507947 */ /* 0x000fea000383ffff */
.L_x_340:
[----:B-1----:R1:W2:Y:S02]  /*efa0*/  SYNCS.PHASECHK.TRANS64.TRYWAIT P0, [R2+URZ+0x34840], R3 ;  /* 0x03484003020075a7 */ /* 0x0022a4000800017f */
[----:B--2---:R-:W-:Y:S05]  /*efb0*/  @!P0 NANOSLEEP.SYNCS 0x989680 ;  /* 0x009896800000895d */ /* 0x004fea0003900000 */
[----:B------:R-:W2:Y:S02]  /*efc0*/  @!P0 SYNCS.PHASECHK.TRANS64 P0, [R2+URZ+0x34840], R3 ;  /* 0x03484003020085a7 */ /* 0x000ea4000800007f */
[----:B--2---:R-:W-:Y:S05]  /*efd0*/  @!P0 BRA `(.L_x_340) ;  /* 0xfffffffc00f08947 */ /* 0x004fea000383ffff */
[----:B------:R-:W-:Y:S05]  /*efe0*/  BRA `(.L_x_396) ;  /* 0xffffffd800b47947 */ /* 0x000fea000383ffff */
.L_x_342:
[----:B0-----:R0:W1:Y:S02]  /*eff0*/  SYNCS.PHASECHK.TRANS64.TRYWAIT P1, [R2+URZ+0x60], R3 ;  /* 0x00006003020075a7 */ /* 0x001064000802017f */
[----:B-1----:R-:W-:Y:S05]  /*f000*/  @!P1 NANOSLEEP.SYNCS 0x989680 ;  /* 0x009896800000995d */ /* 0x002fea0003900000 */
[----:B------:R-:W1:Y:S02]  /*f010*/  @!P1 SYNCS.PHASECHK.TRANS64 P1, [R2+URZ+0x60], R3 ;  /* 0x00006003020095a7 */ /* 0x000e64000802007f */
[----:B-1----:R-:W-:Y:S05]  /*f020*/  @!P1 BRA `(.L_x_342) ;  /* 0xfffffffc00f09947 */ /* 0x002fea000383ffff */
[----:B------:R-:W-:Y:S05]  /*f030*/  BRA `(.L_x_397) ;  /* 0xffffffdc00607947 */ /* 0x000fea000383ffff */
.L_x_347:
[----:B--2---:R2:W3:Y:S02]  /*f040*/  SYNCS.PHASECHK.TRANS64.TRYWAIT P0, [R2+URZ+0x34840], R3 ;  /* 0x03484003020075a7 */ /* 0x0044e4000800017f */
[----:B---3--:R-:W-:Y:S05]  /*f050*/  @!P0 NANOSLEEP.SYNCS 0x989680 ;  /* 0x009896800000895d */ /* 0x008fea0003900000 */
[----:B------:R-:W3:Y:S02]  /*f060*/  @!P0 SYNCS.PHASECHK.TRANS64 P0, [R2+URZ+0x34840], R3 ;  /* 0x03484003020085a7 */ /* 0x000ee4000800007f */
[----:B---3--:R-:W-:Y:S05]  /*f070*/  @!P0 BRA `(.L_x_347) ;  /* 0xfffffffc00f08947 */ /* 0x008fea000383ffff */
[----:B------:R-:W-:Y:S05]  /*f080*/  BRA `(.L_x_398) ;  /* 0xffffffe000847947 */ /* 0x000fea000383ffff */
.L_x_349:
[----:B0-----:R0:W1:Y:S02]  /*f090*/  SYNCS.PHASECHK.TRANS64.TRYWAIT P1, [R2+URZ+0x60], R8 ;  /* 0x00006008020075a7 */ /* 0x001064000802017f */
[----:B-1----:R-:W-:Y:S05]  /*f0a0*/  @!P1 NANOSLEEP.SYNCS 0x989680 ;  /* 0x009896800000995d */ /* 0x002fea0003900000 */
[----:B------:R-:W1:Y:S02]  /*f0b0*/  @!P1 SYNCS.PHASECHK.TRANS64 P1, [R2+URZ+0x60], R8 ;  /* 0x00006008020095a7 */ /* 0x000e64000802007f */
[----:B-1----:R-:W-:Y:S05]  /*f0c0*/  @!P1 BRA `(.L_x_349) ;  /* 0xfffffffc00f09947 */ /* 0x002fea000383ffff */
[----:B------:R-:W-:Y:S05]  /*f0d0*/  BRA `(.L_x_399) ;  /* 0xffffffe400347947 */ /* 0x000fea000383ffff */
.L_x_356:
[----:B-1----:R1:W2:Y:S02]  /*f0e0*/  SYNCS.PHASECHK.TRANS64.TRYWAIT P0, [R3+URZ+0x34860], R0 ;  /* 0x03486000030075a7 */ /* 0x0022a4000800017f */
[----:B--2---:R-:W-:Y:S05]  /*f0f0*/  @!P0 NANOSLEEP.SYNCS 0x989680 ;  /* 0x009896800000895d */ /* 0x004fea0003900000 */
[----:B------:R-:W2:Y:S02]  /*f100*/  @!P0 SYNCS.PHASECHK.TRANS64 P0, [R3+URZ+0x34860], R0 ;  /* 0x03486000030085a7 */ /* 0x000ea4000800007f */
[----:B--2---:R-:W-:Y:S05]  /*f110*/  @!P0 BRA `(.L_x_356) ;  /* 0xfffffffc00f08947 */ /* 0x004fea000383ffff */
[----:B------:R-:W-:Y:S05]  /*f120*/  BRA `(.L_x_400) ;  /* 0xffffffe800447947 */ /* 0x000fea000383ffff */
.L_x_358:
[----:B------:R-:W-:Y:S01]  /*f130*/  BSSY B0, `(.L_x_401) ;  /* 0x0000008000007945 */ /* 0x000fe20003800000 */
[----:B0-----:R-:W-:Y:S02]  /*f140*/  IMAD.MOV.U32 R13, RZ, RZ, R16 ;  /* 0x000000ffff0d7224 */ /* 0x001fe400078e0010 */
[----:B------:R-:W-:Y:S02]  /*f150*/  IMAD.MOV.U32 R12, RZ, RZ, RZ ;  /* 0x000000ffff0c7224 */ /* 0x000fe400078e00ff */
[----:B------:R-:W-:Y:S02]  /*f160*/  IMAD.MOV.U32 R11, RZ, RZ, 0x1f ;  /* 0x0000001fff0b7424 */ /* 0x000fe400078e00ff */
[----:B------:R-:W-:-:S07]  /*f170*/  IMAD.MOV.U32 R15, RZ, RZ, -0x1 ;  /* 0xffffffffff0f7424 */ /* 0x000fce00078e00ff */
[----:B-1----:R-:W-:Y:S05]  /*f180*/  WARPSYNC.COLLECTIVE R15, `(.L_x_402) ;  /* 0x000000000f087348 */ /* 0x002fea0003c00000 */
[----:B------:R0:W2:Y:S02]  /*f190*/  SHFL.IDX P6, R14, R13, R12, R11 ;  /* 0x0000000c0d0e7389 */ /* 0x0000a400000c000b */
[----:B012---:R-:W-:Y:S01]  /*f1a0*/  ENDCOLLECTIVE ;  /* 0x000000000000791b */ /* 0x007fe20003800000 */
.L_x_402:
[----:B------:R-:W-:Y:S05]  /*f1b0*/  BSYNC B0 ;  /* 0x0000000000007941 */ /* 0x000fea0003800000 */
.L_x_401:
[----:B------:R-:W-:Y:S01]  /*f1c0*/  MOV R13, R16 ;  /* 0x00000010000d7202 */ /* 0x000fe20000000f00 */
[----:B------:R-:W-:Y:S02]  /*f1d0*/  IMAD.MOV.U32 R12, RZ, RZ, 0x1 ;  /* 0x00000001ff0c7424 */ /* 0x000fe400078e00ff */
[----:B------:R-:W-:Y:S02]  /*f1e0*/  IMAD.MOV.U32 R11, RZ, RZ, 0x1f ;  /* 0x0000001fff0b7424 */ /* 0x000fe400078e00ff */
[----:B------:R-:W-:Y:S02]  /*f1f0*/  IMAD.MOV.U32 R15, RZ, RZ, -0x1 ;  /* 0xffffffffff0f7424 */ /* 0x000fe400078e00ff */
[----:B------:R-:W-:-:S07]  /*f200*/  IMAD.MOV.U32 R4, RZ, RZ, R14 ;  /* 0x000000ffff047224 */ /* 0x000fce00078e000e */
[----:B------:R-:W-:Y:S05]  /*f210*/  WARPSYNC.COLLECTIVE R15, `(.L_x_403) ;  /* 0x000000000f087348 */ /* 0x000fea0003c00000 */
[----:B------:R0:W1:Y:S02]  /*f220*/  SHFL.IDX P6, R14, R13, R12, R11 ;  /* 0x0000000c0d0e7389 */ /* 0x00006400000c000b */
[----:B01----:R-:W-:Y:S01]  /*f230*/  ENDCOLLECTIVE ;  /* 0x000000000000791b */ /* 0x003fe20003800000 */
.L_x_403:
[----:B------:R-:W-:Y:S01]  /*f240*/  IMAD.MOV.U32 R5, RZ, RZ, R14 ;  /* 0x000000ffff057224 */ /* 0x000fe200078e000e */
[----:B------:R-:W-:Y:S06]  /*f250*/  BRA `(.L_x_404) ;  /* 0xffffffe800d07947 */ /* 0x000fec000383ffff */
.L_x_361:
[----:B------:R-:W-:Y:S01]  /*f260*/  BSSY B0, `(.L_x_405) ;  /* 0x0000008000007945 */ /* 0x000fe20003800000 */
[----:B-----5:R-:W-:Y:S01]  /*f270*/  IMAD.MOV.U32 R13, RZ, RZ, R3 ;  /* 0x000000ffff0d7224 */ /* 0x020fe200078e0003 */
[----:B------:R-:W-:Y:S01]  /*f280*/  MOV R11, RZ ;  /* 0x000000ff000b7202 */ /* 0x000fe20000000f00 */
[----:B------:R-:W-:Y:S02]  /*f290*/  IMAD.MOV.U32 R12, RZ, RZ, 0x1 ;  /* 0x00000001ff0c7424 */ /* 0x000fe400078e00ff */
[----:B------:R-:W-:-:S07]  /*f2a0*/  IMAD.MOV.U32 R15, RZ, RZ, -0x1 ;  /* 0xffffffffff0f7424 */ /* 0x000fce00078e00ff */
[----:B0-234-:R-:W-:Y:S05]  /*f2b0*/  WARPSYNC.COLLECTIVE R15, `(.L_x_406) ;  /* 0x000000000f087348 */ /* 0x01dfea0003c00000 */
[----:B------:R1:W0:Y:S02]  /*f2c0*/  SHFL.UP P6, R14, R13, R12, R11 ;  /* 0x0400000c0d0e7389 */ /* 0x00022400000c000b */
[----:B01234-:R-:W-:Y:S01]  /*f2d0*/  ENDCOLLECTIVE ;  /* 0x000000000000791b */ /* 0x01ffe20003800000 */
.L_x_406:
[----:B------:R-:W-:Y:S05]  /*f2e0*/  BSYNC B0 ;  /* 0x0000000000007941 */ /* 0x000fea0003800000 */
.L_x_405:
[C---:B------:R-:W-:Y:S01]  /*f2f0*/  ISETP.NE.AND P0, PT, R9.reuse, RZ, PT ;  /* 0x000000ff0900720c */ /* 0x040fe20003f05270 */
[----:B------:R-:W-:Y:S02]  /*f300*/  IMAD.MOV.U32 R12, RZ, RZ, 0x2 ;  /* 0x00000002ff0c7424 */ /* 0x000fe400078e00ff */
[----:B------:R-:W-:Y:S01]  /*f310*/  IMAD.MOV.U32 R11, RZ, RZ, RZ ;  /* 0x000000ffff0b7224 */ /* 0x000fe200078e00ff */
[----:B------:R-:W-:Y:S01]  /*f320*/  SEL R14, R14, RZ, P0 ;  /* 0x000000ff0e0e7207 */ /* 0x000fe20000000000 */
[----:B------:R-:W-:Y:S01]  /*f330*/  IMAD.MOV.U32 R15, RZ, RZ, -0x1 ;  /* 0xffffffffff0f7424 */ /* 0x000fe200078e00ff */
[----:B------:R-:W-:-:S03]  /*f340*/  ISETP.GE.U32.AND P0, PT, R9, 0x2, PT ;  /* 0x000000020900780c */ /* 0x000fc60003f06070 */
[----:B------:R-:W-:-:S10]  /*f350*/  IMAD.IADD R13, R3, 0x1, R14 ;  /* 0x00000001030d7824 */ /* 0x000fd400078e020e */
[----:B------:R-:W-:Y:S05]  /*f360*/  WARPSYNC.COLLECTIVE R15, `(.L_x_407) ;  /* 0x000000000f087348 */ /* 0x000fea0003c00000 */
[----:B------:R0:W1:Y:S02]  /*f370*/  SHFL.UP P6, R14, R13, R12, R11 ;  /* 0x0400000c0d0e7389 */ /* 0x00006400000c000b */
[----:B01----:R-:W-:Y:S01]  /*f380*/  ENDCOLLECTIVE ;  /* 0x000000000000791b */ /* 0x003fe20003800000 */
.L_x_407:
[----:B------:R-:W-:Y:S01]  /*f390*/  IMAD.MOV.U32 R12, RZ, RZ, 0x4 ;  /* 0x00000004ff0c7424 */ /* 0x000fe200078e00ff */
[----:B------:R-:W-:Y:S02]  /*f3a0*/  SEL R6, R14, RZ, P0 ;  /* 0x000000ff0e067207 */ /* 0x000fe40000000000 */
[----:B------:R-:W-:-:S03]  /*f3b0*/  ISETP.GE.U32.AND P0, PT, R9, 0x4, PT ;  /* 0x000000040900780c */ /* 0x000fc60003f06070 */
[----:B------:R-:W-:-:S05]  /*f3c0*/  IMAD.IADD R6, R13, 0x1, R6 ;  /* 0x000000010d067824 */ /* 0x000fca00078e0206 */
[----:B------:R-:W-:-:S07]  /*f3d0*/  MOV R13, R6 ;  /* 0x00000006000d7202 */ /* 0x000fce0000000f00 */
[----:B------:R-:W-:Y:S05]  /*f3e0*/  WARPSYNC.COLLECTIVE R15, `(.L_x_408) ;  /* 0x000000000f087348 */ /* 0x000fea0003c00000 */
[----:B------:R0:W1:Y:S02]  /*f3f0*/  SHFL.UP P6, R14, R13, R12, R11 ;  /* 0x0400000c0d0e7389 */ /* 0x00006400000c000b */
[----:B01----:R-:W-:Y:S01]  /*f400*/  ENDCOLLECTIVE ;  /* 0x000000000000791b */ /* 0x003fe20003800000 */
.L_x_408:
[----:B------:R-:W-:Y:S01]  /*f410*/  IMAD.MOV.U32 R12, RZ, RZ, 0x8 ;  /* 0x00000008ff0c7424 */ /* 0x000fe200078e00ff */
[----:B------:R-:W-:Y:S02]  /*f420*/  SEL R7, R14, RZ, P0 ;  /* 0x000000ff0e077207 */ /* 0x000fe40000000000 */
[----:B------:R-:W-:-:S03]  /*f430*/  ISETP.GE.U32.AND P0, PT, R9, 0x8, PT ;  /* 0x000000080900780c */ /* 0x000fc60003f06070 */
[----:B------:R-:W-:-:S04]  /*f440*/  IMAD.IADD R7, R6, 0x1, R7 ;  /* 0x0000000106077824 */ /* 0x000fc800078e0207 */
[----:B------:R-:W-:-:S07]  /*f450*/  IMAD.MOV.U32 R13, RZ, RZ, R7 ;  /* 0x000000ffff0d7224 */ /* 0x000fce00078e0007 */
[----:B------:R-:W-:Y:S05]  /*f460*/  WARPSYNC.COLLECTIVE R15, `(.L_x_409) ;  /* 0x000000000f087348 */ /* 0x000fea0003c00000 */
[----:B------:R0:W1:Y:S02]  /*f470*/  SHFL.UP P6, R14, R13, R12, R11 ;  /* 0x0400000c0d0e7389 */ /* 0x00006400000c000b */
[----:B01----:R-:W-:Y:S01]  /*f480*/  ENDCOLLECTIVE ;  /* 0x000000000000791b */ /* 0x003fe20003800000 */
.L_x_409:
[----:B------:R-:W-:Y:S02]  /*f490*/  MOV R12, 0x10 ;  /* 0x00000010000c7802 */ /* 0x000fe40000000f00 */
[----:B------:R-:W-:Y:S02]  /*f4a0*/  SEL R8, R14, RZ, P0 ;  /* 0x000000ff0e087207 */ /* 0x000fe40000000000 */
[----:B------:R-:W-:-:S03]  /*f4b0*/  ISETP.GE.U32.AND P0, PT, R9, 0x10, PT ;  /* 0x000000100900780c */ /* 0x000fc60003f06070 */
[----:B------:R-:W-:-:S04]  /*f4c0*/  IMAD.IADD R8, R7, 0x1, R8 ;  /* 0x0000000107087824 */ /* 0x000fc800078e0208 */
[----:B------:R-:W-:-:S07]  /*f4d0*/  IMAD.MOV.U32 R13, RZ, RZ, R8 ;  /* 0x000000ffff0d7224 */ /* 0x000fce00078e0008 */
[----:B------:R-:W-:Y:S05]  /*f4e0*/  WARPSYNC.COLLECTIVE R15, `(.L_x_410) ;  /* 0x000000000f087348 */ /* 0x000fea0003c00000 */
[----:B------:R0:W1:Y:S02]  /*f4f0*/  SHFL.UP P6, R14, R13, R12, R11 ;  /* 0x0400000c0d0e7389 */ /* 0x00006400000c000b */
[----:B01----:R-:W-:Y:S01]  /*f500*/  ENDCOLLECTIVE ;  /* 0x000000000000791b */ /* 0x003fe20003800000 */
.L_x_410:
[----:B------:R-:W-:Y:S02]  /*f510*/  IMAD.MOV.U32 R12, RZ, RZ, 0x1f ;  /* 0x0000001fff0c7424 */ /* 0x000fe400078e00ff */
[----:B------:R-:W-:Y:S01]  /*f520*/  IMAD.MOV.U32 R11, RZ, RZ, 0x1f ;  /* 0x0000001fff0b7424 */ /* 0x000fe200078e00ff */
[----:B------:R-:W-:-:S05]  /*f530*/  SEL R7, R14, RZ, P0 ;  /* 0x000000ff0e077207 */ /* 0x000fca0000000000 */
[----:B------:R-:W-:-:S04]  /*f540*/  IMAD.IADD R2, R8, 0x1, R7 ;  /* 0x0000000108027824 */ /* 0x000fc800078e0207 */
[----:B------:R-:W-:-:S07]  /*f550*/  IMAD.MOV.U32 R13, RZ, RZ, R2 ;  /* 0x000000ffff0d7224 */ /* 0x000fce00078e0002 */
[----:B------:R-:W-:Y:S05]  /*f560*/  WARPSYNC.COLLECTIVE R15, `(.L_x_411) ;  /* 0x000000000f087348 */ /* 0x000fea0003c00000 */
[----:B------:R0:W1:Y:S02]  /*f570*/  SHFL.IDX P6, R14, R13, R12, R11 ;  /* 0x0000000c0d0e7389 */ /* 0x00006400000c000b */
[----:B01----:R-:W-:Y:S01]  /*f580*/  ENDCOLLECTIVE ;  /* 0x000000000000791b */ /* 0x003fe20003800000 */
.L_x_411:
[----:B------:R-:W-:Y:S05]  /*f590*/  BRA `(.L_x_412) ;  /* 0xffffffe800987947 */ /* 0x000fea000383ffff */
.L_x_366:
[----:B------:R-:W-:Y:S01]  /*f5a0*/  BSSY B0, `(.L_x_413) ;  /* 0x0000008000007945 */ /* 0x000fe20003800000 */
[----:B-----5:R-:W-:Y:S01]  /*f5b0*/  IMAD.MOV.U32 R13, RZ, RZ, R3 ;  /* 0x000000ffff0d7224 */ /* 0x020fe200078e0003 */
[----:B------:R-:W-:Y:S01]  /*f5c0*/  MOV R11, RZ ;  /* 0x000000ff000b7202 */ /* 0x000fe20000000f00 */
[----:B------:R-:W-:Y:S02]  /*f5d0*/  IMAD.MOV.U32 R12, RZ, RZ, 0x1 ;  /* 0x00000001ff0c7424 */ /* 0x000fe400078e00ff */
[----:B------:R-:W-:-:S07]  /*f5e0*/  IMAD.MOV.U32 R15, RZ, RZ, -0x1 ;  /* 0xffffffffff0f7424 */ /* 0x000fce00078e00ff */
[----:B0-----:R-:W-:Y:S05]  /*f5f0*/  WARPSYNC.COLLECTIVE R15, `(.L_x_414) ;  /* 0x000000000f087348 */ /* 0x001fea0003c00000 */
[----:B------:R1:W2:Y:S02]  /*f600*/  SHFL.UP P6, R14, R13, R12, R11 ;  /* 0x0400000c0d0e7389 */ /* 0x0002a400000c000b */
[----:B012---:R-:W-:Y:S01]  /*f610*/  ENDCOLLECTIVE ;  /* 0x000000000000791b */ /* 0x007fe20003800000 */
.L_x_414:
[----:B------:R-:W-:Y:S05]  /*f620*/  BSYNC B0 ;  /* 0x0000000000007941 */ /* 0x000fea0003800000 */
.L_x_413:
[----:B------:R-:W-:Y:S01]  /*f630*/  ISETP.NE.AND P0, PT, R8, RZ, PT ;  /* 0x000000ff0800720c */ /* 0x000fe20003f05270 */
        /* <DEDUP_REMOVED lines=9> */
.L_x_415:
        /* <DEDUP_REMOVED lines=8> */
.L_x_416:
        /* <DEDUP_REMOVED lines=8> */
.L_x_417:
        /* <DEDUP_REMOVED lines=8> */
.L_x_418:
        /* <DEDUP_REMOVED lines=8> */
.L_x_419:
[----:B------:R-:W-:Y:S05]  /*f8d0*/  BRA `(.L_x_420) ;  /* 0xffffffe800807947 */ /* 0x000fea000383ffff */
.L_x_368:
[----:B------:R-:W-:Y:S01]  /*f8e0*/  BSSY B0, `(.L_x_421) ;  /* 0x0000006000007945 */ /* 0x000fe20003800000 */
[----:B------:R-:W-:Y:S01]  /*f8f0*/  PLOP3.LUT P6, PT, P6, PT, PT, 0x8, 0x0 ;  /* 0x000000000000781c */ /* 0x000fe200037ce170 */
[----:B------:R-:W-:-:S12]  /*f900*/  IMAD.MOV.U32 R15, RZ, RZ, -0x1 ;  /* 0xffffffffff0f7424 */ /* 0x000fd800078e00ff */
[----:B0-----:R-:W-:Y:S05]  /*f910*/  WARPSYNC.COLLECTIVE R15, `(.L_x_422) ;  /* 0x000000000f087348 */ /* 0x001fea0003c00000 */
[----:B------:R-:W-:Y:S01]  /*f920*/  VOTE.ANY R14, PT, P6 ;  /* 0x00000000000e7806 */ /* 0x000fe200030e0100 */
[----:B0-----:R-:W-:Y:S06]  /*f930*/  ENDCOLLECTIVE ;  /* 0x000000000000791b */ /* 0x001fec0003800000 */
.L_x_422:
[----:B------:R-:W-:Y:S05]  /*f940*/  BSYNC B0 ;  /* 0x0000000000007941 */ /* 0x000fea0003800000 */
.L_x_421:
[----:B------:R-:W-:Y:S01]  /*f950*/  IMAD.MOV.U32 R7, RZ, RZ, R14 ;  /* 0x000000ffff077224 */ /* 0x000fe200078e000e */
[----:B------:R-:W-:Y:S01]  /*f960*/  MOV R13, R3 ;  /* 0x00000003000d7202 */ /* 0x000fe20000000f00 */
[----:B------:R-:W-:Y:S02]  /*f970*/  IMAD.MOV.U32 R11, RZ, RZ, 0x1f ;  /* 0x0000001fff0b7424 */ /* 0x000fe400078e00ff */
[----:B------:R-:W0:Y:S01]  /*f980*/  POPC R5, R7 ;  /* 0x0000000700057309 */ /* 0x000e220000000000 */
[----:B------:R-:W-:Y:S02]  /*f990*/  IMAD.MOV.U32 R15, RZ, RZ, -0x1 ;  /* 0xffffffffff0f7424 */ /* 0x000fe400078e00ff */
[----:B0-----:R-:W-:-:S07]  /*f9a0*/  IMAD.MOV.U32 R12, RZ, RZ, R5 ;  /* 0x000000ffff0c7224 */ /* 0x001fce00078e0005 */
[----:B------:R-:W-:Y:S05]  /*f9b0*/  WARPSYNC.COLLECTIVE R15, `(.L_x_423) ;  /* 0x000000000f087348 */ /* 0x000fea0003c00000 */
[----:B------:R0:W1:Y:S02]  /*f9c0*/  SHFL.IDX P6, R14, R13, R12, R11 ;  /* 0x0000000c0d0e7389 */ /* 0x00006400000c000b */
[----:B01----:R-:W-:Y:S01]  /*f9d0*/  ENDCOLLECTIVE ;  /* 0x000000000000791b */ /* 0x003fe20003800000 */
.L_x_423:
[----:B------:R-:W-:Y:S01]  /*f9e0*/  IMAD.MOV.U32 R17, RZ, RZ, R14 ;  /* 0x000000ffff117224 */ /* 0x000fe200078e000e */
[----:B------:R-:W-:Y:S06]  /*f9f0*/  BRA `(.L_x_424) ;  /* 0xffffffe800707947 */ /* 0x000fec000383ffff */
.L_x_370:
[----:B------:R-:W-:Y:S01]  /*fa00*/  BSSY B0, `(.L_x_425) ;  /* 0x0000007000007945 */ /* 0x000fe20003800000 */
[----:B------:R-:W-:Y:S01]  /*fa10*/  IMAD.MOV.U32 R13, RZ, RZ, R2 ;  /* 0x000000ffff0d7224 */ /* 0x000fe200078e0002 */
[----:B------:R-:W-:Y:S01]  /*fa20*/  MOV R15, 0xffffffff ;  /* 0xffffffff000f7802 */ /* 0x000fe20000000f00 */
[----:B------:R-:W-:-:S07]  /*fa30*/  IMAD.MOV.U32 R11, RZ, RZ, 0x1f ;  /* 0x0000001fff0b7424 */ /* 0x000fce00078e00ff */
[----:B012---:R-:W-:Y:S05]  /*fa40*/  WARPSYNC.COLLECTIVE R15, `(.L_x_426) ;  /* 0x000000000f087348 */ /* 0x007fea0003c00000 */
[----:B------:R3:W4:Y:S02]  /*fa50*/  SHFL.IDX P6, R14, R13, R12, R11 ;  /* 0x0000000c0d0e7389 */ /* 0x00072400000c000b */
[----:B01234-:R-:W-:Y:S01]  /*fa60*/  ENDCOLLECTIVE ;  /* 0x000000000000791b */ /* 0x01ffe20003800000 */
.L_x_426:
[----:B------:R-:W-:Y:S05]  /*fa70*/  BSYNC B0 ;  /* 0x0000000000007941 */ /* 0x000fea0003800000 */
.L_x_425:
[----:B------:R-:W-:Y:S05]  /*fa80*/  BRA `(.L_x_369) ;  /* 0xffffffe800687947 */ /* 0x000fea000383ffff */
.L_x_374:
[----:B0-----:R0:W1:Y:S02]  /*fa90*/  SYNCS.PHASECHK.TRANS64.TRYWAIT P0, [R0+URZ+0x34820], R3 ;  /* 0x03482003000075a7 */ /* 0x001064000800017f */
[----:B-1----:R-:W-:Y:S05]  /*faa0*/  @!P0 NANOSLEEP.SYNCS 0x989680 ;  /* 0x009896800000895d */ /* 0x002fea0003900000 */
[----:B------:R-:W1:Y:S02]  /*fab0*/  @!P0 SYNCS.PHASECHK.TRANS64 P0, [R0+URZ+0x34820], R3 ;  /* 0x03482003000085a7 */ /* 0x000e64000800007f */
[----:B-1----:R-:W-:Y:S05]  /*fac0*/  @!P0 BRA `(.L_x_374) ;  /* 0xfffffffc00f08947 */ /* 0x002fea000383ffff */
[----:B------:R-:W-:Y:S05]  /*fad0*/  BRA `(.L_x_427) ;  /* 0xffffffec004c7947 */ /* 0x000fea000383ffff */
.L_x_375:
[----:B------:R-:W1:Y:S01]  /*fae0*/  S2R R2, SR_TID.X ;  /* 0x0000000000027919 */ /* 0x000e620000002100 */
[----:B------:R-:W-:Y:S01]  /*faf0*/  BSSY B0, `(.L_x_428) ;  /* 0x000000a000007945 */ /* 0x000fe20003800000 */
[----:B------:R-:W-:Y:S02]  /*fb00*/  IMAD.MOV.U32 R12, RZ, RZ, RZ ;  /* 0x000000ffff0c7224 */ /* 0x000fe400078e00ff */
[----:B------:R-:W-:Y:S02]  /*fb10*/  IMAD.MOV.U32 R11, RZ, RZ, 0x1f ;  /* 0x0000001fff0b7424 */ /* 0x000fe400078e00ff */
[----:B------:R-:W-:Y:S01]  /*fb20*/  IMAD.MOV.U32 R15, RZ, RZ, -0x1 ;  /* 0xffffffffff0f7424 */ /* 0x000fe200078e00ff */
[----:B-1----:R-:W-:-:S04]  /*fb30*/  SHF.R.U32.HI R2, RZ, 0x5, R2 ;  /* 0x00000005ff027819 */ /* 0x002fc80000011602 */
[----:B------:R-:W-:-:S05]  /*fb40*/  LOP3.LUT R2, R2, 0x3, RZ, 0xc0, !PT ;  /* 0x0000000302027812 */ /* 0x000fca00078ec0ff */
[----:B------:R-:W-:-:S07]  /*fb50*/  IMAD.MOV.U32 R13, RZ, RZ, R2 ;  /* 0x000000ffff0d7224 */ /* 0x000fce00078e0002 */
[----:B0-----:R-:W-:Y:S05]  /*fb60*/  WARPSYNC.COLLECTIVE R15, `(.L_x_429) ;  /* 0x000000000f087348 */ /* 0x001fea0003c00000 */
[----:B------:R1:W2:Y:S02]  /*fb70*/  SHFL.IDX P6, R14, R13, R12, R11 ;  /* 0x0000000c0d0e7389 */ /* 0x0002a400000c000b */
[----:B012---:R-:W-:Y:S01]  /*fb80*/  ENDCOLLECTIVE ;  /* 0x000000000000791b */ /* 0x007fe20003800000 */
.L_x_429:
[----:B------:R-:W-:Y:S05]  /*fb90*/  BSYNC B0 ;  /* 0x0000000000007941 */ /* 0x000fea0003800000 */
.L_x_428:
[----:B------:R-:W-:Y:S05]  /*fba0*/  BRA `(.L_x_430) ;  /* 0xffffffec00347947 */ /* 0x000fea000383ffff */
.L_x_378:
[----:B------:R-:W-:Y:S01]  /*fbb0*/  BSSY B1, `(.L_x_431) ;  /* 0x0000006000017945 */ /* 0x000fe20003800000 */
[----:B------:R-:W-:-:S07]  /*fbc0*/  IMAD.MOV.U32 R15, RZ, RZ, -0x1 ;  /* 0xffffffffff0f7424 */ /* 0x000fce00078e00ff */
[----:B01----:R-:W-:Y:S05]  /*fbd0*/  WARPSYNC.COLLECTIVE R15, `(.L_x_432) ;  /* 0x000000000f0c7348 */ /* 0x003fea0003c00000 */
[----:B------:R-:W-:Y:S02]  /*fbe0*/  ELECT P6, UR62, PT ;  /* 0x00000000003e782f */ /* 0x000fe400038c0000 */
[----:B------:R-:W-:Y:S01]  /*fbf0*/  MOV R14, UR62 ;  /* 0x0000003e000e7c02 */ /* 0x000fe20008000f00 */
[----:B01----:R-:W-:Y:S10]  /*fc00*/  ENDCOLLECTIVE ;  /* 0x000000000000791b */ /* 0x003ff40003800000 */
.L_x_432:
[----:B------:R-:W-:Y:S05]  /*fc10*/  BSYNC B1 ;  /* 0x0000000000017941 */ /* 0x000fea0003800000 */
.L_x_431:
[----:B------:R-:W-:Y:S05]  /*fc20*/  BRA `(.L_x_433) ;  /* 0xffffffec002c7947 */ /* 0x000fea000383ffff */
.L_x_380:
[----:B0-----:R0:W1:Y:S02]  /*fc30*/  SYNCS.PHASECHK.TRANS64.TRYWAIT P0, [R6+URZ], R5 ;  /* 0x00000005060075a7 */ /* 0x001064000800017f */
[----:B-1----:R-:W-:Y:S05]  /*fc40*/  @!P0 NANOSLEEP.SYNCS 0x989680 ;  /* 0x009896800000895d */ /* 0x002fea0003900000 */
[----:B------:R-:W1:Y:S02]  /*fc50*/  @!P0 SYNCS.PHASECHK.TRANS64 P0, [R6+URZ], R5 ;  /* 0x00000005060085a7 */ /* 0x000e64000800007f */
[----:B-1----:R-:W-:Y:S05]  /*fc60*/  @!P0 BRA `(.L_x_380) ;  /* 0xfffffffc00f08947 */ /* 0x002fea000383ffff */
[----:B------:R-:W-:Y:S05]  /*fc70*/  BRA `(.L_x_434) ;  /* 0xffffffec00707947 */ /* 0x000fea000383ffff */
.L_x_381:
[----:B-1----:R1:W2:Y:S02]  /*fc80*/  SYNCS.PHASECHK.TRANS64.TRYWAIT P0, [R7+URZ], R2 ;  /* 0x00000002070075a7 */ /* 0x0022a4000800017f */
[----:B--2---:R-:W-:Y:S05]  /*fc90*/  @!P0 NANOSLEEP.SYNCS 0x989680 ;  /* 0x009896800000895d */ /* 0x004fea0003900000 */
[----:B------:R-:W2:Y:S02]  /*fca0*/  @!P0 SYNCS.PHASECHK.TRANS64 P0, [R7+URZ], R2 ;  /* 0x00000002070085a7 */ /* 0x000ea4000800007f */
[----:B--2---:R-:W-:Y:S05]  /*fcb0*/  @!P0 BRA `(.L_x_381) ;  /* 0xfffffffc00f08947 */ /* 0x004fea000383ffff */
[----:B------:R-:W-:Y:S05]  /*fcc0*/  BRA `(.L_x_435) ;  /* 0xffffffec00647947 */ /* 0x000fea000383ffff */
.L_x_383:
[----:B--2---:R2:W3:Y:S02]  /*fcd0*/  SYNCS.PHASECHK.TRANS64.TRYWAIT P0, [R4+URZ], R5 ;  /* 0x00000005040075a7 */ /* 0x0044e4000800017f */
[----:B---3--:R-:W-:Y:S05]  /*fce0*/  @!P0 NANOSLEEP.SYNCS 0x989680 ;  /* 0x009896800000895d */ /* 0x008fea0003900000 */
[----:B------:R-:W3:Y:S02]  /*fcf0*/  @!P0 SYNCS.PHASECHK.TRANS64 P0, [R4+URZ], R5 ;  /* 0x00000005040085a7 */ /* 0x000ee4000800007f */
[----:B---3--:R-:W-:Y:S05]  /*fd00*/  @!P0 BRA `(.L_x_383) ;  /* 0xfffffffc00f08947 */ /* 0x008fea000383ffff */
[----:B------:R-:W-:Y:S05]  /*fd10*/  BRA `(.L_x_436) ;  /* 0xffffffec006c7947 */ /* 0x000fea000383ffff */
.L_x_437:
        /* <DEDUP_REMOVED lines=14> */
.L_x_2658:


//--------------------- .text._ZN7cutlass13device_kernelIN5flash11enable_sm90INS1_16FlashAttnFwdSm90INS1_25CollectiveMainloopFwdSm90ILi2EN4cute5tupleIJNS5_1CILi1EEES8_S8_EEENS6_IJNS7_ILi128EEESA_NS7_ILi192EEEEEELi128ENS_10bfloat16_tEfNS_4arch4Sm90ELb0ELb0ELb1ELb1ELb0ELb1ELb0ELb1ELb1ELb0ELb0ELb0EEENS1_21CollectiveEpilogueFwdINS6_IJSA_SA_SA_EEES9_SD_SF_Li256ELb1ELb0ELb0ELb0EEENS1_36VarlenDynamicPersistentTileSchedulerILi128ELi128ELi256ELi32ELb0ELb0ELb1ELb0ELb1ELb1EEEEEEEEEvNT_6ParamsE --------------------------
	.section	.text._ZN7cutlass13device_kernelIN5flash11enable_sm90INS1_16FlashAttnFwdSm90INS1_25CollectiveMainloopFwdSm90ILi2EN4cute5tupleIJNS5_1CILi1EEES8_S8_EEENS6_IJNS7_ILi128EEESA_NS7_ILi192EEEEEELi128ENS_10bfloat16_tEfNS_4arch4Sm90ELb0ELb0ELb1ELb1ELb0ELb1ELb0ELb1ELb1ELb0ELb0ELb0EEENS1_21CollectiveEpilogueFwdINS6_IJSA_SA_SA_EEES9_SD_SF_Li256ELb1ELb0ELb0ELb0EEENS1_36VarlenDynamicPersistentTileSchedulerILi128ELi128ELi256ELi32ELb0ELb0ELb1ELb0ELb1ELb1EEEEEEEEEvNT_6ParamsE,"ax",@progbits
	.align	128
.text._ZN7cutlass13device_kernelIN5flash11enable_sm90INS1_16FlashAttnFwdSm90INS1_25CollectiveMainloopFwdSm90ILi2EN4cute5tupleIJNS5_1CILi1EEES8_S8_EEENS6_IJNS7_ILi128EEESA_NS7_ILi192EEEEEELi128ENS_10bfloat16_tEfNS_4arch4Sm90ELb0ELb0ELb1ELb1ELb0ELb1ELb0ELb1ELb1ELb0ELb0ELb0EEENS1_21CollectiveEpilogueFwdINS6_IJSA_SA_SA_EEES9_SD_SF_Li256ELb1ELb0ELb0ELb0EEENS1_36VarlenDynamicPersistentTileSchedulerILi128ELi128ELi256ELi32ELb0ELb0ELb1ELb0ELb1ELb1EEEEEEEEEvNT_6ParamsE:
        .type           _ZN7cutlass13device_kernelIN5flash11enable_sm90INS1_16FlashAttnFwdSm90INS1_25CollectiveMainloopFwdSm90ILi2EN4cute5tupleIJNS5_1CILi1EEES8_S8_EEENS6_IJNS7_ILi128EEESA_NS7_ILi192EEEEEELi128ENS_10bfloat16_tEfNS_4arch4Sm90ELb0ELb0ELb1ELb1ELb0ELb1ELb0ELb1ELb1ELb0ELb0ELb0EEENS1_21CollectiveEpilogueFwdINS6_IJSA_SA_SA_EEES9_SD_SF_Li256ELb1ELb0ELb0ELb0EEENS1_36VarlenDynamicPersistentTileSchedulerILi128ELi128ELi256ELi32ELb0ELb0ELb1ELb0ELb1ELb1EEEEEEEEEvNT_6ParamsE,@function
        .size           _ZN7cutlass13device_kernelIN5flash11enable_sm90INS1_16FlashAttnFwdSm90INS1_25CollectiveMainloopFwdSm90ILi2EN4cute5tupleIJNS5_1CILi1EEES8_S8_EEENS6_IJNS7_ILi128EEESA_NS7_ILi192EEEEEELi128ENS_10bfloat16_tEfNS_4arch4Sm90ELb0ELb0ELb1ELb1ELb0ELb1ELb0ELb1ELb1ELb0ELb0ELb0EEENS1_21CollectiveEpilogueFwdINS6_IJSA_SA_SA_EEES9_SD_SF_Li256ELb1ELb0ELb0ELb0EEENS1_36VarlenDynamicPersistentTileSchedulerILi128ELi128ELi256ELi32ELb0ELb0ELb1ELb0ELb1ELb1EEEEEEEEEvNT_6ParamsE,(.L_x_2659 - _ZN7cutlass13device_kernelIN5flash11enable_sm90INS1_16FlashAttnFwdSm90INS1_25CollectiveMainloopFwdSm90ILi2EN4cute5tupleIJNS5_1CILi1EEES8_S8_EEENS6_IJNS7_ILi128EEESA_NS7_ILi192EEEEEELi128ENS_10bfloat16_tEfNS_4arch4Sm90ELb0ELb0ELb1ELb1ELb0ELb1ELb0ELb1ELb1ELb0ELb0ELb0EEENS1_21CollectiveEpilogueFwdINS6_IJSA_SA_SA_EEES9_SD_SF_Li256ELb1ELb0ELb0ELb0EEENS1_36VarlenDynamicPersistentTileSchedulerILi128ELi128ELi256ELi32ELb0ELb0ELb1ELb0ELb1ELb1EEEEEEEEEvNT_6ParamsE)
        .other          _ZN7cutlass13device_kernelIN5flash11enable_sm90INS1_16FlashAttnFwdSm90INS1_25CollectiveMainloopFwdSm90ILi2EN4cute5tupleIJNS5_1CILi1EEES8_S8_EEENS6_IJNS7_ILi128EEESA_NS7_ILi192EEEEEELi128ENS_10bfloat16_tEfNS_4arch4Sm90ELb0ELb0ELb1ELb1ELb0ELb1ELb0ELb1ELb1ELb0ELb0ELb0EEENS1_21CollectiveEpilogueFwdINS6_IJSA_SA_SA_EEES9_SD_SF_Li256ELb1ELb0ELb0ELb0EEENS1_36VarlenDynamicPersistentTileSchedulerILi128ELi128ELi256ELi32ELb0ELb0ELb1ELb0ELb1ELb1EEEEEEEEEvNT_6ParamsE,@"STO_CUDA_ENTRY STV_DEFAULT"
_ZN7cutlass13device_kernelIN5flash11enable_sm90INS1_16FlashAttnFwdSm90INS1_25CollectiveMainloopFwdSm90ILi2EN4cute5tupleIJNS5_1CILi1EEES8_S8_EEENS6_IJNS7_ILi128EEESA_NS7_ILi192EEEEEELi128ENS_10bfloat16_tEfNS_4arch4Sm90ELb0ELb0ELb1ELb1ELb0ELb1ELb0ELb1ELb1ELb0ELb0ELb0EEENS1_21CollectiveEpilogueFwdINS6_IJSA_SA_SA_EEES9_SD_SF_Li256ELb1ELb0ELb0ELb0EEENS1_36VarlenDynamicPersistentTileSchedulerILi128ELi128ELi256ELi32ELb0ELb0ELb1ELb0ELb1ELb1EEEEEEEEEvNT_6ParamsE:
[----:B------:R-:W0:Y:S02]  /*0000*/  LDC R1, c[0x0][0x28] ;  /* 0x00000a00ff017b82 */ /* 0x000e240000000800 */
[----:B0-----:R-:W-:Y:S01]  /*0010*/  VIADD R1, R1, 0xffffffc0 ;  /* 0xffffffc001017836 */ /* 0x001fe20000000000 */
[----:B------:R-:W0:Y:S01]  /*0020*/  S2R R3, SR_TID.X ;  /* 0x0000000000037919 */ /* 0x000e220000002100 */
[----:B------:R-:W-:Y:S01]  /*0030*/  ELECT P0, URZ, PT ;  /* 0x00000000003f782f */ /* 0x000fe20003800000 */
[----:B------:R-:W-:Y:S01]  /*0040*/  BSSY B0, `(.L_x_438) ;  /* 0x0000016000007945 */ /* 0x000fe20003800000 */
[----:B0-----:R-:W-:-:S05]  /*0050*/  SHF.R.U32.HI R0, RZ, 0x5, R3 ;  /* 0x00000005ff007819 */ /* 0x001fca0000011603 */
[----:B------:R-:W0:Y:S02]  /*0060*/  SHFL.IDX PT, R2, R0, RZ, 0x1f ;  /* 0x00001fff00027589 */ /* 0x000e2400000e0000 */
[----:B0-----:R-:W-:-:S13]  /*0070*/  ISETP.EQ.AND P0, PT, R2, RZ, P0 ;  /* 0x000000ff0200720c */ /* 0x001fda0000702270 */
[----:B------:R-:W-:Y:S05]  /*0080*/  @!P0 BRA `(.L_x_439) ;  /* 0x0000000000448947 */ /* 0x000fea0003800000 */
[----:B------:R-:W-:Y:S02]  /*0090*/  ULDC.64 UR4, c[0x0][0x198] ;  /* 0x0000660000047ab9 */ /* 0x000fe40000000a00 */
[----:B------:R-:W-:Y:S02]  /*00a0*/  UIADD3 UR6, UP0, UR4, 0x270, URZ ;  /* 0x0000027004067890 */ /* 0x000fe4000ff1e03f */
[----:B------:R-:W-:Y:S02]  /*00b0*/  UIADD3 UR8, UP1, UR4, 0x370, URZ ;  /* 0x0000037004087890 */ /* 0x000fe4000ff3e03f */
[----:B------:R-:W-:Y:S02]  /*00c0*/  UIADD3 UR10, UP2, UR4, 0x470, URZ ;  /* 0x00000470040a7890 */ /* 0x000fe4000ff5e03f */
[----:B------:R-:W-:Y:S02]  /*00d0*/  UIADD3 UR12, UP3, UR4, 0x570, URZ ;  /* 0x00000570040c7890 */ /* 0x000fe4000ff7e03f */
[----:B------:R-:W-:-:S02]  /*00e0*/  UIADD3 UR4, UP4, UR4, 0x670, URZ ;  /* 0x0000067004047890 */ /* 0x000fc4000ff9e03f */
[----:B------:R-:W-:Y:S02]  /*00f0*/  UIADD3.X UR7, URZ, UR5, URZ, UP0, !UPT ;  /* 0x000000053f077290 */ /* 0x000fe400087fe43f */
[----:B------:R-:W-:Y:S02]  /*0100*/  UIADD3.X UR9, URZ, UR5, URZ, UP1, !UPT ;  /* 0x000000053f097290 */ /* 0x000fe40008ffe43f */
[----:B------:R-:W-:Y:S02]  /*0110*/  UIADD3.X UR11, URZ, UR5, URZ, UP2, !UPT ;  /* 0x000000053f0b7290 */ /* 0x000fe400097fe43f */
[----:B------:R-:W-:Y:S02]  /*0120*/  UIADD3.X UR13, URZ, UR5, URZ, UP3, !UPT ;  /* 0x000000053f0d7290 */ /* 0x000fe40009ffe43f */
[----:B------:R-:W-:Y:S01]  /*0130*/  UIADD3.X UR5, URZ, UR5, URZ, UP4, !UPT ;  /* 0x000000053f057290 */ /* 0x000fe2000a7fe43f */
[----:B------:R0:W-:Y:S02]  /*0140*/  UTMACCTL.PF [UR6] ;  /* 0x00000000060079b9 */ /* 0x0001e40008040000 */
[----:B------:R0:W-:Y:S02]  /*0150*/  UTMACCTL.PF [UR8] ;  /* 0x00000000080079b9 */ /* 0x0001e40008040000 */
[----:B------:R0:W-:Y:S02]  /*0160*/  UTMACCTL.PF [UR10] ;  /* 0x000000000a0079b9 */ /* 0x0001e40008040000 */
[----:B------:R0:W-:Y:S02]  /*0170*/  UTMACCTL.PF [UR12] ;  /* 0x000000000c0079b9 */ /* 0x0001e40008040000 */
[----:B------:R0:W-:Y:S02]  /*0180*/  UTMACCTL.PF [UR4] ;  /* 0x00000000040079b9 */ /* 0x0001e40008040000 */
[----:B0-----:R-:W-:Y:S01]  /*0190*/  NOP ;  /* 0x0000000000007918 */ /* 0x001fe20000000000 */
.L_x_439:
[----:B------:R-:W-:Y:S05]  /*01a0*/  BSYNC B0 ;  /* 0x0000000000007941 */ /* 0x000fea0003800000 */
.L_x_438:
[----:B------:R-:W-:Y:S01]  /*01b0*/  VOTEU.ANY UP0, P0 ;  /* 0x00000000003f7886 */ /* 0x000fe20000000100 */
[----:B------:R-:W0:Y:S01]  /*01c0*/  SHFL.IDX PT, R2, R0, RZ, 0x1f ;  /* 0x00001fff00027589 */ /* 0x000e2200000e0000 */
[----:B------:R-:W-:Y:S01]  /*01d0*/  UMOV UR4, 0x1 ;  /* 0x0000000100047882 */ /* 0x000fe20000000000 */
[----:B------:R-:W-:Y:S01]  /*01e0*/  UMOV UR7, 0x100 ;  /* 0x0000010000077882 */ /* 0x000fe20000000000 */
[----:B------:R-:W-:Y:S01]  /*01f0*/  VOTEU.ANY UP1, P0 ;  /* 0x00000000003f7886 */ /* 0x000fe20000020100 */
[----:B------:R-:W1:Y:S01]  /*0200*/  @UP0 S2UR UR8, SR_CgaCtaId ;  /* 0x00000000000809c3 */ /* 0x000e620000008800 */
[----:B------:R-:W-:Y:S01]  /*0210*/  @UP0 UMOV UR6, 0x400 ;  /* 0x0000040000060882 */ /* 0x000fe20000000000 */
[----:B------:R-:W-:-:S04]  /*0220*/  @UP0 UIADD3 UR4, -UR4, 0x100000, URZ ;  /* 0x0010000004040890 */ /* 0x000fc8000fffe13f */
[----:B------:R-:W-:Y:S02]  /*0230*/  @UP0 USHF.L.U32 UR5, UR4, 0xb, URZ ;  /* 0x0000000b04050899 */ /* 0x000fe4000800063f */
[----:B------:R-:W-:Y:S01]  /*0240*/  @UP0 USHF.L.U32 UR4, UR4, 0x1, URZ ;  /* 0x0000000104040899 */ /* 0x000fe2000800063f */
[----:B0-----:R-:W-:Y:S02]  /*0250*/  ISETP.NE.AND P1, PT, R2, RZ, PT ;  /* 0x000000ff0200720c */ /* 0x001fe40003f25270 */
[----:B------:R-:W-:Y:S01]  /*0260*/  SHF.R.U32.HI R2, RZ, 0x7, R3 ;  /* 0x00000007ff027819 */ /* 0x000fe20000011603 */
[----:B-1----:R-:W-:Y:S02]  /*0270*/  @UP0 ULEA UR8, UR8, UR6, 0x18 ;  /* 0x0000000608080291 */ /* 0x002fe4000f8ec03f */
[----:B------:R-:W-:-:S04]  /*0280*/  @UP0 UIADD3 UR6, -UR7, 0x100000, URZ ;  /* 0x0010000007060890 */ /* 0x000fc8000fffe13f */
[----:B------:R-:W-:Y:S02]  /*0290*/  @UP0 USHF.L.U32 UR7, UR6, 0xb, URZ ;  /* 0x0000000b06070899 */ /* 0x000fe4000800063f */
[----:B------:R-:W-:Y:S01]  /*02a0*/  @UP0 USHF.L.U32 UR6, UR6, 0x1, URZ ;  /* 0x0000000106060899 */ /* 0x000fe2000800063f */
[----:B------:R-:W-:Y:S01]  /*02b0*/  VOTEU.ANY UP0, P0 ;  /* 0x00000000003f7886 */ /* 0x000fe20000000100 */
[----:B------:R-:W0:Y:S04]  /*02c0*/  SHFL.IDX PT, R2, R2, RZ, 0x1f ;  /* 0x00001fff02027589 */ /* 0x000e2800000e0000 */
[----:B------:R-:W1:Y:S02]  /*02d0*/  FENCE.VIEW.ASYNC.S ;  /* 0x00000000000073c6 */ /* 0x000e640000000000 */
[----:B-1----:R1:W2:Y:S04]  /*02e0*/  @UP0 SYNCS.EXCH.64 URZ, [UR8+0x34800], UR4 ;  /* 0x03480004083f05b2 */ /* 0x0022a80008000100 */
        /* <DEDUP_REMOVED lines=16> */
[----:B------:R4:W0:Y:S01]  /*03f0*/  SYNCS.EXCH.64 URZ, [UR8+0x34840], UR4 ;  /* 0x03484004083f75b2 */ /* 0x0008220008000100 */
[----:B------:R4:W0:Y:S01]  /*0400*/  SYNCS.EXCH.64 URZ, [UR8+0x34838], UR6 ;  /* 0x03483806083f75b2 */ /* 0x0008220008000100 */
[----:B------:R4:W0:Y:S02]  /*0410*/  SYNCS.EXCH.64 URZ, [UR8+0x34848], UR4 ;  /* 0x03484804083f75b2 */ /* 0x0008240008000100 */
[----:B----4-:R-:W-:Y:S01]  /*0420*/  NOP ;  /* 0x0000000000007918 */ /* 0x010fe20000000000 */
.L_x_440:
[----:B------:R-:W4:Y:S01]  /*0430*/  SHFL.IDX PT, R4, R0, RZ, 0x1f ;  /* 0x00001fff00047589 */ /* 0x000f2200000e0000 */
[----:B------:R-:W-:Y:S01]  /*0440*/  NOP ;  /* 0x0000000000007918 */ /* 0x000fe20000000000 */
[----:B----4-:R-:W-:-:S13]  /*0450*/  ISETP.NE.AND P0, PT, R4, RZ, PT ;  /* 0x000000ff0400720c */ /* 0x010fda0003f05270 */
        /* <DEDUP_REMOVED lines=19> */
.L_x_441:
[----:B------:R-:W4:Y:S01]  /*0590*/  SHFL.IDX PT, R4, R0, RZ, 0x1f ;  /* 0x00001fff00047589 */ /* 0x000f2200000e0000 */
[----:B------:R-:W-:Y:S01]  /*05a0*/  NOP ;  /* 0x0000000000007918 */ /* 0x000fe20000000000 */
[----:B----4-:R-:W-:-:S13]  /*05b0*/  ISETP.NE.AND P0, PT, R4, RZ, PT ;  /* 0x000000ff0400720c */ /* 0x010fda0003f05270 */
[----:B------:R-:W-:Y:S05]  /*05c0*/  @P0 BRA `(.L_x_442) ;  /* 0x0000000000380947 */ /* 0x000fea0003800000 */
[----:B-1----:R-:W1:Y:S01]  /*05d0*/  S2UR UR5, SR_CgaCtaId ;  /* 0x00000000000579c3 */ /* 0x002e620000008800 */
[----:B------:R-:W-:Y:S01]  /*05e0*/  UMOV UR4, 0x400 ;  /* 0x0000040000047882 */ /* 0x000fe20000000000 */
[----:B------:R-:W-:Y:S01]  /*05f0*/  UMOV UR7, 0x1 ;  /* 0x0000000100077882 */ /* 0x000fe20000000000 */
[----:B------:R-:W-:Y:S01]  /*0600*/  ELECT P0, URZ, PT ;  /* 0x00000000003f782f */ /* 0x000fe20003800000 */
[----:B-1----:R-:W-:Y:S02]  /*0610*/  ULEA UR6, UR5, UR4, 0x18 ;  /* 0x0000000405067291 */ /* 0x002fe4000f8ec03f */
[----:B------:R-:W-:-:S04]  /*0620*/  UIADD3 UR4, -UR7, 0x100000, URZ ;  /* 0x0010000007047890 */ /* 0x000fc8000fffe13f */
[----:B------:R-:W-:Y:S02]  /*0630*/  USHF.L.U32 UR5, UR4, 0xb, URZ ;  /* 0x0000000b04057899 */ /* 0x000fe4000800063f */
[----:B------:R-:W-:Y:S01]  /*0640*/  USHF.L.U32 UR4, UR4, 0x1, URZ ;  /* 0x0000000104047899 */ /* 0x000fe2000800063f */
[----:B------:R-:W1:Y:S11]  /*0650*/  FENCE.VIEW.ASYNC.S ;  /* 0x00000000000073c6 */ /* 0x000e760000000000 */
[----:B-1----:R4:W1:Y:S01]  /*0660*/  SYNCS.EXCH.64 URZ, [UR6+0x34870], UR4 ;  /* 0x03487004063f75b2 */ /* 0x0028620008000100 */
[----:B------:R4:W0:Y:S01]  /*0670*/  SYNCS.EXCH.64 URZ, [UR6+0x34880], UR4 ;  /* 0x03488004063f75b2 */ /* 0x0008220008000100 */
[----:B------:R4:W0:Y:S01]  /*0680*/  SYNCS.EXCH.64 URZ, [UR6+0x34878], UR4 ;  /* 0x03487804063f75b2 */ /* 0x0008220008000100 */
[----:B------:R4:W0:Y:S02]  /*0690*/  SYNCS.EXCH.64 URZ, [UR6+0x34888], UR4 ;  /* 0x03488804063f75b2 */ /* 0x0008240008000100 */
[----:B----4-:R-:W-:Y:S01]  /*06a0*/  NOP ;  /* 0x0000000000007918 */ /* 0x010fe20000000000 */
.L_x_442:
        /* <DEDUP_REMOVED lines=22> */
.L_x_443:
        /* <DEDUP_REMOVED lines=22> */
.L_x_444:
[----:B0-----:R-:W-:Y:S01]  /*0970*/  ISETP.NE.AND P0, PT, R2, RZ, PT ;  /* 0x000000ff0200720c */ /* 0x001fe20003f05270 */
[----:B------:R-:W-:Y:S01]  /*0980*/  IMAD.MOV.U32 R2, RZ, RZ, 0x1 ;  /* 0x00000001ff027424 */ /* 0x000fe200078e00ff */
[----:B------:R-:W-:Y:S01]  /*0990*/  NOP ;  /* 0x0000000000007918 */ /* 0x000fe20000000000 */
[----:B------:R-:W-:Y:S01]  /*09a0*/  ULDC.64 UR36, c[0x0][0x208] ;  /* 0x0000820000247ab9 */ /* 0x000fe20000000a00 */
[----:B------:R-:W-:Y:S02]  /*09b0*/  BSSY B7, `(.L_x_445) ;  /* 0x0001e43000077945 */ /* 0x000fe40003800000 */
[----:B------:R-:W-:-:S05]  /*09c0*/  SEL R2, R2, 0x2, !P0 ;  /* 0x0000000202027807 */ /* 0x000fca0004000000 */
[----:B------:R0:W-:Y:S01]  /*09d0*/  STL [R1+0x3c], R2 ;  /* 0x00003c0201007387 */ /* 0x0001e20000100800 */
[----:B-123--:R-:W-:Y:S06]  /*09e0*/  BAR.SYNC.DEFER_BLOCKING 0x0 ;  /* 0x0000000000007b1d */ /* 0x00efec0000010000 */
[----:B------:R-:W-:Y:S05]  /*09f0*/  @!P0 BRA `(.L_x_446) ;  /* 0x0000018400fc8947 */ /* 0x000fea0003800000 */
.L_x_447:
        /* <DEDUP_REMOVED lines=8> */
[----:B-1----:R-:W-:-:S06]  /*0a80*/  ULEA UR4, UR5, UR4, 0x18 ;  /* 0x0000000405047291 */ /* 0x002fcc000f8ec03f */
[----:B0-----:R-:W-:Y:S01]  /*0a90*/  IMAD.U32 R2, RZ, RZ, UR4 ;  /* 0x00000004ff027e24 */ /* 0x001fe2000f8e00ff */
[----:B------:R-:W-:-:S04]  /*0aa0*/  ULDC UR4, c[0x0][0xc14] ;  /* 0x0003050000047ab9 */ /* 0x000fc80000000800 */
[----:B------:R-:W0:Y:S01]  /*0ab0*/  LDS.128 R148, [R2+0x348d0] ;  /* 0x0348d00002947984 */ /* 0x000e220000000c00 */
[----:B------:R-:W-:Y:S06]  /*0ac0*/  BAR.ARV 0x4, 0x120 ;  /* 0x0104800000007b1d */ /* 0x000fec0000002000 */
[----:B0-----:R-:W-:-:S13]  /*0ad0*/  ISETP.GE.AND P0, PT, R151, UR4, PT ;  /* 0x0000000497007c0c */ /* 0x001fda000bf06270 */
[----:B------:R-:W-:Y:S05]  /*0ae0*/  @P0 BRA `(.L_x_448) ;  /* 0x000001e000bc0947 */ /* 0x000fea0003800000 */
[----:B------:R-:W2:Y:S01]  /*0af0*/  LDL.LU R13, [R1+0x3c] ;  /* 0x00003c00010d7983 */ /* 0x000ea20000300800 */
[----:B------:R-:W-:Y:S02]  /*0b00*/  VIADD R223, R3, 0xffffff80 ;  /* 0xffffff8003df7836 */ /* 0x000fe40000000000 */
[----:B------:R-:W-:Y:S02]  /*0b10*/  VIADD R208, R2, 0x10400 ;  /* 0x0001040002d07836 */ /* 0x000fe40000000000 */
[----:B------:R-:W-:Y:S01]  /*0b20*/  IMAD.MOV.U32 R203, RZ, RZ, RZ ;  /* 0x000000ffffcb7224 */ /* 0x000fe200078e00ff */
[----:B------:R-:W-:Y:S01]  /*0b30*/  SHF.R.S32.HI R0, RZ, 0x1f, R223 ;  /* 0x0000001fff007819 */ /* 0x000fe200000114df */
[----:B------:R-:W-:Y:S02]  /*0b40*/  IMAD.MOV.U32 R186, RZ, RZ, RZ ;  /* 0x000000ffffba7224 */ /* 0x000fe400078e00ff */
[----:B------:R-:W-:Y:S01]  /*0b50*/  IMAD.MOV.U32 R18, RZ, RZ, RZ ;  /* 0x000000ffff127224 */ /* 0x000fe200078e00ff */
[CC--:B------:R-:W-:Y:S01]  /*0b60*/  LEA.HI R4, R0.reuse, R223.reuse, RZ, 0x7 ;  /* 0x000000df00047211 */ /* 0x0c0fe200078f38ff */
[----:B------:R-:W-:Y:S01]  /*0b70*/  IMAD.MOV.U32 R194, RZ, RZ, RZ ;  /* 0x000000ffffc27224 */ /* 0x000fe200078e00ff */
[----:B------:R-:W-:Y:S01]  /*0b80*/  LEA.HI R3, R0, R223, RZ, 0x4 ;  /* 0x000000df00037211 */ /* 0x000fe200078f20ff */
[----:B------:R-:W-:Y:S01]  /*0b90*/  IMAD.MOV.U32 R192, RZ, RZ, RZ ;  /* 0x000000ffffc07224 */ /* 0x000fe200078e00ff */
[----:B------:R-:W-:-:S02]  /*0ba0*/  LOP3.LUT R6, R4, 0xffffff80, RZ, 0xc0, !PT ;  /* 0xffffff8004067812 */ /* 0x000fc400078ec0ff */
[----:B------:R-:W-:Y:S02]  /*0bb0*/  SHF.R.S32.HI R8, RZ, 0x4, R3 ;  /* 0x00000004ff087819 */ /* 0x000fe40000011403 */
[----:B------:R-:W-:Y:S01]  /*0bc0*/  LEA.HI R190, R0, R223, RZ, 0x5 ;  /* 0x000000df00be7211 */ /* 0x000fe200078f28ff */
[----:B------:R-:W-:Y:S01]  /*0bd0*/  IMAD.IADD R211, R223, 0x1, -R6 ;  /* 0x00000001dfd37824 */ /* 0x000fe200078e0a06 */
[C---:B------:R-:W-:Y:S02]  /*0be0*/  LOP3.LUT R6, R3.reuse, 0x3fffff0, RZ, 0xc0, !PT ;  /* 0x03fffff003067812 */ /* 0x040fe400078ec0ff */
[----:B------:R-:W-:Y:S02]  /*0bf0*/  LEA.HI R5, R3, R8, RZ, 0x1 ;  /* 0x0000000803057211 */ /* 0x000fe400078f08ff */
[----:B------:R-:W-:Y:S01]  /*0c00*/  SHF.R.S32.HI R10, RZ, 0x1f, R211 ;  /* 0x0000001fff0a7819 */ /* 0x000fe200000114d3 */
[----:B------:R-:W-:Y:S01]  /*0c10*/  IMAD.IADD R3, R223, 0x1, -R6 ;  /* 0x00000001df037824 */ /* 0x000fe200078e0a06 */
[----:B------:R-:W-:-:S02]  /*0c20*/  SHF.R.S32.HI R190, RZ, 0x5, R190 ;  /* 0x00000005ffbe7819 */ /* 0x000fc400000114be */
[----:B------:R-:W-:Y:S02]  /*0c30*/  LEA.HI R7, R10, R211, RZ, 0x2 ;  /* 0x000000d30a077211 */ /* 0x000fe400078f10ff */
[----:B------:R-:W-:Y:S01]  /*0c40*/  LOP3.LUT R5, R5, 0x1ffffffe, RZ, 0xc0, !PT ;  /* 0x1ffffffe05057812 */ /* 0x000fe200078ec0ff */
[----:B------:R-:W-:Y:S01]  /*0c50*/  IMAD R12, R190, 0x10, R3 ;  /* 0x00000010be0c7824 */ /* 0x000fe200078e0203 */
[--C-:B------:R-:W-:Y:S02]  /*0c60*/  SHF.R.S32.HI R6, RZ, 0x2, R7.reuse ;  /* 0x00000002ff067819 */ /* 0x100fe40000011407 */
[----:B------:R-:W-:Y:S01]  /*0c70*/  SHF.R.S32.HI R9, RZ, 0x1f, R7 ;  /* 0x0000001fff097819 */ /* 0x000fe20000011407 */
[----:B------:R-:W-:Y:S01]  /*0c80*/  IMAD.IADD R5, R8, 0x1, -R5 ;  /* 0x0000000108057824 */ /* 0x000fe200078e0a05 */
[----:B------:R-:W-:Y:S02]  /*0c90*/  LEA.HI R3, R0, R223, RZ, 0x2 ;  /* 0x000000df00037211 */ /* 0x000fe400078f10ff */
[----:B------:R-:W-:Y:S01]  /*0ca0*/  LEA.HI R9, R9, R6, RZ, 0x3 ;  /* 0x0000000609097211 */ /* 0x000fe200078f18ff */
[----:B------:R-:W-:Y:S01]  /*0cb0*/  IMAD R222, R12, 0x8, R5 ;  /* 0x000000080cde7824 */ /* 0x000fe200078e0205 */
[----:B------:R-:W-:-:S02]  /*0cc0*/  LOP3.LUT R206, R3, 0xfffffffc, RZ, 0xc0, !PT ;  /* 0xfffffffc03ce7812 */ /* 0x000fc400078ec0ff */
[----:B------:R-:W-:Y:S01]  /*0cd0*/  LOP3.LUT R9, R9, 0xfffffff8, RZ, 0xc0, !PT ;  /* 0xfffffff809097812 */ /* 0x000fe200078ec0ff */
[----:B------:R-:W-:Y:S01]  /*0ce0*/  IMAD.SHL.U32 R222, R222, 0x8, RZ ;  /* 0x00000008dede7824 */ /* 0x000fe200078e00ff */
[----:B------:R-:W-:Y:S01]  /*0cf0*/  SHF.R.S32.HI R19, RZ, 0x2, R3 ;  /* 0x00000002ff137819 */ /* 0x000fe20000011403 */
[----:B------:R-:W-:Y:S01]  /*0d00*/  IMAD.IADD R206, R223, 0x1, -R206 ;  /* 0x00000001dfce7824 */ /* 0x000fe200078e0ace */
[----:B------:R-:W-:Y:S01]  /*0d10*/  LOP3.LUT R8, R7, 0x7ffffffc, RZ, 0xc0, !PT ;  /* 0x7ffffffc07087812 */ /* 0x000fe200078ec0ff */
[----:B------:R-:W-:Y:S01]  /*0d20*/  IMAD.IADD R9, R6, 0x1, -R9 ;  /* 0x0000000106097824 */ /* 0x000fe200078e0a09 */
[----:B------:R-:W-:Y:S01]  /*0d30*/  SHF.R.S32.HI R6, RZ, 0x1f, R3 ;  /* 0x0000001fff067819 */ /* 0x000fe20000011403 */
[----:B------:R-:W-:Y:S01]  /*0d40*/  IMAD.SHL.U32 R22, R206, 0x8, RZ ;  /* 0x00000008ce167824 */ /* 0x000fe200078e00ff */
[----:B------:R-:W-:Y:S01]  /*0d50*/  LEA.HI R10, R10, R211, RZ, 0x5 ;  /* 0x000000d30a0a7211 */ /* 0x000fe200078f28ff */
[----:B------:R-:W-:Y:S01]  /*0d60*/  VIADD R202, R19, 0x40 ;  /* 0x0000004013ca7836 */ /* 0x000fe20000000000 */
[----:B------:R-:W-:Y:S01]  /*0d70*/  LEA.HI R6, R6, R19, RZ, 0x3 ;  /* 0x0000001306067211 */ /* 0x000fe200078f18ff */
[----:B------:R-:W-:Y:S01]  /*0d80*/  IMAD.MOV.U32 R7, RZ, RZ, -0x2 ;  /* 0xfffffffeff077424 */ /* 0x000fe200078e00ff */
[----:B------:R-:W-:Y:S01]  /*0d90*/  IADD3 R184, R22, 0x20, RZ ;  /* 0x0000002016b87810 */ /* 0x000fe20007ffe0ff */
[----:B------:R-:W-:Y:S01]  /*0da0*/  IMAD.IADD R8, R211, 0x1, -R8 ;  /* 0x00000001d3087824 */ /* 0x000fe200078e0a08 */
[----:B------:R-:W-:Y:S01]  /*0db0*/  LOP3.LUT R6, R6, 0xfffffff8, RZ, 0xc0, !PT ;  /* 0xfffffff806067812 */ /* 0x000fe200078ec0ff */
[----:B------:R-:W-:Y:S01]  /*0dc0*/  VIADD R185, R22, 0x40 ;  /* 0x0000004016b97836 */ /* 0x000fe20000000000 */
[----:B------:R-:W-:Y:S01]  /*0dd0*/  SHF.R.S32.HI R3, RZ, 0x1f, R202 ;  /* 0x0000001fff037819 */ /* 0x000fe200000114ca */
[----:B------:R-:W-:Y:S01]  /*0de0*/  IMAD R220, R8, R7, 0x80 ;  /* 0x0000008008dc7424 */ /* 0x000fe200078e0207 */
[----:B------:R-:W-:Y:S01]  /*0df0*/  SHF.R.S32.HI R10, RZ, 0x5, R10 ;  /* 0x00000005ff0a7819 */ /* 0x000fe2000001140a */
[----:B------:R-:W-:Y:S01]  /*0e00*/  IMAD.IADD R210, R19, 0x1, -R6 ;  /* 0x0000000113d27824 */ /* 0x000fe200078e0a06 */
[----:B------:R-:W-:Y:S01]  /*0e10*/  SHF.R.S32.HI R8, RZ, 0x1f, R185 ;  /* 0x0000001fff087819 */ /* 0x000fe200000114b9 */
[----:B------:R-:W-:Y:S01]  /*0e20*/  IMAD.SHL.U32 R187, R202, 0x40, RZ ;  /* 0x00000040cabb7824 */ /* 0x000fe200078e00ff */
[----:B------:R-:W-:Y:S01]  /*0e30*/  LEA.HI R3, R3, R202, RZ, 0x3 ;  /* 0x000000ca03037211 */ /* 0x000fe200078f18ff */
[----:B------:R-:W-:Y:S01]  /*0e40*/  IMAD.SHL.U32 R189, R210, 0x40, RZ ;  /* 0x00000040d2bd7824 */ /* 0x000fe200078e00ff */
[----:B------:R-:W-:Y:S01]  /*0e50*/  LEA.HI R7, R8, R185, RZ, 0x6 ;  /* 0x000000b908077211 */ /* 0x000fe200078f30ff */
[----:B------:R-:W-:Y:S01]  /*0e60*/  IMAD R9, R10, 0x10, R9 ;  /* 0x000000100a097824 */ /* 0x000fe200078e0209 */
[----:B------:R-:W-:Y:S01]  /*0e70*/  SHF.R.S32.HI R5, RZ, 0x1f, R184 ;  /* 0x0000001fff057819 */ /* 0x000fe200000114b8 */
[----:B------:R-:W-:Y:S01]  /*0e80*/  IMAD.SHL.U32 R3, R3, 0x40, RZ ;  /* 0x0000004003037824 */ /* 0x000fe200078e00ff */
[----:B------:R-:W-:Y:S01]  /*0e90*/  SHF.R.S32.HI R219, RZ, 0x7, R4 ;  /* 0x00000007ffdb7819 */ /* 0x000fe20000011404 */
[----:B------:R-:W-:Y:S01]  /*0ea0*/  IMAD.SHL.U32 R7, R7, 0x80, RZ ;  /* 0x0000008007077824 */ /* 0x000fe200078e00ff */
[----:B------:R-:W-:-:S02]  /*0eb0*/  LEA.HI R6, R5, R184, RZ, 0x3 ;  /* 0x000000b805067211 */ /* 0x000fc400078f18ff */
[----:B------:R-:W-:Y:S02]  /*0ec0*/  LEA.HI R4, R4, R219, RZ, 0x1 ;  /* 0x000000db04047211 */ /* 0x000fe400078f08ff */
[----:B------:R-:W-:Y:S02]  /*0ed0*/  LOP3.LUT R187, R187, 0x1c0, RZ, 0xc0, !PT ;  /* 0x000001c0bbbb7812 */ /* 0x000fe400078ec0ff */
[----:B------:R-:W-:Y:S02]  /*0ee0*/  LEA.HI R5, R5, R184, RZ, 0x6 ;  /* 0x000000b805057211 */ /* 0x000fe400078f30ff */
[----:B------:R-:W-:Y:S02]  /*0ef0*/  LOP3.LUT R189, R189, 0x1c0, RZ, 0xc0, !PT ;  /* 0x000001c0bdbd7812 */ /* 0x000fe400078ec0ff */
[----:B------:R-:W-:Y:S01]  /*0f00*/  LEA.HI R10, R8, R185, RZ, 0x3 ;  /* 0x000000b9080a7211 */ /* 0x000fe200078f18ff */
[----:B------:R-:W-:Y:S01]  /*0f10*/  IMAD.SHL.U32 R5, R5, 0x80, RZ ;  /* 0x0000008005057824 */ /* 0x000fe200078e00ff */
[----:B------:R-:W-:-:S02]  /*0f20*/  LOP3.LUT R193, R3, 0xfffffe00, RZ, 0xc0, !PT ;  /* 0xfffffe0003c17812 */ /* 0x000fc400078ec0ff */
[----:B------:R-:W-:Y:S02]  /*0f30*/  LOP3.LUT R4, R4, 0x3fffffe, RZ, 0xc0, !PT ;  /* 0x03fffffe04047812 */ /* 0x000fe400078ec0ff */
[----:B------:R-:W-:Y:S02]  /*0f40*/  SHF.R.U32.HI R218, RZ, 0x3, R187 ;  /* 0x00000003ffda7819 */ /* 0x000fe400000116bb */
[----:B------:R-:W-:Y:S01]  /*0f50*/  SHF.R.U32.HI R191, RZ, 0x3, R189 ;  /* 0x00000003ffbf7819 */ /* 0x000fe200000116bd */
[----:B------:R-:W-:Y:S01]  /*0f60*/  IMAD.IADD R4, R219, 0x1, -R4 ;  /* 0x00000001db047824 */ /* 0x000fe200078e0a04 */
[----:B------:R-:W-:Y:S02]  /*0f70*/  LOP3.LUT R3, R187, 0x38, R6, 0xf8, !PT ;  /* 0x00000038bb037812 */ /* 0x000fe400078ef806 */
[--C-:B------:R-:W-:Y:S01]  /*0f80*/  LOP3.LUT R12, R189, 0x38, R10.reuse, 0xf8, !PT ;  /* 0x00000038bd0c7812 */ /* 0x100fe200078ef80a */
[----:B------:R-:W-:Y:S01]  /*0f90*/  IMAD R221, R4, 0x40, R9 ;  /* 0x0000004004dd7824 */ /* 0x000fe200078e0209 */
[----:B------:R-:W-:-:S02]  /*0fa0*/  LOP3.LUT R11, R187, 0x38, R10, 0xf8, !PT ;  /* 0x00000038bb0b7812 */ /* 0x000fc400078ef80a */
[----:B------:R-:W-:Y:S02]  /*0fb0*/  LOP3.LUT R7, R7, 0xffffe000, RZ, 0xc0, !PT ;  /* 0xffffe00007077812 */ /* 0x000fe400078ec0ff */
[-C--:B------:R-:W-:Y:S02]  /*0fc0*/  LOP3.LUT R14, R3, R218.reuse, RZ, 0x3c, !PT ;  /* 0x000000da030e7212 */ /* 0x080fe400078e3cff */
[----:B------:R-:W-:Y:S01]  /*0fd0*/  LOP3.LUT R12, R12, R191, RZ, 0x3c, !PT ;  /* 0x000000bf0c0c7212 */ /* 0x000fe200078e3cff */
[----:B------:R-:W-:Y:S01]  /*0fe0*/  IMAD R3, R190, 0x200, R7 ;  /* 0x00000200be037824 */ /* 0x000fe200078e0207 */
[----:B------:R-:W-:Y:S02]  /*0ff0*/  LOP3.LUT R16, R11, R218, RZ, 0x3c, !PT ;  /* 0x000000da0b107212 */ /* 0x000fe400078e3cff */
[----:B------:R-:W-:Y:S02]  /*1000*/  LOP3.LUT R8, R189, 0x38, R6, 0xf8, !PT ;  /* 0x00000038bd087812 */ /* 0x000fe400078ef806 */
[----:B------:R-:W-:-:S02]  /*1010*/  LOP3.LUT R5, R5, 0xffffe000, RZ, 0xc0, !PT ;  /* 0xffffe00005057812 */ /* 0x000fc400078ec0ff */
[----:B------:R-:W-:Y:S02]  /*1020*/  LEA.HI R0, R0, R223, RZ, 0x3 ;  /* 0x000000df00007211 */ /* 0x000fe400078f18ff */
[--C-:B------:R-:W-:Y:S01]  /*1030*/  IADD3 R11, R16, R7, R193.reuse ;  /* 0x00000007100b7210 */ /* 0x100fe20007ffe0c1 */
[----:B------:R-:W-:Y:S01]  /*1040*/  IMAD.IADD R7, R3, 0x1, R12 ;  /* 0x0000000103077824 */ /* 0x000fe200078e020c */
[----:B------:R-:W-:Y:S02]  /*1050*/  LOP3.LUT R8, R8, R191, RZ, 0x3c, !PT ;  /* 0x000000bf08087212 */ /* 0x000fe400078e3cff */
[----:B------:R-:W-:Y:S01]  /*1060*/  IADD3 R213, R14, R5, R193 ;  /* 0x000000050ed57210 */ /* 0x000fe20007ffe0c1 */
[----:B------:R-:W-:Y:S01]  /*1070*/  IMAD R5, R190, 0x200, R5 ;  /* 0x00000200be057824 */ /* 0x000fe200078e0205 */
[----:B------:R-:W-:Y:S01]  /*1080*/  LOP3.LUT R4, R0, 0x1ffffff8, RZ, 0xc0, !PT ;  /* 0x1ffffff800047812 */ /* 0x000fe200078ec0ff */
[----:B------:R-:W-:Y:S01]  /*1090*/  IMAD R212, R11, 0x2, R208 ;  /* 0x000000020bd47824 */ /* 0x000fe200078e02d0 */
[----:B------:R-:W-:Y:S01]  /*10a0*/  LOP3.LUT R3, R187, 0x38, R22, 0xf8, !PT ;  /* 0x00000038bb037812 */ /* 0x000fe200078ef816 */
[----:B------:R-:W-:Y:S01]  /*10b0*/  IMAD.IADD R5, R5, 0x1, R8 ;  /* 0x0000000105057824 */ /* 0x000fe200078e0208 */
[----:B------:R-:W-:Y:S01]  /*10c0*/  SHF.R.S32.HI R196, RZ, 0x3, R0 ;  /* 0x00000003ffc47819 */ /* 0x000fe20000011400 */
[----:B------:R-:W-:Y:S01]  /*10d0*/  IMAD.IADD R4, R223, 0x1, -R4 ;  /* 0x00000001df047824 */ /* 0x000fe200078e0a04 */
[----:B------:R-:W-:Y:S01]  /*10e0*/  LOP3.LUT R3, R193, R3, R218, 0xf6, !PT ;  /* 0x00000003c1037212 */ /* 0x000fe200078ef6da */
[----:B------:R-:W-:Y:S01]  /*10f0*/  IMAD R213, R213, 0x2, R208 ;  /* 0x00000002d5d57824 */ /* 0x000fe200078e02d0 */
[----:B------:R-:W-:Y:S01]  /*1100*/  SHF.L.U32 R16, R206, 0x2, RZ ;  /* 0x00000002ce107819 */ /* 0x000fe200000006ff */
[----:B------:R-:W-:Y:S01]  /*1110*/  IMAD.SHL.U32 R195, R4, 0x8, RZ ;  /* 0x0000000804c37824 */ /* 0x000fe200078e00ff */
[----:B------:R-:W-:Y:S01]  /*1120*/  SHF.R.S32.HI R209, RZ, 0x3, R6 ;  /* 0x00000003ffd17819 */ /* 0x000fe20000011406 */
[----:B------:R-:W-:Y:S01]  /*1130*/  IMAD R216, R3, 0x2, R208 ;  /* 0x0000000203d87824 */ /* 0x000fe200078e02d0 */
[----:B------:R-:W-:Y:S01]  /*1140*/  SHF.R.S32.HI R215, RZ, 0x3, R10 ;  /* 0x00000003ffd77819 */ /* 0x000fe2000001140a */
[----:B------:R-:W-:-:S02]  /*1150*/  IMAD R217, R5, 0x2, R208 ;  /* 0x0000000205d97824 */ /* 0x000fc400078e02d0 */
[----:B------:R-:W-:Y:S01]  /*1160*/  IMAD R214, R7, 0x2, R208 ;  /* 0x0000000207d67824 */ /* 0x000fe200078e02d0 */
[----:B--2---:R-:W-:-:S07]  /*1170*/  LOP3.LUT R188, R13, 0x1, RZ, 0xfc, !PT ;  /* 0x000000010dbc7812 */ /* 0x004fce00078efcff */
.L_x_659:
[----:B0-2--5:R-:W0:Y:S01]  /*1180*/  LDC.64 R4, c[0x0][0xc60] ;  /* 0x00031800ff047b82 */ /* 0x025e220000000a00 */
[----:B------:R-:W-:Y:S01]  /*1190*/  ULDC.64 UR4, c[0x0][0xa28] ;  /* 0x00028a0000047ab9 */ /* 0x000fe20000000a00 */
[----:B------:R-:W-:Y:S01]  /*11a0*/  ULDC.64 UR8, c[0x0][0xa18] ;  /* 0x0002860000087ab9 */ /* 0x000fe20000000a00 */
[----:B------:R-:W-:Y:S01]  /*11b0*/  ULDC.64 UR6, c[0x0][0xa08] ;  /* 0x0002820000067ab9 */ /* 0x000fe20000000a00 */
[----:B0-----:R-:W-:-:S05]  /*11c0*/  IMAD.WIDE R4, R151, 0x4, R4 ;  /* 0x0000000497047825 */ /* 0x001fca00078e0204 */
[----:B------:R-:W2:Y:S01]  /*11d0*/  LDG.E R201, desc[UR36][R4.64] ;  /* 0x0000002404c97981 */ /* 0x000ea2000c1e1900 */
[----:B------:R-:W-:Y:S01]  /*11e0*/  ISETP.NE.U32.AND P2, PT, RZ, UR4, PT ;  /* 0x00000004ff007c0c */ /* 0x000fe2000bf45070 */
[----:B------:R-:W-:Y:S01]  /*11f0*/  IMAD.MOV.U32 R3, RZ, RZ, RZ ;  /* 0x000000ffff037224 */ /* 0x000fe200078e00ff */
[----:B------:R-:W-:Y:S01]  /*1200*/  ISETP.NE.U32.AND P1, PT, RZ, UR8, PT ;  /* 0x00000008ff007c0c */ /* 0x000fe2000bf25070 */
[----:B------:R-:W-:Y:S01]  /*1210*/  IMAD.MOV.U32 R31, RZ, RZ, RZ ;  /* 0x000000ffff1f7224 */ /* 0x000fe200078e00ff */
[----:B------:R-:W-:Y:S02]  /*1220*/  ISETP.NE.AND.EX P2, PT, RZ, UR5, PT, P2 ;  /* 0x00000005ff007c0c */ /* 0x000fe4000bf45320 */
[----:B------:R-:W-:Y:S02]  /*1230*/  ISETP.NE.AND.EX P1, PT, RZ, UR9, PT, P1 ;  /* 0x00000009ff007c0c */ /* 0x000fe4000bf25310 */
[----:B------:R-:W-:-:S04]  /*1240*/  ISETP.NE.U32.AND P0, PT, RZ, UR6, PT ;  /* 0x00000006ff007c0c */ /* 0x000fc8000bf05070 */
[----:B------:R-:W-:Y:S02]  /*1250*/  ISETP.NE.AND.EX P0, PT, RZ, UR7, PT, P0 ;  /* 0x00000007ff007c0c */ /* 0x000fe4000bf05300 */
[----:B--2---:R-:W-:Y:S01]  /*1260*/  SHF.R.S32.HI R205, RZ, 0x1f, R201 ;  /* 0x0000001fffcd7819 */ /* 0x004fe200000114c9 */
[C---:B------:R-:W-:Y:S02]  /*1270*/  IMAD.SHL.U32 R199, R201.reuse, 0x4, RZ ;  /* 0x00000004c9c77824 */ /* 0x040fe400078e00ff */
[C---:B------:R-:W-:Y:S02]  /*1280*/  @P2 LEA R4, P3, R201.reuse, UR4, 0x2 ;  /* 0x00000004c9042c11 */ /* 0x040fe4000f8610ff */
[C-C-:B------:R-:W-:Y:S02]  /*1290*/  SHF.L.U64.HI R200, R201.reuse, 0x2, R205.reuse ;  /* 0x00000002c9c87819 */ /* 0x140fe400000102cd */
[----:B------:R-:W-:Y:S01]  /*12a0*/  @P2 LEA.HI.X R5, R201, UR5, R205, 0x2, P3 ;  /* 0x00000005c9052c11 */ /* 0x000fe200098f14cd */
[----:B------:R-:W-:Y:S01]  /*12b0*/  ULDC UR4, c[0x0][0x288] ;  /* 0x0000a20000047ab9 */ /* 0x000fe20000000800 */
[----:B---3--:R-:W-:-:S03]  /*12c0*/  IADD3 R8, P4, R199, UR6, RZ ;  /* 0x00000006c7087c10 */ /* 0x008fc6000ff9e0ff */
[----:B------:R0:W5:Y:S01]  /*12d0*/  @P2 LDG.E R3, desc[UR36][R4.64] ;  /* 0x0000002404032981 */ /* 0x000162000c1e1900 */
[----:B----4-:R-:W-:Y:S01]  /*12e0*/  @P1 IADD3 R6, P2, R199, UR8, RZ ;  /* 0x00000008c7061c10 */ /* 0x010fe2000ff5e0ff */
[----:B------:R-:W-:Y:S01]  /*12f0*/  IMAD.U32 R154, RZ, RZ, UR4 ;  /* 0x00000004ff9a7e24 */ /* 0x000fe2000f8e00ff */
[C---:B------:R-:W-:Y:S01]  /*1300*/  IADD3.X R9, R200.reuse, UR7, RZ, P4, !PT ;  /* 0x00000007c8097c10 */ /* 0x040fe2000a7fe4ff */
[----:B------:R-:W-:Y:S01]  /*1310*/  ULDC.64 UR4, c[0x0][0x3f8] ;  /* 0x0000fe0000047ab9 */ /* 0x000fe20000000a00 */
[----:B------:R-:W-:-:S03]  /*1320*/  @P1 IADD3.X R7, R200, UR9, RZ, P2, !PT ;  /* 0x00000009c8071c10 */ /* 0x000fc600097fe4ff */
[----:B------:R0:W5:Y:S01]  /*1330*/  @P0 LDG.E R31, desc[UR36][R8.64] ;  /* 0x00000024081f0981 */ /* 0x000162000c1e1900 */
[----:B------:R-:W-:Y:S01]  /*1340*/  UISETP.NE.U32.AND UP0, UPT, UR4, URZ, UPT ;  /* 0x0000003f0400728c */ /* 0x000fe2000bf05070 */
[----:B------:R-:W-:Y:S02]  /*1350*/  ULDC.64 UR8, c[0x0][0xa20] ;  /* 0x0002880000087ab9 */ /* 0x000fe40000000a00 */
[----:B------:R0:W5:Y:S01]  /*1360*/  @P1 LDG.E R154, desc[UR36][R6.64] ;  /* 0x00000024069a1981 */ /* 0x000162000c1e1900 */
[----:B------:R-:W-:Y:S01]  /*1370*/  UISETP.NE.AND.EX UP0, UPT, UR5, URZ, UPT, UP0 ;  /* 0x0000003f0500728c */ /* 0x000fe2000bf05300 */
[----:B------:R-:W-:Y:S01]  /*1380*/  ULDC UR4, c[0x0][0x404] ;  /* 0x0001010000047ab9 */ /* 0x000fe20000000800 */
[----:B------:R-:W-:Y:S02]  /*1390*/  ISETP.NE.U32.AND P2, PT, RZ, UR8, PT ;  /* 0x00000008ff007c0c */ /* 0x000fe4000bf45070 */
[----:B------:R-:W-:Y:S01]  /*13a0*/  USEL UR4, UR4, 0x1, UP0 ;  /* 0x0000000104047887 */ /* 0x000fe20008000000 */
[----:B------:R-:W-:Y:S01]  /*13b0*/  ULDC UR5, c[0x0][0x2e0] ;  /* 0x0000b80000057ab9 */ /* 0x000fe20000000800 */
[----:B------:R-:W-:-:S02]  /*13c0*/  ISETP.NE.AND.EX P2, PT, RZ, UR9, PT, P2 ;  /* 0x00000009ff007c0c */ /* 0x000fc4000bf45320 */
[----:B------:R-:W-:-:S03]  /*13d0*/  UIMAD UR4, UR4, UR5, URZ ;  /* 0x00000005040472a4 */ /* 0x000fc6000f8e023f */
[----:B------:R-:W-:Y:S01]  /*13e0*/  ULDC UR5, c[0x0][0x338] ;  /* 0x0000ce0000057ab9 */ /* 0x000fe20000000800 */
[----:B------:R-:W-:Y:S02]  /*13f0*/  IMAD.MOV.U32 R204, RZ, RZ, R149 ;  /* 0x000000ffffcc7224 */ /* 0x000fe400078e0095 */
[----:B------:R-:W-:Y:S02]  /*1400*/  IMAD.MOV.U32 R198, RZ, RZ, R150 ;  /* 0x000000ffffc67224 */ /* 0x000fe400078e0096 */
[----:B------:R-:W-:Y:S01]  /*1410*/  IMAD.MOV.U32 R29, RZ, RZ, R201 ;  /* 0x000000ffff1d7224 */ /* 0x000fe200078e00c9 */
[----:B0-----:R-:W-:Y:S06]  /*1420*/  @P1 BRA `(.L_x_449) ;  /* 0x0000000000241947 */ /* 0x001fec0003800000 */
[----:B------:R-:W-:Y:S02]  /*1430*/  ULDC.64 UR6, c[0x0][0xa00] ;  /* 0x0002800000067ab9 */ /* 0x000fe40000000a00 */
[----:B------:R-:W-:-:S04]  /*1440*/  ISETP.NE.U32.AND P1, PT, RZ, UR6, PT ;  /* 0x00000006ff007c0c */ /* 0x000fc8000bf25070 */
[----:B------:R-:W-:-:S13]  /*1450*/  ISETP.NE.AND.EX P1, PT, RZ, UR7, PT, P1 ;  /* 0x00000007ff007c0c */ /* 0x000fda000bf25310 */
[----:B------:R-:W-:Y:S05]  /*1460*/  @!P1 BRA `(.L_x_449) ;  /* 0x0000000000149947 */ /* 0x000fea0003800000 */
[----:B------:R-:W0:Y:S02]  /*1470*/  LDC.64 R4, c[0x0][0xa00] ;  /* 0x00028000ff047b82 */ /* 0x000e240000000a00 */
[----:B0-----:R-:W-:-:S05]  /*1480*/  IMAD.WIDE R4, R29, 0x4, R4 ;  /* 0x000000041d047825 */ /* 0x001fca00078e0204 */
[----:B-----5:R-:W2:Y:S04]  /*1490*/  LDG.E R154, desc[UR36][R4.64] ;  /* 0x00000024049a7981 */ /* 0x020ea8000c1e1900 */
[----:B------:R-:W2:Y:S02]  /*14a0*/  LDG.E R7, desc[UR36][R4.64+0x4] ;  /* 0x0000042404077981 */ /* 0x000ea4000c1e1900 */
[----:B--2---:R-:W-:-:S07]  /*14b0*/  IMAD.IADD R154, R7, 0x1, -R154 ;  /* 0x00000001079a7824 */ /* 0x004fce00078e0a9a */
.L_x_449:
[----:B------:R-:W-:Y:S02]  /*14c0*/  IMAD.U32 R27, RZ, RZ, UR5 ;  /* 0x00000005ff1b7e24 */ /* 0x000fe4000f8e00ff */
[----:B------:R-:W-:Y:S01]  /*14d0*/  IMAD.U32 R28, RZ, RZ, UR4 ;  /* 0x00000004ff1c7e24 */ /* 0x000fe2000f8e00ff */
[----:B------:R-:W-:Y:S06]  /*14e0*/  @!P2 BRA `(.L_x_450) ;  /* 0x000000000010a947 */ /* 0x000fec0003800000 */
[----:B------:R-:W-:-:S04]  /*14f0*/  IADD3 R4, P0, R199, UR8, RZ ;  /* 0x00000008c7047c10 */ /* 0x000fc8000ff1e0ff */
[----:B------:R-:W-:-:S05]  /*1500*/  IADD3.X R5, R200, UR9, RZ, P0, !PT ;  /* 0x00000009c8057c10 */ /* 0x000fca00087fe4ff */
[----:B------:R0:W5:Y:S01]  /*1510*/  LDG.E R28, desc[UR36][R4.64] ;  /* 0x00000024041c7981 */ /* 0x000162000c1e1900 */
[----:B------:R-:W-:Y:S05]  /*1520*/  BRA `(.L_x_451) ;  /* 0x0000000000107947 */ /* 0x000fea0003800000 */
.L_x_450:
[----:B------:R-:W-:Y:S05]  /*1530*/  @!P0 BRA `(.L_x_451) ;  /* 0x00000000000c8947 */ /* 0x000fea0003800000 */
[----:B------:R-:W2:Y:S04]  /*1540*/  LDG.E R5, desc[UR36][R8.64] ;  /* 0x0000002408057981 */ /* 0x000ea8000c1e1900 */
[----:B------:R-:W2:Y:S02]  /*1550*/  LDG.E R28, desc[UR36][R8.64+0x4] ;  /* 0x00000424081c7981 */ /* 0x000ea4000c1e1900 */
[----:B--2---:R-:W-:-:S07]  /*1560*/  IMAD.IADD R28, R28, 0x1, -R5 ;  /* 0x000000011c1c7824 */ /* 0x004fce00078e0a05 */
.L_x_451:
[----:B------:R-:W-:Y:S02]  /*1570*/  ULDC.64 UR4, c[0x0][0xa10] ;  /* 0x0002840000047ab9 */ /* 0x000fe40000000a00 */
[----:B------:R-:W-:-:S04]  /*1580*/  ISETP.NE.U32.AND P0, PT, RZ, UR4, PT ;  /* 0x00000004ff007c0c */ /* 0x000fc8000bf05070 */
[----:B------:R-:W-:Y:S01]  /*1590*/  ISETP.NE.AND.EX P0, PT, RZ, UR5, PT, P0 ;  /* 0x00000005ff007c0c */ /* 0x000fe2000bf05300 */
[----:B------:R-:W-:-:S12]  /*15a0*/  ULDC.64 UR4, c[0x0][0xa30] ;  /* 0x00028c0000047ab9 */ /* 0x000fd80000000a00 */
[----:B0-----:R-:W0:Y:S02]  /*15b0*/  @P0 LDC.64 R4, c[0x0][0xa10] ;  /* 0x00028400ff040b82 */ /* 0x001e240000000a00 */
[----:B0-----:R-:W-:-:S05]  /*15c0*/  @P0 IMAD.WIDE R4, R29, 0x4, R4 ;  /* 0x000000041d040825 */ /* 0x001fca00078e0204 */
[----:B------:R-:W2:Y:S04]  /*15d0*/  @P0 LDG.E R0, desc[UR36][R4.64] ;  /* 0x0000002404000981 */ /* 0x000ea8000c1e1900 */
[----:B------:R-:W2:Y:S01]  /*15e0*/  @P0 LDG.E R9, desc[UR36][R4.64+0x4] ;  /* 0x0000042404090981 */ /* 0x000ea2000c1e1900 */
[----:B-----5:R-:W-:Y:S01]  /*15f0*/  IADD3 R8, -R3, R28, RZ ;  /* 0x0000001c03087210 */ /* 0x020fe20007ffe1ff */
[----:B------:R-:W-:Y:S01]  /*1600*/  IMAD.MOV.U32 R147, RZ, RZ, R28 ;  /* 0x000000ffff937224 */ /* 0x000fe200078e001c */
[----:B------:R-:W-:-:S03]  /*1610*/  ISETP.NE.U32.AND P1, PT, RZ, UR4, PT ;  /* 0x00000004ff007c0c */ /* 0x000fc6000bf25070 */
[----:B------:R-:W-:Y:S01]  /*1620*/  IMAD.MOV R123, RZ, RZ, -R8 ;  /* 0x000000ffff7b7224 */ /* 0x000fe200078e0a08 */
[----:B------:R-:W-:-:S04]  /*1630*/  ISETP.NE.AND.EX P1, PT, RZ, UR5, PT, P1 ;  /* 0x00000005ff007c0c */ /* 0x000fc8000bf25310 */
[----:B------:R-:W-:-:S09]  /*1640*/  VIMNMX R123, RZ, R123, !PT ;  /* 0x0000007bff7b7248 */ /* 0x000fd20007fe0100 */
[----:B------:R-:W-:-:S04]  /*1650*/  @P1 IADD3 R6, P2, R199, UR4, RZ ;  /* 0x00000004c7061c10 */ /* 0x000fc8000ff5e0ff */
[----:B------:R-:W-:-:S05]  /*1660*/  @P1 IADD3.X R7, R200, UR5, RZ, P2, !PT ;  /* 0x00000005c8071c10 */ /* 0x000fca00097fe4ff */
[----:B------:R0:W5:Y:S01]  /*1670*/  @P1 LDG.E R147, desc[UR36][R6.64] ;  /* 0x0000002406931981 */ /* 0x000162000c1e1900 */
[----:B--2---:R-:W-:-:S04]  /*1680*/  @P0 IMAD.IADD R27, R9, 0x1, -R0 ;  /* 0x00000001091b0824 */ /* 0x004fc800078e0a00 */
[----:B------:R-:W-:-:S04]  /*1690*/  IMAD.IADD R152, R8, 0x1, R27 ;  /* 0x0000000108987824 */ /* 0x000fc800078e021b */
[----:B------:R-:W-:-:S05]  /*16a0*/  VIADD R0, R152, 0x7f ;  /* 0x0000007f98007836 */ /* 0x000fca0000000000 */
[----:B------:R-:W-:-:S04]  /*16b0*/  SHF.R.S32.HI R3, RZ, 0x1f, R0 ;  /* 0x0000001fff037819 */ /* 0x000fc80000011400 */
[----:B------:R-:W-:-:S04]  /*16c0*/  LEA.HI R3, R3, R0, RZ, 0x7 ;  /* 0x0000000003037211 */ /* 0x000fc800078f38ff */
[----:B------:R-:W-:Y:S02]  /*16d0*/  LOP3.LUT R0, R3, 0xffffff80, RZ, 0xc0, !PT ;  /* 0xffffff8003007812 */ /* 0x000fe400078ec0ff */
[----:B------:R-:W-:Y:S02]  /*16e0*/  SHF.R.S32.HI R207, RZ, 0x7, R3 ;  /* 0x00000007ffcf7819 */ /* 0x000fe40000011403 */
[----:B------:R-:W-:-:S04]  /*16f0*/  VIADDMNMX R0, R0, -R8, R27, PT ;  /* 0x8000000800007246 */ /* 0x000fc8000380011b */
[----:B------:R-:W-:Y:S02]  /*1700*/  ISETP.GT.AND P0, PT, R0, R123, PT ;  /* 0x0000007b0000720c */ /* 0x000fe40003f04270 */
[----:B------:R-:W-:-:S05]  /*1710*/  SHF.R.U32.HI R123, RZ, 0x7, R123 ;  /* 0x00000007ff7b7819 */ /* 0x000fca000001167b */
[----:B------:R-:W-:-:S06]  /*1720*/  IMAD.MOV.U32 R26, RZ, RZ, R123 ;  /* 0x000000ffff1a7224 */ /* 0x000fcc00078e007b */
[----:B------:R-:W-:-:S05]  /*1730*/  @P0 VIADD R0, R0, 0x7f ;  /* 0x0000007f00000836 */ /* 0x000fca0000000000 */
[----:B------:R-:W-:-:S04]  /*1740*/  @P0 SHF.R.S32.HI R5, RZ, 0x1f, R0 ;  /* 0x0000001fff050819 */ /* 0x000fc80000011400 */
[----:B------:R-:W-:-:S04]  /*1750*/  @P0 LEA.HI R5, R5, R0, RZ, 0x7 ;  /* 0x0000000005050211 */ /* 0x000fc800078f38ff */
[----:B------:R-:W-:Y:S02]  /*1760*/  @P0 SHF.R.S32.HI R26, RZ, 0x7, R5 ;  /* 0x00000007ff1a0819 */ /* 0x000fe40000011405 */
[----:B------:R-:W-:Y:S02]  /*1770*/  PLOP3.LUT P0, PT, PT, PT, PT, 0x80, 0x0 ;  /* 0x000000000000781c */ /* 0x000fe40003f0f070 */
[----:B------:R-:W-:-:S13]  /*1780*/  ISETP.GT.AND P1, PT, R26, R123, PT ;  /* 0x0000007b1a00720c */ /* 0x000fda0003f24270 */
[----:B0-----:R-:W-:Y:S05]  /*1790*/  @!P1 BRA `(.L_x_452) ;  /* 0x0000009000389947 */ /* 0x001fea0003800000 */
[----:B------:R-:W-:Y:S01]  /*17a0*/  VIADD R25, R2, 0x1c400 ;  /* 0x0001c40002197836 */ /* 0x000fe20000000000 */
[----:B------:R-:W-:Y:S04]  /*17b0*/  BSSY B6, `(.L_x_453) ;  /* 0x0000013000067945 */ /* 0x000fe80003800000 */
[----:B------:R-:W-:-:S13]  /*17c0*/  LOP3.LUT P0, RZ, R25, 0x3ff, RZ, 0xc0, !PT ;  /* 0x000003ff19ff7812 */ /* 0x000fda000780c0ff */
[----:B------:R-:W-:Y:S05]  /*17d0*/  @!P0 BRA `(.L_x_454) ;  /* 0x0000000000408947 */ /* 0x000fea0003800000 */
[----:B------:R-:W-:Y:S01]  /*17e0*/  MOV R0, 0x0 ;  /* 0x0000000000007802 */ /* 0x000fe20000000f00 */
[----:B------:R-:W-:Y:S01]  /*17f0*/  ULDC.64 UR4, c[0x4][0xb8] ;  /* 0x01002e0000047ab9 */ /* 0x000fe20000000a00 */
[----:B------:R-:W-:Y:S01]  /*1800*/  ULDC.64 UR6, c[0x4][0x20] ;  /* 0x0100080000067ab9 */ /* 0x000fe20000000a00 */
[----:B------:R-:W-:Y:S01]  /*1810*/  IMAD.U32 R4, RZ, RZ, UR4 ;  /* 0x00000004ff047e24 */ /* 0x000fe2000f8e00ff */
[----:B------:R0:W1:Y:S01]  /*1820*/  LDC.64 R14, c[0x4][R0] ;  /* 0x01000000000e7b82 */ /* 0x0000620000000a00 */
[----:B------:R-:W-:Y:S01]  /*1830*/  IMAD.U32 R5, RZ, RZ, UR5 ;  /* 0x00000005ff057e24 */ /* 0x000fe2000f8e00ff */
        /* <DEDUP_REMOVED lines=9> */
[----:B-1---5:R-:W-:Y:S05]  /*18d0*/  CALL.ABS.NOINC R14 ;  /* 0x000000000e007343 */ /* 0x022fea0003c00000 */
.L_x_454:
[----:B------:R-:W-:Y:S05]  /*18e0*/  BSYNC B6 ;  /* 0x0000000000067941 */ /* 0x000fea0003800000 */
.L_x_453:
        /* <DEDUP_REMOVED lines=20> */
.L_x_456:
[----:B------:R-:W-:Y:S05]  /*1a30*/  BSYNC B6 ;  /* 0x0000000000067941 */ /* 0x000fea0003800000 */
.L_x_455:
[----:B------:R-:W-:Y:S01]  /*1a40*/  ULDC.64 UR4, c[0x0][0x9f8] ;  /* 0x00027e0000047ab9 */ /* 0x000fe20000000a00 */
[----:B------:R-:W0:Y:S01]  /*1a50*/  LDC R0, c[0x0][0x428] ;  /* 0x00010a00ff007b82 */ /* 0x000e220000000800 */
[----:B------:R-:W-:-:S07]  /*1a60*/  ISETP.NE.U32.AND P0, PT, RZ, UR4, PT ;  /* 0x00000004ff007c0c */ /* 0x000fce000bf05070 */
[----:B------:R-:W1:Y:S01]  /*1a70*/  LDC.64 R4, c[0x0][0x2f0] ;  /* 0x0000bc00ff047b82 */ /* 0x000e620000000a00 */
[----:B------:R-:W-:Y:S01]  /*1a80*/  ISETP.NE.AND.EX P0, PT, RZ, UR5, PT, P0 ;  /* 0x00000005ff007c0c */ /* 0x000fe2000bf05300 */
[C---:B------:R-:W-:Y:S02]  /*1a90*/  VIADD R3, R22.reuse, 0xa0 ;  /* 0x000000a016037836 */ /* 0x040fe40000000000 */
[----:B------:R-:W-:Y:S02]  /*1aa0*/  VIADD R102, R22, 0x60 ;  /* 0x0000006016667836 */ /* 0x000fe40000000000 */
[----:B------:R-:W-:Y:S01]  /*1ab0*/  IMAD.IADD R116, R31, 0x1, R28 ;  /* 0x000000011f747824 */ /* 0x000fe200078e021c */
[----:B------:R-:W-:Y:S01]  /*1ac0*/  SHF.R.S32.HI R23, RZ, 0x1f, R22 ;  /* 0x0000001fff177819 */ /* 0x000fe20000011416 */
[----:B------:R-:W-:Y:S01]  /*1ad0*/  ULDC.64 UR6, c[0x0][0xa08] ;  /* 0x0002820000067ab9 */ /* 0x000fe20000000a00 */
[----:B------:R-:W2:Y:S05]  /*1ae0*/  LDC R119, c[0x0][0x3d4] ;  /* 0x0000f500ff777b82 */ /* 0x000eaa0000000800 */
[----:B------:R-:W-:Y:S01]  /*1af0*/  @P0 IADD3 R6, P1, R199, UR4, RZ ;  /* 0x00000004c7060c10 */ /* 0x000fe2000ff3e0ff */
[----:B------:R-:W-:-:S02]  /*1b00*/  ULDC UR4, c[0x0][0x2e4] ;  /* 0x0000b90000047ab9 */ /* 0x000fc40000000800 */
[----:B------:R-:W3:Y:S01]  /*1b10*/  LDC.64 R36, c[0x0][0x3d8] ;  /* 0x0000f600ff247b82 */ /* 0x000ee20000000a00 */
[----:B------:R-:W-:-:S05]  /*1b20*/  @P0 IADD3.X R7, R200, UR5, RZ, P1, !PT ;  /* 0x00000005c8070c10 */ /* 0x000fca0008ffe4ff */
[----:B------:R4:W2:Y:S01]  /*1b30*/  @P0 LDG.E R29, desc[UR36][R6.64] ;  /* 0x00000024061d0981 */ /* 0x0008a2000c1e1900 */
[----:B0-----:R-:W-:Y:S01]  /*1b40*/  ISETP.NE.AND P0, PT, R0, 0x1, PT ;  /* 0x000000010000780c */ /* 0x001fe20003f05270 */
[----:B------:R-:W-:Y:S01]  /*1b50*/  VIADD R0, R22, 0x80 ;  /* 0x0000008016007836 */ /* 0x000fe20000000000 */
[----:B------:R-:W-:Y:S01]  /*1b60*/  ISETP.GE.AND P3, PT, R184, UR4, PT ;  /* 0x00000004b8007c0c */ /* 0x000fe2000bf66270 */
[----:B------:R-:W0:Y:S01]  /*1b70*/  S2R R155, SR_TID.X ;  /* 0x00000000009b7919 */ /* 0x000e220000002100 */
[----:B------:R-:W-:Y:S01]  /*1b80*/  ISETP.GE.AND P2, PT, R22, UR4, PT ;  /* 0x0000000416007c0c */ /* 0x000fe2000bf46270 */
[----:B------:R-:W-:Y:S01]  /*1b90*/  IMAD.MOV.U32 R124, RZ, RZ, 0x20 ;  /* 0x00000020ff7c7424 */ /* 0x000fe200078e00ff */
[----:B------:R-:W-:Y:S01]  /*1ba0*/  ISETP.GE.AND P4, PT, R0, UR4, PT ;  /* 0x0000000400007c0c */ /* 0x000fe2000bf86270 */
[C---:B-1----:R-:W-:Y:S01]  /*1bb0*/  IMAD.SHL.U32 R42, R4.reuse, 0x80, RZ ;  /* 0x00000080042a7824 */ /* 0x042fe200078e00ff */
[----:B------:R-:W-:Y:S01]  /*1bc0*/  ISETP.GE.AND P1, PT, R3, UR4, PT ;  /* 0x0000000403007c0c */ /* 0x000fe2000bf26270 */
[----:B------:R-:W-:Y:S01]  /*1bd0*/  IMAD.SHL.U32 R129, R4, 0x40, RZ ;  /* 0x0000004004817824 */ /* 0x000fe200078e00ff */
[----:B----4-:R-:W-:-:S02]  /*1be0*/  SEL R6, RZ, 0xffffffff, P3 ;  /* 0xffffffffff067807 */ /* 0x010fc40001800000 */
[----:B------:R-:W-:Y:S01]  /*1bf0*/  SEL R3, RZ, 0x1, P2 ;  /* 0x00000001ff037807 */ /* 0x000fe20001000000 */
[----:B------:R-:W1:Y:S01]  /*1c00*/  @P0 LDC R9, c[0x0][0x42c] ;  /* 0x00010b00ff090b82 */ /* 0x000e620000000800 */
[----:B------:R-:W-:Y:S01]  /*1c10*/  ISETP.GE.AND P2, PT, R185, UR4, PT ;  /* 0x00000004b9007c0c */ /* 0x000fe2000bf46270 */
[----:B------:R-:W-:Y:S01]  /*1c20*/  IMAD.SHL.U32 R6, R6, 0x2, RZ ;  /* 0x0000000206067824 */ /* 0x000fe200078e00ff */
[----:B------:R-:W-:Y:S01]  /*1c30*/  ISETP.GE.AND P3, PT, R102, UR4, PT ;  /* 0x0000000466007c0c */ /* 0x000fe2000bf66270 */
[----:B------:R-:W-:Y:S01]  /*1c40*/  ULDC.64 UR4, c[0x0][0x320] ;  /* 0x0000c80000047ab9 */ /* 0x000fe20000000a00 */
[----:B------:R-:W-:Y:S01]  /*1c50*/  SHF.R.S32.HI R31, RZ, 0x1f, R116 ;  /* 0x0000001fff1f7819 */ /* 0x000fe20000011474 */
[----:B---3--:R-:W-:Y:S01]  /*1c60*/  IMAD.WIDE.U32 R114, R19, R36, R22 ;  /* 0x0000002413727225 */ /* 0x008fe200078e0016 */
[----:B------:R-:W-:Y:S01]  /*1c70*/  LOP3.LUT R3, R6, 0x2, R3, 0xe2, !PT ;  /* 0x0000000206037812 */ /* 0x000fe200078ee203 */
[----:B------:R-:W3:Y:S01]  /*1c80*/  @P0 LDC R11, c[0x0][0x430] ;  /* 0x00010c00ff0b0b82 */ /* 0x000ee20000000800 */
[----:B------:R-:W-:-:S02]  /*1c90*/  SEL R6, RZ, 0x8, P3 ;  /* 0x00000008ff067807 */ /* 0x000fc40001800000 */
[----:B------:R-:W-:Y:S02]  /*1ca0*/  SHF.R.S32.HI R148, RZ, 0x1f, R19 ;  /* 0x0000001fff947819 */ /* 0x000fe40000011413 */
[-C--:B--2---:R-:W-:Y:S02]  /*1cb0*/  ISETP.GE.AND P3, PT, R22, R119.reuse, PT ;  /* 0x000000771600720c */ /* 0x084fe40003f66270 */
[--C-:B------:R-:W-:Y:S02]  /*1cc0*/  SHF.R.S32.HI R17, RZ, 0x1f, R16.reuse ;  /* 0x0000001fff117819 */ /* 0x100fe40000011410 */
[----:B------:R-:W-:Y:S02]  /*1cd0*/  ISETP.GE.AND P5, PT, R185, R119, PT ;  /* 0x00000077b900720c */ /* 0x000fe40003fa6270 */
[C---:B------:R-:W-:Y:S01]  /*1ce0*/  SHF.L.U64.HI R125, R4.reuse, 0x7, R5 ;  /* 0x00000007047d7819 */ /* 0x040fe20000010205 */
[----:B------:R-:W-:Y:S01]  /*1cf0*/  IMAD.WIDE.U32 R112, R19, R36, R16 ;  /* 0x0000002413707225 */ /* 0x000fe200078e0010 */
[----:B------:R-:W-:-:S02]  /*1d00*/  SHF.L.U64.HI R128, R4, 0x6, R5 ;  /* 0x0000000604807819 */ /* 0x000fc40000010205 */
[--C-:B------:R-:W-:Y:S01]  /*1d10*/  SHF.L.U64.HI R126, R36, 0x7, R37.reuse ;  /* 0x00000007247e7819 */ /* 0x100fe20000010225 */
[----:B-1----:R-:W-:Y:S01]  /*1d20*/  @P0 IMAD.HI.U32 R0, R150, R9, RZ ;  /* 0x0000000996000227 */ /* 0x002fe200078e00ff */
[----:B------:R-:W-:Y:S02]  /*1d30*/  SHF.L.U64.HI R38, R36, 0x6, R37 ;  /* 0x0000000624267819 */ /* 0x000fe40000010225 */
[----:B------:R-:W-:Y:S01]  /*1d40*/  P2R R103, PR, RZ, 0x20 ;  /* 0x00000020ff677803 */ /* 0x000fe20000000000 */
[----:B------:R-:W-:Y:S01]  /*1d50*/  IMAD.WIDE.U32 R8, R116, R4, RZ ;  /* 0x0000000474087225 */ /* 0x000fe200078e00ff */
[----:B0-----:R-:W-:Y:S02]  /*1d60*/  LEA.HI R155, R155, 0x8, RZ, 0x19 ;  /* 0x000000089b9b7811 */ /* 0x001fe400078fc8ff */
[----:B---3--:R-:W-:Y:S02]  /*1d70*/  @P0 SHF.R.U32.HI R150, RZ, R11, R0 ;  /* 0x0000000bff960219 */ /* 0x008fe40000011600 */
[----:B------:R-:W-:-:S02]  /*1d80*/  SEL R0, RZ, 0x4, P2 ;  /* 0x00000004ff007807 */ /* 0x000fc40001000000 */
[----:B------:R-:W-:Y:S01]  /*1d90*/  SHF.R.S32.HI R12, RZ, 0x1f, R150 ;  /* 0x0000001fff0c7819 */ /* 0x000fe20000011496 */
[----:B------:R-:W-:Y:S01]  /*1da0*/  IMAD.WIDE.U32 R10, R150, UR4, R22 ;  /* 0x00000004960a7c25 */ /* 0x000fe2000f8e0016 */
[----:B------:R-:W-:Y:S02]  /*1db0*/  LOP3.LUT R0, R6, R3, R0, 0xfe, !PT ;  /* 0x0000000306007212 */ /* 0x000fe400078efe00 */
[----:B------:R-:W-:Y:S01]  /*1dc0*/  ISETP.NE.U32.AND P0, PT, RZ, UR6, PT ;  /* 0x00000006ff007c0c */ /* 0x000fe2000bf05070 */
[----:B------:R-:W-:Y:S01]  /*1dd0*/  IMAD R6, R31, R4, RZ ;  /* 0x000000041f067224 */ /* 0x000fe200078e02ff */
[----:B------:R-:W-:Y:S01]  /*1de0*/  ISETP.GE.AND P2, PT, R184, R119, PT ;  /* 0x00000077b800720c */ /* 0x000fe20003f46270 */
[----:B------:R-:W-:Y:S01]  /*1df0*/  IMAD R3, R12, UR4, RZ ;  /* 0x000000040c037c24 */ /* 0x000fe2000f8e02ff */
[----:B------:R-:W-:Y:S01]  /*1e00*/  ISETP.NE.AND.EX P0, PT, RZ, UR7, PT, P0 ;  /* 0x00000007ff007c0c */ /* 0x000fe2000bf05300 */
[----:B------:R-:W-:Y:S02]  /*1e10*/  IMAD R13, R116, R5, R6 ;  /* 0x00000005740d7224 */ /* 0x000fe400078e0206 */
[----:B------:R-:W-:Y:S01]  /*1e20*/  IMAD R15, R150, UR5, R3 ;  /* 0x00000005960f7c24 */ /* 0x000fe2000f8e0203 */
[----:B------:R-:W-:Y:S01]  /*1e30*/  ULDC.64 UR4, c[0x0][0x2f8] ;  /* 0x0000be0000047ab9 */ /* 0x000fe20000000a00 */
[----:B------:R-:W-:Y:S01]  /*1e40*/  IMAD.IADD R9, R9, 0x1, R13 ;  /* 0x0000000109097824 */ /* 0x000fe200078e020d */
[----:B------:R-:W-:Y:S01]  /*1e50*/  SEL R3, RZ, 0x10, P4 ;  /* 0x00000010ff037807 */ /* 0x000fe20002000000 */
[----:B------:R-:W-:Y:S01]  /*1e60*/  IMAD R13, R12, UR4, RZ ;  /* 0x000000040c0d7c24 */ /* 0x000fe2000f8e02ff */
[----:B------:R-:W0:Y:S01]  /*1e70*/  LDC.64 R6, c[0x0][0x3e8] ;  /* 0x0000fa00ff067b82 */ /* 0x000e220000000a00 */
[----:B------:R-:W-:Y:S01]  /*1e80*/  IMAD.WIDE.U32 R8, R150, UR4, R8 ;  /* 0x0000000496087c25 */ /* 0x000fe2000f8e0008 */
[----:B------:R-:W-:-:S02]  /*1e90*/  LOP3.LUT R3, R0, R3, RZ, 0xfc, !PT ;  /* 0x0000000300037212 */ /* 0x000fc400078efcff */
[----:B------:R-:W-:Y:S01]  /*1ea0*/  IADD3 R116, P4, R19, R116, RZ ;  /* 0x0000007413747210 */ /* 0x000fe20007f9e0ff */
[----:B------:R-:W-:Y:S01]  /*1eb0*/  IMAD R13, R150, UR5, R13 ;  /* 0x00000005960d7c24 */ /* 0x000fe2000f8e020d */
[----:B------:R-:W-:Y:S01]  /*1ec0*/  ULDC.64 UR4, c[0x0][0x300] ;  /* 0x0000c00000047ab9 */ /* 0x000fe20000000a00 */
[----:B------:R-:W-:Y:S01]  /*1ed0*/  IMAD.IADD R11, R11, 0x1, R15 ;  /* 0x000000010b0b7824 */ /* 0x000fe200078e020f */
[----:B------:R-:W-:Y:S01]  /*1ee0*/  SHF.R.S32.HI R150, RZ, 0x1f, R202 ;  /* 0x0000001fff967819 */ /* 0x000fe200000114ca */
[----:B------:R-:W-:Y:S02]  /*1ef0*/  IMAD.IADD R9, R9, 0x1, R13 ;  /* 0x0000000109097824 */ /* 0x000fe400078e020d */
[----:B------:R-:W-:Y:S02]  /*1f00*/  IMAD.X R117, R31, 0x1, R148, P4 ;  /* 0x000000011f757824 */ /* 0x000fe400020e0694 */
[-C--:B0-----:R-:W-:Y:S01]  /*1f10*/  IMAD R12, R148, R6.reuse, RZ ;  /* 0x00000006940c7224 */ /* 0x081fe200078e02ff */
[C---:B------:R-:W-:Y:S01]  /*1f20*/  SHF.L.U64.HI R127, R6.reuse, 0x7, R7 ;  /* 0x00000007067f7819 */ /* 0x040fe20000010207 */
[----:B------:R-:W-:Y:S01]  /*1f30*/  IMAD.WIDE.U32 R108, R19, R6, R16 ;  /* 0x00000006136c7225 */ /* 0x000fe200078e0010 */
[----:B------:R-:W-:-:S03]  /*1f40*/  SHF.L.U64.HI R41, R6, 0x6, R7 ;  /* 0x0000000606297819 */ /* 0x000fc60000010207 */
[C---:B------:R-:W-:Y:S02]  /*1f50*/  IMAD R15, R19.reuse, R7, R12 ;  /* 0x00000007130f7224 */ /* 0x040fe400078e020c */
[----:B------:R-:W-:-:S04]  /*1f60*/  IMAD.WIDE.U32 R110, R19, R6, R22 ;  /* 0x00000006136e7225 */ /* 0x000fc800078e0016 */
[----:B------:R-:W-:Y:S02]  /*1f70*/  IMAD.IADD R109, R109, 0x1, R15 ;  /* 0x000000016d6d7824 */ /* 0x000fe400078e020f */
[----:B------:R-:W-:Y:S02]  /*1f80*/  IMAD.IADD R111, R15, 0x1, R111 ;  /* 0x000000010f6f7824 */ /* 0x000fe400078e026f */
[----:B-----5:R-:W-:-:S04]  /*1f90*/  IMAD.WIDE.U32 R108, R147, R6, R108 ;  /* 0x00000006936c7225 */ /* 0x020fc800078e006c */
[----:B------:R-:W-:-:S04]  /*1fa0*/  IMAD.WIDE.U32 R110, R147, R6, R110 ;  /* 0x00000006936e7225 */ /* 0x000fc800078e006e */
[C---:B------:R-:W-:Y:S02]  /*1fb0*/  IMAD.SHL.U32 R40, R6.reuse, 0x80, RZ ;  /* 0x0000008006287824 */ /* 0x040fe400078e00ff */
[----:B------:R-:W-:Y:S01]  /*1fc0*/  IMAD.SHL.U32 R39, R6, 0x40, RZ ;  /* 0x0000004006277824 */ /* 0x000fe200078e00ff */
[----:B------:R-:W-:Y:S02]  /*1fd0*/  SHF.R.S32.HI R0, RZ, 0x1f, R29 ;  /* 0x0000001fff007819 */ /* 0x000fe4000001141d */
[----:B------:R-:W-:Y:S02]  /*1fe0*/  SEL R13, R29, RZ, !P0 ;  /* 0x000000ff1d0d7207 */ /* 0x000fe40004000000 */
[----:B------:R-:W-:-:S03]  /*1ff0*/  SEL R0, R0, RZ, !P0 ;  /* 0x000000ff00007207 */ /* 0x000fc60004000000 */
[----:B------:R-:W-:-:S04]  /*2000*/  IMAD.WIDE.U32 R104, R13, UR4, R8 ;  /* 0x000000040d687c25 */ /* 0x000fc8000f8e0008 */
[-C--:B------:R-:W-:Y:S02]  /*2010*/  IMAD R8, R148, R4.reuse, RZ ;  /* 0x0000000494087224 */ /* 0x080fe400078e02ff */
[----:B------:R-:W-:Y:S02]  /*2020*/  IMAD R14, R0, UR4, RZ ;  /* 0x00000004000e7c24 */ /* 0x000fe4000f8e02ff */
[----:B------:R-:W-:Y:S02]  /*2030*/  IMAD R43, R19, R5, R8 ;  /* 0x00000005132b7224 */ /* 0x000fe400078e0208 */
[----:B------:R-:W-:Y:S01]  /*2040*/  IMAD R101, R13, UR5, R14 ;  /* 0x000000050d657c24 */ /* 0x000fe2000f8e020e */
[----:B------:R-:W-:Y:S01]  /*2050*/  ULDC.64 UR4, c[0x0][0x328] ;  /* 0x0000ca0000047ab9 */ /* 0x000fe20000000a00 */
[----:B------:R-:W-:-:S04]  /*2060*/  IMAD.WIDE.U32 R8, R19, R4, R22 ;  /* 0x0000000413087225 */ /* 0x000fc800078e0016 */
[----:B------:R-:W-:Y:S01]  /*2070*/  IMAD R0, R0, UR4, RZ ;  /* 0x0000000400007c24 */ /* 0x000fe2000f8e02ff */
[----:B------:R-:W-:Y:S01]  /*2080*/  IADD3 R100, P0, R104, R8, RZ ;  /* 0x0000000868647210 */ /* 0x000fe20007f1e0ff */
[----:B------:R-:W-:Y:S02]  /*2090*/  IMAD.IADD R101, R105, 0x1, R101 ;  /* 0x0000000169657824 */ /* 0x000fe400078e0265 */
[----:B------:R-:W-:Y:S02]  /*20a0*/  IMAD R45, R13, UR5, R0 ;  /* 0x000000050d2d7c24 */ /* 0x000fe4000f8e0200 */
[-C--:B------:R-:W-:Y:S01]  /*20b0*/  IMAD R0, R148, R36.reuse, RZ ;  /* 0x0000002494007224 */ /* 0x080fe200078e02ff */
[----:B------:R-:W-:Y:S01]  /*20c0*/  IADD3.X R43, R101, R9, R43, P0, !PT ;  /* 0x00000009652b7210 */ /* 0x000fe200007fe42b */
[----:B------:R-:W-:Y:S01]  /*20d0*/  IMAD.WIDE.U32 R106, R13, UR4, R10 ;  /* 0x000000040d6a7c25 */ /* 0x000fe2000f8e000a */
[C---:B------:R-:W-:Y:S02]  /*20e0*/  SEL R9, R119.reuse, RZ, P3 ;  /* 0x000000ff77097207 */ /* 0x040fe40001800000 */
[----:B------:R-:W-:Y:S01]  /*20f0*/  SEL R11, R119, RZ, P2 ;  /* 0x000000ff770b7207 */ /* 0x000fe20001000000 */
[----:B------:R-:W-:Y:S01]  /*2100*/  IMAD R13, R19, R37, R0 ;  /* 0x00000025130d7224 */ /* 0x000fe200078e0200 */
[----:B------:R-:W-:Y:S01]  /*2110*/  SEL R0, R119, RZ, P5 ;  /* 0x000000ff77007207 */ /* 0x000fe20002800000 */
[----:B------:R-:W-:Y:S01]  /*2120*/  IMAD.IADD R9, R22, 0x1, R9 ;  /* 0x0000000116097824 */ /* 0x000fe200078e0209 */
[----:B------:R-:W-:Y:S01]  /*2130*/  LOP3.LUT P0, RZ, R210, 0x4, RZ, 0xc0, !PT ;  /* 0x00000004d2ff7812 */ /* 0x000fe2000780c0ff */
[----:B------:R-:W-:Y:S01]  /*2140*/  IMAD.IADD R115, R13, 0x1, R115 ;  /* 0x000000010d737824 */ /* 0x000fe200078e0273 */
[----:B------:R-:W-:Y:S01]  /*2150*/  IADD3 R113, R113, R13, RZ ;  /* 0x0000000d71717210 */ /* 0x000fe20007ffe0ff */
[----:B------:R-:W-:Y:S01]  /*2160*/  IMAD.IADD R13, R185, 0x1, R0 ;  /* 0x00000001b90d7824 */ /* 0x000fe200078e0200 */
[----:B------:R-:W-:Y:S01]  /*2170*/  SHF.R.S32.HI R0, RZ, 0x1f, R9 ;  /* 0x0000001fff007819 */ /* 0x000fe20000011409 */
[----:B------:R-:W-:Y:S01]  /*2180*/  IMAD.IADD R11, R184, 0x1, R11 ;  /* 0x00000001b80b7824 */ /* 0x000fe200078e020b */
[----:B------:R-:W-:Y:S01]  /*2190*/  SEL R124, R124, 0xffffffe0, !P0 ;  /* 0xffffffe07c7c7807 */ /* 0x000fe20004000000 */
[----:B------:R-:W-:Y:S01]  /*21a0*/  IMAD.WIDE.U32 R112, R147, R36, R112 ;  /* 0x0000002493707225 */ /* 0x000fe200078e0070 */
[----:B------:R-:W-:-:S02]  /*21b0*/  LEA.HI R8, R0, R9, RZ, 0x3 ;  /* 0x0000000900087211 */ /* 0x000fc400078f18ff */
[----:B------:R-:W-:Y:S01]  /*21c0*/  LEA.HI R0, R0, R9, RZ, 0x6 ;  /* 0x0000000900007211 */ /* 0x000fe200078f30ff */
[----:B------:R-:W-:Y:S01]  /*21d0*/  IMAD.WIDE.U32 R114, R147, R36, R114 ;  /* 0x0000002493727225 */ /* 0x000fe200078e0072 */
[--C-:B------:R-:W-:Y:S02]  /*21e0*/  LOP3.LUT R15, R187, 0x38, R8.reuse, 0xf8, !PT ;  /* 0x00000038bb0f7812 */ /* 0x100fe400078ef808 */
[----:B------:R-:W-:Y:S01]  /*21f0*/  SHF.R.S32.HI R10, RZ, 0x1f, R11 ;  /* 0x0000001fff0a7819 */ /* 0x000fe2000001140b */
[----:B------:R-:W-:Y:S01]  /*2200*/  IMAD.SHL.U32 R9, R0, 0x80, RZ ;  /* 0x0000008000097824 */ /* 0x000fe200078e00ff */
[----:B------:R-:W-:Y:S01]  /*2210*/  LOP3.LUT R144, R15, R218, RZ, 0x3c, !PT ;  /* 0x000000da0f907212 */ /* 0x000fe200078e3cff */
[----:B------:R-:W-:Y:S01]  /*2220*/  IMAD.SHL.U32 R119, R119, 0x2, RZ ;  /* 0x0000000277777824 */ /* 0x000fe200078e00ff */
[----:B------:R-:W-:Y:S02]  /*2230*/  LOP3.LUT R0, R189, 0x38, R8, 0xf8, !PT ;  /* 0x00000038bd007812 */ /* 0x000fe400078ef808 */
[----:B------:R-:W-:-:S02]  /*2240*/  LOP3.LUT R9, R9, 0xffffe000, RZ, 0xc0, !PT ;  /* 0xffffe00009097812 */ /* 0x000fc400078ec0ff */
[----:B------:R-:W-:Y:S02]  /*2250*/  LEA.HI R12, R10, R11, RZ, 0x3 ;  /* 0x0000000b0a0c7211 */ /* 0x000fe400078f18ff */
[----:B------:R-:W-:Y:S01]  /*2260*/  IADD3 R144, R144, R9, R193 ;  /* 0x0000000990907210 */ /* 0x000fe20007ffe0c1 */
[----:B------:R-:W-:Y:S01]  /*2270*/  IMAD R146, R190, 0x200, R9 ;  /* 0x00000200be927824 */ /* 0x000fe200078e0209 */
[----:B------:R-:W-:Y:S02]  /*2280*/  SHF.R.S32.HI R9, RZ, 0x1f, R147 ;  /* 0x0000001fff097819 */ /* 0x000fe40000011493 */
[----:B------:R-:W-:Y:S02]  /*2290*/  SHF.R.S32.HI R14, RZ, 0x1f, R13 ;  /* 0x0000001fff0e7819 */ /* 0x000fe4000001140d */
[----:B------:R-:W-:Y:S02]  /*22a0*/  LEA.HI R10, R10, R11, RZ, 0x6 ;  /* 0x0000000b0a0a7211 */ /* 0x000fe400078f30ff */
[----:B------:R-:W-:Y:S01]  /*22b0*/  LOP3.LUT R11, R0, R191, RZ, 0x3c, !PT ;  /* 0x000000bf000b7212 */ /* 0x000fe200078e3cff */
[----:B------:R-:W-:Y:S01]  /*22c0*/  IMAD R0, R9, R6, RZ ;  /* 0x0000000609007224 */ /* 0x000fe200078e02ff */
[----:B------:R-:W-:-:S02]  /*22d0*/  LEA.HI R44, R14, R13, RZ, 0x3 ;  /* 0x0000000d0e2c7211 */ /* 0x000fc400078f18ff */
[----:B------:R-:W-:Y:S01]  /*22e0*/  LEA.HI R14, R14, R13, RZ, 0x6 ;  /* 0x0000000d0e0e7211 */ /* 0x000fe200078f30ff */
[----:B------:R-:W-:Y:S01]  /*22f0*/  IMAD R33, R147, R7, R0 ;  /* 0x0000000793217224 */ /* 0x000fe200078e0200 */
[----:B------:R-:W-:Y:S01]  /*2300*/  LOP3.LUT R29, R187, 0x38, R44, 0xf8, !PT ;  /* 0x00000038bb1d7812 */ /* 0x000fe200078ef82c */
[----:B------:R-:W-:Y:S01]  /*2310*/  IMAD R0, R9, R36, RZ ;  /* 0x0000002409007224 */ /* 0x000fe200078e02ff */
[--C-:B------:R-:W-:Y:S01]  /*2320*/  LOP3.LUT R21, R187, 0x38, R12.reuse, 0xf8, !PT ;  /* 0x00000038bb157812 */ /* 0x100fe200078ef80c */
[----:B------:R-:W-:Y:S01]  /*2330*/  IMAD.SHL.U32 R13, R10, 0x80, RZ ;  /* 0x000000800a0d7824 */ /* 0x000fe200078e00ff */
[C---:B------:R-:W-:Y:S01]  /*2340*/  LOP3.LUT R10, R189.reuse, 0x38, R12, 0xf8, !PT ;  /* 0x00000038bd0a7812 */ /* 0x040fe200078ef80c */
[----:B------:R-:W-:Y:S01]  /*2350*/  IMAD.SHL.U32 R20, R14, 0x80, RZ ;  /* 0x000000800e147824 */ /* 0x000fe200078e00ff */
[----:B------:R-:W-:Y:S01]  /*2360*/  LOP3.LUT R14, R189, 0x38, R44, 0xf8, !PT ;  /* 0x00000038bd0e7812 */ /* 0x000fe200078ef82c */
[----:B------:R-:W-:Y:S01]  /*2370*/  IMAD R5, R147, R37, R0 ;  /* 0x0000002593057224 */ /* 0x000fe200078e0200 */
[----:B------:R-:W-:Y:S01]  /*2380*/  LOP3.LUT R0, R189, 0x18, R22, 0xf8, !PT ;  /* 0x00000018bd007812 */ /* 0x000fe200078ef816 */
[----:B------:R-:W-:Y:S01]  /*2390*/  IMAD.IADD R146, R146, 0x1, R11 ;  /* 0x0000000192927824 */ /* 0x000fe200078e020b */
[----:B------:R-:W-:Y:S01]  /*23a0*/  LOP3.LUT R13, R13, 0xffffe000, RZ, 0xc0, !PT ;  /* 0xffffe0000d0d7812 */ /* 0x000fe200078ec0ff */
[----:B------:R-:W-:Y:S01]  /*23b0*/  IMAD.SHL.U32 R37, R36, 0x80, RZ ;  /* 0x0000008024257824 */ /* 0x000fe200078e00ff */
[----:B------:R-:W-:Y:S01]  /*23c0*/  LOP3.LUT R20, R20, 0xffffe000, RZ, 0xc0, !PT ;  /* 0xffffe00014147812 */ /* 0x000fe200078ec0ff */
[----:B------:R-:W-:Y:S01]  /*23d0*/  IMAD.IADD R34, R109, 0x1, R33 ;  /* 0x000000016d227824 */ /* 0x000fe200078e0221 */
[-C--:B------:R-:W-:Y:S01]  /*23e0*/  LOP3.LUT R29, R29, R218.reuse, RZ, 0x3c, !PT ;  /* 0x000000da1d1d7212 */ /* 0x080fe200078e3cff */
[----:B------:R-:W-:Y:S01]  /*23f0*/  IMAD R145, R190, 0x200, R13 ;  /* 0x00000200be917824 */ /* 0x000fe200078e020d */
[-C--:B------:R-:W-:Y:S01]  /*2400*/  LOP3.LUT R35, R0, R191.reuse, RZ, 0x3c, !PT ;  /* 0x000000bf00237212 */ /* 0x080fe200078e3cff */
[----:B------:R-:W-:Y:S01]  /*2410*/  IMAD R139, R190, 0x200, R20 ;  /* 0x00000200be8b7824 */ /* 0x000fe200078e0214 */
[----:B------:R-:W-:Y:S01]  /*2420*/  SEL R0, RZ, 0x20, P1 ;  /* 0x00000020ff007807 */ /* 0x000fe20000800000 */
[----:B------:R-:W-:Y:S01]  /*2430*/  IMAD.IADD R32, R113, 0x1, R5 ;  /* 0x0000000171207824 */ /* 0x000fe200078e0205 */
[-C--:B------:R-:W-:Y:S01]  /*2440*/  LOP3.LUT R10, R10, R191.reuse, RZ, 0x3c, !PT ;  /* 0x000000bf0a0a7212 */ /* 0x080fe200078e3cff */
[----:B------:R-:W-:Y:S01]  /*2450*/  IMAD R35, R190, 0x200, R35 ;  /* 0x00000200be237824 */ /* 0x000fe200078e0223 */
[----:B------:R-:W-:Y:S01]  /*2460*/  LOP3.LUT R14, R14, R191, RZ, 0x3c, !PT ;  /* 0x000000bf0e0e7212 */ /* 0x000fe200078e3cff */
[----:B------:R-:W-:Y:S01]  /*2470*/  IMAD.IADD R31, R5, 0x1, R115 ;  /* 0x00000001051f7824 */ /* 0x000fe200078e0273 */
[----:B------:R-:W-:Y:S01]  /*2480*/  LOP3.LUT R138, R21, R218, RZ, 0x3c, !PT ;  /* 0x000000da158a7212 */ /* 0x000fe200078e3cff */
[----:B------:R-:W-:Y:S01]  /*2490*/  IMAD.IADD R145, R145, 0x1, R10 ;  /* 0x0000000191917824 */ /* 0x000fe200078e020a */
[----:B------:R-:W-:Y:S01]  /*24a0*/  IADD3 R135, R29, R20, R193 ;  /* 0x000000141d877210 */ /* 0x000fe20007ffe0c1 */
[----:B------:R-:W-:Y:S01]  /*24b0*/  IMAD.IADD R139, R139, 0x1, R14 ;  /* 0x000000018b8b7824 */ /* 0x000fe200078e020e */
[----:B------:R-:W-:Y:S01]  /*24c0*/  LOP3.LUT R29, R8, 0xfffffff8, RZ, 0xc0, !PT ;  /* 0xfffffff8081d7812 */ /* 0x000fe200078ec0ff */
[----:B------:R-:W-:Y:S01]  /*24d0*/  IMAD.IADD R134, R124, 0x1, R35 ;  /* 0x000000017c867824 */ /* 0x000fe200078e0223 */
[----:B------:R-:W-:Y:S01]  /*24e0*/  LOP3.LUT R21, R12, 0xfffffff8, RZ, 0xc0, !PT ;  /* 0xfffffff80c157812 */ /* 0x000fe200078ec0ff */
[----:B------:R-:W-:Y:S01]  /*24f0*/  IMAD.IADD R33, R33, 0x1, R111 ;  /* 0x0000000121217824 */ /* 0x000fe200078e026f */
[----:B------:R-:W-:Y:S01]  /*2500*/  LOP3.LUT R15, R44, 0xfffffff8, RZ, 0xc0, !PT ;  /* 0xfffffff82c0f7812 */ /* 0x000fe200078ec0ff */
[----:B------:R-:W-:Y:S01]  /*2510*/  IMAD.IADD R5, R107, 0x1, R45 ;  /* 0x000000016b057824 */ /* 0x000fe200078e022d */
[----:B------:R-:W-:-:S02]  /*2520*/  LOP3.LUT R0, R3, R0, RZ, 0xfc, !PT ;  /* 0x0000000003007212 */ /* 0x000fc400078efcff */
[----:B------:R-:W-:Y:S02]  /*2530*/  IADD3 R138, R138, R13, R193 ;  /* 0x0000000d8a8a7210 */ /* 0x000fe40007ffe0c1 */
[----:B------:R-:W-:Y:S02]  /*2540*/  SHF.R.S32.HI R30, RZ, 0x3, R8 ;  /* 0x00000003ff1e7819 */ /* 0x000fe40000011408 */
[----:B------:R-:W-:Y:S02]  /*2550*/  SHF.R.S32.HI R28, RZ, 0x3, R12 ;  /* 0x00000003ff1c7819 */ /* 0x000fe4000001140c */
[----:B------:R-:W-:Y:S02]  /*2560*/  SHF.L.U32 R36, R36, 0x6, RZ ;  /* 0x0000000624247819 */ /* 0x000fe400000006ff */
[----:B------:R-:W-:Y:S02]  /*2570*/  SHF.R.S32.HI R20, RZ, 0x3, R44 ;  /* 0x00000003ff147819 */ /* 0x000fe4000001142c */
[----:B------:R-:W-:-:S02]  /*2580*/  LOP3.LUT R14, R3, 0x1, RZ, 0xc0, !PT ;  /* 0x00000001030e7812 */ /* 0x000fc400078ec0ff */
[----:B------:R-:W-:Y:S02]  /*2590*/  SHF.R.S32.HI R13, RZ, 0x1f, R29 ;  /* 0x0000001fff0d7819 */ /* 0x000fe4000001141d */
[----:B------:R-:W-:Y:S02]  /*25a0*/  SHF.R.S32.HI R12, RZ, 0x1f, R21 ;  /* 0x0000001fff0c7819 */ /* 0x000fe40000011415 */
[----:B------:R-:W-:Y:S02]  /*25b0*/  SHF.R.S32.HI R11, RZ, 0x1f, R15 ;  /* 0x0000001fff0b7819 */ /* 0x000fe4000001140f */
[C---:B------:R-:W-:Y:S02]  /*25c0*/  LOP3.LUT R10, R0.reuse, 0x2, RZ, 0xc0, !PT ;  /* 0x00000002000a7812 */ /* 0x040fe400078ec0ff */
[C---:B------:R-:W-:Y:S02]  /*25d0*/  LOP3.LUT R9, R0.reuse, 0x4, RZ, 0xc0, !PT ;  /* 0x0000000400097812 */ /* 0x040fe400078ec0ff */
[----:B------:R-:W-:-:S02]  /*25e0*/  LOP3.LUT R8, R0, 0x8, RZ, 0xc0, !PT ;  /* 0x0000000800087812 */ /* 0x000fc400078ec0ff */
[C---:B------:R-:W-:Y:S02]  /*25f0*/  LOP3.LUT R7, R0.reuse, 0x10, RZ, 0xc0, !PT ;  /* 0x0000001000077812 */ /* 0x040fe400078ec0ff */
[----:B------:R-:W-:-:S07]  /*2600*/  LOP3.LUT R6, R0, 0x20, RZ, 0xc0, !PT ;  /* 0x0000002000067812 */ /* 0x000fce00078ec0ff */
.L_x_556:
[----:B0-----:R-:W0:Y:S01]  /*2610*/  LDC.64 R120, c[0x0][0x2d8] ;  /* 0x0000b600ff787b82 */ /* 0x001e220000000a00 */
[----:B-12---:R-:W-:Y:S01]  /*2620*/  VIADD R44, R26, 0xffffffff ;  /* 0xffffffff1a2c7836 */ /* 0x006fe20000000000 */
[----:B------:R-:W-:Y:S05]  /*2630*/  YIELD ;  /* 0x0000000000007946 */ /* 0x000fea0003800000 */
[----:B------:R-:W-:Y:S01]  /*2640*/  SHF.R.S32.HI R46, RZ, 0x1f, R44 ;  /* 0x0000001fff2e7819 */ /* 0x000fe2000001142c */
[----:B------:R-:W1:Y:S01]  /*2650*/  LDC R122, c[0x0][0x3d4] ;  /* 0x0000f500ff7a7b82 */ /* 0x000e620000000800 */
[-C--:B------:R-:W-:Y:S01]  /*2660*/  IMAD R3, R125, R44.reuse, RZ ;  /* 0x0000002c7d037224 */ /* 0x080fe200078e02ff */
[----:B------:R-:W-:Y:S01]  /*2670*/  BSSY B0, `(.L_x_457) ;  /* 0x00007be000007945 */ /* 0x000fe20003800000 */
[----:B------:R-:W-:-:S04]  /*2680*/  IMAD.WIDE.U32 R132, R42, R44, RZ ;  /* 0x0000002c2a847225 */ /* 0x000fc800078e00ff */
[----:B------:R-:W-:Y:S01]  /*2690*/  IMAD R3, R46, R42, R3 ;  /* 0x0000002a2e037224 */ /* 0x000fe200078e0203 */
[-C--:B------:R-:W-:Y:S01]  /*26a0*/  IADD3 R4, P5, R100, R132.reuse, RZ ;  /* 0x0000008464047210 */ /* 0x080fe20007fbe0ff */
[----:B------:R-:W-:Y:S01]  /*26b0*/  IMAD R54, R18, 0x6000, R134 ;  /* 0x0000600012367824 */ /* 0x000fe200078e0286 */
[----:B------:R-:W-:Y:S01]  /*26c0*/  IADD3 R0, P1, P4, R100, R132, R129 ;  /* 0x0000008464007210 */ /* 0x000fe20007c3e081 */
[----:B------:R-:W-:Y:S02]  /*26d0*/  IMAD.IADD R96, R133, 0x1, R3 ;  /* 0x0000000185607824 */ /* 0x000fe400078e0203 */
[----:B------:R-:W-:Y:S02]  /*26e0*/  IMAD R54, R54, 0x2, R25 ;  /* 0x0000000236367824 */ /* 0x000fe400078e0219 */
[----:B------:R-:W-:Y:S01]  /*26f0*/  IMAD.X R26, R96, 0x1, R43, P5 ;  /* 0x00000001601a7824 */ /* 0x000fe200028e062b */
[-C--:B0-----:R-:W-:Y:S02]  /*2700*/  LEA R56, P0, R4, R120.reuse, 0x1 ;  /* 0x0000007804387211 */ /* 0x081fe400078008ff */
[----:B------:R-:W-:-:S02]  /*2710*/  LEA R52, P5, R0, R120, 0x1 ;  /* 0x0000007800347211 */ /* 0x000fc400078a08ff */
[-C--:B------:R-:W-:Y:S01]  /*2720*/  LEA.HI.X R57, R4, R121.reuse, R26, 0x1, P0 ;  /* 0x0000007904397211 */ /* 0x080fe200000f0c1a */
[----:B------:R-:W-:Y:S01]  /*2730*/  IMAD.MOV.U32 R26, RZ, RZ, R44 ;  /* 0x000000ffff1a7224 */ /* 0x000fe200078e002c */
[----:B------:R-:W-:Y:S02]  /*2740*/  IADD3.X R3, R43, R96, R128, P1, P4 ;  /* 0x000000602b037210 */ /* 0x000fe40000fe8480 */
[----:B-1----:R-:W-:Y:S02]  /*2750*/  ISETP.GE.AND P0, PT, R122, 0x1, PT ;  /* 0x000000017a00780c */ /* 0x002fe40003f06270 */
[----:B------:R-:W-:Y:S01]  /*2760*/  LEA.HI.X R53, R0, R121, R3, 0x1, P5 ;  /* 0x0000007900357211 */ /* 0x000fe200028f0c03 */
[----:B------:R-:W-:Y:S01]  /*2770*/  IMAD R0, R18, 0x6000, R35 ;  /* 0x0000600012007824 */ /* 0x000fe200078e0223 */
[----:B------:R-:W-:-:S03]  /*2780*/  ISETP.GT.AND P1, PT, R44, R123, PT ;  /* 0x0000007b2c00720c */ /* 0x000fc60003f24270 */
[----:B------:R-:W-:Y:S01]  /*2790*/  IMAD R55, R0, 0x2, R25 ;  /* 0x0000000200377824 */ /* 0x000fe200078e0219 */
[----:B------:R-:W-:-:S05]  /*27a0*/  P2R R118, PR, RZ, 0x2 ;  /* 0x00000002ff767803 */ /* 0x000fca0000000000 */
[----:B------:R-:W-:Y:S05]  /*27b0*/  @!P0 BRA `(.L_x_458) ;  /* 0x0000007400d08947 */ /* 0x000fea0003800000 */
[----:B------:R-:W-:Y:S01]  /*27c0*/  ULDC.U8 UR4, c[0x0][0x3f0] ;  /* 0x0000fc0000047ab9 */ /* 0x000fe20000000000 */
[-C--:B------:R-:W-:Y:S01]  /*27d0*/  IMAD R0, R126, R44.reuse, RZ ;  /* 0x0000002c7e007224 */ /* 0x080fe200078e02ff */
[----:B------:R-:W-:Y:S01]  /*27e0*/  ISETP.NE.AND P0, PT, RZ, UR4, PT ;  /* 0x00000004ff007c0c */ /* 0x000fe2000bf05270 */
[-C--:B------:R-:W-:Y:S02]  /*27f0*/  IMAD R45, R127, R44.reuse, RZ ;  /* 0x0000002c7f2d7224 */ /* 0x080fe400078e02ff */
[----:B------:R-:W-:Y:S02]  /*2800*/  IMAD R3, R46, R37, R0 ;  /* 0x000000252e037224 */ /* 0x000fe400078e0200 */
[----:B------:R-:W-:Y:S02]  /*2810*/  IMAD R4, R26, -0x80, R27 ;  /* 0xffffff801a047824 */ /* 0x000fe400078e021b */
[----:B------:R-:W-:-:S03]  /*2820*/  IMAD.WIDE.U32 R94, R37, R44, RZ ;  /* 0x0000002c255e7225 */ /* 0x000fc600078e00ff */
[----:B------:R-:W-:Y:S01]  /*2830*/  VIMNMX R4, R4, 0x80, PT ;  /* 0x0000008004047848 */ /* 0x000fe20003fe0100 */
[----:B------:R-:W-:Y:S02]  /*2840*/  IMAD R45, R46, R40, R45 ;  /* 0x000000282e2d7224 */ /* 0x000fe400078e022d */
[----:B------:R-:W-:-:S04]  /*2850*/  IMAD.WIDE.U32 R92, R40, R44, RZ ;  /* 0x0000002c285c7225 */ /* 0x000fc800078e00ff */
[----:B------:R-:W-:Y:S02]  /*2860*/  IMAD.IADD R0, R95, 0x1, R3 ;  /* 0x000000015f007824 */ /* 0x000fe400078e0203 */
[----:B------:R-:W-:Y:S01]  /*2870*/  IMAD.IADD R3, R93, 0x1, R45 ;  /* 0x000000015d037824 */ /* 0x000fe200078e022d */
[----:B------:R-:W-:Y:S06]  /*2880*/  @!P0 BRA `(.L_x_459) ;  /* 0x0000003800208947 */ /* 0x000fec0003800000 */
[----:B------:R-:W-:Y:S01]  /*2890*/  ISETP.GE.AND P0, PT, R19, R4, PT ;  /* 0x000000041300720c */ /* 0x000fe20003f06270 */
[----:B------:R-:W-:Y:S01]  /*28a0*/  BSSY B1, `(.L_x_460) ;  /* 0x000003c000017945 */ /* 0x000fe20003800000 */
        /* <DEDUP_REMOVED lines=12> */
[----:B------:R-:W-:Y:S01]  /*2970*/  CS2R R132, SRZ ;  /* 0x0000000000847805 */ /* 0x000fe2000001ff00 */
[----:B------:R-:W-:Y:S06]  /*2980*/  @P0 BRA `(.L_x_461) ;  /* 0x0000000000b40947 */ /* 0x000fec0003800000 */
[----:B------:R-:W-:Y:S01]  /*2990*/  IADD3 R45, P4, R112, R94, RZ ;  /* 0x0000005e702d7210 */ /* 0x000fe20007f9e0ff */
[----:B------:R-:W-:Y:S01]  /*29a0*/  ULDC.64 UR4, c[0x0][0x3c8] ;  /* 0x0000f20000047ab9 */ /* 0x000fe20000000a00 */
[----:B------:R-:W-:Y:S01]  /*29b0*/  IADD3 R47, P1, R108, R92, RZ ;  /* 0x0000005c6c2f7210 */ /* 0x000fe20007f3e0ff */
[----:B------:R-:W-:Y:S01]  /*29c0*/  ULDC.64 UR6, c[0x0][0x3e0] ;  /* 0x0000f80000067ab9 */ /* 0x000fe20000000a00 */
[----:B------:R-:W-:Y:S01]  /*29d0*/  IADD3.X R46, R0, R32, RZ, P4, !PT ;  /* 0x00000020002e7210 */ /* 0x000fe200027fe4ff */
[C---:B------:R-:W-:Y:S01]  /*29e0*/  VIADD R51, R16.reuse, 0x10 ;  /* 0x0000001010337836 */ /* 0x040fe20000000000 */
[----:B------:R-:W-:Y:S01]  /*29f0*/  LEA R44, P4, R45, UR4, 0x1 ;  /* 0x000000042d2c7c11 */ /* 0x000fe2000f8808ff */
[----:B------:R-:W-:Y:S01]  /*2a00*/  IMAD.X R50, R3, 0x1, R34, P1 ;  /* 0x0000000103327824 */ /* 0x000fe200008e0622 */
[----:B------:R-:W-:Y:S02]  /*2a10*/  ISETP.GE.AND P1, PT, R16, R122, PT ;  /* 0x0000007a1000720c */ /* 0x000fe40003f26270 */
[----:B------:R-:W-:-:S02]  /*2a20*/  CS2R R130, SRZ ;  /* 0x0000000000827805 */ /* 0x000fc4000001ff00 */
[----:B------:R-:W-:Y:S02]  /*2a30*/  LEA.HI.X R45, R45, UR5, R46, 0x1, P4 ;  /* 0x000000052d2d7c11 */ /* 0x000fe4000a0f0c2e */
[----:B------:R-:W-:Y:S02]  /*2a40*/  CS2R R98, SRZ ;  /* 0x0000000000627805 */ /* 0x000fe4000001ff00 */
[C---:B------:R-:W-:Y:S02]  /*2a50*/  LEA R46, P4, R47.reuse, UR6, 0x1 ;  /* 0x000000062f2e7c11 */ /* 0x040fe4000f8808ff */
[----:B------:R-:W-:Y:S02]  /*2a60*/  CS2R R132, SRZ ;  /* 0x0000000000847805 */ /* 0x000fe4000001ff00 */
[----:B------:R-:W-:Y:S01]  /*2a70*/  CS2R R120, SRZ ;  /* 0x0000000000787805 */ /* 0x000fe2000001ff00 */
[----:B------:R-:W-:Y:S01]  /*2a80*/  VIADD R59, R16, 0x30 ;  /* 0x00000030103b7836 */ /* 0x000fe20000000000 */
[----:B------:R-:W-:-:S02]  /*2a90*/  LEA.HI.X R47, R47, UR7, R50, 0x1, P4 ;  /* 0x000000072f2f7c11 */ /* 0x000fc4000a0f0c32 */
[-C--:B------:R-:W-:Y:S01]  /*2aa0*/  ISETP.GE.AND P4, PT, R51, R122.reuse, PT ;  /* 0x0000007a3300720c */ /* 0x080fe20003f86270 */
[----:B------:R-:W-:Y:S01]  /*2ab0*/  VIADD R51, R16, 0x20 ;  /* 0x0000002010337836 */ /* 0x000fe20000000000 */
[----:B------:R0:W5:Y:S04]  /*2ac0*/  @!P1 LDG.E.64 R130, desc[UR36][R44.64] ;  /* 0x000000242c829981 */ /* 0x000168000c1e1b00 */
[----:B------:R0:W5:Y:S01]  /*2ad0*/  @!P1 LDG.E.64 R132, desc[UR36][R46.64] ;  /* 0x000000242e849981 */ /* 0x000162000c1e1b00 */
[----:B------:R-:W-:-:S06]  /*2ae0*/  ISETP.GE.AND P1, PT, R51, R122, PT ;  /* 0x0000007a3300720c */ /* 0x000fcc0003f26270 */
[----:B------:R0:W5:Y:S04]  /*2af0*/  @!P4 LDG.E.64 R98, desc[UR36][R44.64+0x20] ;  /* 0x000020242c62c981 */ /* 0x000168000c1e1b00 */
[----:B------:R0:W5:Y:S01]  /*2b00*/  @!P4 LDG.E.64 R120, desc[UR36][R46.64+0x20] ;  /* 0x000020242e78c981 */ /* 0x000162000c1e1b00 */
[----:B------:R-:W-:Y:S02]  /*2b10*/  ISETP.GE.AND P4, PT, R59, R122, PT ;  /* 0x0000007a3b00720c */ /* 0x000fe40003f86270 */
[----:B------:R-:W-:Y:S02]  /*2b20*/  CS2R R90, SRZ ;  /* 0x00000000005a7805 */ /* 0x000fe4000001ff00 */
[----:B------:R-:W-:Y:S02]  /*2b30*/  CS2R R96, SRZ ;  /* 0x0000000000607805 */ /* 0x000fe4000001ff00 */
[----:B------:R-:W-:-:S02]  /*2b40*/  CS2R R86, SRZ ;  /* 0x0000000000567805 */ /* 0x000fc4000001ff00 */
[----:B------:R-:W-:Y:S01]  /*2b50*/  CS2R R88, SRZ ;  /* 0x0000000000587805 */ /* 0x000fe2000001ff00 */
[C---:B------:R-:W-:Y:S02]  /*2b60*/  VIADD R51, R16.reuse, 0x40 ;  /* 0x0000004010337836 */ /* 0x040fe40000000000 */
[----:B------:R-:W-:Y:S01]  /*2b70*/  VIADD R59, R16, 0x50 ;  /* 0x00000050103b7836 */ /* 0x000fe20000000000 */
[----:B------:R0:W5:Y:S04]  /*2b80*/  @!P1 LDG.E.64 R90, desc[UR36][R44.64+0x40] ;  /* 0x000040242c5a9981 */ /* 0x000168000c1e1b00 */
[----:B------:R0:W5:Y:S01]  /*2b90*/  @!P1 LDG.E.64 R96, desc[UR36][R46.64+0x40] ;  /* 0x000040242e609981 */ /* 0x000162000c1e1b00 */
[----:B------:R-:W-:-:S03]  /*2ba0*/  ISETP.GE.AND P1, PT, R51, R122, PT ;  /* 0x0000007a3300720c */ /* 0x000fc60003f26270 */
[----:B------:R0:W5:Y:S04]  /*2bb0*/  @!P4 LDG.E.64 R86, desc[UR36][R44.64+0x60] ;  /* 0x000060242c56c981 */ /* 0x000168000c1e1b00 */
[----:B------:R0:W5:Y:S01]  /*2bc0*/  @!P4 LDG.E.64 R88, desc[UR36][R46.64+0x60] ;  /* 0x000060242e58c981 */ /* 0x000162000c1e1b00 */
[----:B------:R-:W-:Y:S02]  /*2bd0*/  ISETP.GE.AND P4, PT, R59, R122, PT ;  /* 0x0000007a3b00720c */ /* 0x000fe40003f86270 */
[----:B------:R-:W-:Y:S02]  /*2be0*/  CS2R R82, SRZ ;  /* 0x0000000000527805 */ /* 0x000fe4000001ff00 */
[----:B------:R-:W-:Y:S02]  /*2bf0*/  CS2R R78, SRZ ;  /* 0x00000000004e7805 */ /* 0x000fe4000001ff00 */
[----:B------:R-:W-:-:S02]  /*2c00*/  CS2R R84, SRZ ;  /* 0x0000000000547805 */ /* 0x000fc4000001ff00 */
[----:B------:R-:W-:Y:S01]  /*2c10*/  CS2R R80, SRZ ;  /* 0x0000000000507805 */ /* 0x000fe2000001ff00 */
[----:B------:R0:W5:Y:S04]  /*2c20*/  @!P1 LDG.E.64 R82, desc[UR36][R44.64+0x80] ;  /* 0x000080242c529981 */ /* 0x000168000c1e1b00 */
[----:B------:R0:W5:Y:S04]  /*2c30*/  @!P1 LDG.E.64 R84, desc[UR36][R46.64+0x80] ;  /* 0x000080242e549981 */ /* 0x000168000c1e1b00 */
[----:B------:R0:W5:Y:S04]  /*2c40*/  @!P4 LDG.E.64 R78, desc[UR36][R44.64+0xa0] ;  /* 0x0000a0242c4ec981 */ /* 0x000168000c1e1b00 */
[----:B------:R0:W5:Y:S02]  /*2c50*/  @!P4 LDG.E.64 R80, desc[UR36][R46.64+0xa0] ;  /* 0x0000a0242e50c981 */ /* 0x000164000c1e1b00 */
.L_x_461:
[----:B------:R-:W-:Y:S05]  /*2c60*/  BSYNC B1 ;  /* 0x0000000000017941 */ /* 0x000fea0003800000 */
.L_x_460:
        /* <DEDUP_REMOVED lines=11> */
[----:B------:R-:W-:Y:S01]  /*2d20*/  CS2R R72, SRZ ;  /* 0x0000000000487805 */ /* 0x000fe2000001ff00 */
[----:B-----5:R-:W-:Y:S01]  /*2d30*/  IMAD.MOV.U32 R136, RZ, RZ, R78 ;  /* 0x000000ffff887224 */ /* 0x020fe200078e004e */
[----:B------:R-:W-:Y:S01]  /*2d40*/  CS2R R76, SRZ ;  /* 0x00000000004c7805 */ /* 0x000fe2000001ff00 */
[----:B------:R-:W-:Y:S01]  /*2d50*/  IMAD.MOV.U32 R137, RZ, RZ, R79 ;  /* 0x000000ffff897224 */ /* 0x000fe200078e004f */
[----:B------:R-:W-:Y:S06]  /*2d60*/  @P4 BRA `(.L_x_463) ;  /* 0x0000000000b44947 */ /* 0x000fec0003800000 */
[----:B------:R-:W-:Y:S01]  /*2d70*/  IADD3 R94, P1, P5, R112, R94, R36 ;  /* 0x0000005e705e7210 */ /* 0x000fe20007d3e024 */
[----:B------:R-:W-:Y:S01]  /*2d80*/  ULDC.64 UR4, c[0x0][0x3c8] ;  /* 0x0000f20000047ab9 */ /* 0x000fe20000000a00 */
[----:B------:R-:W-:Y:S01]  /*2d90*/  ULDC.64 UR6, c[0x0][0x3e0] ;  /* 0x0000f80000067ab9 */ /* 0x000fe20000000a00 */
[----:B------:R-:W-:Y:S02]  /*2da0*/  CS2R R74, SRZ ;  /* 0x00000000004a7805 */ /* 0x000fe4000001ff00 */
[----:B0-----:R-:W-:Y:S02]  /*2db0*/  IADD3.X R45, R32, R0, R38, P1, P5 ;  /* 0x00000000202d7210 */ /* 0x001fe40000fea426 */
[----:B------:R-:W-:Y:S02]  /*2dc0*/  CS2R R76, SRZ ;  /* 0x00000000004c7805 */ /* 0x000fe4000001ff00 */
[----:B------:R-:W-:-:S04]  /*2dd0*/  IADD3 R92, P1, P5, R108, R92, R39 ;  /* 0x0000005c6c5c7210 */ /* 0x000fc80007d3e027 */
[----:B------:R-:W-:Y:S02]  /*2de0*/  IADD3.X R3, R34, R3, R41, P1, P5 ;  /* 0x0000000322037210 */ /* 0x000fe40000fea429 */
[----:B------:R-:W-:-:S04]  /*2df0*/  LEA R44, P1, R94, UR4, 0x1 ;  /* 0x000000045e2c7c11 */ /* 0x000fc8000f8208ff */
[----:B------:R-:W-:Y:S02]  /*2e00*/  LEA.HI.X R45, R94, UR5, R45, 0x1, P1 ;  /* 0x000000055e2d7c11 */ /* 0x000fe400088f0c2d */
[----:B------:R-:W-:-:S04]  /*2e10*/  LEA R46, P1, R92, UR6, 0x1 ;  /* 0x000000065c2e7c11 */ /* 0x000fc8000f8208ff */
[----:B------:R-:W-:Y:S01]  /*2e20*/  LEA.HI.X R47, R92, UR7, R3, 0x1, P1 ;  /* 0x000000075c2f7c11 */ /* 0x000fe200088f0c03 */
[C---:B------:R-:W-:Y:S01]  /*2e30*/  VIADD R3, R16.reuse, 0x10 ;  /* 0x0000001010037836 */ /* 0x040fe20000000000 */
[----:B------:R-:W-:Y:S02]  /*2e40*/  ISETP.GE.AND P1, PT, R16, R122, PT ;  /* 0x0000007a1000720c */ /* 0x000fe40003f26270 */
[----:B------:R-:W-:Y:S02]  /*2e50*/  CS2R R70, SRZ ;  /* 0x0000000000467805 */ /* 0x000fe4000001ff00 */
[----:B------:R-:W-:-:S09]  /*2e60*/  CS2R R72, SRZ ;  /* 0x0000000000487805 */ /* 0x000fd2000001ff00 */
[----:B------:R1:W5:Y:S04]  /*2e70*/  @!P1 LDG.E.64 R74, desc[UR36][R44.64] ;  /* 0x000000242c4a9981 */ /* 0x000368000c1e1b00 */
[----:B------:R1:W5:Y:S01]  /*2e80*/  @!P1 LDG.E.64 R76, desc[UR36][R46.64] ;  /* 0x000000242e4c9981 */ /* 0x000362000c1e1b00 */
[----:B------:R-:W-:Y:S01]  /*2e90*/  ISETP.GE.AND P1, PT, R3, R122, PT ;  /* 0x0000007a0300720c */ /* 0x000fe20003f26270 */
[----:B------:R-:W-:Y:S01]  /*2ea0*/  VIADD R3, R16, 0x20 ;  /* 0x0000002010037836 */ /* 0x000fe20000000000 */
        /* <DEDUP_REMOVED lines=22> */
[----:B------:R-:W-:-:S13]  /*3010*/  ISETP.GE.AND P1, PT, R3, R122, PT ;  /* 0x0000007a0300720c */ /* 0x000fda0003f26270 */
[----:B------:R1:W5:Y:S04]  /*3020*/  @!P1 LDG.E.64 R48, desc[UR36][R44.64+0xa0] ;  /* 0x0000a0242c309981 */ /* 0x000368000c1e1b00 */
[----:B------:R1:W5:Y:S02]  /*3030*/  @!P1 LDG.E.64 R50, desc[UR36][R46.64+0xa0] ;  /* 0x0000a0242e329981 */ /* 0x000364000c1e1b00 */
.L_x_463:
[----:B------:R-:W-:Y:S05]  /*3040*/  BSYNC B1 ;  /* 0x0000000000017941 */ /* 0x000fea0003800000 */
.L_x_462:
[----:B------:R-:W-:Y:S01]  /*3050*/  IMAD.MOV.U32 R0, RZ, RZ, R82 ;  /* 0x000000ffff007224 */ /* 0x000fe200078e0052 */
[----:B01----:R-:W-:Y:S01]  /*3060*/  MOV R45, R91 ;  /* 0x0000005b002d7202 */ /* 0x003fe20000000f00 */
[----:B------:R-:W-:Y:S01]  /*3070*/  IMAD.MOV.U32 R3, RZ, RZ, R83 ;  /* 0x000000ffff037224 */ /* 0x000fe200078e0053 */
[----:B------:R-:W-:Y:S01]  /*3080*/  PRMT R168, R136, 0x7610, R168 ;  /* 0x0000761088a87816 */ /* 0x000fe200000000a8 */
        /* <DEDUP_REMOVED lines=38> */
[----:B-----5:R-:W-:Y:S01]  /*32f0*/  IMAD.MOV.U32 R0, RZ, RZ, R48 ;  /* 0x000000ffff007224 */ /* 0x020fe200078e0030 */
[----:B------:R-:W-:Y:S01]  /*3300*/  PRMT R236, R3, 0x7610, R236 ;  /* 0x0000761003ec7816 */ /* 0x000fe200000000ec */
[----:B------:R-:W-:Y:S01]  /*3310*/  IMAD.MOV.U32 R3, RZ, RZ, R49 ;  /* 0x000000ffff037224 */ /* 0x000fe200078e0031 */
[----:B------:R-:W-:Y:S01]  /*3320*/  PRMT R178, R45, 0x7610, R178 ;  /* 0x000076102db27816 */ /* 0x000fe200000000b2 */
[----:B------:R-:W-:Y:S01]  /*3330*/  IMAD.MOV.U32 R45, RZ, RZ, R59 ;  /* 0x000000ffff2d7224 */ /* 0x000fe200078e003b */
[----:B------:R-:W-:-:S02]  /*3340*/  PRMT R177, R44, 0x7610, R177 ;  /* 0x000076102cb17816 */ /* 0x000fc400000000b1 */
[----:B------:R-:W-:Y:S02]  /*3350*/  MOV R44, R58 ;  /* 0x0000003a002c7202 */ /* 0x000fe40000000f00 */
[----:B------:R-:W-:Y:S02]  /*3360*/  PRMT R169, R137, 0x7610, R169 ;  /* 0x0000761089a97816 */ /* 0x000fe400000000a9 */
        /* <DEDUP_REMOVED lines=24> */
[----:B------:R-:W-:-:S02]  /*34f0*/  ISETP.NE.AND P1, PT, R188, 0x3, PT ;  /* 0x00000003bc00780c */ /* 0x000fc40003f25270 */
        /* <DEDUP_REMOVED lines=14> */
[----:B------:R-:W-:-:S02]  /*35e0*/  PRMT R143, R44, 0x7610, R143 ;  /* 0x000076102c8f7816 */ /* 0x000fc4000000008f */
[----:B------:R-:W-:Y:S02]  /*35f0*/  MOV R44, R73 ;  /* 0x00000049002c7202 */ /* 0x000fe40000000f00 */
[----:B------:R-:W-:Y:S02]  /*3600*/  PRMT R162, R45, 0x7610, R162 ;  /* 0x000076102da27816 */ /* 0x000fe400000000a2 */
[----:B------:R-:W-:Y:S02]  /*3610*/  PRMT R163, R44, 0x7610, R163 ;  /* 0x000076102ca37816 */ /* 0x000fe400000000a3 */
[----:B------:R-:W-:Y:S02]  /*3620*/  PRMT R166, R3, 0x7610, R166 ;  /* 0x0000761003a67816 */ /* 0x000fe400000000a6 */
[----:B------:R-:W-:Y:S01]  /*3630*/  PRMT R167, R0, 0x7610, R167 ;  /* 0x0000761000a77816 */ /* 0x000fe200000000a7 */
[----:B------:R-:W-:Y:S06]  /*3640*/  @!P1 BRA `(.L_x_464) ;  /* 0x0000000000049947 */ /* 0x000fec0003800000 */
[----:B------:R-:W-:Y:S01]  /*3650*/  BPT.TRAP 0x1 ;  /* 0x000000040000795c */ /* 0x000fe20000300000 */
.L_x_464:
[----:B------:R-:W-:Y:S01]  /*3660*/  IMAD R3, R18, 0x8, R2 ;  /* 0x0000000812037824 */ /* 0x000fe200078e0202 */
[----:B------:R-:W-:Y:S01]  /*3670*/  SHF.L.U32 R0, R186, 0x1f, RZ ;  /* 0x0000001fba007819 */ /* 0x000fe200000006ff */
[----:B------:R-:W-:Y:S03]  /*3680*/  BSSY B1, `(.L_x_465) ;  /* 0x0000003000017945 */ /* 0x000fe60003800000 */
[----:B------:R-:W0:Y:S02]  /*3690*/  SYNCS.PHASECHK.TRANS64.TRYWAIT P5, [R3+URZ+0x34890], R0 ;  /* 0x03489000030075a7 */ /* 0x000e2400080a017f */
[----:B0-----:R-:W-:Y:S05]  /*36a0*/  @!P5 BRA `(.L_x_466) ;  /* 0x000001b400d4d947 */ /* 0x001fea0003800000 */
.L_x_762:
[----:B------:R-:W-:Y:S05]  /*36b0*/  BSYNC B1 ;  /* 0x0000000000017941 */ /* 0x000fea0003800000 */
.L_x_465:
[----:B------:R-:W-:Y:S04]  /*36c0*/  BSSY B1, `(.L_x_467) ;  /* 0x000014f000017945 */ /* 0x000fe80003800000 */
[----:B------:R-:W-:Y:S05]  /*36d0*/  @P0 BRA `(.L_x_468) ;  /* 0x0000001400340947 */ /* 0x000fea0003800000 */
[----:B------:R-:W-:Y:S01]  /*36e0*/  ISETP.NE.AND P0, PT, R14, RZ, PT ;  /* 0x000000ff0e00720c */ /* 0x000fe20003f05270 */
[----:B------:R-:W-:-:S12]  /*36f0*/  BSSY B2, `(.L_x_469) ;  /* 0x0000035000027945 */ /* 0x000fd80003800000 */
[----:B------:R-:W-:Y:S05]  /*3700*/  @!P0 BRA `(.L_x_470) ;  /* 0x0000000000cc8947 */ /* 0x000fea0003800000 */
[----:B------:R1:W2:Y:S01]  /*3710*/  LDS.128 R44, [R55] ;  /* 0x00000000372c7984 */ /* 0x0002a20000000c00 */
[----:B------:R-:W-:Y:S01]  /*3720*/  ISETP.GE.AND P0, PT, R16, R122, PT ;  /* 0x0000007a1000720c */ /* 0x000fe20003f06270 */
[----:B------:R-:W-:-:S12]  /*3730*/  BSSY B3, `(.L_x_471) ;  /* 0x000002f000037945 */ /* 0x000fd80003800000 */
[----:B-1----:R-:W-:Y:S05]  /*3740*/  @P0 BRA `(.L_x_472) ;  /* 0x0000000000b40947 */ /* 0x002fea0003800000 */
[--C-:B------:R-:W-:Y:S01]  /*3750*/  SHF.R.U64 R173, R132, 0x10, R133.reuse ;  /* 0x0000001084ad7819 */ /* 0x100fe20000001285 */
[----:B--2---:R-:W-:Y:S01]  /*3760*/  IMAD.U32 R175, R47, 0x10000, RZ ;  /* 0x000100002faf7824 */ /* 0x004fe200078e00ff */
[----:B------:R-:W-:Y:S02]  /*3770*/  SHF.R.U32.HI R133, RZ, 0x10, R133 ;  /* 0x00000010ff857819 */ /* 0x000fe40000011685 */
[--C-:B------:R-:W-:Y:S02]  /*3780*/  SHF.R.U64 R174, R130, 0x10, R131.reuse ;  /* 0x0000001082ae7819 */ /* 0x100fe40000001283 */
[----:B------:R-:W-:Y:S01]  /*3790*/  SHF.R.U32.HI R176, RZ, 0x10, R131 ;  /* 0x00000010ffb07819 */ /* 0x000fe20000011683 */
[----:B------:R-:W-:Y:S01]  /*37a0*/  IMAD.U32 R131, R46, 0x10000, RZ ;  /* 0x000100002e837824 */ /* 0x000fe200078e00ff */
[----:B------:R-:W-:Y:S02]  /*37b0*/  PRMT R173, R177, 0x5410, R173 ;  /* 0x00005410b1ad7816 */ /* 0x000fe400000000ad */
[----:B------:R-:W-:-:S02]  /*37c0*/  PRMT R133, R178, 0x5410, R133 ;  /* 0x00005410b2857816 */ /* 0x000fc40000000085 */
[----:B------:R-:W-:Y:S02]  /*37d0*/  PRMT R174, R94, 0x5432, R174 ;  /* 0x000054325eae7816 */ /* 0x000fe400000000ae */
[----:B------:R-:W-:Y:S01]  /*37e0*/  PRMT R132, R93, 0x5432, R176 ;  /* 0x000054325d847816 */ /* 0x000fe200000000b0 */
[----:B------:R-:W-:Y:S01]  /*37f0*/  IMAD.U32 R177, R133, 0x10000, RZ ;  /* 0x0001000085b17824 */ /* 0x000fe200078e00ff */
[----:B------:R-:W-:Y:S02]  /*3800*/  LOP3.LUT R46, R46, 0xffff0000, RZ, 0xc0, !PT ;  /* 0xffff00002e2e7812 */ /* 0x000fe400078ec0ff */
[----:B------:R-:W-:Y:S01]  /*3810*/  LOP3.LUT R181, R45, 0xffff0000, RZ, 0xc0, !PT ;  /* 0xffff00002db57812 */ /* 0x000fe200078ec0ff */
[----:B------:R-:W-:Y:S01]  /*3820*/  IMAD.U32 R179, R132, 0x10000, RZ ;  /* 0x0001000084b37824 */ /* 0x000fe200078e00ff */
[----:B------:R-:W-:Y:S01]  /*3830*/  LOP3.LUT R176, R173, 0xffff0000, RZ, 0xc0, !PT ;  /* 0xffff0000adb07812 */ /* 0x000fe200078ec0ff */
[----:B------:R-:W-:Y:S01]  /*3840*/  FMUL.FTZ R182, R46, R177 ;  /* 0x000000b12eb67220 */ /* 0x000fe20000410000 */
[----:B------:R-:W-:Y:S01]  /*3850*/  LOP3.LUT R178, R174, 0xffff0000, RZ, 0xc0, !PT ;  /* 0xffff0000aeb27812 */ /* 0x000fe200078ec0ff */
[----:B------:R-:W-:Y:S01]  /*3860*/  FMUL.FTZ R46, R46, R179 ;  /* 0x000000b32e2e7220 */ /* 0x000fe20000410000 */
[----:B------:R-:W-:Y:S01]  /*3870*/  LOP3.LUT R130, R47, 0xffff0000, RZ, 0xc0, !PT ;  /* 0xffff00002f827812 */ /* 0x000fe200078ec0ff */
[----:B------:R-:W-:-:S02]  /*3880*/  IMAD.U32 R47, R45, 0x10000, RZ ;  /* 0x000100002d2f7824 */ /* 0x000fc400078e00ff */
[C---:B------:R-:W-:Y:S01]  /*3890*/  FMUL.FTZ R180, R181.reuse, R176 ;  /* 0x000000b0b5b47220 */ /* 0x040fe20000410000 */
[----:B------:R-:W-:Y:S02]  /*38a0*/  IMAD.U32 R45, R44, 0x10000, RZ ;  /* 0x000100002c2d7824 */ /* 0x000fe400078e00ff */
[----:B------:R-:W-:Y:S01]  /*38b0*/  FMUL.FTZ R181, R181, R178 ;  /* 0x000000b2b5b57220 */ /* 0x000fe20000410000 */
[----:B------:R-:W-:Y:S01]  /*38c0*/  LOP3.LUT R133, R133, 0xffff0000, RZ, 0xc0, !PT ;  /* 0xffff000085857812 */ /* 0x000fe200078ec0ff */
[----:B------:R-:W-:Y:S01]  /*38d0*/  IMAD.U32 R173, R173, 0x10000, RZ ;  /* 0x00010000adad7824 */ /* 0x000fe200078e00ff */
[----:B------:R-:W-:Y:S01]  /*38e0*/  LOP3.LUT R132, R132, 0xffff0000, RZ, 0xc0, !PT ;  /* 0xffff000084847812 */ /* 0x000fe200078ec0ff */
[----:B------:R-:W-:Y:S01]  /*38f0*/  FFMA.FTZ R182, R131, R179, -R182 ;  /* 0x000000b383b67223 */ /* 0x000fe200000108b6 */
[----:B------:R-:W-:Y:S01]  /*3900*/  LOP3.LUT R44, R44, 0xffff0000, RZ, 0xc0, !PT ;  /* 0xffff00002c2c7812 */ /* 0x000fe200078ec0ff */
[----:B------:R-:W-:Y:S02]  /*3910*/  IMAD.U32 R174, R174, 0x10000, RZ ;  /* 0x00010000aeae7824 */ /* 0x000fe400078e00ff */
[----:B------:R-:W-:Y:S01]  /*3920*/  FFMA.FTZ R181, R47, R176, R181 ;  /* 0x000000b02fb57223 */ /* 0x000fe200000100b5 */
[----:B------:R-:W-:Y:S01]  /*3930*/  FFMA.FTZ R131, R131, R177, R46 ;  /* 0x000000b183837223 */ /* 0x000fe2000001002e */
[C---:B------:R-:W-:Y:S01]  /*3940*/  FMUL.FTZ R46, R130.reuse, R133 ;  /* 0x00000085822e7220 */ /* 0x040fe20000410000 */
[----:B------:R-:W-:Y:S01]  /*3950*/  FMUL.FTZ R176, R130, R132 ;  /* 0x0000008482b07220 */ /* 0x000fe20000410000 */
[C---:B------:R-:W-:Y:S01]  /*3960*/  FMUL.FTZ R130, R44.reuse, R173 ;  /* 0x000000ad2c827220 */ /* 0x040fe20000410000 */
[----:B------:R-:W-:Y:S01]  /*3970*/  FFMA.FTZ R180, R47, R178, -R180 ;  /* 0x000000b22fb47223 */ /* 0x000fe200000108b4 */
[----:B------:R-:W-:Y:S01]  /*3980*/  FMUL.FTZ R44, R44, R174 ;  /* 0x000000ae2c2c7220 */ /* 0x000fe20000410000 */
[----:B------:R-:W-:Y:S01]  /*3990*/  FFMA.FTZ R46, R175, R132, -R46 ;  /* 0x00000084af2e7223 */ /* 0x000fe2000001082e */
[----:B------:R-:W-:Y:S01]  /*39a0*/  FFMA.FTZ R130, R45, R174, -R130 ;  /* 0x000000ae2d827223 */ /* 0x000fe20000010882 */
[----:B------:R-:W-:Y:S01]  /*39b0*/  FFMA.FTZ R133, R175, R133, R176 ;  /* 0x00000085af857223 */ /* 0x000fe200000100b0 */
[----:B------:R-:W-:Y:S01]  /*39c0*/  FFMA.FTZ R45, R45, R173, R44 ;  /* 0x000000ad2d2d7223 */ /* 0x000fe2000001002c */
[----:B------:R-:W-:-:S03]  /*39d0*/  F2FP.BF16.F32.PACK_AB R180, R181, R180 ;  /* 0x000000b4b5b4723e */ /* 0x000fc600000010ff */
[----:B------:R-:W-:Y:S02]  /*39e0*/  F2FP.BF16.F32.PACK_AB R47, R133, R46 ;  /* 0x0000002e852f723e */ /* 0x000fe400000010ff */
[----:B------:R-:W-:Y:S01]  /*39f0*/  F2FP.BF16.F32.PACK_AB R44, R45, R130 ;  /* 0x000000822d2c723e */ /* 0x000fe200000010ff */
[----:B------:R-:W-:Y:S01]  /*3a00*/  IMAD.MOV.U32 R45, RZ, RZ, R180 ;  /* 0x000000ffff2d7224 */ /* 0x000fe200078e00b4 */
[----:B------:R-:W-:-:S07]  /*3a10*/  F2FP.BF16.F32.PACK_AB R46, R131, R182 ;  /* 0x000000b6832e723e */ /* 0x000fce00000010ff */
.L_x_472:
[----:B------:R-:W-:Y:S05]  /*3a20*/  BSYNC B3 ;  /* 0x0000000000037941 */ /* 0x000fea0003800000 */
.L_x_471:
[----:B--2---:R1:W-:Y:S02]  /*3a30*/  STG.E.128 desc[UR36][R56.64], R44 ;  /* 0x0000002c38007986 */ /* 0x0043e4000c101d24 */
.L_x_470:
[----:B------:R-:W-:Y:S05]  /*3a40*/  BSYNC B2 ;  /* 0x0000000000027941 */ /* 0x000fea0003800000 */
.L_x_469:
[----:B------:R-:W-:Y:S01]  /*3a50*/  ISETP.NE.AND P0, PT, R10, RZ, PT ;  /* 0x000000ff0a00720c */ /* 0x000fe20003f05270 */
[----:B------:R-:W-:-:S12]  /*3a60*/  BSSY B2, `(.L_x_473) ;  /* 0x0000036000027945 */ /* 0x000fd80003800000 */
[----:B------:R-:W-:Y:S05]  /*3a70*/  @!P0 BRA `(.L_x_474) ;  /* 0x0000000000d08947 */ /* 0x000fea0003800000 */
[----:B-1----:R1:W2:Y:S01]  /*3a80*/  LDS.128 R44, [R54] ;  /* 0x00000000362c7984 */ /* 0x0022a20000000c00 */
[----:B------:R-:W-:Y:S01]  /*3a90*/  VIADD R131, R16, 0x10 ;  /* 0x0000001010837836 */ /* 0x000fe20000000000 */
[----:B------:R-:W-:Y:S04]  /*3aa0*/  BSSY B3, `(.L_x_475) ;  /* 0x0000030000037945 */ /* 0x000fe80003800000 */
[----:B------:R-:W-:-:S13]  /*3ab0*/  ISETP.GE.AND P0, PT, R131, R122, PT ;  /* 0x0000007a8300720c */ /* 0x000fda0003f06270 */
[----:B-1----:R-:W-:Y:S05]  /*3ac0*/  @P0 BRA `(.L_x_476) ;  /* 0x0000000000b40947 */ /* 0x002fea0003800000 */
[----:B------:R-:W-:Y:S01]  /*3ad0*/  SHF.R.U64 R130, R120, 0x10, R121 ;  /* 0x0000001078827819 */ /* 0x000fe20000001279 */
[----:B--2---:R-:W-:Y:S01]  /*3ae0*/  IMAD.U32 R132, R47, 0x10000, RZ ;  /* 0x000100002f847824 */ /* 0x004fe200078e00ff */
[----:B------:R-:W-:Y:S02]  /*3af0*/  SHF.R.U64 R131, R98, 0x10, R99 ;  /* 0x0000001062837819 */ /* 0x000fe40000001263 */
[----:B------:R-:W-:Y:S02]  /*3b00*/  SHF.R.U32.HI R121, RZ, 0x10, R121 ;  /* 0x00000010ff797819 */ /* 0x000fe40000011679 */
[----:B------:R-:W-:Y:S02]  /*3b10*/  PRMT R130, R92, 0x5432, R130 ;  /* 0x000054325c827816 */ /* 0x000fe40000000082 */
[----:B------:R-:W-:Y:S01]  /*3b20*/  SHF.R.U32.HI R133, RZ, 0x10, R99 ;  /* 0x00000010ff857819 */ /* 0x000fe20000011663 */
[----:B------:R-:W-:Y:S01]  /*3b30*/  IMAD.U32 R99, R46, 0x10000, RZ ;  /* 0x000100002e637824 */ /* 0x000fe200078e00ff */
[----:B------:R-:W-:-:S02]  /*3b40*/  PRMT R131, R230, 0x5410, R131 ;  /* 0x00005410e6837816 */ /* 0x000fc40000000083 */
[----:B------:R-:W-:Y:S02]  /*3b50*/  PRMT R121, R236, 0x5410, R121 ;  /* 0x00005410ec797816 */ /* 0x000fe40000000079 */
[----:B------:R-:W-:Y:S02]  /*3b60*/  LOP3.LUT R175, R45, 0xffff0000, RZ, 0xc0, !PT ;  /* 0xffff00002daf7812 */ /* 0x000fe400078ec0ff */
[C---:B------:R-:W-:Y:S01]  /*3b70*/  LOP3.LUT R174, R130.reuse, 0xffff0000, RZ, 0xc0, !PT ;  /* 0xffff000082ae7812 */ /* 0x040fe200078ec0ff */
[----:B------:R-:W-:Y:S01]  /*3b80*/  IMAD.U32 R130, R130, 0x10000, RZ ;  /* 0x0001000082827824 */ /* 0x000fe200078e00ff */
[----:B------:R-:W-:Y:S01]  /*3b90*/  PRMT R120, R231, 0x5410, R133 ;  /* 0x00005410e7787816 */ /* 0x000fe20000000085 */
[----:B------:R-:W-:Y:S01]  /*3ba0*/  IMAD.U32 R133, R121, 0x10000, RZ ;  /* 0x0001000079857824 */ /* 0x000fe200078e00ff */
[----:B------:R-:W-:Y:S01]  /*3bb0*/  LOP3.LUT R176, R131, 0xffff0000, RZ, 0xc0, !PT ;  /* 0xffff000083b07812 */ /* 0x000fe200078ec0ff */
[----:B------:R-:W-:Y:S01]  /*3bc0*/  FMUL.FTZ R178, R175, R174 ;  /* 0x000000aeafb27220 */ /* 0x000fe20000410000 */
[----:B------:R-:W-:Y:S01]  /*3bd0*/  LOP3.LUT R46, R46, 0xffff0000, RZ, 0xc0, !PT ;  /* 0xffff00002e2e7812 */ /* 0x000fe200078ec0ff */
[----:B------:R-:W-:Y:S01]  /*3be0*/  IMAD.U32 R131, R131, 0x10000, RZ ;  /* 0x0001000083837824 */ /* 0x000fe200078e00ff */
[----:B------:R-:W-:Y:S01]  /*3bf0*/  LOP3.LUT R98, R47, 0xffff0000, RZ, 0xc0, !PT ;  /* 0xffff00002f627812 */ /* 0x000fe200078ec0ff */
[----:B------:R-:W-:Y:S01]  /*3c00*/  IMAD.U32 R47, R45, 0x10000, RZ ;  /* 0x000100002d2f7824 */ /* 0x000fe200078e00ff */
[----:B------:R-:W-:Y:S01]  /*3c10*/  SHF.L.U32 R173, R120, 0x10, RZ ;  /* 0x0000001078ad7819 */ /* 0x000fe200000006ff */
[----:B------:R-:W-:Y:S01]  /*3c20*/  FMUL.FTZ R175, R175, R176 ;  /* 0x000000b0afaf7220 */ /* 0x000fe20000410000 */
[----:B------:R-:W-:-:S02]  /*3c30*/  IMAD.U32 R45, R44, 0x10000, RZ ;  /* 0x000100002c2d7824 */ /* 0x000fc400078e00ff */
[----:B------:R-:W-:Y:S01]  /*3c40*/  FMUL.FTZ R180, R46, R133 ;  /* 0x000000852eb47220 */ /* 0x000fe20000410000 */
[----:B------:R-:W-:Y:S01]  /*3c50*/  LOP3.LUT R44, R44, 0xffff0000, RZ, 0xc0, !PT ;  /* 0xffff00002c2c7812 */ /* 0x000fe200078ec0ff */
[C---:B------:R-:W-:Y:S01]  /*3c60*/  FFMA.FTZ R178, R47.reuse, R176, -R178 ;  /* 0x000000b02fb27223 */ /* 0x040fe200000108b2 */
[----:B------:R-:W-:Y:S01]  /*3c70*/  FFMA.FTZ R175, R47, R174, R175 ;  /* 0x000000ae2faf7223 */ /* 0x000fe200000100af */
[-C--:B------:R-:W-:Y:S01]  /*3c80*/  FMUL.FTZ R46, R46, R173.reuse ;  /* 0x000000ad2e2e7220 */ /* 0x080fe20000410000 */
[----:B------:R-:W-:Y:S01]  /*3c90*/  LOP3.LUT R121, R121, 0xffff0000, RZ, 0xc0, !PT ;  /* 0xffff000079797812 */ /* 0x000fe200078ec0ff */
[C---:B------:R-:W-:Y:S01]  /*3ca0*/  FFMA.FTZ R180, R99.reuse, R173, -R180 ;  /* 0x000000ad63b47223 */ /* 0x040fe200000108b4 */
[----:B------:R-:W-:Y:S01]  /*3cb0*/  LOP3.LUT R47, R120, 0xffff0000, RZ, 0xc0, !PT ;  /* 0xffff0000782f7812 */ /* 0x000fe200078ec0ff */
[----:B------:R-:W-:Y:S01]  /*3cc0*/  FFMA.FTZ R99, R99, R133, R46 ;  /* 0x0000008563637223 */ /* 0x000fe2000001002e */
[-C--:B------:R-:W-:Y:S01]  /*3cd0*/  FMUL.FTZ R46, R44, R130.reuse ;  /* 0x000000822c2e7220 */ /* 0x080fe20000410000 */
[----:B------:R-:W-:Y:S01]  /*3ce0*/  FMUL.FTZ R133, R98, R121 ;  /* 0x0000007962857220 */ /* 0x000fe20000410000 */
[----:B------:R-:W-:Y:S01]  /*3cf0*/  FMUL.FTZ R173, R44, R131 ;  /* 0x000000832cad7220 */ /* 0x000fe20000410000 */
[----:B------:R-:W-:Y:S01]  /*3d00*/  FMUL.FTZ R98, R98, R47 ;  /* 0x0000002f62627220 */ /* 0x000fe20000410000 */
[C---:B------:R-:W-:Y:S01]  /*3d10*/  FFMA.FTZ R46, R45.reuse, R131, -R46 ;  /* 0x000000832d2e7223 */ /* 0x040fe2000001082e */
[C---:B------:R-:W-:Y:S01]  /*3d20*/  FFMA.FTZ R133, R132.reuse, R47, -R133 ;  /* 0x0000002f84857223 */ /* 0x040fe20000010885 */
[----:B------:R-:W-:Y:S01]  /*3d30*/  FFMA.FTZ R173, R45, R130, R173 ;  /* 0x000000822dad7223 */ /* 0x000fe200000100ad */
[----:B------:R-:W-:Y:S01]  /*3d40*/  FFMA.FTZ R98, R132, R121, R98 ;  /* 0x0000007984627223 */ /* 0x000fe20000010062 */
[----:B------:R-:W-:-:S02]  /*3d50*/  F2FP.BF16.F32.PACK_AB R180, R99, R180 ;  /* 0x000000b463b4723e */ /* 0x000fc400000010ff */
[----:B------:R-:W-:Y:S02]  /*3d60*/  F2FP.BF16.F32.PACK_AB R45, R175, R178 ;  /* 0x000000b2af2d723e */ /* 0x000fe400000010ff */
[----:B------:R-:W-:Y:S01]  /*3d70*/  F2FP.BF16.F32.PACK_AB R44, R173, R46 ;  /* 0x0000002ead2c723e */ /* 0x000fe200000010ff */
[----:B------:R-:W-:Y:S01]  /*3d80*/  IMAD.MOV.U32 R46, RZ, RZ, R180 ;  /* 0x000000ffff2e7224 */ /* 0x000fe200078e00b4 */
[----:B------:R-:W-:-:S07]  /*3d90*/  F2FP.BF16.F32.PACK_AB R47, R98, R133 ;  /* 0x00000085622f723e */ /* 0x000fce00000010ff */
.L_x_476:
[----:B------:R-:W-:Y:S05]  /*3da0*/  BSYNC B3 ;  /* 0x0000000000037941 */ /* 0x000fea0003800000 */
.L_x_475:
[----:B--2---:R2:W-:Y:S02]  /*3db0*/  STG.E.128 desc[UR36][R56.64+0x40], R44 ;  /* 0x0000402c38007986 */ /* 0x0045e4000c101d24 */
.L_x_474:
[----:B------:R-:W-:Y:S05]  /*3dc0*/  BSYNC B2 ;  /* 0x0000000000027941 */ /* 0x000fea0003800000 */
.L_x_473:
[----:B------:R-:W-:Y:S01]  /*3dd0*/  ISETP.NE.AND P0, PT, R9, RZ, PT ;  /* 0x000000ff0900720c */ /* 0x000fe20003f05270 */
[----:B------:R-:W-:-:S12]  /*3de0*/  BSSY B2, `(.L_x_477) ;  /* 0x0000035000027945 */ /* 0x000fd80003800000 */
[----:B------:R-:W-:Y:S05]  /*3df0*/  @!P0 BRA `(.L_x_478) ;  /* 0x0000000000cc8947 */ /* 0x000fea0003800000 */
[----:B-12---:R1:W2:Y:S01]  /*3e00*/  LDS.128 R44, [R55+0x4000] ;  /* 0x00400000372c7984 */ /* 0x0062a20000000c00 */
        /* <DEDUP_REMOVED lines=8> */
[----:B------:R-:W-:Y:S01]  /*3e90*/  SHF.R.U32.HI R98, RZ, 0x10, R91 ;  /* 0x00000010ff627819 */ /* 0x000fe2000001165b */
[----:B------:R-:W-:Y:S01]  /*3ea0*/  IMAD.U32 R91, R46, 0x10000, RZ ;  /* 0x000100002e5b7824 */ /* 0x000fe200078e00ff */
[----:B------:R-:W-:Y:S02]  /*3eb0*/  PRMT R234, R234, 0x5410, R121 ;  /* 0x00005410eaea7816 */ /* 0x000fe40000000079 */
[----:B------:R-:W-:-:S02]  /*3ec0*/  PRMT R228, R228, 0x5410, R99 ;  /* 0x00005410e4e47816 */ /* 0x000fc40000000063 */
[----:B------:R-:W-:Y:S01]  /*3ed0*/  PRMT R235, R235, 0x5410, R96 ;  /* 0x00005410ebeb7816 */ /* 0x000fe20000000060 */
[----:B------:R-:W-:Y:S01]  /*3ee0*/  IMAD.U32 R96, R44, 0x10000, RZ ;  /* 0x000100002c607824 */ /* 0x000fe200078e00ff */
[----:B------:R-:W-:Y:S02]  /*3ef0*/  PRMT R229, R229, 0x5410, R98 ;  /* 0x00005410e5e57816 */ /* 0x000fe40000000062 */
[----:B------:R-:W-:Y:S01]  /*3f00*/  LOP3.LUT R45, R45, 0xffff0000, RZ, 0xc0, !PT ;  /* 0xffff00002d2d7812 */ /* 0x000fe200078ec0ff */
[----:B------:R-:W-:Y:S01]  /*3f10*/  IMAD.U32 R97, R235, 0x10000, RZ ;  /* 0x00010000eb617824 */ /* 0x000fe200078e00ff */
[----:B------:R-:W-:Y:S01]  /*3f20*/  LOP3.LUT R130, R234, 0xffff0000, RZ, 0xc0, !PT ;  /* 0xffff0000ea827812 */ /* 0x000fe200078ec0ff */
[----:B------:R-:W-:Y:S01]  /*3f30*/  IMAD.U32 R98, R229, 0x10000, RZ ;  /* 0x00010000e5627824 */ /* 0x000fe200078e00ff */
[----:B------:R-:W-:Y:S02]  /*3f40*/  LOP3.LUT R99, R228, 0xffff0000, RZ, 0xc0, !PT ;  /* 0xffff0000e4637812 */ /* 0x000fe400078ec0ff */
[----:B------:R-:W-:Y:S01]  /*3f50*/  LOP3.LUT R46, R46, 0xffff0000, RZ, 0xc0, !PT ;  /* 0xffff00002e2e7812 */ /* 0x000fe200078ec0ff */
[----:B------:R-:W-:Y:S01]  /*3f60*/  FMUL.FTZ R121, R45, R130 ;  /* 0x000000822d797220 */ /* 0x000fe20000410000 */
[----:B------:R-:W-:Y:S01]  /*3f70*/  LOP3.LUT R90, R47, 0xffff0000, RZ, 0xc0, !PT ;  /* 0xffff00002f5a7812 */ /* 0x000fe200078ec0ff */
[----:B------:R-:W-:Y:S01]  /*3f80*/  FMUL.FTZ R45, R45, R99 ;  /* 0x000000632d2d7220 */ /* 0x000fe20000410000 */
[----:B------:R-:W-:Y:S01]  /*3f90*/  LOP3.LUT R235, R235, 0xffff0000, RZ, 0xc0, !PT ;  /* 0xffff0000ebeb7812 */ /* 0x000fe200078ec0ff */
[----:B------:R-:W-:Y:S01]  /*3fa0*/  FMUL.FTZ R132, R46, R97 ;  /* 0x000000612e847220 */ /* 0x000fe20000410000 */
[----:B------:R-:W-:Y:S01]  /*3fb0*/  FFMA.FTZ R121, R120, R99, -R121 ;  /* 0x0000006378797223 */ /* 0x000fe20000010879 */
[----:B------:R-:W-:Y:S01]  /*3fc0*/  FMUL.FTZ R46, R46, R98 ;  /* 0x000000622e2e7220 */ /* 0x000fe20000410000 */
[----:B------:R-:W-:Y:S01]  /*3fd0*/  LOP3.LUT R44, R44, 0xffff0000, RZ, 0xc0, !PT ;  /* 0xffff00002c2c7812 */ /* 0x000fe200078ec0ff */
[----:B------:R-:W-:Y:S01]  /*3fe0*/  FFMA.FTZ R120, R120, R130, R45 ;  /* 0x0000008278787223 */ /* 0x000fe2000001002d */
[----:B------:R-:W-:Y:S01]  /*3ff0*/  LOP3.LUT R229, R229, 0xffff0000, RZ, 0xc0, !PT ;  /* 0xffff0000e5e57812 */ /* 0x000fe200078ec0ff */
[----:B------:R-:W-:-:S02]  /*4000*/  IMAD.U32 R45, R234, 0x10000, RZ ;  /* 0x00010000ea2d7824 */ /* 0x000fc400078e00ff */
[C---:B------:R-:W-:Y:S01]  /*4010*/  FFMA.FTZ R132, R91.reuse, R98, -R132 ;  /* 0x000000625b847223 */ /* 0x040fe20000010884 */
[----:B------:R-:W-:Y:S02]  /*4020*/  IMAD.U32 R99, R228, 0x10000, RZ ;  /* 0x00010000e4637824 */ /* 0x000fe400078e00ff */
[----:B------:R-:W-:Y:S01]  /*4030*/  FFMA.FTZ R91, R91, R97, R46 ;  /* 0x000000615b5b7223 */ /* 0x000fe2000001002e */
[----:B------:R-:W-:Y:S02]  /*4040*/  IMAD.U32 R47, R47, 0x10000, RZ ;  /* 0x000100002f2f7824 */ /* 0x000fe400078e00ff */
[C---:B------:R-:W-:Y:S01]  /*4050*/  FMUL.FTZ R46, R90.reuse, R235 ;  /* 0x000000eb5a2e7220 */ /* 0x040fe20000410000 */
[----:B------:R-:W-:Y:S01]  /*4060*/  FMUL.FTZ R90, R90, R229 ;  /* 0x000000e55a5a7220 */ /* 0x000fe20000410000 */
[C---:B------:R-:W-:Y:S01]  /*4070*/  FMUL.FTZ R97, R44.reuse, R45 ;  /* 0x0000002d2c617220 */ /* 0x040fe20000410000 */
[----:B------:R-:W-:Y:S01]  /*4080*/  FMUL.FTZ R44, R44, R99 ;  /* 0x000000632c2c7220 */ /* 0x000fe20000410000 */
[C---:B------:R-:W-:Y:S01]  /*4090*/  FFMA.FTZ R46, R47.reuse, R229, -R46 ;  /* 0x000000e52f2e7223 */ /* 0x040fe2000001082e */
[----:B------:R-:W-:Y:S01]  /*40a0*/  FFMA.FTZ R47, R47, R235, R90 ;  /* 0x000000eb2f2f7223 */ /* 0x000fe2000001005a */
[C---:B------:R-:W-:Y:S01]  /*40b0*/  FFMA.FTZ R97, R96.reuse, R99, -R97 ;  /* 0x0000006360617223 */ /* 0x040fe20000010861 */
[----:B------:R-:W-:Y:S01]  /*40c0*/  FFMA.FTZ R44, R96, R45, R44 ;  /* 0x0000002d602c7223 */ /* 0x000fe2000001002c */
[----:B------:R-:W-:-:S02]  /*40d0*/  F2FP.BF16.F32.PACK_AB R45, R120, R121 ;  /* 0x00000079782d723e */ /* 0x000fc400000010ff */
[----:B------:R-:W-:Y:S02]  /*40e0*/  F2FP.BF16.F32.PACK_AB R47, R47, R46 ;  /* 0x0000002e2f2f723e */ /* 0x000fe400000010ff */
[----:B------:R-:W-:Y:S02]  /*40f0*/  F2FP.BF16.F32.PACK_AB R46, R91, R132 ;  /* 0x000000845b2e723e */ /* 0x000fe400000010ff */
[----:B------:R-:W-:-:S07]  /*4100*/  F2FP.BF16.F32.PACK_AB R44, R44, R97 ;  /* 0x000000612c2c723e */ /* 0x000fce00000010ff */
.L_x_480:
[----:B------:R-:W-:Y:S05]  /*4110*/  BSYNC B3 ;  /* 0x0000000000037941 */ /* 0x000fea0003800000 */
.L_x_479:
[----:B--2---:R3:W-:Y:S02]  /*4120*/  STG.E.128 desc[UR36][R56.64+0x80], R44 ;  /* 0x0000802c38007986 */ /* 0x0047e4000c101d24 */
.L_x_478:
[----:B------:R-:W-:Y:S05]  /*4130*/  BSYNC B2 ;  /* 0x0000000000027941 */ /* 0x000fea0003800000 */
.L_x_477:
[----:B------:R-:W-:Y:S01]  /*4140*/  ISETP.NE.AND P0, PT, R8, RZ, PT ;  /* 0x000000ff0800720c */ /* 0x000fe20003f05270 */
[----:B------:R-:W-:-:S12]  /*4150*/  BSSY B2, `(.L_x_481) ;  /* 0x0000036000027945 */ /* 0x000fd80003800000 */
[----:B------:R-:W-:Y:S05]  /*4160*/  @!P0 BRA `(.L_x_482) ;  /* 0x0000000000d08947 */ /* 0x000fea0003800000 */
[----:B-123--:R1:W2:Y:S01]  /*4170*/  LDS.128 R44, [R54+0x4000] ;  /* 0x00400000362c7984 */ /* 0x00e2a20000000c00 */
[----:B------:R-:W-:Y:S01]  /*4180*/  VIADD R91, R16, 0x30 ;  /* 0x00000030105b7836 */ /* 0x000fe20000000000 */
[----:B------:R-:W-:Y:S04]  /*4190*/  BSSY B3, `(.L_x_483) ;  /* 0x0000030000037945 */ /* 0x000fe80003800000 */
[----:B------:R-:W-:-:S13]  /*41a0*/  ISETP.GE.AND P0, PT, R91, R122, PT ;  /* 0x0000007a5b00720c */ /* 0x000fda0003f06270 */
[----:B-1----:R-:W-:Y:S05]  /*41b0*/  @P0 BRA `(.L_x_484) ;  /* 0x0000000000b40947 */ /* 0x002fea0003800000 */
[----:B------:R-:W-:Y:S02]  /*41c0*/  SHF.R.U64 R91, R88, 0x10, R89 ;  /* 0x00000010585b7819 */ /* 0x000fe40000001259 */
[--C-:B------:R-:W-:Y:S01]  /*41d0*/  SHF.R.U64 R97, R86, 0x10, R87.reuse ;  /* 0x0000001056617819 */ /* 0x100fe20000001257 */
[----:B--2---:R-:W-:Y:S01]  /*41e0*/  IMAD.U32 R86, R46, 0x10000, RZ ;  /* 0x000100002e567824 */ /* 0x004fe200078e00ff */
[----:B------:R-:W-:Y:S02]  /*41f0*/  SHF.R.U32.HI R90, RZ, 0x10, R87 ;  /* 0x00000010ff5a7819 */ /* 0x000fe40000011657 */
[----:B------:R-:W-:Y:S01]  /*4200*/  PRMT R232, R232, 0x5410, R91 ;  /* 0x00005410e8e87816 */ /* 0x000fe2000000005b */
[----:B------:R-:W-:Y:S01]  /*4210*/  IMAD.U32 R91, R45, 0x10000, RZ ;  /* 0x000100002d5b7824 */ /* 0x000fe200078e00ff */
[----:B------:R-:W-:Y:S02]  /*4220*/  SHF.R.U32.HI R88, RZ, 0x10, R89 ;  /* 0x00000010ff587819 */ /* 0x000fe40000011659 */
[----:B------:R-:W-:-:S02]  /*4230*/  PRMT R226, R226, 0x5410, R97 ;  /* 0x00005410e2e27816 */ /* 0x000fc40000000061 */
[----:B------:R-:W-:Y:S02]  /*4240*/  PRMT R227, R227, 0x5410, R90 ;  /* 0x00005410e3e37816 */ /* 0x000fe4000000005a */
[----:B------:R-:W-:Y:S01]  /*4250*/  LOP3.LUT R89, R45, 0xffff0000, RZ, 0xc0, !PT ;  /* 0xffff00002d597812 */ /* 0x000fe200078ec0ff */
[----:B------:R-:W-:Y:S01]  /*4260*/  IMAD.U32 R45, R44, 0x10000, RZ ;  /* 0x000100002c2d7824 */ /* 0x000fe200078e00ff */
[C---:B------:R-:W-:Y:S01]  /*4270*/  LOP3.LUT R98, R232.reuse, 0xffff0000, RZ, 0xc0, !PT ;  /* 0xffff0000e8627812 */ /* 0x040fe200078ec0ff */
[----:B------:R-:W-:Y:S01]  /*4280*/  IMAD.U32 R232, R232, 0x10000, RZ ;  /* 0x00010000e8e87824 */ /* 0x000fe200078e00ff */
[----:B------:R-:W-:Y:S02]  /*4290*/  PRMT R233, R233, 0x5410, R88 ;  /* 0x00005410e9e97816 */ /* 0x000fe40000000058 */
[----:B------:R-:W-:Y:S01]  /*42a0*/  LOP3.LUT R90, R226, 0xffff0000, RZ, 0xc0, !PT ;  /* 0xffff0000e25a7812 */ /* 0x000fe200078ec0ff */
[----:B------:R-:W-:Y:S01]  /*42b0*/  FMUL.FTZ R120, R89, R98 ;  /* 0x0000006259787220 */ /* 0x000fe20000410000 */
[----:B------:R-:W-:Y:S01]  /*42c0*/  LOP3.LUT R87, R46, 0xffff0000, RZ, 0xc0, !PT ;  /* 0xffff00002e577812 */ /* 0x000fe200078ec0ff */
[----:B------:R-:W-:Y:S01]  /*42d0*/  IMAD.U32 R88, R233, 0x10000, RZ ;  /* 0x00010000e9587824 */ /* 0x000fe200078e00ff */
[----:B------:R-:W-:Y:S01]  /*42e0*/  SHF.L.U32 R96, R227, 0x10, RZ ;  /* 0x00000010e3607819 */ /* 0x000fe200000006ff */
[-C--:B------:R-:W-:Y:S01]  /*42f0*/  FMUL.FTZ R97, R89, R90.reuse ;  /* 0x0000005a59617220 */ /* 0x080fe20000410000 */
[----:B------:R-:W-:Y:S01]  /*4300*/  LOP3.LUT R89, R44, 0xffff0000, RZ, 0xc0, !PT ;  /* 0xffff00002c597812 */ /* 0x000fe200078ec0ff */
[----:B------:R-:W-:Y:S01]  /*4310*/  FFMA.FTZ R44, R91, R90, -R120 ;  /* 0x0000005a5b2c7223 */ /* 0x000fe20000010878 */
[----:B------:R-:W-:Y:S01]  /*4320*/  FMUL.FTZ R99, R87, R88 ;  /* 0x0000005857637220 */ /* 0x000fe20000410000 */
[----:B------:R-:W-:Y:S01]  /*4330*/  FFMA.FTZ R91, R91, R98, R97 ;  /* 0x000000625b5b7223 */ /* 0x000fe20000010061 */
[----:B------:R-:W-:Y:S01]  /*4340*/  LOP3.LUT R46, R47, 0xffff0000, RZ, 0xc0, !PT ;  /* 0xffff00002f2e7812 */ /* 0x000fe200078ec0ff */
[-C--:B------:R-:W-:Y:S01]  /*4350*/  FMUL.FTZ R97, R87, R96.reuse ;  /* 0x0000006057617220 */ /* 0x080fe20000410000 */
[----:B------:R-:W-:Y:S01]  /*4360*/  LOP3.LUT R233, R233, 0xffff0000, RZ, 0xc0, !PT ;  /* 0xffff0000e9e97812 */ /* 0x000fe200078ec0ff */
[----:B------:R-:W-:Y:S01]  /*4370*/  FFMA.FTZ R87, R86, R96, -R99 ;  /* 0x0000006056577223 */ /* 0x000fe20000010863 */
[----:B------:R-:W-:Y:S01]  /*4380*/  LOP3.LUT R227, R227, 0xffff0000, RZ, 0xc0, !PT ;  /* 0xffff0000e3e37812 */ /* 0x000fe200078ec0ff */
[----:B------:R-:W-:-:S02]  /*4390*/  IMAD.U32 R226, R226, 0x10000, RZ ;  /* 0x00010000e2e27824 */ /* 0x000fc400078e00ff */
[----:B------:R-:W-:Y:S01]  /*43a0*/  FFMA.FTZ R86, R86, R88, R97 ;  /* 0x0000005856567223 */ /* 0x000fe20000010061 */
[C---:B------:R-:W-:Y:S01]  /*43b0*/  FMUL.FTZ R88, R46.reuse, R233 ;  /* 0x000000e92e587220 */ /* 0x040fe20000410000 */
[----:B------:R-:W-:Y:S02]  /*43c0*/  IMAD.U32 R47, R47, 0x10000, RZ ;  /* 0x000100002f2f7824 */ /* 0x000fe400078e00ff */
[-C--:B------:R-:W-:Y:S01]  /*43d0*/  FMUL.FTZ R90, R46, R227.reuse ;  /* 0x000000e32e5a7220 */ /* 0x080fe20000410000 */
[C---:B------:R-:W-:Y:S01]  /*43e0*/  FMUL.FTZ R46, R89.reuse, R232 ;  /* 0x000000e8592e7220 */ /* 0x040fe20000410000 */
[-C--:B------:R-:W-:Y:S01]  /*43f0*/  FMUL.FTZ R89, R89, R226.reuse ;  /* 0x000000e259597220 */ /* 0x080fe20000410000 */
[C---:B------:R-:W-:Y:S01]  /*4400*/  FFMA.FTZ R88, R47.reuse, R227, -R88 ;  /* 0x000000e32f587223 */ /* 0x040fe20000010858 */
[----:B------:R-:W-:Y:S01]  /*4410*/  FFMA.FTZ R47, R47, R233, R90 ;  /* 0x000000e92f2f7223 */ /* 0x000fe2000001005a */
[C---:B------:R-:W-:Y:S01]  /*4420*/  FFMA.FTZ R46, R45.reuse, R226, -R46 ;  /* 0x000000e22d2e7223 */ /* 0x040fe2000001082e */
[----:B------:R-:W-:Y:S01]  /*4430*/  FFMA.FTZ R89, R45, R232, R89 ;  /* 0x000000e82d597223 */ /* 0x000fe20000010059 */
[----:B------:R-:W-:-:S02]  /*4440*/  F2FP.BF16.F32.PACK_AB R86, R86, R87 ;  /* 0x000000575656723e */ /* 0x000fc400000010ff */
[----:B------:R-:W-:Y:S02]  /*4450*/  F2FP.BF16.F32.PACK_AB R45, R91, R44 ;  /* 0x0000002c5b2d723e */ /* 0x000fe400000010ff */
[----:B------:R-:W-:Y:S01]  /*4460*/  F2FP.BF16.F32.PACK_AB R44, R89, R46 ;  /* 0x0000002e592c723e */ /* 0x000fe200000010ff */
[----:B------:R-:W-:Y:S01]  /*4470*/  IMAD.MOV.U32 R46, RZ, RZ, R86 ;  /* 0x000000ffff2e7224 */ /* 0x000fe200078e0056 */
[----:B------:R-:W-:-:S07]  /*4480*/  F2FP.BF16.F32.PACK_AB R47, R47, R88 ;  /* 0x000000582f2f723e */ /* 0x000fce00000010ff */
.L_x_484:
[----:B------:R-:W-:Y:S05]  /*4490*/  BSYNC B3 ;  /* 0x0000000000037941 */ /* 0x000fea0003800000 */
.L_x_483:
[----:B--2---:R4:W-:Y:S02]  /*44a0*/  STG.E.128 desc[UR36][R56.64+0xc0], R44 ;  /* 0x0000c02c38007986 */ /* 0x0049e4000c101d24 */
.L_x_482:
[----:B------:R-:W-:Y:S05]  /*44b0*/  BSYNC B2 ;  /* 0x0000000000027941 */ /* 0x000fea0003800000 */
.L_x_481:
[----:B------:R-:W-:Y:S01]  /*44c0*/  ISETP.NE.AND P0, PT, R7, RZ, PT ;  /* 0x000000ff0700720c */ /* 0x000fe20003f05270 */
[----:B------:R-:W-:-:S12]  /*44d0*/  BSSY B2, `(.L_x_485) ;  /* 0x0000036000027945 */ /* 0x000fd80003800000 */
[----:B------:R-:W-:Y:S05]  /*44e0*/  @!P0 BRA `(.L_x_486) ;  /* 0x0000000000d08947 */ /* 0x000fea0003800000 */
[----:B-1234-:R1:W2:Y:S01]  /*44f0*/  LDS.128 R44, [R55+0x8000] ;  /* 0x00800000372c7984 */ /* 0x01e2a20000000c00 */
[----:B------:R-:W-:Y:S01]  /*4500*/  VIADD R87, R16, 0x40 ;  /* 0x0000004010577836 */ /* 0x000fe20000000000 */
[----:B------:R-:W-:Y:S04]  /*4510*/  BSSY B3, `(.L_x_487) ;  /* 0x0000030000037945 */ /* 0x000fe80003800000 */
[----:B------:R-:W-:-:S13]  /*4520*/  ISETP.GE.AND P0, PT, R87, R122, PT ;  /* 0x0000007a5700720c */ /* 0x000fda0003f06270 */
[----:B-1----:R-:W-:Y:S05]  /*4530*/  @P0 BRA `(.L_x_488) ;  /* 0x0000000000b40947 */ /* 0x002fea0003800000 */
[--C-:B------:R-:W-:Y:S01]  /*4540*/  SHF.R.U64 R87, R82, 0x10, R83.reuse ;  /* 0x0000001052577819 */ /* 0x100fe20000001253 */
[----:B--2---:R-:W-:Y:S01]  /*4550*/  IMAD.U32 R82, R46, 0x10000, RZ ;  /* 0x000100002e527824 */ /* 0x004fe200078e00ff */
[----:B------:R-:W-:Y:S02]  /*4560*/  SHF.R.U32.HI R86, RZ, 0x10, R83 ;  /* 0x00000010ff567819 */ /* 0x000fe40000011653 */
[--C-:B------:R-:W-:Y:S02]  /*4570*/  SHF.R.U64 R83, R84, 0x10, R85.reuse ;  /* 0x0000001054537819 */ /* 0x100fe40000001255 */
[----:B------:R-:W-:Y:S02]  /*4580*/  SHF.R.U32.HI R84, RZ, 0x10, R85 ;  /* 0x00000010ff547819 */ /* 0x000fe40000011655 */
[----:B------:R-:W-:Y:S01]  /*4590*/  PRMT R224, R224, 0x5410, R83 ;  /* 0x00005410e0e07816 */ /* 0x000fe20000000053 */
[----:B------:R-:W-:Y:S01]  /*45a0*/  IMAD.U32 R83, R45, 0x10000, RZ ;  /* 0x000100002d537824 */ /* 0x000fe200078e00ff */
[----:B------:R-:W-:-:S02]  /*45b0*/  PRMT R172, R172, 0x5410, R87 ;  /* 0x00005410acac7816 */ /* 0x000fc40000000057 */
[----:B------:R-:W-:Y:S02]  /*45c0*/  PRMT R225, R225, 0x5410, R84 ;  /* 0x00005410e1e17816 */ /* 0x000fe40000000054 */
[----:B------:R-:W-:Y:S02]  /*45d0*/  PRMT R183, R183, 0x5410, R86 ;  /* 0x00005410b7b77816 */ /* 0x000fe40000000056 */
[----:B------:R-:W-:Y:S01]  /*45e0*/  LOP3.LUT R84, R45, 0xffff0000, RZ, 0xc0, !PT ;  /* 0xffff00002d547812 */ /* 0x000fe200078ec0ff */
[----:B------:R-:W-:Y:S01]  /*45f0*/  IMAD.U32 R89, R225, 0x10000, RZ ;  /* 0x00010000e1597824 */ /* 0x000fe200078e00ff */
[----:B------:R-:W-:Y:S01]  /*4600*/  LOP3.LUT R88, R224, 0xffff0000, RZ, 0xc0, !PT ;  /* 0xffff0000e0587812 */ /* 0x000fe200078ec0ff */
[----:B------:R-:W-:Y:S01]  /*4610*/  IMAD.U32 R87, R183, 0x10000, RZ ;  /* 0x00010000b7577824 */ /* 0x000fe200078e00ff */
[----:B------:R-:W-:Y:S01]  /*4620*/  LOP3.LUT R85, R46, 0xffff0000, RZ, 0xc0, !PT ;  /* 0xffff00002e557812 */ /* 0x000fe200078ec0ff */
[----:B------:R-:W-:Y:S01]  /*4630*/  IMAD.U32 R45, R44, 0x10000, RZ ;  /* 0x000100002c2d7824 */ /* 0x000fe200078e00ff */
[----:B------:R-:W-:Y:S01]  /*4640*/  LOP3.LUT R86, R172, 0xffff0000, RZ, 0xc0, !PT ;  /* 0xffff0000ac567812 */ /* 0x000fe200078ec0ff */
[C---:B------:R-:W-:Y:S01]  /*4650*/  FMUL.FTZ R90, R84.reuse, R88 ;  /* 0x00000058545a7220 */ /* 0x040fe20000410000 */
[----:B------:R-:W-:Y:S01]  /*4660*/  LOP3.LUT R46, R47, 0xffff0000, RZ, 0xc0, !PT ;  /* 0xffff00002f2e7812 */ /* 0x000fe200078ec0ff */
[----:B------:R-:W-:Y:S01]  /*4670*/  FMUL.FTZ R97, R85, R89 ;  /* 0x0000005955617220 */ /* 0x000fe20000410000 */
[----:B------:R-:W-:Y:S01]  /*4680*/  LOP3.LUT R225, R225, 0xffff0000, RZ, 0xc0, !PT ;  /* 0xffff0000e1e17812 */ /* 0x000fe200078ec0ff */
[----:B------:R-:W-:Y:S01]  /*4690*/  FMUL.FTZ R91, R84, R86 ;  /* 0x00000056545b7220 */ /* 0x000fe20000410000 */
[----:B------:R-:W-:Y:S01]  /*46a0*/  LOP3.LUT R183, R183, 0xffff0000, RZ, 0xc0, !PT ;  /* 0xffff0000b7b77812 */ /* 0x000fe200078ec0ff */
[----:B------:R-:W-:Y:S01]  /*46b0*/  FMUL.FTZ R85, R85, R87 ;  /* 0x0000005755557220 */ /* 0x000fe20000410000 */
[----:B------:R-:W-:Y:S01]  /*46c0*/  LOP3.LUT R44, R44, 0xffff0000, RZ, 0xc0, !PT ;  /* 0xffff00002c2c7812 */ /* 0x000fe200078ec0ff */
[----:B------:R-:W-:-:S02]  /*46d0*/  IMAD.U32 R224, R224, 0x10000, RZ ;  /* 0x00010000e0e07824 */ /* 0x000fc400078e00ff */
[C---:B------:R-:W-:Y:S01]  /*46e0*/  FFMA.FTZ R90, R83.reuse, R86, -R90 ;  /* 0x00000056535a7223 */ /* 0x040fe2000001085a */
[----:B------:R-:W-:Y:S02]  /*46f0*/  IMAD.U32 R172, R172, 0x10000, RZ ;  /* 0x00010000acac7824 */ /* 0x000fe400078e00ff */
[----:B------:R-:W-:Y:S01]  /*4700*/  FFMA.FTZ R91, R83, R88, R91 ;  /* 0x00000058535b7223 */ /* 0x000fe2000001005b */
[----:B------:R-:W-:Y:S01]  /*4710*/  FFMA.FTZ R97, R82, R87, -R97 ;  /* 0x0000005752617223 */ /* 0x000fe20000010861 */
[C---:B------:R-:W-:Y:S01]  /*4720*/  FMUL.FTZ R84, R46.reuse, R225 ;  /* 0x000000e12e547220 */ /* 0x040fe20000410000 */
[----:B------:R-:W-:Y:S01]  /*4730*/  FMUL.FTZ R86, R46, R183 ;  /* 0x000000b72e567220 */ /* 0x000fe20000410000 */
[----:B------:R-:W-:Y:S02]  /*4740*/  IMAD.U32 R47, R47, 0x10000, RZ ;  /* 0x000100002f2f7824 */ /* 0x000fe400078e00ff */
[----:B------:R-:W-:Y:S01]  /*4750*/  FFMA.FTZ R82, R82, R89, R85 ;  /* 0x0000005952527223 */ /* 0x000fe20000010055 */
        /* <DEDUP_REMOVED lines=11> */
.L_x_488:
[----:B------:R-:W-:Y:S05]  /*4810*/  BSYNC B3 ;  /* 0x0000000000037941 */ /* 0x000fea0003800000 */
.L_x_487:
[----:B--2---:R1:W-:Y:S02]  /*4820*/  STG.E.128 desc[UR36][R56.64+0x100], R44 ;  /* 0x0001002c38007986 */ /* 0x0043e4000c101d24 */
.L_x_486:
[----:B------:R-:W-:Y:S05]  /*4830*/  BSYNC B2 ;  /* 0x0000000000027941 */ /* 0x000fea0003800000 */
.L_x_485:
[----:B------:R-:W-:-:S13]  /*4840*/  ISETP.NE.AND P0, PT, R6, RZ, PT ;  /* 0x000000ff0600720c */ /* 0x000fda0003f05270 */
[----:B------:R-:W-:Y:S05]  /*4850*/  @!P0 BRA `(.L_x_468) ;  /* 0x0000000000d48947 */ /* 0x000fea0003800000 */
[----:B-1234-:R1:W2:Y:S01]  /*4860*/  LDS.128 R44, [R54+0x8000] ;  /* 0x00800000362c7984 */ /* 0x01e2a20000000c00 */
[----:B------:R-:W-:Y:S01]  /*4870*/  VIADD R83, R16, 0x50 ;  /* 0x0000005010537836 */ /* 0x000fe20000000000 */
[----:B------:R-:W-:Y:S04]  /*4880*/  BSSY B2, `(.L_x_489) ;  /* 0x0000031000027945 */ /* 0x000fe80003800000 */
[----:B------:R-:W-:-:S13]  /*4890*/  ISETP.GE.AND P0, PT, R83, R122, PT ;  /* 0x0000007a5300720c */ /* 0x000fda0003f06270 */
[----:B-1----:R-:W-:Y:S05]  /*48a0*/  @P0 BRA `(.L_x_490) ;  /* 0x0000000000b80947 */ /* 0x002fea0003800000 */
[----:B------:R-:W-:Y:S02]  /*48b0*/  SHF.R.U32.HI R82, RZ, 0x10, R81 ;  /* 0x00000010ff527819 */ /* 0x000fe40000011651 */
[----:B------:R-:W-:Y:S02]  /*48c0*/  SHF.R.U32.HI R84, RZ, 0x10, R79 ;  /* 0x00000010ff547819 */ /* 0x000fe4000001164f */
[----:B------:R-:W-:Y:S01]  /*48d0*/  SHF.R.U64 R83, R80, 0x10, R81 ;  /* 0x0000001050537819 */ /* 0x000fe20000001251 */
[----:B--2---:R-:W-:Y:S01]  /*48e0*/  IMAD.U32 R80, R47, 0x10000, RZ ;  /* 0x000100002f507824 */ /* 0x004fe200078e00ff */
[----:B------:R-:W-:Y:S01]  /*48f0*/  SHF.R.U64 R85, R78, 0x10, R79 ;  /* 0x000000104e557819 */ /* 0x000fe2000000124f */
[----:B------:R-:W-:Y:S01]  /*4900*/  IMAD.U32 R78, R46, 0x10000, RZ ;  /* 0x000100002e4e7824 */ /* 0x000fe200078e00ff */
[----:B------:R-:W-:Y:S02]  /*4910*/  PRMT R171, R171, 0x5410, R82 ;  /* 0x00005410abab7816 */ /* 0x000fe40000000052 */
[----:B------:R-:W-:-:S02]  /*4920*/  PRMT R169, R169, 0x5410, R84 ;  /* 0x00005410a9a97816 */ /* 0x000fc40000000054 */
[----:B------:R-:W-:Y:S02]  /*4930*/  PRMT R170, R170, 0x5410, R83 ;  /* 0x00005410aaaa7816 */ /* 0x000fe40000000053 */
[----:B------:R-:W-:Y:S01]  /*4940*/  PRMT R168, R168, 0x5410, R85 ;  /* 0x00005410a8a87816 */ /* 0x000fe20000000055 */
[----:B------:R-:W-:Y:S01]  /*4950*/  IMAD.U32 R83, R169, 0x10000, RZ ;  /* 0x00010000a9537824 */ /* 0x000fe200078e00ff */
[----:B------:R-:W-:Y:S01]  /*4960*/  LOP3.LUT R79, R46, 0xffff0000, RZ, 0xc0, !PT ;  /* 0xffff00002e4f7812 */ /* 0x000fe200078ec0ff */
[----:B------:R-:W-:Y:S01]  /*4970*/  IMAD.U32 R46, R45, 0x10000, RZ ;  /* 0x000100002d2e7824 */ /* 0x000fe200078e00ff */
[----:B------:R-:W-:Y:S02]  /*4980*/  LOP3.LUT R81, R47, 0xffff0000, RZ, 0xc0, !PT ;  /* 0xffff00002f517812 */ /* 0x000fe400078ec0ff */
[----:B------:R-:W-:Y:S02]  /*4990*/  SHF.L.U32 R85, R171, 0x10, RZ ;  /* 0x00000010ab557819 */ /* 0x000fe400000006ff */
[----:B------:R-:W-:Y:S01]  /*49a0*/  LOP3.LUT R47, R45, 0xffff0000, RZ, 0xc0, !PT ;  /* 0xffff00002d2f7812 */ /* 0x000fe200078ec0ff */
[----:B------:R-:W-:Y:S01]  /*49b0*/  IMAD.U32 R45, R44, 0x10000, RZ ;  /* 0x000100002c2d7824 */ /* 0x000fe200078e00ff */
[----:B------:R-:W-:Y:S01]  /*49c0*/  LOP3.LUT R84, R170, 0xffff0000, RZ, 0xc0, !PT ;  /* 0xffff0000aa547812 */ /* 0x000fe200078ec0ff */
[C---:B------:R-:W-:Y:S01]  /*49d0*/  FMUL.FTZ R89, R79.reuse, R85 ;  /* 0x000000554f597220 */ /* 0x040fe20000410000 */
[----:B------:R-:W-:Y:S01]  /*49e0*/  LOP3.LUT R82, R168, 0xffff0000, RZ, 0xc0, !PT ;  /* 0xffff0000a8527812 */ /* 0x000fe200078ec0ff */
[-C--:B------:R-:W-:Y:S01]  /*49f0*/  FMUL.FTZ R79, R79, R83.reuse ;  /* 0x000000534f4f7220 */ /* 0x080fe20000410000 */
[----:B------:R-:W-:Y:S01]  /*4a00*/  LOP3.LUT R171, R171, 0xffff0000, RZ, 0xc0, !PT ;  /* 0xffff0000abab7812 */ /* 0x000fe200078ec0ff */
[----:B------:R-:W-:Y:S01]  /*4a10*/  FMUL.FTZ R87, R47, R84 ;  /* 0x000000542f577220 */ /* 0x000fe20000410000 */
[----:B------:R-:W-:Y:S01]  /*4a20*/  LOP3.LUT R169, R169, 0xffff0000, RZ, 0xc0, !PT ;  /* 0xffff0000a9a97812 */ /* 0x000fe200078ec0ff */
[----:B------:R-:W-:Y:S01]  /*4a30*/  FFMA.FTZ R89, R78, R83, -R89 ;  /* 0x000000534e597223 */ /* 0x000fe20000010859 */
[-C--:B------:R-:W-:Y:S01]  /*4a40*/  FMUL.FTZ R47, R47, R82.reuse ;  /* 0x000000522f2f7220 */ /* 0x080fe20000410000 */
[----:B------:R-:W-:Y:S01]  /*4a50*/  LOP3.LUT R44, R44, 0xffff0000, RZ, 0xc0, !PT ;  /* 0xffff00002c2c7812 */ /* 0x000fe200078ec0ff */
[----:B------:R-:W-:Y:S01]  /*4a60*/  FFMA.FTZ R87, R46, R82, -R87 ;  /* 0x000000522e577223 */ /* 0x000fe20000010857 */
[----:B------:R-:W-:Y:S01]  /*4a70*/  FFMA.FTZ R78, R78, R85, R79 ;  /* 0x000000554e4e7223 */ /* 0x000fe2000001004f */
[----:B------:R-:W-:-:S02]  /*4a80*/  IMAD.U32 R170, R170, 0x10000, RZ ;  /* 0x00010000aaaa7824 */ /* 0x000fc400078e00ff */
[C---:B------:R-:W-:Y:S01]  /*4a90*/  FMUL.FTZ R79, R81.reuse, R171 ;  /* 0x000000ab514f7220 */ /* 0x040fe20000410000 */
[----:B------:R-:W-:Y:S02]  /*4aa0*/  IMAD.U32 R168, R168, 0x10000, RZ ;  /* 0x00010000a8a87824 */ /* 0x000fe400078e00ff */
[-C--:B------:R-:W-:Y:S01]  /*4ab0*/  FMUL.FTZ R82, R81, R169.reuse ;  /* 0x000000a951527220 */ /* 0x080fe20000410000 */
        /* <DEDUP_REMOVED lines=11> */
[----:B------:R-:W-:Y:S01]  /*4b70*/  F2FP.BF16.F32.PACK_AB R45, R84, R87 ;  /* 0x00000057542d723e */ /* 0x000fe200000010ff */
[----:B------:R-:W-:-:S07]  /*4b80*/  IMAD.MOV.U32 R47, RZ, RZ, R79 ;  /* 0x000000ffff2f7224 */ /* 0x000fce00078e004f */
.L_x_490:
[----:B------:R-:W-:Y:S05]  /*4b90*/  BSYNC B2 ;  /* 0x0000000000027941 */ /* 0x000fea0003800000 */
.L_x_489:
[----:B--2---:R1:W-:Y:S02]  /*4ba0*/  STG.E.128 desc[UR36][R56.64+0x140], R44 ;  /* 0x0001402c38007986 */ /* 0x0043e4000c101d24 */
.L_x_468:
[----:B------:R-:W-:Y:S05]  /*4bb0*/  BSYNC B1 ;  /* 0x0000000000017941 */ /* 0x000fea0003800000 */
.L_x_467:
[----:B------:R-:W-:Y:S05]  /*4bc0*/  @P4 BRA `(.L_x_491) ;  /* 0x0000005400a04947 */ /* 0x000fea0003800000 */
[----:B------:R-:W-:Y:S01]  /*4bd0*/  ISETP.NE.AND P0, PT, R14, RZ, PT ;  /* 0x000000ff0e00720c */ /* 0x000fe20003f05270 */
[----:B------:R-:W-:-:S12]  /*4be0*/  BSSY B1, `(.L_x_492) ;  /* 0x0000036000017945 */ /* 0x000fd80003800000 */
[----:B------:R-:W-:Y:S05]  /*4bf0*/  @!P0 BRA `(.L_x_493) ;  /* 0x0000000000d08947 */ /* 0x000fea0003800000 */
[----:B-1234-:R1:W2:Y:S01]  /*4c00*/  LDS.128 R44, [R55+0x2000] ;  /* 0x00200000372c7984 */ /* 0x01e2a20000000c00 */
[----:B------:R-:W-:Y:S01]  /*4c10*/  ISETP.GE.AND P0, PT, R16, R122, PT ;  /* 0x0000007a1000720c */ /* 0x000fe20003f06270 */
[----:B------:R-:W-:-:S12]  /*4c20*/  BSSY B2, `(.L_x_494) ;  /* 0x0000030000027945 */ /* 0x000fd80003800000 */
[----:B-1----:R-:W-:Y:S05]  /*4c30*/  @P0 BRA `(.L_x_495) ;  /* 0x0000000000b80947 */ /* 0x002fea0003800000 */
[--C-:B------:R-:W-:Y:S01]  /*4c40*/  SHF.R.U64 R79, R76, 0x10, R77.reuse ;  /* 0x000000104c4f7819 */ /* 0x100fe2000000124d */
[----:B--2---:R-:W-:Y:S01]  /*4c50*/  IMAD.U32 R56, R46, 0x10000, RZ ;  /* 0x000100002e387824 */ /* 0x004fe200078e00ff */
[----:B------:R-:W-:Y:S02]  /*4c60*/  SHF.R.U32.HI R76, RZ, 0x10, R77 ;  /* 0x00000010ff4c7819 */ /* 0x000fe4000001164d */
[--C-:B------:R-:W-:Y:S02]  /*4c70*/  SHF.R.U32.HI R78, RZ, 0x10, R75.reuse ;  /* 0x00000010ff4e7819 */ /* 0x100fe4000001164b */
[----:B------:R-:W-:Y:S02]  /*4c80*/  PRMT R167, R167, 0x5410, R76 ;  /* 0x00005410a7a77816 */ /* 0x000fe4000000004c */
[----:B------:R-:W-:Y:S01]  /*4c90*/  SHF.R.U64 R81, R74, 0x10, R75 ;  /* 0x000000104a517819 */ /* 0x000fe2000000124b */
[----:B------:R-:W-:Y:S01]  /*4ca0*/  IMAD.U32 R74, R47, 0x10000, RZ ;  /* 0x000100002f4a7824 */ /* 0x000fe200078e00ff */
[----:B------:R-:W-:-:S02]  /*4cb0*/  PRMT R165, R165, 0x5410, R78 ;  /* 0x00005410a5a57816 */ /* 0x000fc4000000004e */
[----:B------:R-:W-:Y:S01]  /*4cc0*/  PRMT R166, R166, 0x5410, R79 ;  /* 0x00005410a6a67816 */ /* 0x000fe2000000004f */
[----:B------:R-:W-:Y:S01]  /*4cd0*/  IMAD.U32 R79, R167, 0x10000, RZ ;  /* 0x00010000a74f7824 */ /* 0x000fe200078e00ff */
[----:B------:R-:W-:Y:S01]  /*4ce0*/  LOP3.LUT R57, R46, 0xffff0000, RZ, 0xc0, !PT ;  /* 0xffff00002e397812 */ /* 0x000fe200078ec0ff */
[----:B------:R-:W-:Y:S01]  /*4cf0*/  IMAD.U32 R77, R165, 0x10000, RZ ;  /* 0x00010000a54d7824 */ /* 0x000fe200078e00ff */
[----:B------:R-:W-:Y:S01]  /*4d00*/  LOP3.LUT R75, R47, 0xffff0000, RZ, 0xc0, !PT ;  /* 0xffff00002f4b7812 */ /* 0x000fe200078ec0ff */
[----:B------:R-:W-:Y:S01]  /*4d10*/  IMAD.U32 R46, R45, 0x10000, RZ ;  /* 0x000100002d2e7824 */ /* 0x000fe200078e00ff */
[----:B------:R-:W-:Y:S01]  /*4d20*/  PRMT R164, R164, 0x5410, R81 ;  /* 0x00005410a4a47816 */ /* 0x000fe20000000051 */
[----:B------:R-:W-:Y:S01]  /*4d30*/  FMUL.FTZ R83, R57, R79 ;  /* 0x0000004f39537220 */ /* 0x000fe20000410000 */
[----:B------:R-:W-:Y:S01]  /*4d40*/  LOP3.LUT R47, R45, 0xffff0000, RZ, 0xc0, !PT ;  /* 0xffff00002d2f7812 */ /* 0x000fe200078ec0ff */
[-C--:B------:R-:W-:Y:S01]  /*4d50*/  FMUL.FTZ R57, R57, R77.reuse ;  /* 0x0000004d39397220 */ /* 0x080fe20000410000 */
[----:B------:R-:W-:Y:S01]  /*4d60*/  LOP3.LUT R78, R166, 0xffff0000, RZ, 0xc0, !PT ;  /* 0xffff0000a64e7812 */ /* 0x000fe200078ec0ff */
[----:B------:R-:W-:Y:S01]  /*4d70*/  IMAD.U32 R45, R44, 0x10000, RZ ;  /* 0x000100002c2d7824 */ /* 0x000fe200078e00ff */
[----:B------:R-:W-:Y:S01]  /*4d80*/  LOP3.LUT R76, R164, 0xffff0000, RZ, 0xc0, !PT ;  /* 0xffff0000a44c7812 */ /* 0x000fe200078ec0ff */
[----:B------:R-:W-:Y:S01]  /*4d90*/  FFMA.FTZ R83, R56, R77, -R83 ;  /* 0x0000004d38537223 */ /* 0x000fe20000010853 */
[----:B------:R-:W-:Y:S01]  /*4da0*/  LOP3.LUT R167, R167, 0xffff0000, RZ, 0xc0, !PT ;  /* 0xffff0000a7a77812 */ /* 0x000fe200078ec0ff */
[----:B------:R-:W-:Y:S01]  /*4db0*/  FMUL.FTZ R81, R47, R78 ;  /* 0x0000004e2f517220 */ /* 0x000fe20000410000 */
[----:B------:R-:W-:Y:S01]  /*4dc0*/  LOP3.LUT R165, R165, 0xffff0000, RZ, 0xc0, !PT ;  /* 0xffff0000a5a57812 */ /* 0x000fe200078ec0ff */
        /* <DEDUP_REMOVED lines=21> */
.L_x_495:
[----:B------:R-:W-:Y:S05]  /*4f20*/  BSYNC B2 ;  /* 0x0000000000027941 */ /* 0x000fea0003800000 */
.L_x_494:
[----:B--2---:R1:W-:Y:S02]  /*4f30*/  STG.E.128 desc[UR36][R52.64], R44 ;  /* 0x0000002c34007986 */ /* 0x0043e4000c101d24 */
.L_x_493:
[----:B------:R-:W-:Y:S05]  /*4f40*/  BSYNC B1 ;  /* 0x0000000000017941 */ /* 0x000fea0003800000 */
.L_x_492:
        /* <DEDUP_REMOVED lines=20> */
[----:B------:R-:W-:Y:S02]  /*5090*/  LOP3.LUT R71, R47, 0xffff0000, RZ, 0xc0, !PT ;  /* 0xffff00002f477812 */ /* 0x000fe400078ec0ff */
[----:B------:R-:W-:Y:S01]  /*50a0*/  PRMT R160, R160, 0x5410, R77 ;  /* 0x00005410a0a07816 */ /* 0x000fe2000000004d */
[----:B------:R-:W-:Y:S01]  /*50b0*/  FMUL.FTZ R79, R57, R75 ;  /* 0x0000004b394f7220 */ /* 0x000fe20000410000 */
[----:B------:R-:W-:Y:S01]  /*50c0*/  LOP3.LUT R47, R45, 0xffff0000, RZ, 0xc0, !PT ;  /* 0xffff00002d2f7812 */ /* 0x000fe200078ec0ff */
[-C--:B------:R-:W-:Y:S01]  /*50d0*/  FMUL.FTZ R57, R57, R73.reuse ;  /* 0x0000004939397220 */ /* 0x080fe20000410000 */
[----:B------:R-:W-:Y:S01]  /*50e0*/  LOP3.LUT R74, R162, 0xffff0000, RZ, 0xc0, !PT ;  /* 0xffff0000a24a7812 */ /* 0x000fe200078ec0ff */
[----:B------:R-:W-:Y:S01]  /*50f0*/  FFMA.FTZ R79, R56, R73, -R79 ;  /* 0x00000049384f7223 */ /* 0x000fe2000001084f */
[----:B------:R-:W-:Y:S01]  /*5100*/  SHF.L.U32 R46, R45, 0x10, RZ ;  /* 0x000000102d2e7819 */ /* 0x000fe200000006ff */
[----:B------:R-:W-:Y:S01]  /*5110*/  IMAD.U32 R45, R44, 0x10000, RZ ;  /* 0x000100002c2d7824 */ /* 0x000fe200078e00ff */
[----:B------:R-:W-:Y:S01]  /*5120*/  LOP3.LUT R72, R160, 0xffff0000, RZ, 0xc0, !PT ;  /* 0xffff0000a0487812 */ /* 0x000fe200078ec0ff */
[----:B------:R-:W-:Y:S01]  /*5130*/  FMUL.FTZ R77, R47, R74 ;  /* 0x0000004a2f4d7220 */ /* 0x000fe20000410000 */
[----:B------:R-:W-:Y:S01]  /*5140*/  LOP3.LUT R163, R163, 0xffff0000, RZ, 0xc0, !PT ;  /* 0xffff0000a3a37812 */ /* 0x000fe200078ec0ff */
[----:B------:R-:W-:Y:S01]  /*5150*/  FFMA.FTZ R56, R56, R75, R57 ;  /* 0x0000004b38387223 */ /* 0x000fe20000010039 */
[----:B------:R-:W-:Y:S01]  /*5160*/  LOP3.LUT R161, R161, 0xffff0000, RZ, 0xc0, !PT ;  /* 0xffff0000a1a17812 */ /* 0x000fe200078ec0ff */
[-C--:B------:R-:W-:Y:S01]  /*5170*/  FMUL.FTZ R47, R47, R72.reuse ;  /* 0x000000482f2f7220 */ /* 0x080fe20000410000 */
[----:B------:R-:W-:Y:S01]  /*5180*/  LOP3.LUT R44, R44, 0xffff0000, RZ, 0xc0, !PT ;  /* 0xffff00002c2c7812 */ /* 0x000fe200078ec0ff */
[----:B------:R-:W-:Y:S01]  /*5190*/  FFMA.FTZ R77, R46, R72, -R77 ;  /* 0x000000482e4d7223 */ /* 0x000fe2000001084d */
        /* <DEDUP_REMOVED lines=17> */
.L_x_499:
[----:B------:R-:W-:Y:S05]  /*52b0*/  BSYNC B2 ;  /* 0x0000000000027941 */ /* 0x000fea0003800000 */
.L_x_498:
[----:B--2---:R1:W-:Y:S02]  /*52c0*/  STG.E.128 desc[UR36][R52.64+0x40], R44 ;  /* 0x0000402c34007986 */ /* 0x0043e4000c101d24 */
.L_x_497:
[----:B------:R-:W-:Y:S05]  /*52d0*/  BSYNC B1 ;  /* 0x0000000000017941 */ /* 0x000fea0003800000 */
.L_x_496:
        /* <DEDUP_REMOVED lines=8> */
[----:B------:R-:W-:Y:S01]  /*5360*/  SHF.R.U64 R68, R68, 0x10, R69 ;  /* 0x0000001044447819 */ /* 0x000fe20000001245 */
[----:B--2---:R-:W-:Y:S01]  /*5370*/  IMAD.U32 R56, R46, 0x10000, RZ ;  /* 0x000100002e387824 */ /* 0x004fe200078e00ff */
[----:B------:R-:W-:Y:S01]  /*5380*/  SHF.R.U64 R70, R66, 0x10, R67 ;  /* 0x0000001042467819 */ /* 0x000fe20000001243 */
[----:B------:R-:W-:Y:S01]  /*5390*/  IMAD.U32 R66, R47, 0x10000, RZ ;  /* 0x000100002f427824 */ /* 0x000fe200078e00ff */
[----:B------:R-:W-:Y:S02]  /*53a0*/  SHF.R.U32.HI R69, RZ, 0x10, R69 ;  /* 0x00000010ff457819 */ /* 0x000fe40000011645 */
[----:B------:R-:W-:Y:S02]  /*53b0*/  SHF.R.U32.HI R71, RZ, 0x10, R67 ;  /* 0x00000010ff477819 */ /* 0x000fe40000011643 */
[----:B------:R-:W-:Y:S02]  /*53c0*/  PRMT R157, R157, 0x5410, R68 ;  /* 0x000054109d9d7816 */ /* 0x000fe40000000044 */
[----:B------:R-:W-:-:S02]  /*53d0*/  PRMT R159, R159, 0x5410, R70 ;  /* 0x000054109f9f7816 */ /* 0x000fc40000000046 */
[----:B------:R-:W-:Y:S02]  /*53e0*/  PRMT R156, R156, 0x5410, R69 ;  /* 0x000054109c9c7816 */ /* 0x000fe40000000045 */
[----:B------:R-:W-:Y:S02]  /*53f0*/  LOP3.LUT R67, R47, 0xffff0000, RZ, 0xc0, !PT ;  /* 0xffff00002f437812 */ /* 0x000fe400078ec0ff */
[----:B------:R-:W-:Y:S01]  /*5400*/  PRMT R158, R158, 0x5410, R71 ;  /* 0x000054109e9e7816 */ /* 0x000fe20000000047 */
[----:B------:R-:W-:Y:S01]  /*5410*/  IMAD.U32 R71, R156, 0x10000, RZ ;  /* 0x000100009c477824 */ /* 0x000fe200078e00ff */
[----:B------:R-:W-:Y:S02]  /*5420*/  LOP3.LUT R47, R45, 0xffff0000, RZ, 0xc0, !PT ;  /* 0xffff00002d2f7812 */ /* 0x000fe400078ec0ff */
[----:B------:R-:W-:Y:S01]  /*5430*/  LOP3.LUT R70, R157, 0xffff0000, RZ, 0xc0, !PT ;  /* 0xffff00009d467812 */ /* 0x000fe200078ec0ff */
[----:B------:R-:W-:Y:S01]  /*5440*/  IMAD.U32 R69, R158, 0x10000, RZ ;  /* 0x000100009e457824 */ /* 0x000fe200078e00ff */
[----:B------:R-:W-:Y:S01]  /*5450*/  LOP3.LUT R68, R159, 0xffff0000, RZ, 0xc0, !PT ;  /* 0xffff00009f447812 */ /* 0x000fe200078ec0ff */
[----:B------:R-:W-:Y:S01]  /*5460*/  IMAD.U32 R157, R157, 0x10000, RZ ;  /* 0x000100009d9d7824 */ /* 0x000fe200078e00ff */
[----:B------:R-:W-:Y:S01]  /*5470*/  LOP3.LUT R57, R46, 0xffff0000, RZ, 0xc0, !PT ;  /* 0xffff00002e397812 */ /* 0x000fe200078ec0ff */
[----:B------:R-:W-:-:S02]  /*5480*/  IMAD.U32 R46, R45, 0x10000, RZ ;  /* 0x000100002d2e7824 */ /* 0x000fc400078e00ff */
[C---:B------:R-:W-:Y:S01]  /*5490*/  FMUL.FTZ R73, R47.reuse, R70 ;  /* 0x000000462f497220 */ /* 0x040fe20000410000 */
[C---:B------:R-:W-:Y:S02]  /*54a0*/  IMAD.U32 R45, R44.reuse, 0x10000, RZ ;  /* 0x000100002c2d7824 */ /* 0x040fe400078e00ff */
[-C--:B------:R-:W-:Y:S01]  /*54b0*/  FMUL.FTZ R47, R47, R68.reuse ;  /* 0x000000442f2f7220 */ /* 0x080fe20000410000 */
[----:B------:R-:W-:Y:S01]  /*54c0*/  LOP3.LUT R44, R44, 0xffff0000, RZ, 0xc0, !PT ;  /* 0xffff00002c2c7812 */ /* 0x000fe200078ec0ff */
[C---:B------:R-:W-:Y:S01]  /*54d0*/  FMUL.FTZ R75, R57.reuse, R71 ;  /* 0x00000047394b7220 */ /* 0x040fe20000410000 */
[----:B------:R-:W-:Y:S01]  /*54e0*/  LOP3.LUT R156, R156, 0xffff0000, RZ, 0xc0, !PT ;  /* 0xffff00009c9c7812 */ /* 0x000fe200078ec0ff */
[-C--:B------:R-:W-:Y:S01]  /*54f0*/  FMUL.FTZ R57, R57, R69.reuse ;  /* 0x0000004539397220 */ /* 0x080fe20000410000 */
[----:B------:R-:W-:Y:S01]  /*5500*/  LOP3.LUT R158, R158, 0xffff0000, RZ, 0xc0, !PT ;  /* 0xffff00009e9e7812 */ /* 0x000fe200078ec0ff */
[----:B------:R-:W-:Y:S02]  /*5510*/  IMAD.U32 R159, R159, 0x10000, RZ ;  /* 0x000100009f9f7824 */ /* 0x000fe400078e00ff */
[C---:B------:R-:W-:Y:S01]  /*5520*/  FFMA.FTZ R73, R46.reuse, R68, -R73 ;  /* 0x000000442e497223 */ /* 0x040fe20000010849 */
[----:B------:R-:W-:Y:S01]  /*5530*/  FFMA.FTZ R70, R46, R70, R47 ;  /* 0x000000462e467223 */ /* 0x000fe2000001002f */
[----:B------:R-:W-:Y:S01]  /*5540*/  FFMA.FTZ R75, R56, R69, -R75 ;  /* 0x00000045384b7223 */ /* 0x000fe2000001084b */
[----:B------:R-:W-:Y:S01]  /*5550*/  FMUL.FTZ R46, R44, R157 ;  /* 0x0000009d2c2e7220 */ /* 0x000fe20000410000 */
[----:B------:R-:W-:Y:S01]  /*5560*/  FFMA.FTZ R56, R56, R71, R57 ;  /* 0x0000004738387223 */ /* 0x000fe20000010039 */
[C---:B------:R-:W-:Y:S01]  /*5570*/  FMUL.FTZ R47, R67.reuse, R156 ;  /* 0x0000009c432f7220 */ /* 0x040fe20000410000 */
[-C--:B------:R-:W-:Y:S01]  /*5580*/  FMUL.FTZ R44, R44, R159.reuse ;  /* 0x0000009f2c2c7220 */ /* 0x080fe20000410000 */
[-C--:B------:R-:W-:Y:S01]  /*5590*/  FMUL.FTZ R67, R67, R158.reuse ;  /* 0x0000009e43437220 */ /* 0x080fe20000410000 */
        /* <DEDUP_REMOVED lines=8> */
[----:B------:R-:W-:Y:S01]  /*5620*/  F2FP.BF16.F32.PACK_AB R47, R66, R47 ;  /* 0x0000002f422f723e */ /* 0x000fe200000010ff */
[----:B------:R-:W-:-:S07]  /*5630*/  IMAD.MOV.U32 R46, RZ, RZ, R56 ;  /* 0x000000ffff2e7224 */ /* 0x000fce00078e0038 */
.L_x_503:
[----:B------:R-:W-:Y:S05]  /*5640*/  BSYNC B2 ;  /* 0x0000000000027941 */ /* 0x000fea0003800000 */
.L_x_502:
[----:B--2---:R1:W-:Y:S02]  /*5650*/  STG.E.128 desc[UR36][R52.64+0x80], R44 ;  /* 0x0000802c34007986 */ /* 0x0043e4000c101d24 */
.L_x_501:
[----:B------:R-:W-:Y:S05]  /*5660*/  BSYNC B1 ;  /* 0x0000000000017941 */ /* 0x000fea0003800000 */
.L_x_500:
[----:B------:R-:W-:Y:S01]  /*5670*/  ISETP.NE.AND P0, PT, R8, RZ, PT ;  /* 0x000000ff0800720c */ /* 0x000fe20003f05270 */
[----:B------:R-:W-:-:S12]  /*5680*/  BSSY B1, `(.L_x_504) ;  /* 0x0000037000017945 */ /* 0x000fd80003800000 */
[----:B------:R-:W-:Y:S05]  /*5690*/  @!P0 BRA `(.L_x_505) ;  /* 0x0000000000d48947 */ /* 0x000fea0003800000 */
[----:B-1234-:R1:W2:Y:S01]  /*56a0*/  LDS.128 R44, [R54+0x6000] ;  /* 0x00600000362c7984 */ /* 0x01e2a20000000c00 */
[----:B------:R-:W-:Y:S01]  /*56b0*/  IADD3 R57, R16, 0x30, RZ ;  /* 0x0000003010397810 */ /* 0x000fe20007ffe0ff */
[----:B------:R-:W-:Y:S03]  /*56c0*/  BSSY B2, `(.L_x_506) ;  /* 0x0000031000027945 */ /* 0x000fe60003800000 */
        /* <DEDUP_REMOVED lines=35> */
[CC--:B------:R-:W-:Y:S01]  /*5900*/  FMUL.FTZ R47, R63.reuse, R142.reuse ;  /* 0x0000008e3f2f7220 */ /* 0x0c0fe20000410000 */
        /* <DEDUP_REMOVED lines=12> */
.L_x_507:
[----:B------:R-:W-:Y:S05]  /*59d0*/  BSYNC B2 ;  /* 0x0000000000027941 */ /* 0x000fea0003800000 */
.L_x_506:
[----:B--2---:R1:W-:Y:S02]  /*59e0*/  STG.E.128 desc[UR36][R52.64+0xc0], R44 ;  /* 0x0000c02c34007986 */ /* 0x0043e4000c101d24 */
.L_x_505:
[----:B------:R-:W-:Y:S05]  /*59f0*/  BSYNC B1 ;  /* 0x0000000000017941 */ /* 0x000fea0003800000 */
.L_x_504:
        /* <DEDUP_REMOVED lines=10> */
[----:B------:R-:W-:Y:S01]  /*5aa0*/  SHF.R.U32.HI R63, RZ, 0x10, R59 ;  /* 0x00000010ff3f7819 */ /* 0x000fe2000001163b */
[----:B------:R-:W-:Y:S01]  /*5ab0*/  IMAD.U32 R57, R47, 0x10000, RZ ;  /* 0x000100002f397824 */ /* 0x000fe200078e00ff */
[--C-:B------:R-:W-:Y:S02]  /*5ac0*/  SHF.R.U64 R59, R60, 0x10, R61.reuse ;  /* 0x000000103c3b7819 */ /* 0x100fe4000000123d */
[----:B------:R-:W-:Y:S02]  /*5ad0*/  SHF.R.U32.HI R60, RZ, 0x10, R61 ;  /* 0x00000010ff3c7819 */ /* 0x000fe4000001163d */
[----:B------:R-:W-:Y:S02]  /*5ae0*/  PRMT R136, R136, 0x5410, R63 ;  /* 0x0000541088887816 */ /* 0x000fe4000000003f */
[----:B------:R-:W-:-:S02]  /*5af0*/  PRMT R141, R141, 0x5410, R60 ;  /* 0x000054108d8d7816 */ /* 0x000fc4000000003c */
[----:B------:R-:W-:Y:S01]  /*5b00*/  LOP3.LUT R56, R46, 0xffff0000, RZ, 0xc0, !PT ;  /* 0xffff00002e387812 */ /* 0x000fe200078ec0ff */
[----:B------:R-:W-:Y:S01]  /*5b10*/  IMAD.U32 R60, R136, 0x10000, RZ ;  /* 0x00010000883c7824 */ /* 0x000fe200078e00ff */
[----:B------:R-:W-:Y:S01]  /*5b20*/  PRMT R137, R137, 0x5410, R62 ;  /* 0x0000541089897816 */ /* 0x000fe2000000003e */
[----:B------:R-:W-:Y:S01]  /*5b30*/  IMAD.U32 R62, R141, 0x10000, RZ ;  /* 0x000100008d3e7824 */ /* 0x000fe200078e00ff */
[----:B------:R-:W-:Y:S01]  /*5b40*/  PRMT R140, R140, 0x5410, R59 ;  /* 0x000054108c8c7816 */ /* 0x000fe2000000003b */
[----:B------:R-:W-:Y:S01]  /*5b50*/  IMAD.U32 R46, R45, 0x10000, RZ ;  /* 0x000100002d2e7824 */ /* 0x000fe200078e00ff */
[----:B------:R-:W-:Y:S01]  /*5b60*/  LOP3.LUT R58, R47, 0xffff0000, RZ, 0xc0, !PT ;  /* 0xffff00002f3a7812 */ /* 0x000fe200078ec0ff */
[C---:B------:R-:W-:Y:S01]  /*5b70*/  FMUL.FTZ R66, R56.reuse, R62 ;  /* 0x0000003e38427220 */ /* 0x040fe20000410000 */
[----:B------:R-:W-:Y:S01]  /*5b80*/  LOP3.LUT R47, R45, 0xffff0000, RZ, 0xc0, !PT ;  /* 0xffff00002d2f7812 */ /* 0x000fe200078ec0ff */
[-C--:B------:R-:W-:Y:S01]  /*5b90*/  FMUL.FTZ R56, R56, R60.reuse ;  /* 0x0000003c38387220 */ /* 0x080fe20000410000 */
[----:B------:R-:W-:Y:S01]  /*5ba0*/  LOP3.LUT R61, R140, 0xffff0000, RZ, 0xc0, !PT ;  /* 0xffff00008c3d7812 */ /* 0x000fe200078ec0ff */
[----:B------:R-:W-:Y:S01]  /*5bb0*/  FFMA.FTZ R66, R55, R60, -R66 ;  /* 0x0000003c37427223 */ /* 0x000fe20000010842 */
[----:B------:R-:W-:Y:S01]  /*5bc0*/  LOP3.LUT R59, R137, 0xffff0000, RZ, 0xc0, !PT ;  /* 0xffff0000893b7812 */ /* 0x000fe200078ec0ff */
[----:B------:R-:W-:Y:S01]  /*5bd0*/  IMAD.U32 R45, R44, 0x10000, RZ ;  /* 0x000100002c2d7824 */ /* 0x000fe200078e00ff */
[----:B------:R-:W-:Y:S01]  /*5be0*/  LOP3.LUT R141, R141, 0xffff0000, RZ, 0xc0, !PT ;  /* 0xffff00008d8d7812 */ /* 0x000fe200078ec0ff */
[----:B------:R-:W-:Y:S01]  /*5bf0*/  FFMA.FTZ R55, R55, R62, R56 ;  /* 0x0000003e37377223 */ /* 0x000fe20000010038 */
[----:B------:R-:W-:Y:S01]  /*5c00*/  LOP3.LUT R136, R136, 0xffff0000, RZ, 0xc0, !PT ;  /* 0xffff000088887812 */ /* 0x000fe200078ec0ff */
[C---:B------:R-:W-:Y:S01]  /*5c10*/  FMUL.FTZ R63, R47.reuse, R61 ;  /* 0x0000003d2f3f7220 */ /* 0x040fe20000410000 */
[----:B------:R-:W-:Y:S01]  /*5c20*/  FMUL.FTZ R64, R47, R59 ;  /* 0x0000003b2f407220 */ /* 0x000fe20000410000 */
[----:B------:R-:W-:Y:S01]  /*5c30*/  LOP3.LUT R44, R44, 0xffff0000, RZ, 0xc0, !PT ;  /* 0xffff00002c2c7812 */ /* 0x000fe200078ec0ff */
[----:B------:R-:W-:Y:S01]  /*5c40*/  FMUL.FTZ R56, R58, R141 ;  /* 0x0000008d3a387220 */ /* 0x000fe20000410000 */
[----:B------:R-:W-:Y:S01]  /*5c50*/  SHF.L.U32 R137, R137, 0x10, RZ ;  /* 0x0000001089897819 */ /* 0x000fe200000006ff */
[----:B------:R-:W-:-:S02]  /*5c60*/  IMAD.U32 R140, R140, 0x10000, RZ ;  /* 0x000100008c8c7824 */ /* 0x000fc400078e00ff */
[-C--:B------:R-:W-:Y:S01]  /*5c70*/  FMUL.FTZ R58, R58, R136.reuse ;  /* 0x000000883a3a7220 */ /* 0x080fe20000410000 */
[C---:B------:R-:W-:Y:S01]  /*5c80*/  FFMA.FTZ R63, R46.reuse, R59, -R63 ;  /* 0x0000003b2e3f7223 */ /* 0x040fe2000001083f */
[----:B------:R-:W-:Y:S01]  /*5c90*/  FFMA.FTZ R64, R46, R61, R64 ;  /* 0x0000003d2e407223 */ /* 0x000fe20000010040 */
[C---:B------:R-:W-:Y:S01]  /*5ca0*/  FFMA.FTZ R56, R57.reuse, R136, -R56 ;  /* 0x0000008839387223 */ /* 0x040fe20000010838 */
[C---:B------:R-:W-:Y:S01]  /*5cb0*/  FMUL.FTZ R46, R44.reuse, R140 ;  /* 0x0000008c2c2e7220 */ /* 0x040fe20000410000 */
[----:B------:R-:W-:Y:S01]  /*5cc0*/  FMUL.FTZ R47, R44, R137 ;  /* 0x000000892c2f7220 */ /* 0x000fe20000410000 */
[----:B------:R-:W-:Y:S01]  /*5cd0*/  FFMA.FTZ R57, R57, R141, R58 ;  /* 0x0000008d39397223 */ /* 0x000fe2000001003a */
[----:B------:R-:W-:Y:S01]  /*5ce0*/  F2FP.BF16.F32.PACK_AB R55, R55, R66 ;  /* 0x000000423737723e */ /* 0x000fe200000010ff */
[C---:B------:R-:W-:Y:S01]  /*5cf0*/  FFMA.FTZ R46, R45.reuse, R137, -R46 ;  /* 0x000000892d2e7223 */ /* 0x040fe2000001082e */
[----:B------:R-:W-:Y:S01]  /*5d00*/  FFMA.FTZ R47, R45, R140, R47 ;  /* 0x0000008c2d2f7223 */ /* 0x000fe2000001002f */
[----:B------:R-:W-:-:S02]  /*5d10*/  F2FP.BF16.F32.PACK_AB R45, R64, R63 ;  /* 0x0000003f402d723e */ /* 0x000fc400000010ff */
[----:B------:R-:W-:Y:S02]  /*5d20*/  F2FP.BF16.F32.PACK_AB R56, R57, R56 ;  /* 0x000000383938723e */ /* 0x000fe400000010ff */
[----:B------:R-:W-:Y:S01]  /*5d30*/  F2FP.BF16.F32.PACK_AB R44, R47, R46 ;  /* 0x0000002e2f2c723e */ /* 0x000fe200000010ff */
[----:B------:R-:W-:Y:S02]  /*5d40*/  IMAD.MOV.U32 R46, RZ, RZ, R55 ;  /* 0x000000ffff2e7224 */ /* 0x000fe400078e0037 */
[----:B------:R-:W-:-:S07]  /*5d50*/  IMAD.MOV.U32 R47, RZ, RZ, R56 ;  /* 0x000000ffff2f7224 */ /* 0x000fce00078e0038 */
.L_x_511:
[----:B------:R-:W-:Y:S05]  /*5d60*/  BSYNC B2 ;  /* 0x0000000000027941 */ /* 0x000fea0003800000 */
.L_x_510:
[----:B--2---:R1:W-:Y:S02]  /*5d70*/  STG.E.128 desc[UR36][R52.64+0x100], R44 ;  /* 0x0001002c34007986 */ /* 0x0043e4000c101d24 */
.L_x_509:
[----:B------:R-:W-:Y:S05]  /*5d80*/  BSYNC B1 ;  /* 0x0000000000017941 */ /* 0x000fea0003800000 */
.L_x_508:
        /* <DEDUP_REMOVED lines=30> */
[C---:B------:R-:W-:Y:S01]  /*5f70*/  FMUL.FTZ R59, R47.reuse, R56 ;  /* 0x000000382f3b7220 */ /* 0x040fe20000410000 */
[----:B------:R-:W-:Y:S01]  /*5f80*/  LOP3.LUT R92, R92, 0xffff0000, RZ, 0xc0, !PT ;  /* 0xffff00005c5c7812 */ /* 0x000fe200078ec0ff */
[-C--:B------:R-:W-:Y:S01]  /*5f90*/  FMUL.FTZ R47, R47, R54.reuse ;  /* 0x000000362f2f7220 */ /* 0x080fe20000410000 */
[----:B------:R-:W-:Y:S01]  /*5fa0*/  LOP3.LUT R44, R44, 0xffff0000, RZ, 0xc0, !PT ;  /* 0xffff00002c2c7812 */ /* 0x000fe200078ec0ff */
[----:B------:R-:W-:Y:S01]  /*5fb0*/  FFMA.FTZ R59, R46, R54, -R59 ;  /* 0x000000362e3b7223 */ /* 0x000fe2000001083b */
[----:B------:R-:W-:Y:S01]  /*5fc0*/  FFMA.FTZ R48, R48, R57, R49 ;  /* 0x0000003930307223 */ /* 0x000fe20000010031 */
[----:B------:R-:W-:-:S02]  /*5fd0*/  IMAD.U32 R94, R94, 0x10000, RZ ;  /* 0x000100005e5e7824 */ /* 0x000fc400078e00ff */
[----:B------:R-:W-:Y:S01]  /*5fe0*/  FMUL.FTZ R49, R51, R95 ;  /* 0x0000005f33317220 */ /* 0x000fe20000410000 */
[----:B------:R-:W-:Y:S02]  /*5ff0*/  IMAD.U32 R93, R93, 0x10000, RZ ;  /* 0x000100005d5d7824 */ /* 0x000fe400078e00ff */
[----:B------:R-:W-:Y:S01]  /*6000*/  FMUL.FTZ R54, R51, R92 ;  /* 0x0000005c33367220 */ /* 0x000fe20000410000 */
[----:B------:R-:W-:Y:S01]  /*6010*/  FFMA.FTZ R56, R46, R56, R47 ;  /* 0x000000382e387223 */ /* 0x000fe2000001002f */
        /* <DEDUP_REMOVED lines=12> */
.L_x_513:
[----:B------:R-:W-:Y:S05]  /*60e0*/  BSYNC B1 ;  /* 0x0000000000017941 */ /* 0x000fea0003800000 */
.L_x_512:
[----:B--2---:R1:W-:Y:S01]  /*60f0*/  STG.E.128 desc[UR36][R52.64+0x140], R44 ;  /* 0x0001402c34007986 */ /* 0x0043e2000c101d24 */
[----:B------:R-:W-:Y:S05]  /*6100*/  BRA `(.L_x_491) ;  /* 0x0000004000507947 */ /* 0x000fea0003800000 */
.L_x_459:
        /* <DEDUP_REMOVED lines=18> */
[----:B------:R-:W-:Y:S02]  /*6230*/  IADD3 R44, P1, R110, R92, RZ ;  /* 0x0000005c6e2c7210 */ /* 0x000fe40007f3e0ff */
[----:B------:R-:W-:Y:S02]  /*6240*/  CS2R R54, SRZ ;  /* 0x0000000000367805 */ /* 0x000fe4000001ff00 */
[----:B------:R-:W-:Y:S01]  /*6250*/  CS2R R52, SRZ ;  /* 0x0000000000347805 */ /* 0x000fe2000001ff00 */
[----:B------:R-:W-:Y:S01]  /*6260*/  IMAD.X R46, R0, 0x1, R31, P0 ;  /* 0x00000001002e7824 */ /* 0x000fe200000e061f */
[----:B------:R-:W-:Y:S02]  /*6270*/  LEA R68, P0, R45, UR4, 0x1 ;  /* 0x000000042d447c11 */ /* 0x000fe4000f8008ff */
[----:B------:R-:W-:-:S02]  /*6280*/  CS2R R66, SRZ ;  /* 0x0000000000427805 */ /* 0x000fc4000001ff00 */
[----:B------:R-:W-:Y:S02]  /*6290*/  CS2R R64, SRZ ;  /* 0x0000000000407805 */ /* 0x000fe4000001ff00 */
[----:B------:R-:W-:Y:S01]  /*62a0*/  LEA.HI.X R69, R45, UR5, R46, 0x1, P0 ;  /* 0x000000052d457c11 */ /* 0x000fe200080f0c2e */
[----:B------:R-:W-:Y:S01]  /*62b0*/  ULDC.64 UR4, c[0x0][0x3e0] ;  /* 0x0000f80000047ab9 */ /* 0x000fe20000000a00 */
[----:B------:R-:W-:Y:S01]  /*62c0*/  ISETP.GE.AND P0, PT, R22, R122, PT ;  /* 0x0000007a1600720c */ /* 0x000fe20003f06270 */
[----:B------:R-:W-:Y:S01]  /*62d0*/  IMAD.X R45, R3, 0x1, R33, P1 ;  /* 0x00000001032d7824 */ /* 0x000fe200008e0621 */
[----:B------:R-:W-:-:S04]  /*62e0*/  LEA R72, P1, R44, UR4, 0x1 ;  /* 0x000000042c487c11 */ /* 0x000fc8000f8208ff */
[----:B------:R-:W-:Y:S02]  /*62f0*/  LEA.HI.X R73, R44, UR5, R45, 0x1, P1 ;  /* 0x000000052c497c11 */ /* 0x000fe400088f0c2d */
[----:B------:R-:W-:-:S05]  /*6300*/  ISETP.GE.AND P1, PT, R184, R122, PT ;  /* 0x0000007ab800720c */ /* 0x000fca0003f26270 */
[----:B------:R0:W5:Y:S04]  /*6310*/  @!P0 LDG.E.128 R52, desc[UR36][R68.64] ;  /* 0x0000002444348981 */ /* 0x000168000c1e1d00 */
[----:B------:R0:W5:Y:S01]  /*6320*/  @!P0 LDG.E.128 R64, desc[UR36][R72.64] ;  /* 0x0000002448408981 */ /* 0x000162000c1e1d00 */
[----:B------:R-:W-:Y:S02]  /*6330*/  ISETP.GE.AND P0, PT, R185, R122, PT ;  /* 0x0000007ab900720c */ /* 0x000fe40003f06270 */
        /* <DEDUP_REMOVED lines=8> */
[----:B------:R0:W5:Y:S04]  /*63c0*/  @!P1 LDG.E.128 R48, desc[UR36][R68.64+0x40] ;  /* 0x0000402444309981 */ /* 0x000168000c1e1d00 */
[----:B------:R0:W5:Y:S04]  /*63d0*/  @!P0 LDG.E.128 R44, desc[UR36][R68.64+0x80] ;  /* 0x00008024442c8981 */ /* 0x000168000c1e1d00 */
[----:B------:R0:W5:Y:S04]  /*63e0*/  @!P1 LDG.E.128 R60, desc[UR36][R72.64+0x40] ;  /* 0x00004024483c9981 */ /* 0x000168000c1e1d00 */
[----:B------:R0:W5:Y:S02]  /*63f0*/  @!P0 LDG.E.128 R56, desc[UR36][R72.64+0x80] ;  /* 0x0000802448388981 */ /* 0x000164000c1e1d00 */
.L_x_515:
[----:B------:R-:W-:Y:S05]  /*6400*/  BSYNC B1 ;  /* 0x0000000000017941 */ /* 0x000fea0003800000 */
.L_x_514:
[----:B------:R-:W-:Y:S01]  /*6410*/  ISETP.GE.AND P0, PT, R202, R4, PT ;  /* 0x00000004ca00720c */ /* 0x000fe20003f06270 */
[----:B------:R-:W-:Y:S01]  /*6420*/  BSSY B1, `(.L_x_516) ;  /* 0x000002e000017945 */ /* 0x000fe20003800000 */
[----:B0-----:R-:W-:Y:S02]  /*6430*/  CS2R R68, SRZ ;  /* 0x0000000000447805 */ /* 0x001fe4000001ff00 */
        /* <DEDUP_REMOVED lines=17> */
[----:B------:R-:W-:Y:S02]  /*6550*/  IADD3.X R69, R31, R0, R38, P1, P5 ;  /* 0x000000001f457210 */ /* 0x000fe40000fea426 */
[----:B------:R-:W-:Y:S02]  /*6560*/  CS2R R76, SRZ ;  /* 0x00000000004c7805 */ /* 0x000fe4000001ff00 */
[----:B------:R-:W-:Y:S02]  /*6570*/  IADD3 R0, P1, P5, R110, R92, R39 ;  /* 0x0000005c6e007210 */ /* 0x000fe40007d3e027 */
[----:B------:R-:W-:-:S02]  /*6580*/  CS2R R90, SRZ ;  /* 0x00000000005a7805 */ /* 0x000fc4000001ff00 */
[----:B------:R-:W-:Y:S02]  /*6590*/  CS2R R88, SRZ ;  /* 0x0000000000587805 */ /* 0x000fe4000001ff00 */
[----:B------:R-:W-:Y:S02]  /*65a0*/  IADD3.X R3, R33, R3, R41, P1, P5 ;  /* 0x0000000321037210 */ /* 0x000fe40000fea429 */
[----:B------:R-:W-:-:S04]  /*65b0*/  LEA R92, P1, R94, UR4, 0x1 ;  /* 0x000000045e5c7c11 */ /* 0x000fc8000f8208ff */
[----:B------:R-:W-:Y:S02]  /*65c0*/  LEA.HI.X R93, R94, UR5, R69, 0x1, P1 ;  /* 0x000000055e5d7c11 */ /* 0x000fe400088f0c45 */
[----:B------:R-:W-:-:S04]  /*65d0*/  LEA R94, P1, R0, UR6, 0x1 ;  /* 0x00000006005e7c11 */ /* 0x000fc8000f8208ff */
[----:B------:R-:W-:Y:S02]  /*65e0*/  LEA.HI.X R95, R0, UR7, R3, 0x1, P1 ;  /* 0x00000007005f7c11 */ /* 0x000fe400088f0c03 */
[----:B------:R-:W-:Y:S02]  /*65f0*/  ISETP.GE.AND P1, PT, R22, R122, PT ;  /* 0x0000007a1600720c */ /* 0x000fe40003f26270 */
[----:B------:R-:W-:Y:S02]  /*6600*/  CS2R R74, SRZ ;  /* 0x00000000004a7805 */ /* 0x000fe4000001ff00 */
[----:B------:R-:W-:Y:S02]  /*6610*/  CS2R R72, SRZ ;  /* 0x0000000000487805 */ /* 0x000fe4000001ff00 */
[----:B------:R-:W-:Y:S02]  /*6620*/  CS2R R86, SRZ ;  /* 0x0000000000567805 */ /* 0x000fe4000001ff00 */
[----:B------:R-:W-:-:S05]  /*6630*/  CS2R R84, SRZ ;  /* 0x0000000000547805 */ /* 0x000fca000001ff00 */
[----:B------:R0:W5:Y:S04]  /*6640*/  @!P1 LDG.E.128 R76, desc[UR36][R92.64] ;  /* 0x000000245c4c9981 */ /* 0x000168000c1e1d00 */
[----:B------:R0:W5:Y:S01]  /*6650*/  @!P1 LDG.E.128 R88, desc[UR36][R94.64] ;  /* 0x000000245e589981 */ /* 0x000162000c1e1d00 */
[----:B------:R-:W-:Y:S02]  /*6660*/  ISETP.GE.AND P1, PT, R184, R122, PT ;  /* 0x0000007ab800720c */ /* 0x000fe40003f26270 */
[----:B------:R-:W-:Y:S02]  /*6670*/  CS2R R70, SRZ ;  /* 0x0000000000467805 */ /* 0x000fe4000001ff00 */
[----:B------:R-:W-:Y:S02]  /*6680*/  CS2R R68, SRZ ;  /* 0x0000000000447805 */ /* 0x000fe4000001ff00 */
[----:B------:R-:W-:-:S02]  /*6690*/  CS2R R82, SRZ ;  /* 0x0000000000527805 */ /* 0x000fc4000001ff00 */
[----:B------:R-:W-:-:S05]  /*66a0*/  CS2R R80, SRZ ;  /* 0x0000000000507805 */ /* 0x000fca000001ff00 */
[----:B------:R0:W5:Y:S04]  /*66b0*/  @!P1 LDG.E.128 R72, desc[UR36][R92.64+0x40] ;  /* 0x000040245c489981 */ /* 0x000168000c1e1d00 */
[----:B------:R0:W5:Y:S01]  /*66c0*/  @!P1 LDG.E.128 R84, desc[UR36][R94.64+0x40] ;  /* 0x000040245e549981 */ /* 0x000162000c1e1d00 */
[----:B------:R-:W-:-:S13]  /*66d0*/  ISETP.GE.AND P1, PT, R185, R122, PT ;  /* 0x0000007ab900720c */ /* 0x000fda0003f26270 */
[----:B------:R0:W5:Y:S04]  /*66e0*/  @!P1 LDG.E.128 R68, desc[UR36][R92.64+0x80] ;  /* 0x000080245c449981 */ /* 0x000168000c1e1d00 */
[----:B------:R0:W5:Y:S02]  /*66f0*/  @!P1 LDG.E.128 R80, desc[UR36][R94.64+0x80] ;  /* 0x000080245e509981 */ /* 0x000164000c1e1d00 */
.L_x_517:
[----:B------:R-:W-:Y:S05]  /*6700*/  BSYNC B1 ;  /* 0x0000000000017941 */ /* 0x000fea0003800000 */
.L_x_516:
[----:B------:R-:W-:Y:S01]  /*6710*/  IMAD.MOV.U32 R0, RZ, RZ, R44 ;  /* 0x000000ffff007224 */ /* 0x000fe200078e002c */
[----:B------:R-:W-:Y:S01]  /*6720*/  MOV R3, R45 ;  /* 0x0000002d00037202 */ /* 0x000fe20000000f00 */
[----:B0-----:R-:W-:Y:S01]  /*6730*/  IMAD.MOV.U32 R93, RZ, RZ, R49 ;  /* 0x000000ffff5d7224 */ /* 0x001fe200078e0031 */
[----:B------:R-:W-:Y:S01]  /*6740*/  ISETP.NE.AND P1, PT, R188, 0x3, PT ;  /* 0x00000003bc00780c */ /* 0x000fe20003f25270 */
        /* <DEDUP_REMOVED lines=37> */
[----:B------:R-:W-:Y:S01]  /*69a0*/  PRMT R167, R167, 0x5410, R0 ;  /* 0x00005410a7a77816 */ /* 0x000fe20000000000 */
[----:B-----5:R-:W-:Y:S01]  /*69b0*/  IMAD.MOV.U32 R0, RZ, RZ, R70 ;  /* 0x000000ffff007224 */ /* 0x020fe200078e0046 */
        /* <DEDUP_REMOVED lines=47> */
[----:B------:R-:W-:Y:S02]  /*6cb0*/  PRMT R231, R98, 0x7610, R231 ;  /* 0x0000761062e77816 */ /* 0x000fe400000000e7 */
[----:B------:R-:W-:Y:S02]  /*6cc0*/  PRMT R226, R93, 0x7610, R226 ;  /* 0x000076105de27816 */ /* 0x000fe400000000e2 */
[----:B------:R-:W-:Y:S02]  /*6cd0*/  PRMT R227, R92, 0x7610, R227 ;  /* 0x000076105ce37816 */ /* 0x000fe400000000e3 */
[----:B------:R-:W-:Y:S02]  /*6ce0*/  PRMT R228, R3, 0x7610, R228 ;  /* 0x0000761003e47816 */ /* 0x000fe400000000e4 */
[----:B------:R-:W-:Y:S01]  /*6cf0*/  PRMT R229, R0, 0x7610, R229 ;  /* 0x0000761000e57816 */ /* 0x000fe200000000e5 */
[----:B------:R-:W-:Y:S06]  /*6d00*/  @!P1 BRA `(.L_x_518) ;  /* 0x0000000000049947 */ /* 0x000fec0003800000 */
[----:B------:R-:W-:Y:S01]  /*6d10*/  BPT.TRAP 0x1 ;  /* 0x000000040000795c */ /* 0x000fe20000300000 */
.L_x_518:
[----:B------:R-:W-:Y:S01]  /*6d20*/  IMAD R3, R18, 0x8, R2 ;  /* 0x0000000812037824 */ /* 0x000fe200078e0202 */
[----:B------:R-:W-:Y:S01]  /*6d30*/  SHF.L.U32 R0, R186, 0x1f, RZ ;  /* 0x0000001fba007819 */ /* 0x000fe200000006ff */
[----:B------:R-:W0:Y:S01]  /*6d40*/  LDC R151, c[0x0][0x2e4] ;  /* 0x0000b900ff977b82 */ /* 0x000e220000000800 */
[----:B------:R-:W-:Y:S02]  /*6d50*/  BSSY B1, `(.L_x_519) ;  /* 0x0000004000017945 */ /* 0x000fe40003800000 */
[----:B------:R-:W1:Y:S05]  /*6d60*/  SYNCS.PHASECHK.TRANS64.TRYWAIT P5, [R3+URZ+0x34890], R0 ;  /* 0x03489000030075a7 */ /* 0x000e6a00080a017f */
[----:B------:R-:W2:Y:S01]  /*6d70*/  LDC.64 R130, c[0x0][0x2f0] ;  /* 0x0000bc00ff827b82 */ /* 0x000ea20000000a00 */
[----:B-1----:R-:W-:Y:S05]  /*6d80*/  @!P5 BRA `(.L_x_520) ;  /* 0x000001800030d947 */ /* 0x002fea0003800000 */
.L_x_763:
[----:B------:R-:W-:Y:S05]  /*6d90*/  BSYNC B1 ;  /* 0x0000000000017941 */ /* 0x000fea0003800000 */
.L_x_519:
[----:B------:R-:W-:Y:S01]  /*6da0*/  BSSY B1, `(.L_x_521) ;  /* 0x000018f000017945 */ /* 0x000fe20003800000 */
[----:B0-----:R-:W-:Y:S02]  /*6db0*/  IMAD.IADD R153, R151, 0x1, -R119 ;  /* 0x0000000197997824 */ /* 0x001fe400078e0a77 */
[----:B------:R-:W-:Y:S01]  /*6dc0*/  IMAD.MOV.U32 R133, RZ, RZ, R96 ;  /* 0x000000ffff857224 */ /* 0x000fe200078e0060 */
[----:B------:R-:W-:Y:S06]  /*6dd0*/  @P4 BRA `(.L_x_522) ;  /* 0x00000018002c4947 */ /* 0x000fec0003800000 */
[----:B------:R-:W-:Y:S01]  /*6de0*/  ISETP.NE.AND P4, PT, R14, RZ, PT ;  /* 0x000000ff0e00720c */ /* 0x000fe20003f85270 */
[-C--:B--2---:R-:W-:Y:S01]  /*6df0*/  IMAD R92, R148, R130.reuse, RZ ;  /* 0x00000082945c7224 */ /* 0x084fe200078e02ff */
[----:B------:R-:W-:Y:S01]  /*6e00*/  BSSY B2, `(.L_x_523) ;  /* 0x0000083000027945 */ /* 0x000fe20003800000 */
[----:B------:R-:W-:-:S04]  /*6e10*/  IMAD.WIDE.U32 R136, R19, R130, R132 ;  /* 0x0000008213887225 */ /* 0x000fc800078e0084 */
[----:B------:R-:W-:-:S04]  /*6e20*/  IMAD R93, R19, R131, R92 ;  /* 0x00000083135d7224 */ /* 0x000fc800078e025c */
[----:B------:R-:W-:Y:S02]  /*6e30*/  IMAD.IADD R170, R93, 0x1, R137 ;  /* 0x000000015daa7824 */ /* 0x000fe400078e0289 */
[----:B------:R-:W-:Y:S05]  /*6e40*/  @!P4 BRA `(.L_x_524) ;  /* 0x0000000400f8c947 */ /* 0x000fea0003800000 */
[----:B------:R-:W-:Y:S01]  /*6e50*/  SEL R92, R119, R153, !P3 ;  /* 0x00000099775c7207 */ /* 0x000fe20005800000 */
[----:B------:R-:W-:Y:S01]  /*6e60*/  BSSY B3, `(.L_x_525) ;  /* 0x000007a000037945 */ /* 0x000fe20003800000 */
[----:B------:R-:W-:Y:S02]  /*6e70*/  IADD3 R96, P4, P5, R104, R136, R29 ;  /* 0x0000008868607210 */ /* 0x000fe40007d9e01d */
[----:B------:R-:W-:Y:S02]  /*6e80*/  SHF.R.S32.HI R93, RZ, 0x1f, R92 ;  /* 0x0000001fff5d7819 */ /* 0x000fe4000001145c */
[----:B------:R-:W-:Y:S02]  /*6e90*/  IADD3.X R97, R101, R170, R13, P4, P5 ;  /* 0x000000aa65617210 */ /* 0x000fe400027ea40d */
[----:B------:R-:W-:-:S04]  /*6ea0*/  LEA.HI R93, R93, R92, RZ, 0x4 ;  /* 0x0000005c5d5d7211 */ /* 0x000fc800078f20ff */
[----:B------:R-:W-:-:S05]  /*6eb0*/  LEA.HI.SX32 R92, R93, R30, 0x1c ;  /* 0x0000001e5d5c7211 */ /* 0x000fca00078fe2ff */
[----:B------:R-:W-:-:S05]  /*6ec0*/  IMAD.SHL.U32 R93, R92, 0x8, RZ ;  /* 0x000000085c5d7824 */ /* 0x000fca00078e00ff */
[----:B------:R-:W-:-:S13]  /*6ed0*/  ISETP.GE.AND P4, PT, R93, R151, PT ;  /* 0x000000975d00720c */ /* 0x000fda0003f86270 */
[--C-:B------:R-:W-:Y:S02]  /*6ee0*/  @!P4 SHF.R.S32.HI R95, RZ, 0x1f, R93.reuse ;  /* 0x0000001fff5fc819 */ /* 0x100fe4000001145d */
[----:B------:R-:W-:-:S04]  /*6ef0*/  @!P4 IADD3 R94, P5, P6, R104, R136, R93 ;  /* 0x00000088685ec210 */ /* 0x000fc80007ebe05d */
[----:B------:R-:W-:Y:S02]  /*6f00*/  @!P4 IADD3.X R95, R101, R170, R95, P5, P6 ;  /* 0x000000aa655fc210 */ /* 0x000fe40002fec45f */
[----:B------:R-:W-:-:S04]  /*6f10*/  LEA R140, P5, R96, R120, 0x1 ;  /* 0x00000078608c7211 */ /* 0x000fc800078a08ff */
[----:B------:R-:W-:Y:S02]  /*6f20*/  LEA.HI.X R141, R96, R121, R97, 0x1, P5 ;  /* 0x00000079608d7211 */ /* 0x000fe400028f0c61 */
[----:B------:R-:W-:-:S04]  /*6f30*/  @!P4 LEA R142, P5, R94, R120, 0x1 ;  /* 0x000000785e8ec211 */ /* 0x000fc800078a08ff */
[----:B------:R-:W-:Y:S02]  /*6f40*/  @!P4 LEA.HI.X R143, R94, R121, R95, 0x1, P5 ;  /* 0x000000795e8fc211 */ /* 0x000fe400028f0c5f */
[----:B------:R-:W-:Y:S02]  /*6f50*/  SHF.R.S32.HI R95, RZ, 0x1f, R92 ;  /* 0x0000001fff5f7819 */ /* 0x000fe4000001145c */
[----:B------:R-:W-:Y:S02]  /*6f60*/  LOP3.LUT R94, R189, 0x38, R93, 0xf8, !PT ;  /* 0x00000038bd5e7812 */ /* 0x000fe400078ef85d */
[----:B------:R-:W-:Y:S01]  /*6f70*/  LEA.HI R92, R95, R92, RZ, 0x3 ;  /* 0x0000005c5f5c7211 */ /* 0x000fe200078f18ff */
[----:B------:R-:W-:Y:S01]  /*6f80*/  IMAD R95, R18, 0x6000, R146 ;  /* 0x00006000125f7824 */ /* 0x000fe200078e0292 */
[----:B------:R-:W-:Y:S02]  /*6f90*/  LOP3.LUT R94, R94, R191, RZ, 0x3c, !PT ;  /* 0x000000bf5e5e7212 */ /* 0x000fe400078e3cff */
[----:B------:R-:W-:Y:S01]  /*6fa0*/  ISETP.GE.AND P5, PT, R22, R122, PT ;  /* 0x0000007a1600720c */ /* 0x000fe20003fa6270 */
[----:B------:R-:W-:-:S05]  /*6fb0*/  IMAD.SHL.U32 R92, R92, 0x400, RZ ;  /* 0x000004005c5c7824 */ /* 0x000fca00078e00ff */
[----:B------:R-:W-:Y:S01]  /*6fc0*/  LOP3.LUT R93, R92, 0x7fffe000, RZ, 0xc0, !PT ;  /* 0x7fffe0005c5d7812 */ /* 0x000fe200078ec0ff */
[----:B------:R-:W-:-:S04]  /*6fd0*/  IMAD R92, R95, 0x2, R2 ;  /* 0x000000025f5c7824 */ /* 0x000fc800078e0202 */
[----:B------:R-:W-:-:S04]  /*6fe0*/  IMAD R93, R190, 0x200, R93 ;  /* 0x00000200be5d7824 */ /* 0x000fc800078e025d */
[----:B------:R-:W-:-:S04]  /*6ff0*/  IMAD.IADD R93, R93, 0x1, R94 ;  /* 0x000000015d5d7824 */ /* 0x000fc800078e025e */
[----:B------:R-:W-:-:S04]  /*7000*/  IMAD R93, R18, 0x6000, R93 ;  /* 0x00006000125d7824 */ /* 0x000fc800078e025d */
[----:B------:R-:W-:Y:S02]  /*7010*/  IMAD R96, R93, 0x2, R2 ;  /* 0x000000025d607824 */ /* 0x000fe400078e0202 */
[----:B------:R-:W0:Y:S04]  /*7020*/  LDS.128 R92, [R92+0x1c400] ;  /* 0x01c400005c5c7984 */ /* 0x000e280000000c00 */
[----:B------:R-:W2:Y:S01]  /*7030*/  LDS.128 R96, [R96+0x1c400] ;  /* 0x01c4000060607984 */ /* 0x000ea20000000c00 */
[----:B------:R-:W-:Y:S05]  /*7040*/  @P5 BRA `(.L_x_526) ;  /* 0x00000004006c5947 */ /* 0x000fea0003800000 */
[----:B------:R-:W-:Y:S01]  /*7050*/  SHF.R.U32.HI R172, RZ, 0x10, R65 ;  /* 0x00000010ffac7819 */ /* 0x000fe20000011641 */
[----:B--2---:R-:W-:Y:S01]  /*7060*/  IMAD.U32 R180, R97, 0x10000, RZ ;  /* 0x0001000061b47824 */ /* 0x004fe200078e00ff */
[----:B------:R-:W-:Y:S01]  /*7070*/  SHF.R.U32.HI R178, RZ, 0x10, R53 ;  /* 0x00000010ffb27819 */ /* 0x000fe20000011635 */
[----:B0-----:R-:W-:Y:S01]  /*7080*/  IMAD.U32 R174, R93, 0x10000, RZ ;  /* 0x000100005dae7824 */ /* 0x001fe200078e00ff */
[----:B------:R-:W-:Y:S02]  /*7090*/  PRMT R172, R171, 0x5432, R172 ;  /* 0x00005432abac7816 */ /* 0x000fe400000000ac */
[----:B------:R-:W-:Y:S02]  /*70a0*/  PRMT R178, R162, 0x5432, R178 ;  /* 0x00005432a2b27816 */ /* 0x000fe400000000b2 */
[----:B------:R-:W-:Y:S01]  /*70b0*/  LOP3.LUT R93, R93, 0xffff0000, RZ, 0xc0, !PT ;  /* 0xffff00005d5d7812 */ /* 0x000fe200078ec0ff */
[----:B------:R-:W-:Y:S01]  /*70c0*/  IMAD.U32 R173, R172, 0x10000, RZ ;  /* 0x00010000acad7824 */ /* 0x000fe200078e00ff */
[----:B------:R-:W-:-:S02]  /*70d0*/  SHF.L.U32 R175, R178, 0x10, RZ ;  /* 0x00000010b2af7819 */ /* 0x000fc400000006ff */
[----:B------:R-:W-:Y:S01]  /*70e0*/  LOP3.LUT R172, R172, 0xffff0000, RZ, 0xc0, !PT ;  /* 0xffff0000acac7812 */ /* 0x000fe200078ec0ff */
[----:B------:R-:W-:Y:S01]  /*70f0*/  FMUL.FTZ R177, R180, R173 ;  /* 0x000000adb4b17220 */ /* 0x000fe20000410000 */
[----:B------:R-:W-:Y:S01]  /*7100*/  LOP3.LUT R178, R178, 0xffff0000, RZ, 0xc0, !PT ;  /* 0xffff0000b2b27812 */ /* 0x000fe200078ec0ff */
[-C--:B------:R-:W-:Y:S01]  /*7110*/  FMUL.FTZ R180, R180, R175.reuse ;  /* 0x000000afb4b47220 */ /* 0x080fe20000410000 */
[----:B------:R-:W-:Y:S01]  /*7120*/  SHF.R.U64 R66, R66, 0x10, R67 ;  /* 0x0000001042427819 */ /* 0x000fe20000001243 */
[C---:B------:R-:W-:Y:S01]  /*7130*/  FFMA.FTZ R176, R174.reuse, R175, -R177 ;  /* 0x000000afaeb07223 */ /* 0x040fe200000108b1 */
[----:B------:R-:W-:Y:S02]  /*7140*/  IMAD.U32 R177, R99, 0x10000, RZ ;  /* 0x0001000063b17824 */ /* 0x000fe400078e00ff */
[----:B------:R-:W-:Y:S01]  /*7150*/  FFMA.FTZ R174, R174, R173, R180 ;  /* 0x000000adaeae7223 */ /* 0x000fe200000100b4 */
[----:B------:R-:W-:Y:S01]  /*7160*/  LOP3.LUT R173, R97, 0xffff0000, RZ, 0xc0, !PT ;  /* 0xffff000061ad7812 */ /* 0x000fe200078ec0ff */
[----:B------:R-:W-:Y:S01]  /*7170*/  IMAD.U32 R175, R95, 0x10000, RZ ;  /* 0x000100005faf7824 */ /* 0x000fe200078e00ff */
[----:B------:R-:W-:Y:S01]  /*7180*/  SHF.R.U64 R64, R64, 0x10, R65 ;  /* 0x0000001040407819 */ /* 0x000fe20000001241 */
[----:B------:R-:W-:Y:S01]  /*7190*/  IMAD.U32 R65, R94, 0x10000, RZ ;  /* 0x000100005e417824 */ /* 0x000fe200078e00ff */
[----:B------:R-:W-:Y:S01]  /*71a0*/  SHF.R.U64 R52, R52, 0x10, R53 ;  /* 0x0000001034347819 */ /* 0x000fe20000001235 */
[C---:B------:R-:W-:Y:S01]  /*71b0*/  FMUL.FTZ R180, R173.reuse, R172 ;  /* 0x000000acadb47220 */ /* 0x040fe20000410000 */
[----:B------:R-:W-:Y:S01]  /*71c0*/  FMUL.FTZ R173, R173, R178 ;  /* 0x000000b2adad7220 */ /* 0x000fe20000410000 */
[----:B------:R-:W-:Y:S01]  /*71d0*/  PRMT R64, R169, 0x5432, R64 ;  /* 0x00005432a9407816 */ /* 0x000fe20000000040 */
[----:B------:R-:W-:-:S02]  /*71e0*/  IMAD.U32 R53, R92, 0x10000, RZ ;  /* 0x000100005c357824 */ /* 0x000fc400078e00ff */
[C---:B------:R-:W-:Y:S01]  /*71f0*/  FFMA.FTZ R97, R93.reuse, R178, -R180 ;  /* 0x000000b25d617223 */ /* 0x040fe200000108b4 */
[----:B------:R-:W-:Y:S01]  /*7200*/  FFMA.FTZ R93, R93, R172, R173 ;  /* 0x000000ac5d5d7223 */ /* 0x000fe200000100ad */
[----:B------:R-:W-:Y:S02]  /*7210*/  SHF.R.U32.HI R172, RZ, 0x10, R67 ;  /* 0x00000010ffac7819 */ /* 0x000fe40000011643 */
[----:B------:R-:W-:Y:S02]  /*7220*/  SHF.R.U32.HI R173, RZ, 0x10, R55 ;  /* 0x00000010ffad7819 */ /* 0x000fe40000011637 */
[----:B------:R-:W-:Y:S02]  /*7230*/  PRMT R172, R168, 0x5432, R172 ;  /* 0x00005432a8ac7816 */ /* 0x000fe400000000ac */
[----:B------:R-:W-:Y:S02]  /*7240*/  PRMT R173, R182, 0x5410, R173 ;  /* 0x00005410b6ad7816 */ /* 0x000fe400000000ad */
[----:B------:R-:W-:Y:S01]  /*7250*/  LOP3.LUT R67, R95, 0xffff0000, RZ, 0xc0, !PT ;  /* 0xffff00005f437812 */ /* 0x000fe200078ec0ff */
[C---:B------:R-:W-:Y:S01]  /*7260*/  IMAD.U32 R178, R172.reuse, 0x10000, RZ ;  /* 0x00010000acb27824 */ /* 0x040fe200078e00ff */
[----:B------:R-:W-:Y:S01]  /*7270*/  LOP3.LUT R95, R99, 0xffff0000, RZ, 0xc0, !PT ;  /* 0xffff0000635f7812 */ /* 0x000fe200078ec0ff */
[----:B------:R-:W-:Y:S01]  /*7280*/  IMAD.U32 R180, R173, 0x10000, RZ ;  /* 0x00010000adb47824 */ /* 0x000fe200078e00ff */
[----:B------:R-:W-:Y:S01]  /*7290*/  LOP3.LUT R172, R172, 0xffff0000, RZ, 0xc0, !PT ;  /* 0xffff0000acac7812 */ /* 0x000fe200078ec0ff */
[----:B------:R-:W-:Y:S01]  /*72a0*/  FMUL.FTZ R182, R177, R178 ;  /* 0x000000b2b1b67220 */ /* 0x000fe20000410000 */
[----:B------:R-:W-:Y:S01]  /*72b0*/  PRMT R52, R161, 0x5432, R52 ;  /* 0x00005432a1347816 */ /* 0x000fe20000000034 */
[-C--:B------:R-:W-:Y:S01]  /*72c0*/  FMUL.FTZ R177, R177, R180.reuse ;  /* 0x000000b4b1b17220 */ /* 0x080fe20000410000 */
[----:B------:R-:W-:Y:S01]  /*72d0*/  SHF.R.U64 R54, R54, 0x10, R55 ;  /* 0x0000001036367819 */ /* 0x000fe20000001237 */
[----:B------:R-:W-:Y:S01]  /*72e0*/  FFMA.FTZ R182, R175, R180, -R182 ;  /* 0x000000b4afb67223 */ /* 0x000fe200000108b6 */
[----:B------:R-:W-:Y:S01]  /*72f0*/  FMUL.FTZ R180, R95, R172 ;  /* 0x000000ac5fb47220 */ /* 0x000fe20000410000 */
[----:B------:R-:W-:Y:S01]  /*7300*/  FFMA.FTZ R177, R175, R178, R177 ;  /* 0x000000b2afb17223 */ /* 0x000fe200000100b1 */
[----:B------:R-:W-:Y:S01]  /*7310*/  LOP3.LUT R178, R173, 0xffff0000, RZ, 0xc0, !PT ;  /* 0xffff0000adb27812 */ /* 0x000fe200078ec0ff */
[C---:B------:R-:W-:Y:S01]  /*7320*/  IMAD.U32 R55, R96.reuse, 0x10000, RZ ;  /* 0x0001000060377824 */ /* 0x040fe200078e00ff */
[----:B------:R-:W-:-:S02]  /*7330*/  LOP3.LUT R96, R96, 0xffff0000, RZ, 0xc0, !PT ;  /* 0xffff000060607812 */ /* 0x000fc400078ec0ff */
[----:B------:R-:W-:Y:S01]  /*7340*/  LOP3.LUT R92, R92, 0xffff0000, RZ, 0xc0, !PT ;  /* 0xffff00005c5c7812 */ /* 0x000fe200078ec0ff */
[-C--:B------:R-:W-:Y:S01]  /*7350*/  FMUL.FTZ R95, R95, R178.reuse ;  /* 0x000000b25f5f7220 */ /* 0x080fe20000410000 */
[----:B------:R-:W-:Y:S01]  /*7360*/  FFMA.FTZ R99, R67, R178, -R180 ;  /* 0x000000b243637223 */ /* 0x000fe200000108b4 */
[----:B------:R-:W-:Y:S01]  /*7370*/  IMAD.U32 R178, R64, 0x10000, RZ ;  /* 0x0001000040b27824 */ /* 0x000fe200078e00ff */
[----:B------:R-:W-:Y:S01]  /*7380*/  PRMT R66, R167, 0x5432, R66 ;  /* 0x00005432a7427816 */ /* 0x000fe20000000042 */
[----:B------:R-:W-:Y:S01]  /*7390*/  FFMA.FTZ R172, R67, R172, R95 ;  /* 0x000000ac43ac7223 */ /* 0x000fe2000001005f */
[----:B------:R-:W-:Y:S01]  /*73a0*/  IMAD.U32 R180, R52, 0x10000, RZ ;  /* 0x0001000034b47824 */ /* 0x000fe200078e00ff */
[----:B------:R-:W-:Y:S01]  /*73b0*/  LOP3.LUT R67, R64, 0xffff0000, RZ, 0xc0, !PT ;  /* 0xffff000040437812 */ /* 0x000fe200078ec0ff */
[C---:B------:R-:W-:Y:S01]  /*73c0*/  FMUL.FTZ R64, R55.reuse, R178 ;  /* 0x000000b237407220 */ /* 0x040fe20000410000 */
[----:B------:R-:W-:Y:S01]  /*73d0*/  LOP3.LUT R95, R52, 0xffff0000, RZ, 0xc0, !PT ;  /* 0xffff0000345f7812 */ /* 0x000fe200078ec0ff */
[-C--:B------:R-:W-:Y:S01]  /*73e0*/  FMUL.FTZ R55, R55, R180.reuse ;  /* 0x000000b437377220 */ /* 0x080fe20000410000 */
[----:B------:R-:W-:Y:S01]  /*73f0*/  PRMT R54, R160, 0x5432, R54 ;  /* 0x00005432a0367816 */ /* 0x000fe20000000036 */
[----:B------:R-:W-:Y:S01]  /*7400*/  FMUL.FTZ R173, R96, R67 ;  /* 0x0000004360ad7220 */ /* 0x000fe20000410000 */
[----:B------:R-:W-:Y:S01]  /*7410*/  LOP3.LUT R175, R94, 0xffff0000, RZ, 0xc0, !PT ;  /* 0xffff00005eaf7812 */ /* 0x000fe200078ec0ff */
[C---:B------:R-:W-:Y:S01]  /*7420*/  FFMA.FTZ R64, R53.reuse, R180, -R64 ;  /* 0x000000b435407223 */ /* 0x040fe20000010840 */
[----:B------:R-:W-:Y:S01]  /*7430*/  FFMA.FTZ R55, R53, R178, R55 ;  /* 0x000000b235377223 */ /* 0x000fe20000010037 */
[----:B------:R-:W-:-:S02]  /*7440*/  IMAD.U32 R94, R98, 0x10000, RZ ;  /* 0x00010000625e7824 */ /* 0x000fc400078e00ff */
[-C--:B------:R-:W-:Y:S01]  /*7450*/  FMUL.FTZ R53, R96, R95.reuse ;  /* 0x0000005f60357220 */ /* 0x080fe20000410000 */
[----:B------:R-:W-:Y:S01]  /*7460*/  FFMA.FTZ R173, R92, R95, -R173 ;  /* 0x0000005f5cad7223 */ /* 0x000fe200000108ad */
[----:B------:R-:W-:Y:S01]  /*7470*/  IMAD.U32 R52, R66, 0x10000, RZ ;  /* 0x0001000042347824 */ /* 0x000fe200078e00ff */
[----:B------:R-:W-:Y:S01]  /*7480*/  LOP3.LUT R98, R98, 0xffff0000, RZ, 0xc0, !PT ;  /* 0xffff000062627812 */ /* 0x000fe200078ec0ff */
[----:B------:R-:W-:Y:S01]  /*7490*/  IMAD.U32 R95, R54, 0x10000, RZ ;  /* 0x00010000365f7824 */ /* 0x000fe200078e00ff */
[----:B------:R-:W-:Y:S01]  /*74a0*/  LOP3.LUT R66, R66, 0xffff0000, RZ, 0xc0, !PT ;  /* 0xffff000042427812 */ /* 0x000fe200078ec0ff */
[----:B------:R-:W-:Y:S01]  /*74b0*/  FFMA.FTZ R96, R92, R67, R53 ;  /* 0x000000435c607223 */ /* 0x000fe20000010035 */
[----:B------:R-:W-:Y:S01]  /*74c0*/  LOP3.LUT R54, R54, 0xffff0000, RZ, 0xc0, !PT ;  /* 0xffff000036367812 */ /* 0x000fe200078ec0ff */
[C---:B------:R-:W-:Y:S01]  /*74d0*/  FMUL.FTZ R92, R94.reuse, R52 ;  /* 0x000000345e5c7220 */ /* 0x040fe20000410000 */
[-C--:B------:R-:W-:Y:S01]  /*74e0*/  FMUL.FTZ R53, R94, R95.reuse ;  /* 0x0000005f5e357220 */ /* 0x080fe20000410000 */
[C---:B------:R-:W-:Y:S01]  /*74f0*/  FMUL.FTZ R94, R98.reuse, R66 ;  /* 0x00000042625e7220 */ /* 0x040fe20000410000 */
[----:B------:R-:W-:Y:S01]  /*7500*/  F2FP.BF16.F32.PACK_AB R97, R97, R176 ;  /* 0x000000b06161723e */ /* 0x000fe200000010ff */
[----:B------:R-:W-:Y:S01]  /*7510*/  FMUL.FTZ R67, R98, R54 ;  /* 0x0000003662437220 */ /* 0x000fe20000410000 */
[C---:B------:R-:W-:Y:S01]  /*7520*/  FFMA.FTZ R92, R65.reuse, R95, -R92 ;  /* 0x0000005f415c7223 */ /* 0x040fe2000001085c */
[----:B------:R-:W-:Y:S01]  /*7530*/  FFMA.FTZ R53, R65, R52, R53 ;  /* 0x0000003441357223 */ /* 0x000fe20000010035 */
[C---:B------:R-:W-:Y:S01]  /*7540*/  FFMA.FTZ R65, R175.reuse, R54, -R94 ;  /* 0x00000036af417223 */ /* 0x040fe2000001085e */
[----:B------:R-:W-:Y:S01]  /*7550*/  FFMA.FTZ R66, R175, R66, R67 ;  /* 0x00000042af427223 */ /* 0x000fe20000010043 */
[----:B------:R-:W-:Y:S01]  /*7560*/  F2FP.BF16.F32.PACK_AB R174, R93, R174 ;  /* 0x000000ae5dae723e */ /* 0x000fe200000010ff */
[----:B------:R-:W-:Y:S01]  /*7570*/  IMAD.MOV.U32 R93, RZ, RZ, R97 ;  /* 0x000000ffff5d7224 */ /* 0x000fe200078e0061 */
[----:B------:R-:W-:-:S02]  /*7580*/  F2FP.BF16.F32.PACK_AB R64, R173, R64 ;  /* 0x00000040ad40723e */ /* 0x000fc400000010ff */
[----:B------:R-:W-:Y:S01]  /*7590*/  F2FP.BF16.F32.PACK_AB R95, R99, R182 ;  /* 0x000000b6635f723e */ /* 0x000fe200000010ff */
[----:B------:R-:W-:Y:S01]  /*75a0*/  IMAD.MOV.U32 R97, RZ, RZ, R174 ;  /* 0x000000ffff617224 */ /* 0x000fe200078e00ae */
[----:B------:R-:W-:Y:S01]  /*75b0*/  F2FP.BF16.F32.PACK_AB R94, R65, R92 ;  /* 0x0000005c415e723e */ /* 0x000fe200000010ff */
[----:B------:R-:W-:Y:S01]  /*75c0*/  IMAD.MOV.U32 R92, RZ, RZ, R64 ;  /* 0x000000ffff5c7224 */ /* 0x000fe200078e0040 */
[----:B------:R-:W-:Y:S02]  /*75d0*/  F2FP.BF16.F32.PACK_AB R99, R172, R177 ;  /* 0x000000b1ac63723e */ /* 0x000fe400000010ff */
[----:B------:R-:W-:Y:S02]  /*75e0*/  F2FP.BF16.F32.PACK_AB R96, R96, R55 ;  /* 0x000000376060723e */ /* 0x000fe400000010ff */
[----:B------:R-:W-:-:S07]  /*75f0*/  F2FP.BF16.F32.PACK_AB R98, R66, R53 ;  /* 0x000000354262723e */ /* 0x000fce00000010ff */
.L_x_526:
[----:B------:R-:W-:Y:S05]  /*7600*/  BSYNC B3 ;  /* 0x0000000000037941 */ /* 0x000fea0003800000 */
.L_x_525:
[----:B0-----:R0:W-:Y:S04]  /*7610*/  STG.E.128 desc[UR36][R140.64], R92 ;  /* 0x0000005c8c007986 */ /* 0x0011e8000c101d24 */
[----:B--2---:R0:W-:Y:S02]  /*7620*/  @!P4 STG.E.128 desc[UR36][R142.64], R96 ;  /* 0x000000608e00c986 */ /* 0x0041e4000c101d24 */
.L_x_524:
[----:B------:R-:W-:Y:S05]  /*7630*/  BSYNC B2 ;  /* 0x0000000000027941 */ /* 0x000fea0003800000 */
.L_x_523:
[----:B------:R-:W-:Y:S01]  /*7640*/  ISETP.NE.AND P4, PT, R10, RZ, PT ;  /* 0x000000ff0a00720c */ /* 0x000fe20003f85270 */
[----:B------:R-:W-:-:S12]  /*7650*/  BSSY B2, `(.L_x_527) ;  /* 0x0000081000027945 */ /* 0x000fd80003800000 */
        /* <DEDUP_REMOVED lines=13> */
[----:B0-----:R-:W-:-:S04]  /*7730*/  LEA R92, P5, R64, R120, 0x1 ;  /* 0x00000078405c7211 */ /* 0x001fc800078a08ff */
        /* <DEDUP_REMOVED lines=11> */
[----:B------:R-:W-:-:S03]  /*77f0*/  IMAD R52, R55, 0x2, R2 ;  /* 0x0000000237347824 */ /* 0x000fc600078e0202 */
[----:B------:R-:W-:-:S05]  /*7800*/  LEA R53, R190, R53, 0x9 ;  /* 0x00000035be357211 */ /* 0x000fca00078e48ff */
[----:B------:R-:W-:-:S04]  /*7810*/  IMAD.IADD R53, R53, 0x1, R54 ;  /* 0x0000000135357824 */ /* 0x000fc800078e0236 */
[----:B------:R-:W-:-:S04]  /*7820*/  IMAD R53, R18, 0x6000, R53 ;  /* 0x0000600012357824 */ /* 0x000fc800078e0235 */
[----:B------:R-:W-:Y:S02]  /*7830*/  IMAD R64, R53, 0x2, R2 ;  /* 0x0000000235407824 */ /* 0x000fe400078e0202 */
[----:B------:R-:W0:Y:S04]  /*7840*/  LDS.128 R52, [R52+0x1c400] ;  /* 0x01c4000034347984 */ /* 0x000e280000000c00 */
[----:B------:R-:W2:Y:S01]  /*7850*/  LDS.128 R64, [R64+0x1c400] ;  /* 0x01c4000040407984 */ /* 0x000ea20000000c00 */
[----:B------:R-:W-:Y:S05]  /*7860*/  @P5 BRA `(.L_x_530) ;  /* 0x0000000400705947 */ /* 0x000fea0003800000 */
[--C-:B------:R-:W-:Y:S01]  /*7870*/  SHF.R.U64 R50, R50, 0x10, R51.reuse ;  /* 0x0000001032327819 */ /* 0x100fe20000001233 */
[----:B--2---:R-:W-:Y:S01]  /*7880*/  IMAD.U32 R98, R65, 0x10000, RZ ;  /* 0x0001000041627824 */ /* 0x004fe200078e00ff */
[----:B------:R-:W-:Y:S01]  /*7890*/  SHF.R.U32.HI R96, RZ, 0x10, R51 ;  /* 0x00000010ff607819 */ /* 0x000fe20000011633 */
[----:B------:R-:W-:Y:S01]  /*78a0*/  IMAD.U32 R143, R67, 0x10000, RZ ;  /* 0x00010000438f7824 */ /* 0x000fe200078e00ff */
[----:B------:R-:W-:Y:S01]  /*78b0*/  SHF.R.U64 R51, R60, 0x10, R61 ;  /* 0x000000103c337819 */ /* 0x000fe2000000123d */
[----:B0-----:R-:W-:Y:S01]  /*78c0*/  IMAD.U32 R141, R55, 0x10000, RZ ;  /* 0x00010000378d7824 */ /* 0x001fe200078e00ff */
[----:B------:R-:W-:Y:S01]  /*78d0*/  SHF.R.U64 R48, R48, 0x10, R49 ;  /* 0x0000001030307819 */ /* 0x000fe20000001231 */
[----:B------:R-:W-:Y:S01]  /*78e0*/  IMAD.U32 R140, R54, 0x10000, RZ ;  /* 0x00010000368c7824 */ /* 0x000fe200078e00ff */
[----:B------:R-:W-:Y:S02]  /*78f0*/  SHF.R.U32.HI R60, RZ, 0x10, R61 ;  /* 0x00000010ff3c7819 */ /* 0x000fe4000001163d */
[----:B------:R-:W-:-:S02]  /*7900*/  SHF.R.U32.HI R49, RZ, 0x10, R49 ;  /* 0x00000010ff317819 */ /* 0x000fc40000011631 */
[----:B------:R-:W-:Y:S02]  /*7910*/  PRMT R60, R166, 0x5432, R60 ;  /* 0x00005432a63c7816 */ /* 0x000fe4000000003c */
[----:B------:R-:W-:Y:S02]  /*7920*/  PRMT R49, R159, 0x5432, R49 ;  /* 0x000054329f317816 */ /* 0x000fe40000000031 */
[--C-:B------:R-:W-:Y:S01]  /*7930*/  SHF.R.U64 R61, R62, 0x10, R63.reuse ;  /* 0x000000103e3d7819 */ /* 0x100fe2000000123f */
[----:B------:R-:W-:Y:S01]  /*7940*/  IMAD.U32 R172, R60, 0x10000, RZ ;  /* 0x000100003cac7824 */ /* 0x000fe200078e00ff */
[----:B------:R-:W-:Y:S01]  /*7950*/  SHF.R.U32.HI R62, RZ, 0x10, R63 ;  /* 0x00000010ff3e7819 */ /* 0x000fe2000001163f */
[----:B------:R-:W-:Y:S01]  /*7960*/  IMAD.U32 R173, R49, 0x10000, RZ ;  /* 0x0001000031ad7824 */ /* 0x000fe200078e00ff */
[----:B------:R-:W-:Y:S01]  /*7970*/  LOP3.LUT R99, R65, 0xffff0000, RZ, 0xc0, !PT ;  /* 0xffff000041637812 */ /* 0x000fe200078ec0ff */
[----:B------:R-:W-:Y:S01]  /*7980*/  FMUL.FTZ R174, R98, R172 ;  /* 0x000000ac62ae7220 */ /* 0x000fe20000410000 */
[----:B------:R-:W-:Y:S01]  /*7990*/  LOP3.LUT R60, R60, 0xffff0000, RZ, 0xc0, !PT ;  /* 0xffff00003c3c7812 */ /* 0x000fe200078ec0ff */
[----:B------:R-:W-:Y:S01]  /*79a0*/  IMAD.U32 R63, R53, 0x10000, RZ ;  /* 0x00010000353f7824 */ /* 0x000fe200078e00ff */
[----:B------:R-:W-:Y:S01]  /*79b0*/  PRMT R62, R164, 0x5432, R62 ;  /* 0x00005432a43e7816 */ /* 0x000fe2000000003e */
[----:B------:R-:W-:Y:S01]  /*79c0*/  FMUL.FTZ R98, R98, R173 ;  /* 0x000000ad62627220 */ /* 0x000fe20000410000 */
[----:B------:R-:W-:Y:S01]  /*79d0*/  PRMT R96, R156, 0x5432, R96 ;  /* 0x000054329c607816 */ /* 0x000fe20000000060 */
[----:B------:R-:W-:Y:S01]  /*79e0*/  FMUL.FTZ R180, R99, R60 ;  /* 0x0000003c63b47220 */ /* 0x000fe20000410000 */
[----:B------:R-:W-:Y:S01]  /*79f0*/  LOP3.LUT R97, R53, 0xffff0000, RZ, 0xc0, !PT ;  /* 0xffff000035617812 */ /* 0x000fe200078ec0ff */
[----:B------:R-:W-:Y:S01]  /*7a00*/  IMAD.U32 R178, R62, 0x10000, RZ ;  /* 0x000100003eb27824 */ /* 0x000fe200078e00ff */
[----:B------:R-:W-:Y:S01]  /*7a10*/  LOP3.LUT R176, R49, 0xffff0000, RZ, 0xc0, !PT ;  /* 0xffff000031b07812 */ /* 0x000fe200078ec0ff */
[----:B------:R-:W-:Y:S01]  /*7a20*/  FFMA.FTZ R98, R63, R172, R98 ;  /* 0x000000ac3f627223 */ /* 0x000fe20000010062 */
[----:B------:R-:W-:Y:S01]  /*7a30*/  IMAD.U32 R172, R96, 0x10000, RZ ;  /* 0x0001000060ac7824 */ /* 0x000fe200078e00ff */
[----:B------:R-:W-:Y:S01]  /*7a40*/  PRMT R51, R165, 0x5432, R51 ;  /* 0x00005432a5337816 */ /* 0x000fe20000000033 */
[----:B------:R-:W-:-:S02]  /*7a50*/  IMAD.U32 R65, R64, 0x10000, RZ ;  /* 0x0001000040417824 */ /* 0x000fc400078e00ff */
[-C--:B------:R-:W-:Y:S01]  /*7a60*/  FMUL.FTZ R182, R99, R176.reuse ;  /* 0x000000b063b67220 */ /* 0x080fe20000410000 */
[----:B------:R-:W-:Y:S01]  /*7a70*/  FFMA.FTZ R49, R97, R176, -R180 ;  /* 0x000000b061317223 */ /* 0x000fe200000108b4 */
[----:B------:R-:W-:Y:S01]  /*7a80*/  FMUL.FTZ R176, R143, R178 ;  /* 0x000000b28fb07220 */ /* 0x000fe20000410000 */
[----:B------:R-:W-:Y:S01]  /*7a90*/  LOP3.LUT R67, R67, 0xffff0000, RZ, 0xc0, !PT ;  /* 0xffff000043437812 */ /* 0x000fe200078ec0ff */
[-C--:B------:R-:W-:Y:S01]  /*7aa0*/  FMUL.FTZ R143, R143, R172.reuse ;  /* 0x000000ac8f8f7220 */ /* 0x080fe20000410000 */
[----:B------:R-:W-:Y:S01]  /*7ab0*/  PRMT R48, R158, 0x5432, R48 ;  /* 0x000054329e307816 */ /* 0x000fe20000000030 */
[----:B------:R-:W-:Y:S01]  /*7ac0*/  FFMA.FTZ R176, R141, R172, -R176 ;  /* 0x000000ac8db07223 */ /* 0x000fe200000108b0 */
[----:B------:R-:W-:Y:S01]  /*7ad0*/  LOP3.LUT R62, R62, 0xffff0000, RZ, 0xc0, !PT ;  /* 0xffff00003e3e7812 */ /* 0x000fe200078ec0ff */
[----:B------:R-:W-:Y:S01]  /*7ae0*/  FFMA.FTZ R97, R97, R60, R182 ;  /* 0x0000003c61617223 */ /* 0x000fe200000100b6 */
[----:B------:R-:W-:Y:S01]  /*7af0*/  LOP3.LUT R96, R96, 0xffff0000, RZ, 0xc0, !PT ;  /* 0xffff000060607812 */ /* 0x000fe200078ec0ff */
[----:B------:R-:W-:Y:S01]  /*7b00*/  FFMA.FTZ R143, R141, R178, R143 ;  /* 0x000000b28d8f7223 */ /* 0x000fe2000001008f */
[----:B------:R-:W-:Y:S01]  /*7b10*/  LOP3.LUT R55, R55, 0xffff0000, RZ, 0xc0, !PT ;  /* 0xffff000037377812 */ /* 0x000fe200078ec0ff */
[----:B------:R-:W-:Y:S01]  /*7b20*/  IMAD.U32 R172, R51, 0x10000, RZ ;  /* 0x0001000033ac7824 */ /* 0x000fe200078e00ff */
[----:B------:R-:W-:Y:S01]  /*7b30*/  LOP3.LUT R64, R64, 0xffff0000, RZ, 0xc0, !PT ;  /* 0xffff000040407812 */ /* 0x000fe200078ec0ff */
[----:B------:R-:W-:Y:S01]  /*7b40*/  FMUL.FTZ R178, R67, R62 ;  /* 0x0000003e43b27220 */ /* 0x000fe20000410000 */
[----:B------:R-:W-:-:S02]  /*7b50*/  IMAD.U32 R60, R48, 0x10000, RZ ;  /* 0x00010000303c7824 */ /* 0x000fc400078e00ff */
[----:B------:R-:W-:Y:S01]  /*7b60*/  FMUL.FTZ R180, R67, R96 ;  /* 0x0000006043b47220 */ /* 0x000fe20000410000 */
[----:B------:R-:W-:Y:S01]  /*7b70*/  LOP3.LUT R51, R51, 0xffff0000, RZ, 0xc0, !PT ;  /* 0xffff000033337812 */ /* 0x000fe200078ec0ff */
[----:B------:R-:W-:Y:S01]  /*7b80*/  IMAD.U32 R53, R52, 0x10000, RZ ;  /* 0x0001000034357824 */ /* 0x000fe200078e00ff */
[----:B------:R-:W-:Y:S01]  /*7b90*/  LOP3.LUT R67, R48, 0xffff0000, RZ, 0xc0, !PT ;  /* 0xffff000030437812 */ /* 0x000fe200078ec0ff */
[----:B------:R-:W-:Y:S01]  /*7ba0*/  FFMA.FTZ R174, R63, R173, -R174 ;  /* 0x000000ad3fae7223 */ /* 0x000fe200000108ae */
[----:B------:R-:W-:Y:S01]  /*7bb0*/  FMUL.FTZ R48, R65, R172 ;  /* 0x000000ac41307220 */ /* 0x000fe20000410000 */
[----:B------:R-:W-:Y:S01]  /*7bc0*/  LOP3.LUT R52, R52, 0xffff0000, RZ, 0xc0, !PT ;  /* 0xffff000034347812 */ /* 0x000fe200078ec0ff */
[----:B------:R-:W-:Y:S01]  /*7bd0*/  FFMA.FTZ R63, R55, R96, -R178 ;  /* 0x00000060373f7223 */ /* 0x000fe200000108b2 */
[----:B------:R-:W-:Y:S01]  /*7be0*/  FMUL.FTZ R65, R65, R60 ;  /* 0x0000003c41417220 */ /* 0x000fe20000410000 */
[----:B------:R-:W-:Y:S01]  /*7bf0*/  FFMA.FTZ R180, R55, R62, R180 ;  /* 0x0000003e37b47223 */ /* 0x000fe200000100b4 */
[----:B------:R-:W-:Y:S01]  /*7c00*/  PRMT R61, R163, 0x5432, R61 ;  /* 0x00005432a33d7816 */ /* 0x000fe2000000003d */
[----:B------:R-:W-:Y:S01]  /*7c10*/  FMUL.FTZ R55, R64, R51 ;  /* 0x0000003340377220 */ /* 0x000fe20000410000 */
[C---:B------:R-:W-:Y:S01]  /*7c20*/  FFMA.FTZ R48, R53.reuse, R60, -R48 ;  /* 0x0000003c35307223 */ /* 0x040fe20000010830 */
[----:B------:R-:W-:Y:S01]  /*7c30*/  FFMA.FTZ R65, R53, R172, R65 ;  /* 0x000000ac35417223 */ /* 0x000fe20000010041 */
[----:B------:R-:W-:Y:S01]  /*7c40*/  LOP3.LUT R142, R54, 0xffff0000, RZ, 0xc0, !PT ;  /* 0xffff0000368e7812 */ /* 0x000fe200078ec0ff */
[-C--:B------:R-:W-:Y:S01]  /*7c50*/  FMUL.FTZ R53, R64, R67.reuse ;  /* 0x0000004340357220 */ /* 0x080fe20000410000 */
[----:B------:R-:W-:Y:S01]  /*7c60*/  FFMA.FTZ R55, R52, R67, -R55 ;  /* 0x0000004334377223 */ /* 0x000fe20000010837 */
[C---:B------:R-:W-:Y:S01]  /*7c70*/  IMAD.U32 R54, R66.reuse, 0x10000, RZ ;  /* 0x0001000042367824 */ /* 0x040fe200078e00ff */
[----:B------:R-:W-:Y:S01]  /*7c80*/  LOP3.LUT R66, R66, 0xffff0000, RZ, 0xc0, !PT ;  /* 0xffff000042427812 */ /* 0x000fe200078ec0ff */
[----:B------:R-:W-:Y:S01]  /*7c90*/  IMAD.U32 R67, R61, 0x10000, RZ ;  /* 0x000100003d437824 */ /* 0x000fe200078e00ff */
[----:B------:R-:W-:Y:S01]  /*7ca0*/  PRMT R50, R157, 0x5432, R50 ;  /* 0x000054329d327816 */ /* 0x000fe20000000032 */
[----:B------:R-:W-:Y:S01]  /*7cb0*/  FFMA.FTZ R52, R52, R51, R53 ;  /* 0x0000003334347223 */ /* 0x000fe20000010035 */
[----:B------:R-:W-:Y:S01]  /*7cc0*/  LOP3.LUT R61, R61, 0xffff0000, RZ, 0xc0, !PT ;  /* 0xffff00003d3d7812 */ /* 0x000fe200078ec0ff */
[----:B------:R-:W-:Y:S01]  /*7cd0*/  FMUL.FTZ R51, R54, R67 ;  /* 0x0000004336337220 */ /* 0x000fe20000410000 */
[----:B------:R-:W-:-:S02]  /*7ce0*/  SHF.L.U32 R99, R50, 0x10, RZ ;  /* 0x0000001032637819 */ /* 0x000fc400000006ff */
[----:B------:R-:W-:Y:S01]  /*7cf0*/  LOP3.LUT R141, R50, 0xffff0000, RZ, 0xc0, !PT ;  /* 0xffff0000328d7812 */ /* 0x000fe200078ec0ff */
[----:B------:R-:W-:Y:S01]  /*7d00*/  FMUL.FTZ R53, R66, R61 ;  /* 0x0000003d42357220 */ /* 0x000fe20000410000 */
[----:B------:R-:W-:Y:S01]  /*7d10*/  F2FP.BF16.F32.PACK_AB R63, R63, R176 ;  /* 0x000000b03f3f723e */ /* 0x000fe200000010ff */
[-C--:B------:R-:W-:Y:S01]  /*7d20*/  FMUL.FTZ R54, R54, R99.reuse ;  /* 0x0000006336367220 */ /* 0x080fe20000410000 */
[----:B------:R-:W-:Y:S01]  /*7d30*/  FFMA.FTZ R51, R140, R99, -R51 ;  /* 0x000000638c337223 */ /* 0x000fe20000010833 */
[-C--:B------:R-:W-:Y:S01]  /*7d40*/  FMUL.FTZ R66, R66, R141.reuse ;  /* 0x0000008d42427220 */ /* 0x080fe20000410000 */
[----:B------:R-:W-:Y:S01]  /*7d50*/  FFMA.FTZ R50, R142, R141, -R53 ;  /* 0x0000008d8e327223 */ /* 0x000fe20000010835 */
[----:B------:R-:W-:Y:S01]  /*7d60*/  FFMA.FTZ R54, R140, R67, R54 ;  /* 0x000000438c367223 */ /* 0x000fe20000010036 */
[----:B------:R-:W-:Y:S01]  /*7d70*/  F2FP.BF16.F32.PACK_AB R97, R97, R98 ;  /* 0x000000626161723e */ /* 0x000fe200000010ff */
        /* <DEDUP_REMOVED lines=8> */
[----:B------:R-:W-:Y:S01]  /*7e00*/  F2FP.BF16.F32.PACK_AB R53, R49, R174 ;  /* 0x000000ae3135723e */ /* 0x000fe200000010ff */
[----:B------:R-:W-:Y:S01]  /*7e10*/  IMAD.MOV.U32 R54, RZ, RZ, R62 ;  /* 0x000000ffff367224 */ /* 0x000fe200078e003e */
[----:B------:R-:W-:-:S07]  /*7e20*/  F2FP.BF16.F32.PACK_AB R67, R180, R143 ;  /* 0x0000008fb443723e */ /* 0x000fce00000010ff */
.L_x_530:
[----:B------:R-:W-:Y:S05]  /*7e30*/  BSYNC B3 ;  /* 0x0000000000037941 */ /* 0x000fea0003800000 */
.L_x_529:
[----:B0-----:R3:W-:Y:S04]  /*7e40*/  STG.E.128 desc[UR36][R92.64], R52 ;  /* 0x000000345c007986 */ /* 0x0017e8000c101d24 */
[----:B--2---:R3:W-:Y:S02]  /*7e50*/  @!P4 STG.E.128 desc[UR36][R94.64], R64 ;  /* 0x000000405e00c986 */ /* 0x0047e4000c101d24 */
.L_x_528:
[----:B------:R-:W-:Y:S05]  /*7e60*/  BSYNC B2 ;  /* 0x0000000000027941 */ /* 0x000fea0003800000 */
.L_x_527:
[----:B------:R-:W-:-:S13]  /*7e70*/  ISETP.NE.AND P4, PT, R9, RZ, PT ;  /* 0x000000ff0900720c */ /* 0x000fda0003f85270 */
[----:B------:R-:W-:Y:S05]  /*7e80*/  @!P4 BRA `(.L_x_522) ;  /* 0x000000080000c947 */ /* 0x000fea0003800000 */
[----:B------:R-:W-:Y:S01]  /*7e90*/  ISETP.NE.AND P6, PT, R103, RZ, PT ;  /* 0x000000ff6700720c */ /* 0x000fe20003fc5270 */
[----:B------:R-:W-:Y:S01]  /*7ea0*/  BSSY B2, `(.L_x_531) ;  /* 0x000007c000027945 */ /* 0x000fe20003800000 */
[----:B------:R-:W-:Y:S02]  /*7eb0*/  IADD3 R51, P4, P5, R104, R136, R15 ;  /* 0x0000008868337210 */ /* 0x000fe40007d9e00f */
[----:B------:R-:W-:Y:S02]  /*7ec0*/  SEL R48, R119, R153, !P6 ;  /* 0x0000009977307207 */ /* 0x000fe40007000000 */
[----:B---3--:R-:W-:Y:S02]  /*7ed0*/  IADD3.X R52, R101, R170, R11, P4, P5 ;  /* 0x000000aa65347210 */ /* 0x008fe400027ea40b */
[----:B------:R-:W-:-:S04]  /*7ee0*/  SHF.R.S32.HI R49, RZ, 0x1f, R48 ;  /* 0x0000001fff317819 */ /* 0x000fc80000011430 */
[----:B------:R-:W-:-:S04]  /*7ef0*/  LEA.HI R49, R49, R48, RZ, 0x4 ;  /* 0x0000003031317211 */ /* 0x000fc800078f20ff */
[----:B------:R-:W-:-:S05]  /*7f00*/  LEA.HI.SX32 R49, R49, R20, 0x1c ;  /* 0x0000001431317211 */ /* 0x000fca00078fe2ff */
[----:B------:R-:W-:-:S05]  /*7f10*/  IMAD.SHL.U32 R48, R49, 0x8, RZ ;  /* 0x0000000831307824 */ /* 0x000fca00078e00ff */
[----:B------:R-:W-:-:S13]  /*7f20*/  ISETP.GE.AND P4, PT, R48, R151, PT ;  /* 0x000000973000720c */ /* 0x000fda0003f86270 */
[--C-:B------:R-:W-:Y:S02]  /*7f30*/  @!P4 SHF.R.S32.HI R50, RZ, 0x1f, R48.reuse ;  /* 0x0000001fff32c819 */ /* 0x100fe40000011430 */
[--C-:B------:R-:W-:Y:S02]  /*7f40*/  @!P4 IADD3 R136, P5, P6, R104, R136, R48.reuse ;  /* 0x000000886888c210 */ /* 0x100fe40007ebe030 */
[----:B------:R-:W-:Y:S02]  /*7f50*/  LOP3.LUT R48, R189, 0x38, R48, 0xf8, !PT ;  /* 0x00000038bd307812 */ /* 0x000fe400078ef830 */
[----:B------:R-:W-:Y:S02]  /*7f60*/  @!P4 IADD3.X R50, R101, R170, R50, P5, P6 ;  /* 0x000000aa6532c210 */ /* 0x000fe40002fec432 */
[----:B------:R-:W-:Y:S02]  /*7f70*/  LEA R60, P5, R51, R120, 0x1 ;  /* 0x00000078333c7211 */ /* 0x000fe400078a08ff */
[----:B------:R-:W-:-:S02]  /*7f80*/  LOP3.LUT R48, R48, R191, RZ, 0x3c, !PT ;  /* 0x000000bf30307212 */ /* 0x000fc400078e3cff */
[----:B------:R-:W-:Y:S02]  /*7f90*/  LEA.HI.X R61, R51, R121, R52, 0x1, P5 ;  /* 0x00000079333d7211 */ /* 0x000fe400028f0c34 */
[----:B------:R-:W-:-:S04]  /*7fa0*/  @!P4 LEA R62, P5, R136, R120, 0x1 ;  /* 0x00000078883ec211 */ /* 0x000fc800078a08ff */
[----:B------:R-:W-:Y:S02]  /*7fb0*/  @!P4 LEA.HI.X R63, R136, R121, R50, 0x1, P5 ;  /* 0x00000079883fc211 */ /* 0x000fe400028f0c32 */
[----:B------:R-:W-:Y:S02]  /*7fc0*/  SHF.R.S32.HI R50, RZ, 0x1f, R49 ;  /* 0x0000001fff327819 */ /* 0x000fe40000011431 */
[----:B------:R-:W-:Y:S02]  /*7fd0*/  ISETP.GE.AND P5, PT, R185, R122, PT ;  /* 0x0000007ab900720c */ /* 0x000fe40003fa6270 */
[----:B------:R-:W-:-:S05]  /*7fe0*/  LEA.HI R50, R50, R49, RZ, 0x3 ;  /* 0x0000003132327211 */ /* 0x000fca00078f18ff */
[----:B------:R-:W-:-:S05]  /*7ff0*/  IMAD.SHL.U32 R50, R50, 0x400, RZ ;  /* 0x0000040032327824 */ /* 0x000fca00078e00ff */
[----:B------:R-:W-:-:S05]  /*8000*/  LOP3.LUT R49, R50, 0x7fffe000, RZ, 0xc0, !PT ;  /* 0x7fffe00032317812 */ /* 0x000fca00078ec0ff */
[----:B------:R-:W-:-:S04]  /*8010*/  IMAD R49, R190, 0x200, R49 ;  /* 0x00000200be317824 */ /* 0x000fc800078e0231 */
[----:B------:R-:W-:Y:S02]  /*8020*/  IMAD.IADD R51, R49, 0x1, R48 ;  /* 0x0000000131337824 */ /* 0x000fe400078e0230 */
[C---:B------:R-:W-:Y:S02]  /*8030*/  IMAD R49, R18.reuse, 0x6000, R139 ;  /* 0x0000600012317824 */ /* 0x040fe400078e028b */
[----:B------:R-:W-:Y:S02]  /*8040*/  IMAD R51, R18, 0x6000, R51 ;  /* 0x0000600012337824 */ /* 0x000fe400078e0233 */
[--C-:B------:R-:W-:Y:S02]  /*8050*/  IMAD R49, R49, 0x2, R2.reuse ;  /* 0x0000000231317824 */ /* 0x100fe400078e0202 */
[----:B------:R-:W-:-:S04]  /*8060*/  IMAD R52, R51, 0x2, R2 ;  /* 0x0000000233347824 */ /* 0x000fc800078e0202 */
[----:B------:R-:W2:Y:S04]  /*8070*/  LDS.128 R48, [R49+0x1c400] ;  /* 0x01c4000031307984 */ /* 0x000ea80000000c00 */
[----:B------:R-:W3:Y:S01]  /*8080*/  LDS.128 R52, [R52+0x1c400] ;  /* 0x01c4000034347984 */ /* 0x000ee20000000c00 */
[----:B------:R-:W-:Y:S05]  /*8090*/  @P5 BRA `(.L_x_532) ;  /* 0x0000000400705947 */ /* 0x000fea0003800000 */
[--C-:B------:R-:W-:Y:S01]  /*80a0*/  SHF.R.U64 R65, R44, 0x10, R45.reuse ;  /* 0x000000102c417819 */ /* 0x100fe2000000122d */
[----:B---3--:R-:W-:Y:S01]  /*80b0*/  IMAD.U32 R66, R53, 0x10000, RZ ;  /* 0x0001000035427824 */ /* 0x008fe200078e00ff */
[----:B------:R-:W-:Y:S01]  /*80c0*/  SHF.R.U32.HI R44, RZ, 0x10, R45 ;  /* 0x00000010ff2c7819 */ /* 0x000fe2000001162d */
[----:B0-----:R-:W-:Y:S01]  /*80d0*/  IMAD.U32 R95, R55, 0x10000, RZ ;  /* 0x00010000375f7824 */ /* 0x001fe200078e00ff */
[--C-:B------:R-:W-:Y:S01]  /*80e0*/  SHF.R.U64 R45, R46, 0x10, R47.reuse ;  /* 0x000000102e2d7819 */ /* 0x100fe2000000122f */
[----:B--2---:R-:W-:Y:S01]  /*80f0*/  IMAD.U32 R93, R51, 0x10000, RZ ;  /* 0x00010000335d7824 */ /* 0x004fe200078e00ff */
[----:B------:R-:W-:Y:S01]  /*8100*/  SHF.R.U32.HI R46, RZ, 0x10, R47 ;  /* 0x00000010ff2e7819 */ /* 0x000fe2000001162f */
[----:B------:R-:W-:Y:S01]  /*8110*/  IMAD.U32 R92, R50, 0x10000, RZ ;  /* 0x00010000325c7824 */ /* 0x000fe200078e00ff */
[--C-:B------:R-:W-:Y:S02]  /*8120*/  SHF.R.U64 R47, R56, 0x10, R57.reuse ;  /* 0x00000010382f7819 */ /* 0x100fe40000001239 */
[----:B------:R-:W-:-:S02]  /*8130*/  SHF.R.U32.HI R56, RZ, 0x10, R57 ;  /* 0x00000010ff387819 */ /* 0x000fc40000011639 */
[--C-:B------:R-:W-:Y:S02]  /*8140*/  SHF.R.U64 R57, R58, 0x10, R59.reuse ;  /* 0x000000103a397819 */ /* 0x100fe4000000123b */
[----:B------:R-:W-:Y:S02]  /*8150*/  PRMT R237, R237, 0x5410, R56 ;  /* 0x00005410eded7816 */ /* 0x000fe40000000038 */
[----:B------:R-:W-:Y:S02]  /*8160*/  PRMT R233, R233, 0x5410, R44 ;  /* 0x00005410e9e97816 */ /* 0x000fe4000000002c */
[----:B------:R-:W-:Y:S01]  /*8170*/  SHF.R.U32.HI R58, RZ, 0x10, R59 ;  /* 0x00000010ff3a7819 */ /* 0x000fe2000001163b */
[----:B------:R-:W-:Y:S01]  /*8180*/  IMAD.U32 R59, R49, 0x10000, RZ ;  /* 0x00010000313b7824 */ /* 0x000fe200078e00ff */
[----:B------:R-:W-:Y:S01]  /*8190*/  PRMT R230, R230, 0x5410, R45 ;  /* 0x00005410e6e67816 */ /* 0x000fe2000000002d */
[----:B------:R-:W-:Y:S01]  /*81a0*/  IMAD.U32 R44, R233, 0x10000, RZ ;  /* 0x00010000e92c7824 */ /* 0x000fe200078e00ff */
[----:B------:R-:W-:-:S02]  /*81b0*/  SHF.L.U32 R45, R237, 0x10, RZ ;  /* 0x00000010ed2d7819 */ /* 0x000fc400000006ff */
[----:B------:R-:W-:Y:S02]  /*81c0*/  PRMT R235, R235, 0x5410, R58 ;  /* 0x00005410ebeb7816 */ /* 0x000fe4000000003a */
[----:B------:R-:W-:Y:S01]  /*81d0*/  PRMT R231, R231, 0x5410, R46 ;  /* 0x00005410e7e77816 */ /* 0x000fe2000000002e */
[CC--:B------:R-:W-:Y:S01]  /*81e0*/  FMUL.FTZ R56, R66.reuse, R45.reuse ;  /* 0x0000002d42387220 */ /* 0x0c0fe20000410000 */
[----:B------:R-:W-:Y:S01]  /*81f0*/  LOP3.LUT R67, R53, 0xffff0000, RZ, 0xc0, !PT ;  /* 0xffff000035437812 */ /* 0x000fe200078ec0ff */
[-C--:B------:R-:W-:Y:S01]  /*8200*/  FMUL.FTZ R66, R66, R44.reuse ;  /* 0x0000002c42427220 */ /* 0x080fe20000410000 */
[----:B------:R-:W-:Y:S01]  /*8210*/  LOP3.LUT R46, R237, 0xffff0000, RZ, 0xc0, !PT ;  /* 0xffff0000ed2e7812 */ /* 0x000fe200078ec0ff */
[----:B------:R-:W-:Y:S01]  /*8220*/  IMAD.U32 R58, R235, 0x10000, RZ ;  /* 0x00010000eb3a7824 */ /* 0x000fe200078e00ff */
[----:B------:R-:W-:Y:S01]  /*8230*/  LOP3.LUT R233, R233, 0xffff0000, RZ, 0xc0, !PT ;  /* 0xffff0000e9e97812 */ /* 0x000fe200078ec0ff */
[----:B------:R-:W-:Y:S01]  /*8240*/  FFMA.FTZ R44, R59, R44, -R56 ;  /* 0x0000002c3b2c7223 */ /* 0x000fe20000010838 */
[----:B------:R-:W-:Y:S01]  /*8250*/  LOP3.LUT R64, R49, 0xffff0000, RZ, 0xc0, !PT ;  /* 0xffff000031407812 */ /* 0x000fe200078ec0ff */
[----:B------:R-:W-:Y:S01]  /*8260*/  FFMA.FTZ R59, R59, R45, R66 ;  /* 0x0000002d3b3b7223 */ /* 0x000fe20000010042 */
[----:B------:R-:W-:Y:S01]  /*8270*/  PRMT R236, R236, 0x5410, R47 ;  /* 0x00005410ecec7816 */ /* 0x000fe2000000002f */
[C---:B------:R-:W-:Y:S01]  /*8280*/  FMUL.FTZ R47, R67.reuse, R46 ;  /* 0x0000002e432f7220 */ /* 0x040fe20000410000 */
[----:B------:R-:W-:Y:S01]  /*8290*/  FMUL.FTZ R67, R67, R233 ;  /* 0x000000e943437220 */ /* 0x000fe20000410000 */
[----:B------:R-:W-:-:S02]  /*82a0*/  IMAD.U32 R66, R231, 0x10000, RZ ;  /* 0x00010000e7427824 */ /* 0x000fc400078e00ff */
[C---:B------:R-:W-:Y:S01]  /*82b0*/  FMUL.FTZ R96, R95.reuse, R58 ;  /* 0x0000003a5f607220 */ /* 0x040fe20000410000 */
[C---:B------:R-:W-:Y:S01]  /*82c0*/  FFMA.FTZ R45, R64.reuse, R233, -R47 ;  /* 0x000000e9402d7223 */ /* 0x040fe2000001082f */
[----:B------:R-:W-:Y:S01]  /*82d0*/  FFMA.FTZ R64, R64, R46, R67 ;  /* 0x0000002e40407223 */ /* 0x000fe20000010043 */
[-C--:B------:R-:W-:Y:S01]  /*82e0*/  FMUL.FTZ R95, R95, R66.reuse ;  /* 0x000000425f5f7220 */ /* 0x080fe20000410000 */
[----:B------:R-:W-:Y:S01]  /*82f0*/  FFMA.FTZ R46, R93, R66, -R96 ;  /* 0x000000425d2e7223 */ /* 0x000fe20000010860 */
[----:B------:R-:W-:Y:S01]  /*8300*/  LOP3.LUT R55, R55, 0xffff0000, RZ, 0xc0, !PT ;  /* 0xffff000037377812 */ /* 0x000fe200078ec0ff */
[----:B------:R-:W-:Y:S01]  /*8310*/  IMAD.U32 R53, R52, 0x10000, RZ ;  /* 0x0001000034357824 */ /* 0x000fe200078e00ff */
[----:B------:R-:W-:Y:S01]  /*8320*/  LOP3.LUT R56, R235, 0xffff0000, RZ, 0xc0, !PT ;  /* 0xffff0000eb387812 */ /* 0x000fe200078ec0ff */
[----:B------:R-:W-:Y:S01]  /*8330*/  IMAD.U32 R49, R48, 0x10000, RZ ;  /* 0x0001000030317824 */ /* 0x000fe200078e00ff */
[----:B------:R-:W-:Y:S01]  /*8340*/  LOP3.LUT R66, R231, 0xffff0000, RZ, 0xc0, !PT ;  /* 0xffff0000e7427812 */ /* 0x000fe200078ec0ff */
[----:B------:R-:W-:Y:S01]  /*8350*/  FFMA.FTZ R93, R93, R58, R95 ;  /* 0x0000003a5d5d7223 */ /* 0x000fe2000001005f */
[----:B------:R-:W-:Y:S01]  /*8360*/  PRMT R232, R232, 0x5410, R65 ;  /* 0x00005410e8e87816 */ /* 0x000fe20000000041 */
[C---:B------:R-:W-:Y:S01]  /*8370*/  FMUL.FTZ R98, R55.reuse, R56 ;  /* 0x0000003837627220 */ /* 0x040fe20000410000 */
[----:B------:R-:W-:Y:S01]  /*8380*/  PRMT R234, R234, 0x5410, R57 ;  /* 0x00005410eaea7816 */ /* 0x000fe20000000039 */
[----:B------:R-:W-:Y:S01]  /*8390*/  FMUL.FTZ R136, R55, R66 ;  /* 0x0000004237887220 */ /* 0x000fe20000410000 */
[----:B------:R-:W-:Y:S01]  /*83a0*/  LOP3.LUT R52, R52, 0xffff0000, RZ, 0xc0, !PT ;  /* 0xffff000034347812 */ /* 0x000fe200078ec0ff */
[C---:B------:R-:W-:Y:S01]  /*83b0*/  IMAD.U32 R96, R236.reuse, 0x10000, RZ ;  /* 0x00010000ec607824 */ /* 0x040fe200078e00ff */
[----:B------:R-:W-:Y:S01]  /*83c0*/  LOP3.LUT R57, R236, 0xffff0000, RZ, 0xc0, !PT ;  /* 0xffff0000ec397812 */ /* 0x000fe200078ec0ff */
[----:B------:R-:W-:Y:S01]  /*83d0*/  IMAD.U32 R58, R232, 0x10000, RZ ;  /* 0x00010000e83a7824 */ /* 0x000fe200078e00ff */
[----:B------:R-:W-:-:S02]  /*83e0*/  LOP3.LUT R51, R51, 0xffff0000, RZ, 0xc0, !PT ;  /* 0xffff000033337812 */ /* 0x000fc400078ec0ff */
[----:B------:R-:W-:Y:S01]  /*83f0*/  LOP3.LUT R55, R232, 0xffff0000, RZ, 0xc0, !PT ;  /* 0xffff0000e8377812 */ /* 0x000fe200078ec0ff */
[----:B------:R-:W-:Y:S01]  /*8400*/  FMUL.FTZ R65, R52, R57 ;  /* 0x0000003934417220 */ /* 0x000fe20000410000 */
[----:B------:R-:W-:Y:S01]  /*8410*/  LOP3.LUT R48, R48, 0xffff0000, RZ, 0xc0, !PT ;  /* 0xffff000030307812 */ /* 0x000fe200078ec0ff */
[----:B------:R-:W-:Y:S01]  /*8420*/  FFMA.FTZ R47, R51, R66, -R98 ;  /* 0x00000042332f7223 */ /* 0x000fe20000010862 */
[----:B------:R-:W-:Y:S01]  /*8430*/  LOP3.LUT R94, R50, 0xffff0000, RZ, 0xc0, !PT ;  /* 0xffff0000325e7812 */ /* 0x000fe200078ec0ff */
[----:B------:R-:W-:Y:S02]  /*8440*/  IMAD.U32 R50, R54, 0x10000, RZ ;  /* 0x0001000036327824 */ /* 0x000fe400078e00ff */
[C---:B------:R-:W-:Y:S01]  /*8450*/  FMUL.FTZ R66, R53.reuse, R96 ;  /* 0x0000006035427220 */ /* 0x040fe20000410000 */
[-C--:B------:R-:W-:Y:S01]  /*8460*/  FMUL.FTZ R95, R52, R55.reuse ;  /* 0x00000037345f7220 */ /* 0x080fe20000410000 */
[----:B------:R-:W-:Y:S01]  /*8470*/  LOP3.LUT R54, R54, 0xffff0000, RZ, 0xc0, !PT ;  /* 0xffff000036367812 */ /* 0x000fe200078ec0ff */
[----:B------:R-:W-:Y:S01]  /*8480*/  FMUL.FTZ R53, R53, R58 ;  /* 0x0000003a35357220 */ /* 0x000fe20000410000 */
[----:B------:R-:W-:Y:S01]  /*8490*/  FFMA.FTZ R52, R48, R55, -R65 ;  /* 0x0000003730347223 */ /* 0x000fe20000010841 */
[C---:B------:R-:W-:Y:S01]  /*84a0*/  LOP3.LUT R67, R234.reuse, 0xffff0000, RZ, 0xc0, !PT ;  /* 0xffff0000ea437812 */ /* 0x040fe200078ec0ff */
[----:B------:R-:W-:-:S02]  /*84b0*/  IMAD.U32 R65, R234, 0x10000, RZ ;  /* 0x00010000ea417824 */ /* 0x000fc400078e00ff */
[----:B------:R-:W-:Y:S01]  /*84c0*/  FFMA.FTZ R56, R51, R56, R136 ;  /* 0x0000003833387223 */ /* 0x000fe20000010088 */
[C---:B------:R-:W-:Y:S01]  /*84d0*/  FFMA.FTZ R51, R49.reuse, R58, -R66 ;  /* 0x0000003a31337223 */ /* 0x040fe20000010842 */
[----:B------:R-:W-:Y:S01]  /*84e0*/  LOP3.LUT R55, R230, 0xffff0000, RZ, 0xc0, !PT ;  /* 0xffff0000e6377812 */ /* 0x000fe200078ec0ff */
[----:B------:R-:W-:Y:S01]  /*84f0*/  FFMA.FTZ R49, R49, R96, R53 ;  /* 0x0000006031317223 */ /* 0x000fe20000010035 */
[----:B------:R-:W-:Y:S01]  /*8500*/  FFMA.FTZ R48, R48, R57, R95 ;  /* 0x0000003930307223 */ /* 0x000fe2000001005f */
[----:B------:R-:W-:Y:S02]  /*8510*/  IMAD.U32 R53, R230, 0x10000, RZ ;  /* 0x00010000e6357824 */ /* 0x000fe400078e00ff */
[----:B------:R-:W-:Y:S01]  /*8520*/  FMUL.FTZ R57, R50, R65 ;  /* 0x0000004132397220 */ /* 0x000fe20000410000 */
[C---:B------:R-:W-:Y:S01]  /*8530*/  FMUL.FTZ R95, R54.reuse, R67 ;  /* 0x00000043365f7220 */ /* 0x040fe20000410000 */
[----:B------:R-:W-:Y:S01]  /*8540*/  FMUL.FTZ R58, R54, R55 ;  /* 0x00000037363a7220 */ /* 0x000fe20000410000 */
[-C--:B------:R-:W-:Y:S01]  /*8550*/  FMUL.FTZ R50, R50, R53.reuse ;  /* 0x0000003532327220 */ /* 0x080fe20000410000 */
[----:B------:R-:W-:Y:S01]  /*8560*/  FFMA.FTZ R57, R92, R53, -R57 ;  /* 0x000000355c397223 */ /* 0x000fe20000010839 */
[C---:B------:R-:W-:Y:S01]  /*8570*/  FFMA.FTZ R54, R94.reuse, R55, -R95 ;  /* 0x000000375e367223 */ /* 0x040fe2000001085f */
[----:B------:R-:W-:Y:S01]  /*8580*/  FFMA.FTZ R67, R94, R67, R58 ;  /* 0x000000435e437223 */ /* 0x000fe2000001003a */
[----:B------:R-:W-:Y:S01]  /*8590*/  FFMA.FTZ R50, R92, R65, R50 ;  /* 0x000000415c327223 */ /* 0x000fe20000010032 */
[----:B------:R-:W-:-:S02]  /*85a0*/  F2FP.BF16.F32.PACK_AB R51, R52, R51 ;  /* 0x000000333433723e */ /* 0x000fc400000010ff */
[----:B------:R-:W-:Y:S02]  /*85b0*/  F2FP.BF16.F32.PACK_AB R44, R45, R44 ;  /* 0x0000002c2d2c723e */ /* 0x000fe400000010ff */
[----:B------:R-:W-:Y:S02]  /*85c0*/  F2FP.BF16.F32.PACK_AB R46, R47, R46 ;  /* 0x0000002e2f2e723e */ /* 0x000fe400000010ff */
[----:B------:R-:W-:Y:S02]  /*85d0*/  F2FP.BF16.F32.PACK_AB R57, R54, R57 ;  /* 0x000000393639723e */ /* 0x000fe400000010ff */
[----:B------:R-:W-:Y:S01]  /*85e0*/  F2FP.BF16.F32.PACK_AB R52, R48, R49 ;  /* 0x000000313034723e */ /* 0x000fe200000010ff */
[----:B------:R-:W-:Y:S01]  /*85f0*/  IMAD.MOV.U32 R48, RZ, RZ, R51 ;  /* 0x000000ffff307224 */ /* 0x000fe200078e0033 */
[----:B------:R-:W-:Y:S01]  /*8600*/  F2FP.BF16.F32.PACK_AB R54, R67, R50 ;  /* 0x000000324336723e */ /* 0x000fe200000010ff */
[----:B------:R-:W-:Y:S01]  /*8610*/  IMAD.MOV.U32 R49, RZ, RZ, R44 ;  /* 0x000000ffff317224 */ /* 0x000fe200078e002c */
[----:B------:R-:W-:Y:S01]  /*8620*/  F2FP.BF16.F32.PACK_AB R53, R64, R59 ;  /* 0x0000003b4035723e */ /* 0x000fe200000010ff */
[----:B------:R-:W-:Y:S01]  /*8630*/  IMAD.MOV.U32 R50, RZ, RZ, R57 ;  /* 0x000000ffff327224 */ /* 0x000fe200078e0039 */
[----:B------:R-:W-:Y:S01]  /*8640*/  F2FP.BF16.F32.PACK_AB R55, R56, R93 ;  /* 0x0000005d3837723e */ /* 0x000fe200000010ff */
[----:B------:R-:W-:-:S07]  /*8650*/  IMAD.MOV.U32 R51, RZ, RZ, R46 ;  /* 0x000000ffff337224 */ /* 0x000fce00078e002e */
.L_x_532:
[----:B------:R-:W-:Y:S05]  /*8660*/  BSYNC B2 ;  /* 0x0000000000027941 */ /* 0x000fea0003800000 */
.L_x_531:
[----:B--2---:R4:W-:Y:S04]  /*8670*/  STG.E.128 desc[UR36][R60.64], R48 ;  /* 0x000000303c007986 */ /* 0x0049e8000c101d24 */
[----:B---3--:R4:W-:Y:S02]  /*8680*/  @!P4 STG.E.128 desc[UR36][R62.64], R52 ;  /* 0x000000343e00c986 */ /* 0x0089e4000c101d24 */
.L_x_522:
[----:B------:R-:W-:Y:S05]  /*8690*/  BSYNC B1 ;  /* 0x0000000000017941 */ /* 0x000fea0003800000 */
.L_x_521:
[-C--:B--2---:R-:W-:Y:S02]  /*86a0*/  IMAD R44, R150, R130.reuse, RZ ;  /* 0x00000082962c7224 */ /* 0x084fe400078e02ff */
[----:B------:R-:W-:-:S04]  /*86b0*/  IMAD.WIDE.U32 R132, R202, R130, R132 ;  /* 0x00000082ca847225 */ /* 0x000fc800078e0084 */
[----:B------:R-:W-:Y:S01]  /*86c0*/  IMAD R131, R202, R131, R44 ;  /* 0x00000083ca837224 */ /* 0x000fe200078e022c */
[----:B------:R-:W-:Y:S06]  /*86d0*/  @P0 BRA `(.L_x_491) ;  /* 0x0000001800dc0947 */ /* 0x000fec0003800000 */
[----:B------:R-:W-:Y:S01]  /*86e0*/  ISETP.NE.AND P0, PT, R14, RZ, PT ;  /* 0x000000ff0e00720c */ /* 0x000fe20003f05270 */
[----:B------:R-:W-:Y:S01]  /*86f0*/  BSSY B1, `(.L_x_533) ;  /* 0x000007f000017945 */ /* 0x000fe20003800000 */
[----:B------:R-:W-:-:S11]  /*8700*/  IMAD.IADD R56, R133, 0x1, R131 ;  /* 0x0000000185387824 */ /* 0x000fd600078e0283 */
[----:B------:R-:W-:Y:S05]  /*8710*/  @!P0 BRA `(.L_x_534) ;  /* 0x0000000400f08947 */ /* 0x000fea0003800000 */
[----:B------:R-:W-:Y:S01]  /*8720*/  SEL R44, R119, R153, !P3 ;  /* 0x00000099772c7207 */ /* 0x000fe20005800000 */
[----:B------:R-:W-:Y:S01]  /*8730*/  BSSY B2, `(.L_x_535) ;  /* 0x0000078000027945 */ /* 0x000fe20003800000 */
[----:B----4-:R-:W-:Y:S02]  /*8740*/  IADD3 R48, P0, P4, R104, R132, R29 ;  /* 0x0000008468307210 */ /* 0x010fe40007c1e01d */
[----:B------:R-:W-:Y:S02]  /*8750*/  SHF.R.S32.HI R45, RZ, 0x1f, R44 ;  /* 0x0000001fff2d7819 */ /* 0x000fe4000001142c */
[----:B------:R-:W-:Y:S02]  /*8760*/  IADD3.X R50, R101, R56, R13, P0, P4 ;  /* 0x0000003865327210 */ /* 0x000fe400007e840d */
[----:B------:R-:W-:-:S04]  /*8770*/  LEA.HI R45, R45, R44, RZ, 0x4 ;  /* 0x0000002c2d2d7211 */ /* 0x000fc800078f20ff */
[----:B------:R-:W-:-:S04]  /*8780*/  LEA.HI.SX32 R45, R45, R30, 0x1c ;  /* 0x0000001e2d2d7211 */ /* 0x000fc800078fe2ff */
[----:B---3--:R-:W-:Y:S01]  /*8790*/  SHF.R.S32.HI R52, RZ, 0x1f, R45 ;  /* 0x0000001fff347819 */ /* 0x008fe2000001142d */
[----:B------:R-:W-:-:S03]  /*87a0*/  IMAD.SHL.U32 R44, R45, 0x8, RZ ;  /* 0x000000082d2c7824 */ /* 0x000fc600078e00ff */
[----:B------:R-:W-:Y:S02]  /*87b0*/  LEA.HI R52, R52, R45, RZ, 0x3 ;  /* 0x0000002d34347211 */ /* 0x000fe400078f18ff */
[----:B------:R-:W-:Y:S02]  /*87c0*/  ISETP.GE.AND P0, PT, R44, R151, PT ;  /* 0x000000972c00720c */ /* 0x000fe40003f06270 */
[----:B------:R-:W-:Y:S01]  /*87d0*/  LOP3.LUT R45, R187, 0x38, R44, 0xf8, !PT ;  /* 0x00000038bb2d7812 */ /* 0x000fe200078ef82c */
[----:B------:R-:W-:-:S05]  /*87e0*/  IMAD.SHL.U32 R52, R52, 0x400, RZ ;  /* 0x0000040034347824 */ /* 0x000fca00078e00ff */
[----:B------:R-:W-:-:S05]  /*87f0*/  LOP3.LUT R47, R52, 0x7fffe000, RZ, 0xc0, !PT ;  /* 0x7fffe000342f7812 */ /* 0x000fca00078ec0ff */
[--C-:B------:R-:W-:Y:S02]  /*8800*/  @!P0 SHF.R.S32.HI R49, RZ, 0x1f, R44.reuse ;  /* 0x0000001fff318819 */ /* 0x100fe4000001142c */
[----:B------:R-:W-:Y:S02]  /*8810*/  @!P0 IADD3 R46, P4, P5, R104, R132, R44 ;  /* 0x00000084682e8210 */ /* 0x000fe40007d9e02c */
[----:B------:R-:W-:Y:S01]  /*8820*/  LOP3.LUT R44, R45, R218, RZ, 0x3c, !PT ;  /* 0x000000da2d2c7212 */ /* 0x000fe200078e3cff */
[----:B------:R-:W-:Y:S01]  /*8830*/  IMAD R45, R18, 0x6000, R144 ;  /* 0x00006000122d7824 */ /* 0x000fe200078e0290 */
[----:B------:R-:W-:Y:S02]  /*8840*/  @!P0 IADD3.X R49, R101, R56, R49, P4, P5 ;  /* 0x0000003865318210 */ /* 0x000fe400027ea431 */
[----:B------:R-:W-:Y:S01]  /*8850*/  IADD3 R47, R44, R47, R193 ;  /* 0x0000002f2c2f7210 */ /* 0x000fe20007ffe0c1 */
[----:B------:R-:W-:Y:S01]  /*8860*/  IMAD R45, R45, 0x2, R2 ;  /* 0x000000022d2d7824 */ /* 0x000fe200078e0202 */
[----:B------:R-:W-:-:S03]  /*8870*/  LEA R52, P4, R48, R120, 0x1 ;  /* 0x0000007830347211 */ /* 0x000fc600078808ff */
[----:B------:R-:W-:Y:S01]  /*8880*/  IMAD R47, R18, 0x6000, R47 ;  /* 0x00006000122f7824 */ /* 0x000fe200078e022f */
[----:B------:R-:W-:Y:S02]  /*8890*/  LEA.HI.X R53, R48, R121, R50, 0x1, P4 ;  /* 0x0000007930357211 */ /* 0x000fe400020f0c32 */
[----:B------:R-:W-:Y:S01]  /*88a0*/  @!P0 LEA R54, P4, R46, R120, 0x1 ;  /* 0x000000782e368211 */ /* 0x000fe200078808ff */
[----:B------:R-:W-:-:S03]  /*88b0*/  IMAD R48, R47, 0x2, R2 ;  /* 0x000000022f307824 */ /* 0x000fc600078e0202 */
[----:B------:R-:W-:Y:S02]  /*88c0*/  @!P0 LEA.HI.X R55, R46, R121, R49, 0x1, P4 ;  /* 0x000000792e378211 */ /* 0x000fe400020f0c31 */
[----:B------:R-:W2:Y:S01]  /*88d0*/  LDS.128 R44, [R45+0x1c400] ;  /* 0x01c400002d2c7984 */ /* 0x000ea20000000c00 */
[----:B------:R-:W-:-:S03]  /*88e0*/  ISETP.GE.AND P4, PT, R22, R122, PT ;  /* 0x0000007a1600720c */ /* 0x000fc60003f86270 */
[----:B------:R-:W3:Y:S10]  /*88f0*/  LDS.128 R48, [R48+0x1c400] ;  /* 0x01c4000030307984 */ /* 0x000ef40000000c00 */
[----:B------:R-:W-:Y:S05]  /*8900*/  @P4 BRA `(.L_x_536) ;  /* 0x0000000400684947 */ /* 0x000fea0003800000 */
[--C-:B0-----:R-:W-:Y:S01]  /*8910*/  SHF.R.U64 R93, R76, 0x10, R77.reuse ;  /* 0x000000104c5d7819 */ /* 0x101fe2000000124d */
[----:B--2---:R-:W-:Y:S01]  /*8920*/  IMAD.U32 R59, R45, 0x10000, RZ ;  /* 0x000100002d3b7824 */ /* 0x004fe200078e00ff */
[----:B------:R-:W-:Y:S01]  /*8930*/  SHF.R.U32.HI R76, RZ, 0x10, R77 ;  /* 0x00000010ff4c7819 */ /* 0x000fe2000001164d */
[----:B---3--:R-:W-:Y:S01]  /*8940*/  IMAD.U32 R64, R51, 0x10000, RZ ;  /* 0x0001000033407824 */ /* 0x008fe200078e00ff */
[--C-:B------:R-:W-:Y:S01]  /*8950*/  SHF.R.U64 R77, R88, 0x10, R89.reuse ;  /* 0x00000010584d7819 */ /* 0x100fe20000001259 */
[----:B------:R-:W-:Y:S01]  /*8960*/  IMAD.U32 R63, R47, 0x10000, RZ ;  /* 0x000100002f3f7824 */ /* 0x000fe200078e00ff */
[----:B------:R-:W-:Y:S01]  /*8970*/  SHF.R.U32.HI R88, RZ, 0x10, R89 ;  /* 0x00000010ff587819 */ /* 0x000fe20000011659 */
[----:B------:R-:W-:Y:S01]  /*8980*/  IMAD.U32 R57, R44, 0x10000, RZ ;  /* 0x000100002c397824 */ /* 0x000fe200078e00ff */
[----:B------:R-:W-:Y:S02]  /*8990*/  SHF.R.U64 R66, R78, 0x10, R79 ;  /* 0x000000104e427819 */ /* 0x000fe4000000124f */
[----:B------:R-:W-:-:S02]  /*89a0*/  PRMT R229, R229, 0x5410, R88 ;  /* 0x00005410e5e57816 */ /* 0x000fc40000000058 */
[----:B------:R-:W-:Y:S02]  /*89b0*/  PRMT R225, R225, 0x5410, R76 ;  /* 0x00005410e1e17816 */ /* 0x000fe4000000004c */
[----:B------:R-:W-:Y:S01]  /*89c0*/  SHF.R.U32.HI R78, RZ, 0x10, R79 ;  /* 0x00000010ff4e7819 */ /* 0x000fe2000001164f */
[----:B------:R-:W-:Y:S01]  /*89d0*/  IMAD.U32 R76, R229, 0x10000, RZ ;  /* 0x00010000e54c7824 */ /* 0x000fe200078e00ff */
[----:B------:R-:W-:Y:S02]  /*89e0*/  SHF.L.U32 R65, R49, 0x10, RZ ;  /* 0x0000001031417819 */ /* 0x000fe400000006ff */
[--C-:B------:R-:W-:Y:S02]  /*89f0*/  SHF.R.U64 R67, R90, 0x10, R91.reuse ;  /* 0x000000105a437819 */ /* 0x100fe4000000125b */
[----:B------:R-:W-:Y:S02]  /*8a00*/  SHF.R.U32.HI R90, RZ, 0x10, R91 ;  /* 0x00000010ff5a7819 */ /* 0x000fe4000001165b */
[----:B------:R-:W-:Y:S01]  /*8a10*/  PRMT R181, R181, 0x5410, R66 ;  /* 0x00005410b5b57816 */ /* 0x000fe20000000042 */
[----:B------:R-:W-:Y:S01]  /*8a20*/  IMAD.U32 R66, R225, 0x10000, RZ ;  /* 0x00010000e1427824 */ /* 0x000fe200078e00ff */
[----:B------:R-:W-:Y:S01]  /*8a30*/  PRMT R183, R183, 0x5410, R78 ;  /* 0x00005410b7b77816 */ /* 0x000fe2000000004e */
[----:B------:R-:W-:Y:S01]  /*8a40*/  FMUL.FTZ R78, R65, R76 ;  /* 0x0000004c414e7220 */ /* 0x000fe20000410000 */
[----:B------:R-:W-:Y:S01]  /*8a50*/  LOP3.LUT R60, R49, 0xffff0000, RZ, 0xc0, !PT ;  /* 0xffff0000313c7812 */ /* 0x000fe200078ec0ff */
[-C--:B------:R-:W-:Y:S01]  /*8a60*/  FMUL.FTZ R88, R65, R66.reuse ;  /* 0x0000004241587220 */ /* 0x080fe20000410000 */
[----:B------:R-:W-:Y:S01]  /*8a70*/  LOP3.LUT R229, R229, 0xffff0000, RZ, 0xc0, !PT ;  /* 0xffff0000e5e57812 */ /* 0x000fe200078ec0ff */
[----:B------:R-:W-:Y:S01]  /*8a80*/  IMAD.U32 R65, R183, 0x10000, RZ ;  /* 0x00010000b7417824 */ /* 0x000fe200078e00ff */
[----:B------:R-:W-:Y:S01]  /*8a90*/  PRMT R227, R227, 0x5410, R90 ;  /* 0x00005410e3e37816 */ /* 0x000fe2000000005a */
[----:B------:R-:W-:Y:S01]  /*8aa0*/  IMAD.U32 R49, R48, 0x10000, RZ ;  /* 0x0001000030317824 */ /* 0x000fe200078e00ff */
[----:B------:R-:W-:Y:S01]  /*8ab0*/  LOP3.LUT R62, R51, 0xffff0000, RZ, 0xc0, !PT ;  /* 0xffff0000333e7812 */ /* 0x000fe200078ec0ff */
[----:B------:R-:W-:Y:S01]  /*8ac0*/  FFMA.FTZ R51, R59, R66, -R78 ;  /* 0x000000423b337223 */ /* 0x000fe2000001084e */
[----:B------:R-:W-:Y:S01]  /*8ad0*/  LOP3.LUT R225, R225, 0xffff0000, RZ, 0xc0, !PT ;  /* 0xffff0000e1e17812 */ /* 0x000fe200078ec0ff */
[----:B------:R-:W-:Y:S01]  /*8ae0*/  FMUL.FTZ R78, R60, R229 ;  /* 0x000000e53c4e7220 */ /* 0x000fe20000410000 */
[----:B------:R-:W-:Y:S01]  /*8af0*/  LOP3.LUT R61, R45, 0xffff0000, RZ, 0xc0, !PT ;  /* 0xffff00002d3d7812 */ /* 0x000fe200078ec0ff */
[----:B------:R-:W-:-:S02]  /*8b00*/  IMAD.U32 R66, R227, 0x10000, RZ ;  /* 0x00010000e3427824 */ /* 0x000fc400078e00ff */
[----:B------:R-:W-:Y:S01]  /*8b10*/  FFMA.FTZ R59, R59, R76, R88 ;  /* 0x0000004c3b3b7223 */ /* 0x000fe20000010058 */
[-C--:B------:R-:W-:Y:S01]  /*8b20*/  FMUL.FTZ R76, R60, R225.reuse ;  /* 0x000000e13c4c7220 */ /* 0x080fe20000410000 */
[----:B------:R-:W-:Y:S01]  /*8b30*/  PRMT R228, R228, 0x5410, R77 ;  /* 0x00005410e4e47816 */ /* 0x000fe2000000004d */
[----:B------:R-:W-:Y:S01]  /*8b40*/  FFMA.FTZ R60, R61, R225, -R78 ;  /* 0x000000e13d3c7223 */ /* 0x000fe2000001084e */
[----:B------:R-:W-:Y:S01]  /*8b50*/  PRMT R226, R226, 0x5410, R67 ;  /* 0x00005410e2e27816 */ /* 0x000fe20000000043 */
[-C--:B------:R-:W-:Y:S01]  /*8b60*/  FMUL.FTZ R78, R64, R66.reuse ;  /* 0x00000042404e7220 */ /* 0x080fe20000410000 */
[----:B------:R-:W-:Y:S01]  /*8b70*/  PRMT R224, R224, 0x5410, R93 ;  /* 0x00005410e0e07816 */ /* 0x000fe2000000005d */
[----:B------:R-:W-:Y:S01]  /*8b80*/  FMUL.FTZ R67, R64, R65 ;  /* 0x0000004140437220 */ /* 0x000fe20000410000 */
[----:B------:R-:W-:Y:S01]  /*8b90*/  LOP3.LUT R227, R227, 0xffff0000, RZ, 0xc0, !PT ;  /* 0xffff0000e3e37812 */ /* 0x000fe200078ec0ff */
[----:B------:R-:W-:Y:S01]  /*8ba0*/  FFMA.FTZ R64, R61, R229, R76 ;  /* 0x000000e53d407223 */ /* 0x000fe2000001004c */
[----:B------:R-:W-:Y:S01]  /*8bb0*/  LOP3.LUT R183, R183, 0xffff0000, RZ, 0xc0, !PT ;  /* 0xffff0000b7b77812 */ /* 0x000fe200078ec0ff */
[C---:B------:R-:W-:Y:S01]  /*8bc0*/  FFMA.FTZ R61, R63.reuse, R65, -R78 ;  /* 0x000000413f3d7223 */ /* 0x040fe2000001084e */
[----:B------:R-:W-:Y:S01]  /*8bd0*/  FFMA.FTZ R78, R63, R66, R67 ;  /* 0x000000423f4e7223 */ /* 0x000fe20000010043 */
[----:B------:R-:W-:Y:S01]  /*8be0*/  IMAD.U32 R76, R228, 0x10000, RZ ;  /* 0x00010000e44c7824 */ /* 0x000fe200078e00ff */
[----:B------:R-:W-:Y:S01]  /*8bf0*/  LOP3.LUT R58, R47, 0xffff0000, RZ, 0xc0, !PT ;  /* 0xffff00002f3a7812 */ /* 0x000fe200078ec0ff */
[----:B------:R-:W-:-:S02]  /*8c00*/  IMAD.U32 R66, R224, 0x10000, RZ ;  /* 0x00010000e0427824 */ /* 0x000fc400078e00ff */
[C---:B------:R-:W-:Y:S01]  /*8c10*/  FMUL.FTZ R63, R62.reuse, R227 ;  /* 0x000000e33e3f7220 */ /* 0x040fe20000410000 */
[-C--:B------:R-:W-:Y:S01]  /*8c20*/  FMUL.FTZ R67, R62, R183.reuse ;  /* 0x000000b73e437220 */ /* 0x080fe20000410000 */
[C---:B------:R-:W-:Y:S01]  /*8c30*/  FMUL.FTZ R62, R49.reuse, R76 ;  /* 0x0000004c313e7220 */ /* 0x040fe20000410000 */
[-C--:B------:R-:W-:Y:S01]  /*8c40*/  FMUL.FTZ R49, R49, R66.reuse ;  /* 0x0000004231317220 */ /* 0x080fe20000410000 */
[----:B------:R-:W-:Y:S01]  /*8c50*/  FFMA.FTZ R88, R58, R183, -R63 ;  /* 0x000000b73a587223 */ /* 0x000fe2000001083f */
[----:B------:R-:W-:Y:S01]  /*8c60*/  LOP3.LUT R48, R48, 0xffff0000, RZ, 0xc0, !PT ;  /* 0xffff000030307812 */ /* 0x000fe200078ec0ff */
[C---:B------:R-:W-:Y:S01]  /*8c70*/  FFMA.FTZ R62, R57.reuse, R66, -R62 ;  /* 0x00000042393e7223 */ /* 0x040fe2000001083e */
[----:B------:R-:W-:Y:S01]  /*8c80*/  LOP3.LUT R65, R228, 0xffff0000, RZ, 0xc0, !PT ;  /* 0xffff0000e4417812 */ /* 0x000fe200078ec0ff */
[----:B------:R-:W-:Y:S01]  /*8c90*/  IMAD.U32 R45, R46, 0x10000, RZ ;  /* 0x000100002e2d7824 */ /* 0x000fe200078e00ff */
[----:B------:R-:W-:Y:S01]  /*8ca0*/  LOP3.LUT R63, R224, 0xffff0000, RZ, 0xc0, !PT ;  /* 0xffff0000e03f7812 */ /* 0x000fe200078ec0ff */
[----:B------:R-:W-:Y:S01]  /*8cb0*/  FFMA.FTZ R57, R57, R76, R49 ;  /* 0x0000004c39397223 */ /* 0x000fe20000010031 */
[----:B------:R-:W-:Y:S01]  /*8cc0*/  LOP3.LUT R47, R46, 0xffff0000, RZ, 0xc0, !PT ;  /* 0xffff00002e2f7812 */ /* 0x000fe200078ec0ff */
[C---:B------:R-:W-:Y:S01]  /*8cd0*/  IMAD.U32 R46, R50.reuse, 0x10000, RZ ;  /* 0x00010000322e7824 */ /* 0x040fe200078e00ff */
[----:B------:R-:W-:Y:S01]  /*8ce0*/  LOP3.LUT R50, R50, 0xffff0000, RZ, 0xc0, !PT ;  /* 0xffff000032327812 */ /* 0x000fe200078ec0ff */
[----:B------:R-:W-:-:S02]  /*8cf0*/  IMAD.U32 R49, R226, 0x10000, RZ ;  /* 0x00010000e2317824 */ /* 0x000fc400078e00ff */
[----:B------:R-:W-:Y:S01]  /*8d00*/  FFMA.FTZ R227, R58, R227, R67 ;  /* 0x000000e33ae37223 */ /* 0x000fe20000010043 */
[----:B------:R-:W-:Y:S01]  /*8d10*/  LOP3.LUT R226, R226, 0xffff0000, RZ, 0xc0, !PT ;  /* 0xffff0000e2e27812 */ /* 0x000fe200078ec0ff */
[C---:B------:R-:W-:Y:S01]  /*8d20*/  FMUL.FTZ R67, R48.reuse, R65 ;  /* 0x0000004130437220 */ /* 0x040fe20000410000 */
[----:B------:R-:W-:Y:S01]  /*8d30*/  FMUL.FTZ R77, R48, R63 ;  /* 0x0000003f304d7220 */ /* 0x000fe20000410000 */
[----:B------:R-:W-:Y:S01]  /*8d40*/  LOP3.LUT R44, R44, 0xffff0000, RZ, 0xc0, !PT ;  /* 0xffff00002c2c7812 */ /* 0x000fe200078ec0ff */
[C---:B------:R-:W-:Y:S01]  /*8d50*/  IMAD.U32 R48, R181.reuse, 0x10000, RZ ;  /* 0x00010000b5307824 */ /* 0x040fe200078e00ff */
[----:B------:R-:W-:Y:S01]  /*8d60*/  LOP3.LUT R181, R181, 0xffff0000, RZ, 0xc0, !PT ;  /* 0xffff0000b5b57812 */ /* 0x000fe200078ec0ff */
[----:B------:R-:W-:Y:S01]  /*8d70*/  FMUL.FTZ R58, R46, R49 ;  /* 0x000000312e3a7220 */ /* 0x000fe20000410000 */
[----:B------:R-:W-:Y:S01]  /*8d80*/  FMUL.FTZ R66, R50, R226 ;  /* 0x000000e232427220 */ /* 0x000fe20000410000 */
[----:B------:R-:W-:Y:S01]  /*8d90*/  FFMA.FTZ R67, R44, R63, -R67 ;  /* 0x0000003f2c437223 */ /* 0x000fe20000010843 */
[-C--:B------:R-:W-:Y:S01]  /*8da0*/  FMUL.FTZ R46, R46, R48.reuse ;  /* 0x000000302e2e7220 */ /* 0x080fe20000410000 */
[-C--:B------:R-:W-:Y:S01]  /*8db0*/  FMUL.FTZ R63, R50, R181.reuse ;  /* 0x000000b5323f7220 */ /* 0x080fe20000410000 */
[----:B------:R-:W-:Y:S01]  /*8dc0*/  FFMA.FTZ R58, R45, R48, -R58 ;  /* 0x000000302d3a7223 */ /* 0x000fe2000001083a */
[----:B------:R-:W-:Y:S01]  /*8dd0*/  FFMA.FTZ R181, R47, R181, -R66 ;  /* 0x000000b52fb57223 */ /* 0x000fe20000010842 */
[----:B------:R-:W-:Y:S01]  /*8de0*/  FFMA.FTZ R44, R44, R65, R77 ;  /* 0x000000412c2c7223 */ /* 0x000fe2000001004d */
[----:B------:R-:W-:Y:S01]  /*8df0*/  FFMA.FTZ R46, R45, R49, R46 ;  /* 0x000000312d2e7223 */ /* 0x000fe2000001002e */
[----:B------:R-:W-:Y:S01]  /*8e00*/  FFMA.FTZ R63, R47, R226, R63 ;  /* 0x000000e22f3f7223 */ /* 0x000fe2000001003f */
[----:B------:R-:W-:-:S02]  /*8e10*/  F2FP.BF16.F32.PACK_AB R62, R67, R62 ;  /* 0x0000003e433e723e */ /* 0x000fc400000010ff */
[----:B------:R-:W-:Y:S02]  /*8e20*/  F2FP.BF16.F32.PACK_AB R58, R181, R58 ;  /* 0x0000003ab53a723e */ /* 0x000fe400000010ff */
[----:B------:R-:W-:Y:S02]  /*8e30*/  F2FP.BF16.F32.PACK_AB R45, R60, R51 ;  /* 0x000000333c2d723e */ /* 0x000fe400000010ff */
[----:B------:R-:W-:Y:S01]  /*8e40*/  F2FP.BF16.F32.PACK_AB R48, R44, R57 ;  /* 0x000000392c30723e */ /* 0x000fe200000010ff */
[----:B------:R-:W-:Y:S01]  /*8e50*/  IMAD.MOV.U32 R44, RZ, RZ, R62 ;  /* 0x000000ffff2c7224 */ /* 0x000fe200078e003e */
[----:B------:R-:W-:Y:S01]  /*8e60*/  F2FP.BF16.F32.PACK_AB R50, R63, R46 ;  /* 0x0000002e3f32723e */ /* 0x000fe200000010ff */
[----:B------:R-:W-:Y:S01]  /*8e70*/  IMAD.MOV.U32 R46, RZ, RZ, R58 ;  /* 0x000000ffff2e7224 */ /* 0x000fe200078e003a */
[----:B------:R-:W-:Y:S02]  /*8e80*/  F2FP.BF16.F32.PACK_AB R47, R88, R61 ;  /* 0x0000003d582f723e */ /* 0x000fe400000010ff */
[----:B------:R-:W-:-:S02]  /*8e90*/  F2FP.BF16.F32.PACK_AB R49, R64, R59 ;  /* 0x0000003b4031723e */ /* 0x000fc400000010ff */
[----:B------:R-:W-:-:S07]  /*8ea0*/  F2FP.BF16.F32.PACK_AB R51, R227, R78 ;  /* 0x0000004ee333723e */ /* 0x000fce00000010ff */
.L_x_536:
[----:B------:R-:W-:Y:S05]  /*8eb0*/  BSYNC B2 ;  /* 0x0000000000027941 */ /* 0x000fea0003800000 */
.L_x_535:
[----:B--2---:R2:W-:Y:S04]  /*8ec0*/  STG.E.128 desc[UR36][R52.64], R44 ;  /* 0x0000002c34007986 */ /* 0x0045e8000c101d24 */
[----:B---3--:R2:W-:Y:S02]  /*8ed0*/  @!P0 STG.E.128 desc[UR36][R54.64], R48 ;  /* 0x0000003036008986 */ /* 0x0085e4000c101d24 */
.L_x_534:
[----:B------:R-:W-:Y:S05]  /*8ee0*/  BSYNC B1 ;  /* 0x0000000000017941 */ /* 0x000fea0003800000 */
.L_x_533:
[----:B------:R-:W-:Y:S01]  /*8ef0*/  ISETP.NE.AND P0, PT, R10, RZ, PT ;  /* 0x000000ff0a00720c */ /* 0x000fe20003f05270 */
[----:B------:R-:W-:-:S12]  /*8f00*/  BSSY B1, `(.L_x_537) ;  /* 0x000007e000017945 */ /* 0x000fd80003800000 */
[----:B------:R-:W-:Y:S05]  /*8f10*/  @!P0 BRA `(.L_x_538) ;  /* 0x0000000400f08947 */ /* 0x000fea0003800000 */
[----:B--2---:R-:W-:Y:S01]  /*8f20*/  SEL R44, R119, R153, !P2 ;  /* 0x00000099772c7207 */ /* 0x004fe20005000000 */
        /* <DEDUP_REMOVED lines=22> */
[-C--:B------:R-:W-:Y:S02]  /*9090*/  LEA.HI.X R53, R48, R121.reuse, R50, 0x1, P4 ;  /* 0x0000007930357211 */ /* 0x080fe400020f0c32 */
[C---:B------:R-:W-:Y:S02]  /*90a0*/  @!P0 LEA R54, P4, R46.reuse, R120, 0x1 ;  /* 0x000000782e368211 */ /* 0x040fe400078808ff */
[----:B------:R-:W-:Y:S02]  /*90b0*/  LEA R48, R47, R2, 0x1 ;  /* 0x000000022f307211 */ /* 0x000fe400078e08ff */
[----:B------:R-:W-:Y:S02]  /*90c0*/  @!P0 LEA.HI.X R55, R46, R121, R49, 0x1, P4 ;  /* 0x000000792e378211 */ /* 0x000fe400020f0c31 */
[----:B------:R-:W2:Y:S01]  /*90d0*/  LDS.128 R44, [R45+0x1c400] ;  /* 0x01c400002d2c7984 */ /* 0x000ea20000000c00 */
[----:B------:R-:W-:-:S03]  /*90e0*/  ISETP.GE.AND P4, PT, R184, R122, PT ;  /* 0x0000007ab800720c */ /* 0x000fc60003f86270 */
[----:B------:R-:W3:Y:S10]  /*90f0*/  LDS.128 R48, [R48+0x1c400] ;  /* 0x01c4000030307984 */ /* 0x000ef40000000c00 */
[----:B------:R-:W-:Y:S05]  /*9100*/  @P4 BRA `(.L_x_540) ;  /* 0x0000000400684947 */ /* 0x000fea0003800000 */
[----:B------:R-:W-:Y:S01]  /*9110*/  SHF.R.U64 R77, R72, 0x10, R73 ;  /* 0x00000010484d7819 */ /* 0x000fe20000001249 */
[----:B---3--:R-:W-:Y:S01]  /*9120*/  IMAD.U32 R62, R49, 0x10000, RZ ;  /* 0x00010000313e7824 */ /* 0x008fe200078e00ff */
[----:B------:R-:W-:Y:S01]  /*9130*/  SHF.R.U64 R72, R84, 0x10, R85 ;  /* 0x0000001054487819 */ /* 0x000fe20000001255 */
[----:B--2---:R-:W-:Y:S01]  /*9140*/  IMAD.U32 R59, R45, 0x10000, RZ ;  /* 0x000100002d3b7824 */ /* 0x004fe200078e00ff */
[----:B------:R-:W-:Y:S01]  /*9150*/  SHF.R.U32.HI R66, RZ, 0x10, R73 ;  /* 0x00000010ff427819 */ /* 0x000fe20000011649 */
[----:B------:R-:W-:Y:S01]  /*9160*/  IMAD.U32 R64, R51, 0x10000, RZ ;  /* 0x0001000033407824 */ /* 0x000fe200078e00ff */
[----:B------:R-:W-:Y:S01]  /*9170*/  SHF.R.U32.HI R84, RZ, 0x10, R85 ;  /* 0x00000010ff547819 */ /* 0x000fe20000011655 */
[----:B------:R-:W-:Y:S01]  /*9180*/  IMAD.U32 R61, R47, 0x10000, RZ ;  /* 0x000100002f3d7824 */ /* 0x000fe200078e00ff */
[----:B------:R-:W-:Y:S01]  /*9190*/  SHF.R.U64 R65, R74, 0x10, R75 ;  /* 0x000000104a417819 */ /* 0x000fe2000000124b */
[----:B------:R-:W-:Y:S01]  /*91a0*/  IMAD.U32 R57, R44, 0x10000, RZ ;  /* 0x000100002c397824 */ /* 0x000fe200078e00ff */
[----:B------:R-:W-:-:S02]  /*91b0*/  PRMT R167, R167, 0x5410, R66 ;  /* 0x00005410a7a77816 */ /* 0x000fc40000000042 */
[----:B------:R-:W-:Y:S02]  /*91c0*/  PRMT R179, R179, 0x5410, R84 ;  /* 0x00005410b3b37816 */ /* 0x000fe40000000054 */
[----:B------:R-:W-:Y:S02]  /*91d0*/  SHF.R.U32.HI R74, RZ, 0x10, R75 ;  /* 0x00000010ff4a7819 */ /* 0x000fe4000001164b */
[----:B------:R-:W-:Y:S01]  /*91e0*/  PRMT R164, R164, 0x5410, R65 ;  /* 0x00005410a4a47816 */ /* 0x000fe20000000041 */
[----:B------:R-:W-:Y:S01]  /*91f0*/  IMAD.U32 R66, R179, 0x10000, RZ ;  /* 0x00010000b3427824 */ /* 0x000fe200078e00ff */
[--C-:B------:R-:W-:Y:S01]  /*9200*/  SHF.R.U64 R67, R86, 0x10, R87.reuse ;  /* 0x0000001056437819 */ /* 0x100fe20000001257 */
[----:B------:R-:W-:Y:S01]  /*9210*/  IMAD.U32 R65, R167, 0x10000, RZ ;  /* 0x00010000a7417824 */ /* 0x000fe200078e00ff */
[----:B------:R-:W-:Y:S02]  /*9220*/  SHF.R.U32.HI R86, RZ, 0x10, R87 ;  /* 0x00000010ff567819 */ /* 0x000fe40000011657 */
[----:B------:R-:W-:Y:S01]  /*9230*/  PRMT R165, R165, 0x5410, R74 ;  /* 0x00005410a5a57816 */ /* 0x000fe2000000004a */
[CC--:B------:R-:W-:Y:S01]  /*9240*/  FMUL.FTZ R74, R62.reuse, R65.reuse ;  /* 0x000000413e4a7220 */ /* 0x0c0fe20000410000 */
[----:B------:R-:W-:Y:S01]  /*9250*/  PRMT R171, R171, 0x5410, R72 ;  /* 0x00005410abab7816 */ /* 0x000fe20000000048 */
[-C--:B------:R-:W-:Y:S01]  /*9260*/  FMUL.FTZ R72, R62, R66.reuse ;  /* 0x000000423e487220 */ /* 0x080fe20000410000 */
[----:B------:R-:W-:Y:S01]  /*9270*/  PRMT R169, R169, 0x5410, R86 ;  /* 0x00005410a9a97816 */ /* 0x000fe20000000056 */
[----:B------:R-:W-:Y:S01]  /*9280*/  FFMA.FTZ R74, R59, R66, R74 ;  /* 0x000000423b4a7223 */ /* 0x000fe2000001004a */
[----:B------:R-:W-:Y:S01]  /*9290*/  LOP3.LUT R63, R49, 0xffff0000, RZ, 0xc0, !PT ;  /* 0xffff0000313f7812 */ /* 0x000fe200078ec0ff */
[----:B------:R-:W-:Y:S01]  /*92a0*/  FFMA.FTZ R72, R59, R65, -R72 ;  /* 0x000000413b487223 */ /* 0x000fe20000010848 */
[----:B------:R-:W-:Y:S01]  /*92b0*/  LOP3.LUT R179, R179, 0xffff0000, RZ, 0xc0, !PT ;  /* 0xffff0000b3b37812 */ /* 0x000fe200078ec0ff */
[----:B------:R-:W-:Y:S01]  /*92c0*/  IMAD.U32 R59, R165, 0x10000, RZ ;  /* 0x00010000a53b7824 */ /* 0x000fe200078e00ff */
[----:B------:R-:W-:Y:S01]  /*92d0*/  LOP3.LUT R167, R167, 0xffff0000, RZ, 0xc0, !PT ;  /* 0xffff0000a7a77812 */ /* 0x000fe200078ec0ff */
[----:B------:R-:W-:Y:S01]  /*92e0*/  IMAD.U32 R62, R169, 0x10000, RZ ;  /* 0x00010000a93e7824 */ /* 0x000fe200078e00ff */
[----:B------:R-:W-:Y:S01]  /*92f0*/  PRMT R168, R168, 0x5410, R67 ;  /* 0x00005410a8a87816 */ /* 0x000fe20000000043 */
[----:B------:R-:W-:Y:S01]  /*9300*/  FMUL.FTZ R65, R63, R179 ;  /* 0x000000b33f417220 */ /* 0x000fe20000410000 */
[----:B------:R-:W-:Y:S01]  /*9310*/  LOP3.LUT R60, R45, 0xffff0000, RZ, 0xc0, !PT ;  /* 0xffff00002d3c7812 */ /* 0x000fe200078ec0ff */
[----:B------:R-:W-:Y:S01]  /*9320*/  FMUL.FTZ R67, R64, R59 ;  /* 0x0000003b40437220 */ /* 0x000fe20000410000 */
[----:B------:R-:W-:Y:S01]  /*9330*/  PRMT R166, R166, 0x5410, R77 ;  /* 0x00005410a6a67816 */ /* 0x000fe2000000004d */
[----:B------:R-:W-:Y:S01]  /*9340*/  FMUL.FTZ R63, R63, R167 ;  /* 0x000000a73f3f7220 */ /* 0x000fe20000410000 */
[----:B------:R-:W-:Y:S01]  /*9350*/  LOP3.LUT R51, R51, 0xffff0000, RZ, 0xc0, !PT ;  /* 0xffff000033337812 */ /* 0x000fe200078ec0ff */
[-C--:B------:R-:W-:Y:S01]  /*9360*/  FMUL.FTZ R66, R64, R62.reuse ;  /* 0x0000003e40427220 */ /* 0x080fe20000410000 */
[----:B------:R-:W-:Y:S01]  /*9370*/  LOP3.LUT R169, R169, 0xffff0000, RZ, 0xc0, !PT ;  /* 0xffff0000a9a97812 */ /* 0x000fe200078ec0ff */
[----:B------:R-:W-:Y:S01]  /*9380*/  FFMA.FTZ R67, R61, R62, R67 ;  /* 0x0000003e3d437223 */ /* 0x000fe20000010043 */
[----:B------:R-:W-:Y:S01]  /*9390*/  LOP3.LUT R165, R165, 0xffff0000, RZ, 0xc0, !PT ;  /* 0xffff0000a5a57812 */ /* 0x000fe200078ec0ff */
[----:B------:R-:W-:-:S02]  /*93a0*/  IMAD.U32 R49, R48, 0x10000, RZ ;  /* 0x0001000030317824 */ /* 0x000fc400078e00ff */
[C---:B------:R-:W-:Y:S01]  /*93b0*/  FFMA.FTZ R65, R60.reuse, R167, -R65 ;  /* 0x000000a73c417223 */ /* 0x040fe20000010841 */
[----:B------:R-:W-:Y:S01]  /*93c0*/  FFMA.FTZ R63, R60, R179, R63 ;  /* 0x000000b33c3f7223 */ /* 0x000fe2000001003f */
[----:B------:R-:W-:Y:S02]  /*93d0*/  IMAD.U32 R62, R171, 0x10000, RZ ;  /* 0x00010000ab3e7824 */ /* 0x000fe400078e00ff */
[----:B------:R-:W-:Y:S01]  /*93e0*/  FFMA.FTZ R66, R61, R59, -R66 ;  /* 0x0000003b3d427223 */ /* 0x000fe20000010842 */
[----:B------:R-:W-:Y:S01]  /*93f0*/  IMAD.U32 R60, R166, 0x10000, RZ ;  /* 0x00010000a63c7824 */ /* 0x000fe200078e00ff */
[----:B------:R-:W-:Y:S01]  /*9400*/  LOP3.LUT R58, R47, 0xffff0000, RZ, 0xc0, !PT ;  /* 0xffff00002f3a7812 */ /* 0x000fe200078ec0ff */
[C---:B------:R-:W-:Y:S01]  /*9410*/  FMUL.FTZ R59, R51.reuse, R169 ;  /* 0x000000a9333b7220 */ /* 0x040fe20000410000 */
[----:B------:R-:W-:Y:S01]  /*9420*/  LOP3.LUT R48, R48, 0xffff0000, RZ, 0xc0, !PT ;  /* 0xffff000030307812 */ /* 0x000fe200078ec0ff */
[-C--:B------:R-:W-:Y:S01]  /*9430*/  FMUL.FTZ R51, R51, R165.reuse ;  /* 0x000000a533337220 */ /* 0x080fe20000410000 */
[----:B------:R-:W-:Y:S01]  /*9440*/  LOP3.LUT R171, R171, 0xffff0000, RZ, 0xc0, !PT ;  /* 0xffff0000abab7812 */ /* 0x000fe200078ec0ff */
[C---:B------:R-:W-:Y:S01]  /*9450*/  FMUL.FTZ R64, R49.reuse, R62 ;  /* 0x0000003e31407220 */ /* 0x040fe20000410000 */
[----:B------:R-:W-:Y:S01]  /*9460*/  LOP3.LUT R166, R166, 0xffff0000, RZ, 0xc0, !PT ;  /* 0xffff0000a6a67812 */ /* 0x000fe200078ec0ff */
[-C--:B------:R-:W-:Y:S01]  /*9470*/  FMUL.FTZ R49, R49, R60.reuse ;  /* 0x0000003c31317220 */ /* 0x080fe20000410000 */
[----:B------:R-:W-:Y:S01]  /*9480*/  LOP3.LUT R45, R44, 0xffff0000, RZ, 0xc0, !PT ;  /* 0xffff00002c2d7812 */ /* 0x000fe200078ec0ff */
[C---:B------:R-:W-:Y:S01]  /*9490*/  FFMA.FTZ R165, R58.reuse, R165, -R59 ;  /* 0x000000a53aa57223 */ /* 0x040fe2000001083b */
[----:B------:R-:W-:Y:S01]  /*94a0*/  FFMA.FTZ R76, R58, R169, R51 ;  /* 0x000000a93a4c7223 */ /* 0x000fe20000010033 */
[----:B------:R-:W-:Y:S01]  /*94b0*/  FFMA.FTZ R64, R57, R60, -R64 ;  /* 0x0000003c39407223 */ /* 0x000fe20000010840 */
[----:B------:R-:W-:-:S02]  /*94c0*/  IMAD.U32 R47, R50, 0x10000, RZ ;  /* 0x00010000322f7824 */ /* 0x000fc400078e00ff */
[C---:B------:R-:W-:Y:S01]  /*94d0*/  FMUL.FTZ R58, R48.reuse, R171 ;  /* 0x000000ab303a7220 */ /* 0x040fe20000410000 */
[----:B------:R-:W-:Y:S01]  /*94e0*/  FFMA.FTZ R62, R57, R62, R49 ;  /* 0x0000003e393e7223 */ /* 0x000fe20000010031 */
[-C--:B------:R-:W-:Y:S01]  /*94f0*/  FMUL.FTZ R60, R48, R166.reuse ;  /* 0x000000a6303c7220 */ /* 0x080fe20000410000 */
[----:B------:R-:W-:Y:S01]  /*9500*/  LOP3.LUT R50, R50, 0xffff0000, RZ, 0xc0, !PT ;  /* 0xffff000032327812 */ /* 0x000fe200078ec0ff */
[C---:B------:R-:W-:Y:S01]  /*9510*/  IMAD.U32 R51, R168.reuse, 0x10000, RZ ;  /* 0x00010000a8337824 */ /* 0x040fe200078e00ff */
[----:B------:R-:W-:Y:S01]  /*9520*/  LOP3.LUT R57, R168, 0xffff0000, RZ, 0xc0, !PT ;  /* 0xffff0000a8397812 */ /* 0x000fe200078ec0ff */
[C---:B------:R-:W-:Y:S01]  /*9530*/  IMAD.U32 R48, R164.reuse, 0x10000, RZ ;  /* 0x00010000a4307824 */ /* 0x040fe200078e00ff */
[----:B------:R-:W-:Y:S01]  /*9540*/  LOP3.LUT R49, R164, 0xffff0000, RZ, 0xc0, !PT ;  /* 0xffff0000a4317812 */ /* 0x000fe200078ec0ff */
[C---:B------:R-:W-:Y:S02]  /*9550*/  IMAD.U32 R44, R46.reuse, 0x10000, RZ ;  /* 0x000100002e2c7824 */ /* 0x040fe400078e00ff */
[----:B------:R-:W-:Y:S01]  /*9560*/  FFMA.FTZ R59, R45, R166, -R58 ;  /* 0x000000a62d3b7223 */ /* 0x000fe2000001083a */
[----:B------:R-:W-:Y:S01]  /*9570*/  LOP3.LUT R46, R46, 0xffff0000, RZ, 0xc0, !PT ;  /* 0xffff00002e2e7812 */ /* 0x000fe200078ec0ff */
[C---:B------:R-:W-:Y:S01]  /*9580*/  FMUL.FTZ R61, R47.reuse, R51 ;  /* 0x000000332f3d7220 */ /* 0x040fe20000410000 */
[-C--:B------:R-:W-:Y:S01]  /*9590*/  FMUL.FTZ R58, R47, R48.reuse ;  /* 0x000000302f3a7220 */ /* 0x080fe20000410000 */
[C---:B------:R-:W-:Y:S01]  /*95a0*/  FMUL.FTZ R47, R50.reuse, R57 ;  /* 0x00000039322f7220 */ /* 0x040fe20000410000 */
[----:B------:R-:W-:Y:S01]  /*95b0*/  FMUL.FTZ R50, R50, R49 ;  /* 0x0000003132327220 */ /* 0x000fe20000410000 */
[C---:B------:R-:W-:Y:S01]  /*95c0*/  FFMA.FTZ R61, R44.reuse, R48, -R61 ;  /* 0x000000302c3d7223 */ /* 0x040fe2000001083d */
[----:B------:R-:W-:Y:S01]  /*95d0*/  FFMA.FTZ R58, R44, R51, R58 ;  /* 0x000000332c3a7223 */ /* 0x000fe2000001003a */
        /* <DEDUP_REMOVED lines=8> */
[----:B------:R-:W-:Y:S01]  /*9660*/  IMAD.MOV.U32 R44, RZ, RZ, R64 ;  /* 0x000000ffff2c7224 */ /* 0x000fe200078e0040 */
[----:B------:R-:W-:Y:S02]  /*9670*/  F2FP.BF16.F32.PACK_AB R47, R165, R66 ;  /* 0x00000042a52f723e */ /* 0x000fe400000010ff */
[----:B------:R-:W-:Y:S02]  /*9680*/  F2FP.BF16.F32.PACK_AB R49, R63, R74 ;  /* 0x0000004a3f31723e */ /* 0x000fe400000010ff */
[----:B------:R-:W-:-:S02]  /*9690*/  F2FP.BF16.F32.PACK_AB R51, R76, R67 ;  /* 0x000000434c33723e */ /* 0x000fc400000010ff */
[----:B------:R-:W-:-:S07]  /*96a0*/  F2FP.BF16.F32.PACK_AB R50, R57, R58 ;  /* 0x0000003a3932723e */ /* 0x000fce00000010ff */
.L_x_540:
[----:B------:R-:W-:Y:S05]  /*96b0*/  BSYNC B2 ;  /* 0x0000000000027941 */ /* 0x000fea0003800000 */
.L_x_539:
[----:B--2---:R2:W-:Y:S04]  /*96c0*/  STG.E.128 desc[UR36][R52.64], R44 ;  /* 0x0000002c34007986 */ /* 0x0045e8000c101d24 */
[----:B---3--:R2:W-:Y:S02]  /*96d0*/  @!P0 STG.E.128 desc[UR36][R54.64], R48 ;  /* 0x0000003036008986 */ /* 0x0085e4000c101d24 */
.L_x_538:
[----:B------:R-:W-:Y:S05]  /*96e0*/  BSYNC B1 ;  /* 0x0000000000017941 */ /* 0x000fea0003800000 */
.L_x_537:
[----:B------:R-:W-:-:S13]  /*96f0*/  ISETP.NE.AND P0, PT, R9, RZ, PT ;  /* 0x000000ff0900720c */ /* 0x000fda0003f05270 */
[----:B------:R-:W-:Y:S05]  /*9700*/  @!P0 BRA `(.L_x_491) ;  /* 0x0000000800d08947 */ /* 0x000fea0003800000 */
[----:B------:R-:W-:Y:S01]  /*9710*/  ISETP.NE.AND P4, PT, R103, RZ, PT ;  /* 0x000000ff6700720c */ /* 0x000fe20003f85270 */
[----:B------:R-:W-:Y:S03]  /*9720*/  BSSY B1, `(.L_x_541) ;  /* 0x0000073000017945 */ /* 0x000fe60003800000 */
[----:B------:R-:W-:Y:S02]  /*9730*/  SEL R153, R119, R153, !P4 ;  /* 0x0000009977997207 */ /* 0x000fe40006000000 */
[----:B--234-:R-:W-:Y:S02]  /*9740*/  IADD3 R53, P0, P4, R104, R132, R15 ;  /* 0x0000008468357210 */ /* 0x01cfe40007c1e00f */
[----:B------:R-:W-:Y:S02]  /*9750*/  SHF.R.S32.HI R44, RZ, 0x1f, R153 ;  /* 0x0000001fff2c7819 */ /* 0x000fe40000011499 */
[----:B------:R-:W-:-:S02]  /*9760*/  IADD3.X R58, R101, R56, R11, P0, P4 ;  /* 0x00000038653a7210 */ /* 0x000fc400007e840b */
[----:B------:R-:W-:Y:S02]  /*9770*/  LEA.HI R153, R44, R153, RZ, 0x4 ;  /* 0x000000992c997211 */ /* 0x000fe400078f20ff */
[----:B------:R-:W-:Y:S02]  /*9780*/  ISETP.GE.AND P4, PT, R185, R122, PT ;  /* 0x0000007ab900720c */ /* 0x000fe40003f86270 */
[----:B------:R-:W-:Y:S02]  /*9790*/  LEA.HI.SX32 R153, R153, R20, 0x1c ;  /* 0x0000001499997211 */ /* 0x000fe400078fe2ff */
[----:B------:R-:W-:Y:S02]  /*97a0*/  LEA R52, P0, R53, R120, 0x1 ;  /* 0x0000007835347211 */ /* 0x000fe400078008ff */
[----:B------:R-:W-:Y:S02]  /*97b0*/  SHF.R.S32.HI R44, RZ, 0x1f, R153 ;  /* 0x0000001fff2c7819 */ /* 0x000fe40000011499 */
[----:B------:R-:W-:-:S02]  /*97c0*/  SHF.L.U32 R54, R153, 0x3, RZ ;  /* 0x0000000399367819 */ /* 0x000fc400000006ff */
[----:B------:R-:W-:Y:S02]  /*97d0*/  LEA.HI R44, R44, R153, RZ, 0x3 ;  /* 0x000000992c2c7211 */ /* 0x000fe400078f18ff */
[----:B------:R-:W-:Y:S02]  /*97e0*/  LOP3.LUT R45, R187, 0x38, R54, 0xf8, !PT ;  /* 0x00000038bb2d7812 */ /* 0x000fe400078ef836 */
[----:B------:R-:W-:Y:S01]  /*97f0*/  LEA.HI.X R53, R53, R121, R58, 0x1, P0 ;  /* 0x0000007935357211 */ /* 0x000fe200000f0c3a */
[----:B------:R-:W-:Y:S01]  /*9800*/  IMAD.SHL.U32 R46, R44, 0x400, RZ ;  /* 0x000004002c2e7824 */ /* 0x000fe200078e00ff */
[----:B------:R-:W-:Y:S01]  /*9810*/  LOP3.LUT R44, R45, R218, RZ, 0x3c, !PT ;  /* 0x000000da2d2c7212 */ /* 0x000fe200078e3cff */
[----:B------:R-:W-:-:S03]  /*9820*/  IMAD R45, R18, 0x6000, R135 ;  /* 0x00006000122d7824 */ /* 0x000fc600078e0287 */
[----:B------:R-:W-:Y:S01]  /*9830*/  LOP3.LUT R46, R46, 0x7fffe000, RZ, 0xc0, !PT ;  /* 0x7fffe0002e2e7812 */ /* 0x000fe200078ec0ff */
[----:B------:R-:W-:-:S03]  /*9840*/  IMAD R45, R45, 0x2, R2 ;  /* 0x000000022d2d7824 */ /* 0x000fc600078e0202 */
[----:B------:R-:W-:-:S05]  /*9850*/  IADD3 R47, R44, R46, R193 ;  /* 0x0000002e2c2f7210 */ /* 0x000fca0007ffe0c1 */
[----:B------:R-:W-:-:S04]  /*9860*/  IMAD R47, R18, 0x6000, R47 ;  /* 0x00006000122f7824 */ /* 0x000fc800078e022f */
[----:B------:R-:W-:Y:S02]  /*9870*/  IMAD R48, R47, 0x2, R2 ;  /* 0x000000022f307824 */ /* 0x000fe400078e0202 */
[----:B------:R-:W2:Y:S04]  /*9880*/  LDS.128 R44, [R45+0x1c400] ;  /* 0x01c400002d2c7984 */ /* 0x000ea80000000c00 */
[----:B------:R-:W3:Y:S01]  /*9890*/  LDS.128 R48, [R48+0x1c400] ;  /* 0x01c4000030307984 */ /* 0x000ee20000000c00 */
[----:B------:R-:W-:Y:S05]  /*98a0*/  @P4 BRA `(.L_x_542) ;  /* 0x0000000400684947 */ /* 0x000fea0003800000 */
[--C-:B------:R-:W-:Y:S01]  /*98b0*/  SHF.R.U64 R73, R68, 0x10, R69.reuse ;  /* 0x0000001044497819 */ /* 0x100fe20000001245 */
[----:B---3--:R-:W-:Y:S01]  /*98c0*/  IMAD.U32 R60, R49, 0x10000, RZ ;  /* 0x00010000313c7824 */ /* 0x008fe200078e00ff */
[----:B------:R-:W-:Y:S01]  /*98d0*/  SHF.R.U32.HI R68, RZ, 0x10, R69 ;  /* 0x00000010ff447819 */ /* 0x000fe20000011645 */
[----:B--2---:R-:W-:Y:S01]  /*98e0*/  IMAD.U32 R55, R45, 0x10000, RZ ;  /* 0x000100002d377824 */ /* 0x004fe200078e00ff */
[--C-:B------:R-:W-:Y:S01]  /*98f0*/  SHF.R.U64 R69, R80, 0x10, R81.reuse ;  /* 0x0000001050457819 */ /* 0x100fe20000001251 */
[----:B------:R-:W-:Y:S01]  /*9900*/  IMAD.U32 R62, R51, 0x10000, RZ ;  /* 0x00010000333e7824 */ /* 0x000fe200078e00ff */
[----:B------:R-:W-:Y:S01]  /*9910*/  SHF.R.U32.HI R80, RZ, 0x10, R81 ;  /* 0x00000010ff507819 */ /* 0x000fe20000011651 */
[----:B------:R-:W-:Y:S01]  /*9920*/  IMAD.U32 R58, R48, 0x10000, RZ ;  /* 0x00010000303a7824 */ /* 0x000fe200078e00ff */
[----:B------:R-:W-:Y:S02]  /*9930*/  SHF.R.U64 R65, R70, 0x10, R71 ;  /* 0x0000001046417819 */ /* 0x000fe40000001247 */
[----:B------:R-:W-:-:S02]  /*9940*/  PRMT R163, R163, 0x5410, R80 ;  /* 0x00005410a3a37816 */ /* 0x000fc40000000050 */
[----:B------:R-:W-:Y:S02]  /*9950*/  PRMT R159, R159, 0x5410, R68 ;  /* 0x000054109f9f7816 */ /* 0x000fe40000000044 */
[----:B------:R-:W-:Y:S02]  /*9960*/  SHF.R.U64 R67, R82, 0x10, R83 ;  /* 0x0000001052437819 */ /* 0x000fe40000001253 */
[----:B------:R-:W-:Y:S01]  /*9970*/  PRMT R156, R156, 0x5410, R65 ;  /* 0x000054109c9c7816 */ /* 0x000fe20000000041 */
[----:B------:R-:W-:Y:S01]  /*9980*/  IMAD.U32 R65, R163, 0x10000, RZ ;  /* 0x00010000a3417824 */ /* 0x000fe200078e00ff */
[----:B------:R-:W-:Y:S01]  /*9990*/  SHF.R.U32.HI R70, RZ, 0x10, R71 ;  /* 0x00000010ff467819 */ /* 0x000fe20000011647 */
[----:B------:R-:W-:Y:S01]  /*99a0*/  IMAD.U32 R64, R159, 0x10000, RZ ;  /* 0x000100009f407824 */ /* 0x000fe200078e00ff */
[----:B------:R-:W-:Y:S01]  /*99b0*/  SHF.R.U32.HI R82, RZ, 0x10, R83 ;  /* 0x00000010ff527819 */ /* 0x000fe20000011653 */
[----:B------:R-:W-:Y:S01]  /*99c0*/  FMUL.FTZ R68, R60, R65 ;  /* 0x000000413c447220 */ /* 0x000fe20000410000 */
[----:B------:R-:W-:-:S02]  /*99d0*/  LOP3.LUT R61, R49, 0xffff0000, RZ, 0xc0, !PT ;  /* 0xffff0000313d7812 */ /* 0x000fc400078ec0ff */
[----:B------:R-:W-:Y:S01]  /*99e0*/  PRMT R157, R157, 0x5410, R70 ;  /* 0x000054109d9d7816 */ /* 0x000fe20000000046 */
[-C--:B------:R-:W-:Y:S01]  /*99f0*/  FMUL.FTZ R70, R60, R64.reuse ;  /* 0x000000403c467220 */ /* 0x080fe20000410000 */
[----:B------:R-:W-:Y:S01]  /*9a00*/  PRMT R161, R161, 0x5410, R82 ;  /* 0x00005410a1a17816 */ /* 0x000fe20000000052 */
[----:B------:R-:W-:Y:S01]  /*9a10*/  FFMA.FTZ R68, R55, R64, -R68 ;  /* 0x0000004037447223 */ /* 0x000fe20000010844 */
[----:B------:R-:W-:Y:S01]  /*9a20*/  LOP3.LUT R66, R163, 0xffff0000, RZ, 0xc0, !PT ;  /* 0xffff0000a3427812 */ /* 0x000fe200078ec0ff */
[----:B------:R-:W-:Y:S01]  /*9a30*/  FFMA.FTZ R70, R55, R65, R70 ;  /* 0x0000004137467223 */ /* 0x000fe20000010046 */
[----:B------:R-:W-:Y:S01]  /*9a40*/  LOP3.LUT R60, R159, 0xffff0000, RZ, 0xc0, !PT ;  /* 0xffff00009f3c7812 */ /* 0x000fe200078ec0ff */
[----:B------:R-:W-:Y:S01]  /*9a50*/  IMAD.U32 R55, R157, 0x10000, RZ ;  /* 0x000100009d377824 */ /* 0x000fe200078e00ff */
[----:B------:R-:W-:Y:S01]  /*9a60*/  LOP3.LUT R57, R45, 0xffff0000, RZ, 0xc0, !PT ;  /* 0xffff00002d397812 */ /* 0x000fe200078ec0ff */
[----:B------:R-:W-:Y:S01]  /*9a70*/  FMUL.FTZ R64, R61, R66 ;  /* 0x000000423d407220 */ /* 0x000fe20000410000 */
[----:B------:R-:W-:Y:S01]  /*9a80*/  PRMT R160, R160, 0x5410, R67 ;  /* 0x00005410a0a07816 */ /* 0x000fe20000000043 */
[----:B------:R-:W-:Y:S01]  /*9a90*/  IMAD.U32 R67, R161, 0x10000, RZ ;  /* 0x00010000a1437824 */ /* 0x000fe200078e00ff */
[----:B------:R-:W-:Y:S01]  /*9aa0*/  LOP3.LUT R59, R48, 0xffff0000, RZ, 0xc0, !PT ;  /* 0xffff0000303b7812 */ /* 0x000fe200078ec0ff */
[----:B------:R-:W-:Y:S01]  /*9ab0*/  FMUL.FTZ R72, R61, R60 ;  /* 0x0000003c3d487220 */ /* 0x000fe20000410000 */
[----:B------:R-:W-:Y:S01]  /*9ac0*/  PRMT R162, R162, 0x5410, R69 ;  /* 0x00005410a2a27816 */ /* 0x000fe20000000045 */
[----:B------:R-:W-:-:S02]  /*9ad0*/  IMAD.U32 R48, R47, 0x10000, RZ ;  /* 0x000100002f307824 */ /* 0x000fc400078e00ff */
[----:B------:R-:W-:Y:S01]  /*9ae0*/  FFMA.FTZ R61, R57, R60, -R64 ;  /* 0x0000003c393d7223 */ /* 0x000fe20000010840 */
[C---:B------:R-:W-:Y:S01]  /*9af0*/  FMUL.FTZ R69, R62.reuse, R67 ;  /* 0x000000433e457220 */ /* 0x040fe20000410000 */
[----:B------:R-:W-:Y:S01]  /*9b00*/  LOP3.LUT R63, R51, 0xffff0000, RZ, 0xc0, !PT ;  /* 0xffff0000333f7812 */ /* 0x000fe200078ec0ff */
[-C--:B------:R-:W-:Y:S01]  /*9b10*/  FMUL.FTZ R62, R62, R55.reuse ;  /* 0x000000373e3e7220 */ /* 0x080fe20000410000 */
[----:B------:R-:W-:Y:S01]  /*9b20*/  LOP3.LUT R64, R161, 0xffff0000, RZ, 0xc0, !PT ;  /* 0xffff0000a1407812 */ /* 0x000fe200078ec0ff */
[----:B------:R-:W-:Y:S01]  /*9b30*/  FFMA.FTZ R69, R48, R55, -R69 ;  /* 0x0000003730457223 */ /* 0x000fe20000010845 */
[----:B------:R-:W-:Y:S01]  /*9b40*/  LOP3.LUT R60, R157, 0xffff0000, RZ, 0xc0, !PT ;  /* 0xffff00009d3c7812 */ /* 0x000fe200078ec0ff */
[----:B------:R-:W-:Y:S01]  /*9b50*/  FFMA.FTZ R65, R57, R66, R72 ;  /* 0x0000004239417223 */ /* 0x000fe20000010048 */
[----:B------:R-:W-:Y:S01]  /*9b60*/  PRMT R158, R158, 0x5410, R73 ;  /* 0x000054109e9e7816 */ /* 0x000fe20000000049 */
[----:B------:R-:W-:Y:S01]  /*9b70*/  FFMA.FTZ R67, R48, R67, R62 ;  /* 0x0000004330437223 */ /* 0x000fe2000001003e */
[----:B------:R-:W-:Y:S01]  /*9b80*/  LOP3.LUT R49, R47, 0xffff0000, RZ, 0xc0, !PT ;  /* 0xffff00002f317812 */ /* 0x000fe200078ec0ff */
[----:B------:R-:W-:-:S02]  /*9b90*/  IMAD.U32 R55, R162, 0x10000, RZ ;  /* 0x00010000a2377824 */ /* 0x000fc400078e00ff */
[C---:B------:R-:W-:Y:S01]  /*9ba0*/  FMUL.FTZ R62, R63.reuse, R64 ;  /* 0x000000403f3e7220 */ /* 0x040fe20000410000 */
[-C--:B------:R-:W-:Y:S01]  /*9bb0*/  FMUL.FTZ R72, R63, R60.reuse ;  /* 0x0000003c3f487220 */ /* 0x080fe20000410000 */
[----:B------:R-:W-:Y:S01]  /*9bc0*/  LOP3.LUT R162, R162, 0xffff0000, RZ, 0xc0, !PT ;  /* 0xffff0000a2a27812 */ /* 0x000fe200078ec0ff */
[----:B------:R-:W-:Y:S02]  /*9bd0*/  IMAD.U32 R48, R158, 0x10000, RZ ;  /* 0x000100009e307824 */ /* 0x000fe400078e00ff */
[C---:B------:R-:W-:Y:S01]  /*9be0*/  FFMA.FTZ R66, R49.reuse, R60, -R62 ;  /* 0x0000003c31427223 */ /* 0x040fe2000001083e */
[C---:B------:R-:W-:Y:S01]  /*9bf0*/  IMAD.U32 R45, R44.reuse, 0x10000, RZ ;  /* 0x000100002c2d7824 */ /* 0x040fe200078e00ff */
[----:B------:R-:W-:Y:S01]  /*9c00*/  LOP3.LUT R44, R44, 0xffff0000, RZ, 0xc0, !PT ;  /* 0xffff00002c2c7812 */ /* 0x000fe200078ec0ff */
[----:B------:R-:W-:Y:S01]  /*9c10*/  FFMA.FTZ R72, R49, R64, R72 ;  /* 0x0000004031487223 */ /* 0x000fe20000010048 */
[----:B------:R-:W-:Y:S01]  /*9c20*/  LOP3.LUT R158, R158, 0xffff0000, RZ, 0xc0, !PT ;  /* 0xffff00009e9e7812 */ /* 0x000fe200078ec0ff */
[CC--:B------:R-:W-:Y:S01]  /*9c30*/  FMUL.FTZ R60, R58.reuse, R55.reuse ;  /* 0x000000373a3c7220 */ /* 0x0c0fe20000410000 */
[----:B------:R-:W-:Y:S01]  /*9c40*/  FMUL.FTZ R49, R59, R162 ;  /* 0x000000a23b317220 */ /* 0x000fe20000410000 */
[----:B------:R-:W-:Y:S01]  /*9c50*/  FMUL.FTZ R58, R58, R48 ;  /* 0x000000303a3a7220 */ /* 0x000fe20000410000 */
[C---:B------:R-:W-:Y:S01]  /*9c60*/  IMAD.U32 R51, R50.reuse, 0x10000, RZ ;  /* 0x0001000032337824 */ /* 0x040fe200078e00ff */
[----:B------:R-:W-:Y:S01]  /*9c70*/  LOP3.LUT R50, R50, 0xffff0000, RZ, 0xc0, !PT ;  /* 0xffff000032327812 */ /* 0x000fe200078ec0ff */
[----:B------:R-:W-:Y:S01]  /*9c80*/  FFMA.FTZ R57, R44, R158, -R49 ;  /* 0x0000009e2c397223 */ /* 0x000fe20000010831 */
[C---:B------:R-:W-:Y:S01]  /*9c90*/  FFMA.FTZ R60, R45.reuse, R48, -R60 ;  /* 0x000000302d3c7223 */ /* 0x040fe2000001083c */
[----:B------:R-:W-:Y:S01]  /*9ca0*/  FFMA.FTZ R55, R45, R55, R58 ;  /* 0x000000372d377223 */ /* 0x000fe2000001003a */
[----:B------:R-:W-:Y:S01]  /*9cb0*/  FMUL.FTZ R59, R59, R158 ;  /* 0x0000009e3b3b7220 */ /* 0x000fe20000410000 */
[C---:B------:R-:W-:Y:S01]  /*9cc0*/  LOP3.LUT R49, R160.reuse, 0xffff0000, RZ, 0xc0, !PT ;  /* 0xffff0000a0317812 */ /* 0x040fe200078ec0ff */
[----:B------:R-:W-:Y:S01]  /*9cd0*/  IMAD.U32 R58, R160, 0x10000, RZ ;  /* 0x00010000a03a7824 */ /* 0x000fe200078e00ff */
[----:B------:R-:W-:Y:S01]  /*9ce0*/  SHF.L.U32 R48, R156, 0x10, RZ ;  /* 0x000000109c307819 */ /* 0x000fe200000006ff */
[----:B------:R-:W-:Y:S01]  /*9cf0*/  IMAD.U32 R47, R46, 0x10000, RZ ;  /* 0x000100002e2f7824 */ /* 0x000fe200078e00ff */
[----:B------:R-:W-:Y:S01]  /*9d00*/  LOP3.LUT R45, R156, 0xffff0000, RZ, 0xc0, !PT ;  /* 0xffff00009c2d7812 */ /* 0x000fe200078ec0ff */
[----:B------:R-:W-:Y:S01]  /*9d10*/  FFMA.FTZ R44, R44, R162, R59 ;  /* 0x000000a22c2c7223 */ /* 0x000fe2000001003b */
[----:B------:R-:W-:Y:S01]  /*9d20*/  LOP3.LUT R46, R46, 0xffff0000, RZ, 0xc0, !PT ;  /* 0xffff00002e2e7812 */ /* 0x000fe200078ec0ff */
[C---:B------:R-:W-:Y:S01]  /*9d30*/  FMUL.FTZ R62, R51.reuse, R58 ;  /* 0x0000003a333e7220 */ /* 0x040fe20000410000 */
        /* <DEDUP_REMOVED lines=17> */
.L_x_542:
[----:B------:R-:W-:Y:S05]  /*9e50*/  BSYNC B1 ;  /* 0x0000000000017941 */ /* 0x000fea0003800000 */
.L_x_541:
[----:B--2---:R2:W-:Y:S01]  /*9e60*/  STG.E.128 desc[UR36][R52.64], R44 ;  /* 0x0000002c34007986 */ /* 0x0045e2000c101d24 */
[----:B------:R-:W-:-:S13]  /*9e70*/  ISETP.GE.AND P0, PT, R54, R151, PT ;  /* 0x000000973600720c */ /* 0x000fda0003f06270 */
[----:B------:R-:W-:Y:S05]  /*9e80*/  @P0 BRA `(.L_x_491) ;  /* 0x0000000000f00947 */ /* 0x000fea0003800000 */
[--C-:B------:R-:W-:Y:S02]  /*9e90*/  IADD3 R132, P0, P4, R104, R132, R54.reuse ;  /* 0x0000008468847210 */ /* 0x100fe40007c1e036 */
[----:B------:R-:W-:-:S04]  /*9ea0*/  SHF.R.S32.HI R54, RZ, 0x1f, R54 ;  /* 0x0000001fff367819 */ /* 0x000fc80000011436 */
[----:B------:R-:W-:Y:S02]  /*9eb0*/  IADD3.X R56, R101, R56, R54, P0, P4 ;  /* 0x0000003865387210 */ /* 0x000fe400007e8436 */
[----:B------:R-:W-:-:S04]  /*9ec0*/  LEA R120, P0, R132, R120, 0x1 ;  /* 0x0000007884787211 */ /* 0x000fc800078008ff */
[----:B------:R-:W-:-:S05]  /*9ed0*/  LEA.HI.X R121, R132, R121, R56, 0x1, P0 ;  /* 0x0000007984797211 */ /* 0x000fca00000f0c38 */
[----:B---3--:R3:W-:Y:S01]  /*9ee0*/  STG.E.128 desc[UR36][R120.64], R48 ;  /* 0x0000003078007986 */ /* 0x0087e2000c101d24 */
[----:B------:R-:W-:Y:S05]  /*9ef0*/  BRA `(.L_x_491) ;  /* 0x0000000000d47947 */ /* 0x000fea0003800000 */
.L_x_458:
[----:B------:R-:W-:-:S13]  /*9f00*/  ISETP.NE.AND P1, PT, R188, 0x3, PT ;  /* 0x00000003bc00780c */ /* 0x000fda0003f25270 */
[----:B------:R-:W-:Y:S05]  /*9f10*/  @!P1 BRA `(.L_x_543) ;  /* 0x0000000000049947 */ /* 0x000fea0003800000 */
[----:B------:R-:W-:Y:S01]  /*9f20*/  BPT.TRAP 0x1 ;  /* 0x000000040000795c */ /* 0x000fe20000300000 */
.L_x_543:
[----:B------:R-:W-:Y:S01]  /*9f30*/  IMAD R3, R18, 0x8, R2 ;  /* 0x0000000812037824 */ /* 0x000fe200078e0202 */
[----:B------:R-:W-:Y:S01]  /*9f40*/  SHF.L.U32 R0, R186, 0x1f, RZ ;  /* 0x0000001fba007819 */ /* 0x000fe200000006ff */
[----:B------:R-:W-:Y:S01]  /*9f50*/  IMAD R4, R26, -0x80, R27 ;  /* 0xffffff801a047824 */ /* 0x000fe200078e021b */
[----:B------:R-:W-:Y:S02]  /*9f60*/  BSSY B1, `(.L_x_544) ;  /* 0x0000005000017945 */ /* 0x000fe40003800000 */
[----:B------:R-:W0:Y:S02]  /*9f70*/  SYNCS.PHASECHK.TRANS64.TRYWAIT P4, [R3+URZ+0x34890], R0 ;  /* 0x03489000030075a7 */ /* 0x000e24000808017f */
[----:B------:R-:W-:-:S04]  /*9f80*/  VIMNMX R4, R4, 0x80, PT ;  /* 0x0000008004047848 */ /* 0x000fc80003fe0100 */
[----:B------:R-:W-:Y:S01]  /*9f90*/  ISETP.GE.AND P0, PT, R19, R4, PT ;  /* 0x000000041300720c */ /* 0x000fe20003f06270 */
[----:B0-----:R-:W-:-:S12]  /*9fa0*/  @!P4 BRA `(.L_x_545) ;  /* 0x0000014c00bcc947 */ /* 0x001fd80003800000 */
.L_x_764:
[----:B------:R-:W-:Y:S05]  /*9fb0*/  BSYNC B1 ;  /* 0x0000000000017941 */ /* 0x000fea0003800000 */
.L_x_544:
[----:B------:R-:W-:Y:S04]  /*9fc0*/  BSSY B1, `(.L_x_546) ;  /* 0x0000014000017945 */ /* 0x000fe80003800000 */
[----:B------:R-:W-:Y:S05]  /*9fd0*/  @P0 BRA `(.L_x_547) ;  /* 0x0000000000480947 */ /* 0x000fea0003800000 */
[----:B------:R-:W-:Y:S02]  /*9fe0*/  ISETP.NE.AND P4, PT, R14, RZ, PT ;  /* 0x000000ff0e00720c */ /* 0x000fe40003f85270 */
[----:B------:R-:W-:-:S11]  /*9ff0*/  ISETP.NE.AND P0, PT, R10, RZ, PT ;  /* 0x000000ff0a00720c */ /* 0x000fd60003f05270 */
[----:B------:R-:W1:Y:S04]  /*a000*/  @P4 LDS.128 R44, [R55] ;  /* 0x00000000372c4984 */ /* 0x000e680000000c00 */
[----:B------:R-:W2:Y:S04]  /*a010*/  @P0 LDS.128 R48, [R54] ;  /* 0x0000000036300984 */ /* 0x000ea80000000c00 */
[----:B-1----:R-:W-:Y:S01]  /*a020*/  @P4 STG.E.128 desc[UR36][R56.64], R44 ;  /* 0x0000002c38004986 */ /* 0x002fe2000c101d24 */
[----:B------:R-:W-:-:S03]  /*a030*/  ISETP.NE.AND P4, PT, R9, RZ, PT ;  /* 0x000000ff0900720c */ /* 0x000fc60003f85270 */
[----:B--2---:R-:W-:Y:S01]  /*a040*/  @P0 STG.E.128 desc[UR36][R56.64+0x40], R48 ;  /* 0x0000403038000986 */ /* 0x004fe2000c101d24 */
[----:B------:R-:W-:-:S09]  /*a050*/  ISETP.NE.AND P0, PT, R8, RZ, PT ;  /* 0x000000ff0800720c */ /* 0x000fd20003f05270 */
[----:B------:R-:W1:Y:S04]  /*a060*/  @P4 LDS.128 R44, [R55+0x4000] ;  /* 0x00400000372c4984 */ /* 0x000e680000000c00 */
[----:B------:R-:W2:Y:S04]  /*a070*/  @P0 LDS.128 R48, [R54+0x4000] ;  /* 0x0040000036300984 */ /* 0x000ea80000000c00 */
[----:B-1----:R-:W-:Y:S01]  /*a080*/  @P4 STG.E.128 desc[UR36][R56.64+0x80], R44 ;  /* 0x0000802c38004986 */ /* 0x002fe2000c101d24 */
[----:B------:R-:W-:-:S03]  /*a090*/  ISETP.NE.AND P4, PT, R6, RZ, PT ;  /* 0x000000ff0600720c */ /* 0x000fc60003f85270 */
[----:B--2---:R-:W-:Y:S01]  /*a0a0*/  @P0 STG.E.128 desc[UR36][R56.64+0xc0], R48 ;  /* 0x0000c03038000986 */ /* 0x004fe2000c101d24 */
[----:B------:R-:W-:-:S09]  /*a0b0*/  ISETP.NE.AND P0, PT, R7, RZ, PT ;  /* 0x000000ff0700720c */ /* 0x000fd20003f05270 */
[----:B------:R-:W1:Y:S04]  /*a0c0*/  @P4 LDS.128 R48, [R54+0x8000] ;  /* 0x0080000036304984 */ /* 0x000e680000000c00 */
[----:B------:R-:W2:Y:S04]  /*a0d0*/  @P0 LDS.128 R44, [R55+0x8000] ;  /* 0x00800000372c0984 */ /* 0x000ea80000000c00 */
[----:B-1----:R1:W-:Y:S04]  /*a0e0*/  @P4 STG.E.128 desc[UR36][R56.64+0x140], R48 ;  /* 0x0001403038004986 */ /* 0x0023e8000c101d24 */
[----:B--2---:R1:W-:Y:S02]  /*a0f0*/  @P0 STG.E.128 desc[UR36][R56.64+0x100], R44 ;  /* 0x0001002c38000986 */ /* 0x0043e4000c101d24 */
.L_x_547:
[----:B------:R-:W-:Y:S05]  /*a100*/  BSYNC B1 ;  /* 0x0000000000017941 */ /* 0x000fea0003800000 */
.L_x_546:
[----:B------:R-:W-:-:S13]  /*a110*/  ISETP.GE.AND P0, PT, R202, R4, PT ;  /* 0x00000004ca00720c */ /* 0x000fda0003f06270 */
[----:B------:R-:W-:Y:S05]  /*a120*/  @P0 BRA `(.L_x_491) ;  /* 0x0000000000480947 */ /* 0x000fea0003800000 */
[----:B------:R-:W-:Y:S02]  /*a130*/  ISETP.NE.AND P4, PT, R14, RZ, PT ;  /* 0x000000ff0e00720c */ /* 0x000fe40003f85270 */
[----:B------:R-:W-:-:S11]  /*a140*/  ISETP.NE.AND P0, PT, R9, RZ, PT ;  /* 0x000000ff0900720c */ /* 0x000fd60003f05270 */
[----:B-1----:R-:W1:Y:S04]  /*a150*/  @P4 LDS.128 R44, [R55+0x2000] ;  /* 0x00200000372c4984 */ /* 0x002e680000000c00 */
[----:B------:R-:W2:Y:S04]  /*a160*/  @P0 LDS.128 R48, [R55+0x6000] ;  /* 0x0060000037300984 */ /* 0x000ea80000000c00 */
        /* <DEDUP_REMOVED lines=14> */
.L_x_491:
[----:B------:R-:W-:Y:S05]  /*a250*/  BSYNC B0 ;  /* 0x0000000000007941 */ /* 0x000fea0003800000 */
.L_x_457:
[----:B-1234-:R-:W1:Y:S01]  /*a260*/  S2R R44, SR_TID.X ;  /* 0x00000000002c7919 */ /* 0x01ee620000002100 */
[----:B------:R-:W-:Y:S01]  /*a270*/  @!PT LDS RZ, [RZ] ;  /* 0x00000000fffff984 */ /* 0x000fe20000000800 */
[----:B------:R-:W-:Y:S01]  /*a280*/  @!PT LDS RZ, [RZ] ;  /* 0x00000000fffff984 */ /* 0x000fe20000000800 */
[----:B------:R-:W-:Y:S01]  /*a290*/  @!PT LDS RZ, [RZ] ;  /* 0x00000000fffff984 */ /* 0x000fe20000000800 */
[----:B------:R-:W-:Y:S01]  /*a2a0*/  @!PT LDS RZ, [RZ] ;  /* 0x00000000fffff984 */ /* 0x000fe20000000800 */
[----:B------:R2:W-:Y:S06]  /*a2b0*/  MEMBAR.ALL.CTA ;  /* 0x0000000000007992 */ /* 0x0005ec0000008000 */
[----:B--2---:R-:W2:Y:S01]  /*a2c0*/  FENCE.VIEW.ASYNC.S ;  /* 0x00000000000073c6 */ /* 0x004ea20000000000 */
[----:B------:R-:W-:Y:S05]  /*a2d0*/  WARPSYNC.ALL ;  /* 0x0000000000007948 */ /* 0x000fea0003800000 */
[----:B------:R-:W-:Y:S01]  /*a2e0*/  BSSY B0, `(.L_x_548) ;  /* 0x0000009000007945 */ /* 0x000fe20003800000 */
[----:B-1----:R-:W-:Y:S01]  /*a2f0*/  LOP3.LUT R44, R44, 0x7f, RZ, 0xc0, !PT ;  /* 0x0000007f2c2c7812 */ /* 0x002fe200078ec0ff */
[----:B--2---:R1:W-:Y:S03]  /*a300*/  BAR.SYNC.DEFER_BLOCKING R155, 0x80 ;  /* 0x0002009b0000751d */ /* 0x0043e60000010000 */
[----:B------:R-:W-:-:S13]  /*a310*/  ISETP.NE.AND P0, PT, R44, RZ, PT ;  /* 0x000000ff2c00720c */ /* 0x000fda0003f05270 */
[----:B------:R-:W-:-:S05]  /*a320*/  @!P0 VIADD R44, R3, 0x348a0 ;  /* 0x000348a0032c8836 */ /* 0x000fca0000000000 */
[----:B------:R-:W-:-:S04]  /*a330*/  @!P0 PRMT R44, RZ, 0x654, R44 ;  /* 0x00000654ff2c8816 */ /* 0x000fc8000000002c */
[----:B------:R1:W-:Y:S01]  /*a340*/  @!P0 SYNCS.ARRIVE.TRANS64.RED.A1T0 RZ, [R44+URZ], RZ ;  /* 0x000000ff2cff89a7 */ /* 0x0003e2000810043f */
[----:B------:R-:W-:Y:S05]  /*a350*/  @!P1 BRA `(.L_x_549) ;  /* 0x0000000000049947 */ /* 0x000fea0003800000 */
[----:B------:R-:W-:Y:S01]  /*a360*/  BPT.TRAP 0x1 ;  /* 0x000000040000795c */ /* 0x000fe20000300000 */
.L_x_549:
[----:B------:R-:W-:Y:S05]  /*a370*/  BSYNC B0 ;  /* 0x0000000000007941 */ /* 0x000fea0003800000 */
.L_x_548:
[----:B------:R-:W2:Y:S01]  /*a380*/  SYNCS.PHASECHK.TRANS64.TRYWAIT P4, [R3+URZ+0x348b0], R0 ;  /* 0x0348b000030075a7 */ /* 0x000ea2000808017f */
[----:B------:R-:W-:Y:S01]  /*a390*/  IMAD R45, R18, 0x4000, R35 ;  /* 0x00004000122d7824 */ /* 0x000fe200078e0223 */
[----:B------:R-:W-:Y:S01]  /*a3a0*/  ULDC.64 UR60, c[0x0][0x318] ;  /* 0x0000c600003c7ab9 */ /* 0x000fe20000000a00 */
[----:B------:R-:W-:Y:S01]  /*a3b0*/  ULDC.64 UR38, c[0x0][0x308] ;  /* 0x0000c20000267ab9 */ /* 0x000fe20000000a00 */
[----:B------:R-:W-:Y:S01]  /*a3c0*/  BSSY B0, `(.L_x_550) ;  /* 0x0000004000007945 */ /* 0x000fe20003800000 */
[----:B------:R-:W-:Y:S01]  /*a3d0*/  ISETP.GE.AND P1, PT, R19, R4, PT ;  /* 0x000000041300720c */ /* 0x000fe20003f26270 */
[----:B------:R-:W-:Y:S02]  /*a3e0*/  IMAD.IADD R47, R124, 0x1, R45 ;  /* 0x000000017c2f7824 */ /* 0x000fe400078e022d */
[----:B--2---:R-:W-:Y:S10]  /*a3f0*/  @!P4 BRA `(.L_x_551) ;  /* 0x0000014800bcc947 */ /* 0x004ff40003800000 */
.L_x_765:
[----:B------:R-:W-:Y:S05]  /*a400*/  BSYNC B0 ;  /* 0x0000000000007941 */ /* 0x000fea0003800000 */
.L_x_550:
[----:B------:R-:W-:Y:S01]  /*a410*/  BSSY B0, `(.L_x_552) ;  /* 0x000001a000007945 */ /* 0x000fe20003800000 */
[----:B0-2---:R-:W-:Y:S02]  /*a420*/  IMAD R0, R45, 0x2, R24 ;  /* 0x000000022d007824 */ /* 0x005fe400078e0218 */
[----:B------:R-:W-:-:S04]  /*a430*/  IMAD.WIDE R52, R26, 0x80, R116 ;  /* 0x000000801a347825 */ /* 0x000fc800078e0274 */
[----:B------:R-:W-:Y:S01]  /*a440*/  IMAD R56, R47, 0x2, R24 ;  /* 0x000000022f387824 */ /* 0x000fe200078e0218 */
[----:B------:R-:W-:Y:S06]  /*a450*/  @P1 BRA `(.L_x_553) ;  /* 0x0000000000541947 */ /* 0x000fec0003800000 */
[----:B------:R-:W-:Y:S01]  /*a460*/  IMAD R47, R53, UR60, RZ ;  /* 0x0000003c352f7c24 */ /* 0x000fe2000f8e02ff */
[----:B------:R-:W-:Y:S01]  /*a470*/  ULDC UR4, c[0x0][0x310] ;  /* 0x0000c40000047ab9 */ /* 0x000fe20000000800 */
[----:B-1----:R-:W-:Y:S01]  /*a480*/  IMAD.MOV.U32 R44, RZ, RZ, R106 ;  /* 0x000000ffff2c7224 */ /* 0x002fe200078e006a */
[----:B------:R-:W-:Y:S01]  /*a490*/  ISETP.GE.AND P4, PT, R22, UR4, PT ;  /* 0x0000000416007c0c */ /* 0x000fe2000bf86270 */
[----:B------:R-:W-:Y:S02]  /*a4a0*/  IMAD.MOV.U32 R45, RZ, RZ, R5 ;  /* 0x000000ffff2d7224 */ /* 0x000fe400078e0005 */
[C---:B------:R-:W-:Y:S02]  /*a4b0*/  IMAD R47, R52.reuse, UR61, R47 ;  /* 0x0000003d342f7c24 */ /* 0x040fe4000f8e022f */
[----:B------:R-:W-:-:S04]  /*a4c0*/  IMAD.WIDE.U32 R44, R52, UR60, R44 ;  /* 0x0000003c342c7c25 */ /* 0x000fc8000f8e002c */
[----:B------:R-:W-:Y:S01]  /*a4d0*/  IMAD.IADD R45, R45, 0x1, R47 ;  /* 0x000000012d2d7824 */ /* 0x000fe200078e022f */
[----:B------:R-:W-:-:S04]  /*a4e0*/  LEA R54, P1, R44, UR38, 0x1 ;  /* 0x000000262c367c11 */ /* 0x000fc8000f8208ff */
[----:B------:R-:W-:Y:S02]  /*a4f0*/  LEA.HI.X R55, R44, UR39, R45, 0x1, P1 ;  /* 0x000000272c377c11 */ /* 0x000fe400088f0c2d */
[----:B------:R-:W-:Y:S01]  /*a500*/  ISETP.GE.AND P1, PT, R184, UR4, PT ;  /* 0x00000004b8007c0c */ /* 0x000fe2000bf26270 */
[----:B------:R-:W0:-:S12]  /*a510*/  @!P4 LDS.128 R44, [R0] ;  /* 0x00000000002cc984 */ /* 0x000e180000000c00 */
[----:B------:R-:W1:Y:S04]  /*a520*/  @!P1 LDS.128 R48, [R56] ;  /* 0x0000000038309984 */ /* 0x000e680000000c00 */
[----:B0-----:R-:W-:Y:S01]  /*a530*/  @!P4 STG.E.128 desc[UR36][R54.64], R44 ;  /* 0x0000002c3600c986 */ /* 0x001fe2000c101d24 */
[----:B------:R-:W-:-:S03]  /*a540*/  ISETP.GE.AND P4, PT, R185, UR4, PT ;  /* 0x00000004b9007c0c */ /* 0x000fc6000bf86270 */
[----:B-1----:R-:W-:Y:S01]  /*a550*/  @!P1 STG.E.128 desc[UR36][R54.64+0x40], R48 ;  /* 0x0000403036009986 */ /* 0x002fe2000c101d24 */
[----:B------:R-:W-:-:S09]  /*a560*/  ISETP.GE.AND P1, PT, R102, UR4, PT ;  /* 0x0000000466007c0c */ /* 0x000fd2000bf26270 */
[----:B------:R-:W0:Y:S04]  /*a570*/  @!P4 LDS.128 R44, [R0+0x4000] ;  /* 0x00400000002cc984 */ /* 0x000e280000000c00 */
[----:B------:R-:W1:Y:S04]  /*a580*/  @!P1 LDS.128 R48, [R56+0x4000] ;  /* 0x0040000038309984 */ /* 0x000e680000000c00 */
[----:B0-----:R0:W-:Y:S04]  /*a590*/  @!P4 STG.E.128 desc[UR36][R54.64+0x80], R44 ;  /* 0x0000802c3600c986 */ /* 0x0011e8000c101d24 */
[----:B-1----:R0:W-:Y:S02]  /*a5a0*/  @!P1 STG.E.128 desc[UR36][R54.64+0xc0], R48 ;  /* 0x0000c03036009986 */ /* 0x0021e4000c101d24 */
.L_x_553:
[----:B------:R-:W-:Y:S05]  /*a5b0*/  BSYNC B0 ;  /* 0x0000000000007941 */ /* 0x000fea0003800000 */
.L_x_552:
[----:B------:R-:W-:Y:S01]  /*a5c0*/  ISETP.GE.AND P1, PT, R202, R4, PT ;  /* 0x00000004ca00720c */ /* 0x000fe20003f26270 */
[----:B------:R-:W-:-:S12]  /*a5d0*/  BSSY B0, `(.L_x_554) ;  /* 0x0000018000007945 */ /* 0x000fd80003800000 */
[----:B------:R-:W-:Y:S05]  /*a5e0*/  @P1 BRA `(.L_x_555) ;  /* 0x0000000000581947 */ /* 0x000fea0003800000 */
[----:B0-----:R-:W-:Y:S01]  /*a5f0*/  IADD3 R47, P1, R52, 0x40, RZ ;  /* 0x00000040342f7810 */ /* 0x001fe20007f3e0ff */
[----:B------:R-:W-:Y:S01]  /*a600*/  IMAD.MOV.U32 R4, RZ, RZ, R106 ;  /* 0x000000ffff047224 */ /* 0x000fe200078e006a */
[----:B------:R-:W-:Y:S02]  /*a610*/  ULDC UR4, c[0x0][0x310] ;  /* 0x0000c40000047ab9 */ /* 0x000fe40000000800 */
[----:B------:R-:W-:Y:S01]  /*a620*/  ISETP.GE.AND P4, PT, R22, UR4, PT ;  /* 0x0000000416007c0c */ /* 0x000fe2000bf86270 */
[----:B------:R-:W-:Y:S02]  /*a630*/  IMAD.X R52, RZ, RZ, R53, P1 ;  /* 0x000000ffff347224 */ /* 0x000fe400008e0635 */
[----:B-1----:R-:W-:-:S04]  /*a640*/  IMAD.WIDE.U32 R44, R47, UR60, R4 ;  /* 0x0000003c2f2c7c25 */ /* 0x002fc8000f8e0004 */
[----:B------:R-:W-:-:S04]  /*a650*/  IMAD R52, R52, UR60, RZ ;  /* 0x0000003c34347c24 */ /* 0x000fc8000f8e02ff */
[----:B------:R-:W-:Y:S01]  /*a660*/  IMAD R47, R47, UR61, R52 ;  /* 0x0000003d2f2f7c24 */ /* 0x000fe2000f8e0234 */
[----:B------:R-:W-:-:S03]  /*a670*/  LEA R52, P1, R44, UR38, 0x1 ;  /* 0x000000262c347c11 */ /* 0x000fc6000f8208ff */
[----:B------:R-:W-:-:S05]  /*a680*/  IMAD.IADD R45, R45, 0x1, R47 ;  /* 0x000000012d2d7824 */ /* 0x000fca00078e022f */
[----:B------:R-:W-:Y:S02]  /*a690*/  LEA.HI.X R53, R44, UR39, R45, 0x1, P1 ;  /* 0x000000272c357c11 */ /* 0x000fe400088f0c2d */
[----:B------:R-:W-:Y:S01]  /*a6a0*/  ISETP.GE.AND P1, PT, R185, UR4, PT ;  /* 0x00000004b9007c0c */ /* 0x000fe2000bf26270 */
[----:B------:R-:W0:-:S12]  /*a6b0*/  @!P4 LDS.128 R44, [R0+0x2000] ;  /* 0x00200000002cc984 */ /* 0x000e180000000c00 */
[----:B------:R-:W1:Y:S04]  /*a6c0*/  @!P1 LDS.128 R48, [R0+0x6000] ;  /* 0x0060000000309984 */ /* 0x000e680000000c00 */
        /* <DEDUP_REMOVED lines=8> */
.L_x_555:
[----:B------:R-:W-:Y:S05]  /*a750*/  BSYNC B0 ;  /* 0x0000000000007941 */ /* 0x000fea0003800000 */
.L_x_554:
[----:B------:R-:W-:Y:S01]  /*a760*/  @!PT LDS RZ, [RZ] ;  /* 0x00000000fffff984 */ /* 0x000fe20000000800 */
[----:B------:R-:W-:Y:S01]  /*a770*/  @!PT LDS RZ, [RZ] ;  /* 0x00000000fffff984 */ /* 0x000fe20000000800 */
[----:B------:R-:W-:Y:S01]  /*a780*/  @!PT LDS RZ, [RZ] ;  /* 0x00000000fffff984 */ /* 0x000fe20000000800 */
[----:B------:R-:W-:Y:S01]  /*a790*/  @!PT LDS RZ, [RZ] ;  /* 0x00000000fffff984 */ /* 0x000fe20000000800 */
[----:B------:R3:W-:Y:S06]  /*a7a0*/  MEMBAR.ALL.CTA ;  /* 0x0000000000007992 */ /* 0x0007ec0000008000 */
[----:B---3--:R-:W3:Y:S02]  /*a7b0*/  FENCE.VIEW.ASYNC.S ;  /* 0x00000000000073c6 */ /* 0x008ee40000000000 */
[----:B---3--:R3:W-:Y:S01]  /*a7c0*/  BAR.SYNC.DEFER_BLOCKING R155, 0x80 ;  /* 0x0002009b0000751d */ /* 0x0087e20000010000 */
[----:B------:R-:W-:Y:S01]  /*a7d0*/  ISETP.NE.AND P4, PT, R118, RZ, PT ;  /* 0x000000ff7600720c */ /* 0x000fe20003f85270 */
[----:B------:R-:W-:-:S02]  /*a7e0*/  @!P0 VIADD R3, R3, 0x348c0 ;  /* 0x000348c003038836 */ /* 0x000fc40000000000 */
[----:B------:R-:W-:-:S03]  /*a7f0*/  VIADD R18, R18, 0x1 ;  /* 0x0000000112127836 */ /* 0x000fc60000000000 */
[----:B------:R-:W-:Y:S02]  /*a800*/  @!P0 PRMT R3, RZ, 0x654, R3 ;  /* 0x00000654ff038816 */ /* 0x000fe40000000003 */
[----:B------:R-:W-:-:S04]  /*a810*/  ISETP.NE.AND P1, PT, R18, 0x2, PT ;  /* 0x000000021200780c */ /* 0x000fc80003f25270 */
[----:B------:R-:W-:Y:S01]  /*a820*/  SEL R18, R18, RZ, P1 ;  /* 0x000000ff12127207 */ /* 0x000fe20000800000 */
[----:B------:R4:W-:Y:S01]  /*a830*/  @!P0 SYNCS.ARRIVE.TRANS64.RED.A1T0 RZ, [R3+URZ], RZ ;  /* 0x000000ff03ff89a7 */ /* 0x0009e2000810043f */
[----:B------:R-:W-:Y:S02]  /*a840*/  PLOP3.LUT P0, PT, PT, PT, PT, 0x8, 0x0 ;  /* 0x000000000000781c */ /* 0x000fe40003f0e170 */
[----:B----4-:R-:W-:-:S04]  /*a850*/  SEL R3, RZ, 0x1, P1 ;  /* 0x00000001ff037807 */ /* 0x010fc80000800000 */
[----:B------:R-:W-:Y:S01]  /*a860*/  LOP3.LUT R186, R186, R3, RZ, 0x3c, !PT ;  /* 0x00000003baba7212 */ /* 0x000fe200078e3cff */
[----:B---3--:R-:W-:Y:S06]  /*a870*/  @P4 BRA `(.L_x_556) ;  /* 0xffffff7c00644947 */ /* 0x008fec000383ffff */
.L_x_452:
[----:B------:R-:W-:Y:S01]  /*a880*/  BSSY B0, `(.L_x_557) ;  /* 0x000002c000007945 */ /* 0x000fe20003800000 */
[----:B------:R-:W-:Y:S01]  /*a890*/  ISETP.GE.AND P2, PT, R152, 0x1, PT ;  /* 0x000000019800780c */ /* 0x000fe20003f46270 */
[----:B------:R-:W-:Y:S01]  /*a8a0*/  IMAD.MOV.U32 R3, RZ, RZ, RZ ;  /* 0x000000ffff037224 */ /* 0x000fe200078e00ff */
[----:B------:R-:W-:Y:S01]  /*a8b0*/  PLOP3.LUT P1, PT, PT, PT, PT, 0x80, 0x0 ;  /* 0x000000000000781c */ /* 0x000fe20003f2f070 */
[----:B------:R-:W-:Y:S01]  /*a8c0*/  IMAD.MOV.U32 R0, RZ, RZ, RZ ;  /* 0x000000ffff007224 */ /* 0x000fe200078e00ff */
[----:B------:R-:W-:Y:S02]  /*a8d0*/  CS2R R86, SRZ ;  /* 0x0000000000567805 */ /* 0x000fe4000001ff00 */
[----:B------:R-:W-:Y:S02]  /*a8e0*/  CS2R R84, SRZ ;  /* 0x0000000000547805 */ /* 0x000fe4000001ff00 */
[----:B------:R-:W-:Y:S02]  /*a8f0*/  CS2R R82, SRZ ;  /* 0x0000000000527805 */ /* 0x000fe4000001ff00 */
[----:B------:R-:W-:-:S02]  /*a900*/  CS2R R80, SRZ ;  /* 0x0000000000507805 */ /* 0x000fc4000001ff00 */
[----:B------:R-:W-:Y:S01]  /*a910*/  MOV R35, RZ ;  /* 0x000000ff00237202 */ /* 0x000fe20000000f00 */
[----:B------:R-:W-:Y:S01]  /*a920*/  IMAD.MOV.U32 R78, RZ, RZ, RZ ;  /* 0x000000ffff4e7224 */ /* 0x000fe200078e00ff */
[----:B------:R-:W-:Y:S02]  /*a930*/  CS2R R76, SRZ ;  /* 0x00000000004c7805 */ /* 0x000fe4000001ff00 */
[----:B------:R-:W-:Y:S01]  /*a940*/  CS2R R74, SRZ ;  /* 0x00000000004a7805 */ /* 0x000fe2000001ff00 */
[----:B------:R-:W-:Y:S01]  /*a950*/  IMAD.MOV.U32 R73, RZ, RZ, RZ ;  /* 0x000000ffff497224 */ /* 0x000fe200078e00ff */
[----:B------:R-:W-:Y:S02]  /*a960*/  CS2R R32, SRZ ;  /* 0x0000000000207805 */ /* 0x000fe4000001ff00 */
[----:B------:R-:W-:Y:S01]  /*a970*/  CS2R R30, SRZ ;  /* 0x00000000001e7805 */ /* 0x000fe2000001ff00 */
[----:B------:R-:W-:Y:S01]  /*a980*/  IMAD.MOV.U32 R70, RZ, RZ, RZ ;  /* 0x000000ffff467224 */ /* 0x000fe200078e00ff */
[----:B------:R-:W-:-:S02]  /*a990*/  CS2R R68, SRZ ;  /* 0x0000000000447805 */ /* 0x000fc4000001ff00 */
[----:B------:R-:W-:Y:S02]  /*a9a0*/  CS2R R66, SRZ ;  /* 0x0000000000427805 */ /* 0x000fe4000001ff00 */
[----:B------:R-:W-:Y:S02]  /*a9b0*/  CS2R R64, SRZ ;  /* 0x0000000000407805 */ /* 0x000fe4000001ff00 */
[----:B------:R-:W-:Y:S02]  /*a9c0*/  CS2R R62, SRZ ;  /* 0x00000000003e7805 */ /* 0x000fe4000001ff00 */
[----:B------:R-:W-:Y:S02]  /*a9d0*/  CS2R R60, SRZ ;  /* 0x00000000003c7805 */ /* 0x000fe4000001ff00 */
[----:B------:R-:W-:Y:S02]  /*a9e0*/  CS2R R58, SRZ ;  /* 0x00000000003a7805 */ /* 0x000fe4000001ff00 */
[----:B------:R-:W-:-:S02]  /*a9f0*/  CS2R R56, SRZ ;  /* 0x0000000000387805 */ /* 0x000fc4000001ff00 */
[----:B0-----:R-:W-:Y:S02]  /*aa00*/  CS2R R54, SRZ ;  /* 0x0000000000367805 */ /* 0x001fe4000001ff00 */
[----:B--2---:R-:W-:Y:S02]  /*aa10*/  CS2R R52, SRZ ;  /* 0x0000000000347805 */ /* 0x004fe4000001ff00 */
[----:B------:R-:W-:Y:S02]  /*aa20*/  CS2R R50, SRZ ;  /* 0x0000000000327805 */ /* 0x000fe4000001ff00 */
[----:B------:R-:W-:Y:S02]  /*aa30*/  CS2R R48, SRZ ;  /* 0x0000000000307805 */ /* 0x000fe4000001ff00 */
[----:B------:R-:W-:Y:S02]  /*aa40*/  CS2R R46, SRZ ;  /* 0x00000000002e7805 */ /* 0x000fe4000001ff00 */
[----:B-1----:R-:W-:-:S02]  /*aa50*/  CS2R R44, SRZ ;  /* 0x00000000002c7805 */ /* 0x002fc4000001ff00 */
[----:B------:R-:W-:Y:S02]  /*aa60*/  CS2R R42, SRZ ;  /* 0x00000000002a7805 */ /* 0x000fe4000001ff00 */
[----:B------:R-:W-:Y:S02]  /*aa70*/  CS2R R40, SRZ ;  /* 0x0000000000287805 */ /* 0x000fe4000001ff00 */
[----:B------:R-:W-:Y:S02]  /*aa80*/  CS2R R38, SRZ ;  /* 0x0000000000267805 */ /* 0x000fe4000001ff00 */
[----:B------:R-:W-:Y:S01]  /*aa90*/  CS2R R36, SRZ ;  /* 0x0000000000247805 */ /* 0x000fe2000001ff00 */
[----:B------:R-:W-:Y:S01]  /*aaa0*/  IMAD.MOV.U32 R91, RZ, RZ, RZ ;  /* 0x000000ffff5b7224 */ /* 0x000fe200078e00ff */
[----:B------:R-:W-:Y:S01]  /*aab0*/  CS2R R10, SRZ ;  /* 0x00000000000a7805 */ /* 0x000fe2000001ff00 */
[----:B------:R-:W-:Y:S02]  /*aac0*/  IMAD.MOV.U32 R88, RZ, RZ, RZ ;  /* 0x000000ffff587224 */ /* 0x000fe400078e00ff */
[----:B------:R-:W-:-:S02]  /*aad0*/  IMAD.MOV.U32 R26, RZ, RZ, RZ ;  /* 0x000000ffff1a7224 */ /* 0x000fc400078e00ff */
[----:B------:R-:W-:Y:S02]  /*aae0*/  IMAD.MOV.U32 R93, RZ, RZ, RZ ;  /* 0x000000ffff5d7224 */ /* 0x000fe400078e00ff */
[----:B------:R-:W-:Y:S02]  /*aaf0*/  IMAD.MOV.U32 R28, RZ, RZ, RZ ;  /* 0x000000ffff1c7224 */ /* 0x000fe400078e00ff */
[----:B------:R-:W-:Y:S01]  /*ab00*/  IMAD.MOV.U32 R95, RZ, RZ, RZ ;  /* 0x000000ffff5f7224 */ /* 0x000fe200078e00ff */
[----:B------:R-:W-:Y:S06]  /*ab10*/  @P0 BRA `(.L_x_558) ;  /* 0x0000000000080947 */ /* 0x000fec0003800000 */
[----:B------:R-:W0:Y:S02]  /*ab20*/  FENCE.VIEW.ASYNC.G ;  /* 0x00000000000073c6 */ /* 0x000e240000000100 */
[----:B0-----:R-:W-:Y:S06]  /*ab30*/  BAR.ARV 0xc, 0x120 ;  /* 0x0304800000007b1d */ /* 0x001fec0000002000 */
.L_x_558:
[----:B------:R-:W-:Y:S05]  /*ab40*/  BSYNC B0 ;  /* 0x0000000000007941 */ /* 0x000fea0003800000 */
.L_x_557:
[----:B------:R-:W-:Y:S02]  /*ab50*/  IMAD.MOV.U32 R89, RZ, RZ, RZ ;  /* 0x000000ffff597224 */ /* 0x000fe400078e00ff */
[----:B------:R-:W-:Y:S01]  /*ab60*/  IMAD.MOV.U32 R24, RZ, RZ, RZ ;  /* 0x000000ffff187224 */ /* 0x000fe200078e00ff */
[----:B------:R-:W-:Y:S06]  /*ab70*/  @!P2 BRA `(.L_x_559) ;  /* 0x000000c80024a947 */ /* 0x000fec0003800000 */
[----:B------:R-:W0:Y:S01]  /*ab80*/  SHFL.IDX PT, R0, R219, RZ, 0x1f ;  /* 0x00001fffdb007589 */ /* 0x000e2200000e0000 */
[----:B------:R-:W-:-:S04]  /*ab90*/  LOP3.LUT P0, RZ, R208, 0x3ff, RZ, 0xc0, !PT ;  /* 0x000003ffd0ff7812 */ /* 0x000fc8000780c0ff */
[----:B------:R-:W-:Y:S02]  /*aba0*/  P2R R24, PR, RZ, 0x1 ;  /* 0x00000001ff187803 */ /* 0x000fe40000000000 */
[----:B0-----:R-:W-:-:S04]  /*abb0*/  LEA.HI R3, R0, R0, RZ, 0x1 ;  /* 0x0000000000037211 */ /* 0x001fc800078f08ff */
[----:B------:R-:W-:-:S05]  /*abc0*/  LOP3.LUT R3, R3, 0x1e, RZ, 0xc0, !PT ;  /* 0x0000001e03037812 */ /* 0x000fca00078ec0ff */
[----:B------:R-:W-:-:S04]  /*abd0*/  IMAD.IADD R3, R0, 0x1, -R3 ;  /* 0x0000000100037824 */ /* 0x000fc800078e0a03 */
[----:B------:R-:W-:-:S05]  /*abe0*/  IMAD R3, R3, 0x2000, R208 ;  /* 0x0000200003037824 */ /* 0x000fca00078e02d0 */
[----:B------:R-:W-:-:S04]  /*abf0*/  SHF.R.U32.HI R3, RZ, 0x4, R3 ;  /* 0x00000004ff037819 */ /* 0x000fc80000011603 */
[----:B------:R-:W-:Y:S01]  /*ac00*/  LOP3.LUT R40, R3, 0x3fff, RZ, 0xc0, !PT ;  /* 0x00003fff03287812 */ /* 0x000fe200078ec0ff */
[----:B------:R-:W-:Y:S06]  /*ac10*/  @!P0 BRA `(.L_x_560) ;  /* 0x0000000000408947 */ /* 0x000fec0003800000 */
[----:B------:R-:W-:Y:S01]  /*ac20*/  MOV R0, 0x0 ;  /* 0x0000000000007802 */ /* 0x000fe20000000f00 */
[----:B------:R-:W-:Y:S01]  /*ac30*/  ULDC.64 UR4, c[0x4][0xb8] ;  /* 0x01002e0000047ab9 */ /* 0x000fe20000000a00 */
[----:B------:R-:W-:Y:S01]  /*ac40*/  ULDC.64 UR6, c[0x4][0xc0] ;  /* 0x0100300000067ab9 */ /* 0x000fe20000000a00 */
[----:B------:R-:W-:Y:S01]  /*ac50*/  IMAD.U32 R4, RZ, RZ, UR4 ;  /* 0x00000004ff047e24 */ /* 0x000fe2000f8e00ff */
[----:B------:R0:W1:Y:S01]  /*ac60*/  LDC.64 R14, c[0x4][R0] ;  /* 0x01000000000e7b82 */ /* 0x0000620000000a00 */
[----:B------:R-:W-:Y:S01]  /*ac70*/  IMAD.U32 R5, RZ, RZ, UR5 ;  /* 0x00000005ff057e24 */ /* 0x000fe2000f8e00ff */
[----:B------:R-:W-:Y:S01]  /*ac80*/  ULDC.64 UR4, c[0x4][0x28] ;  /* 0x01000a0000047ab9 */ /* 0x000fe20000000a00 */
[----:B------:R-:W-:Y:S01]  /*ac90*/  IMAD.U32 R6, RZ, RZ, UR6 ;  /* 0x00000006ff067e24 */ /* 0x000fe2000f8e00ff */
[----:B------:R-:W-:Y:S01]  /*aca0*/  MOV R11, UR5 ;  /* 0x00000005000b7c02 */ /* 0x000fe20008000f00 */
[----:B------:R-:W-:Y:S02]  /*acb0*/  IMAD.U32 R7, RZ, RZ, UR7 ;  /* 0x00000007ff077e24 */ /* 0x000fe4000f8e00ff */
[----:B------:R-:W-:-:S02]  /*acc0*/  IMAD.U32 R10, RZ, RZ, UR4 ;  /* 0x00000004ff0a7e24 */ /* 0x000fc4000f8e00ff */
[----:B------:R-:W-:Y:S02]  /*acd0*/  IMAD.MOV.U32 R8, RZ, RZ, 0x70 ;  /* 0x00000070ff087424 */ /* 0x000fe400078e00ff */
[----:B------:R-:W-:Y:S02]  /*ace0*/  IMAD.MOV.U32 R12, RZ, RZ, 0x1 ;  /* 0x00000001ff0c7424 */ /* 0x000fe400078e00ff */
[----:B0-----:R-:W-:-:S07]  /*acf0*/  IMAD.MOV.U32 R13, RZ, RZ, RZ ;  /* 0x000000ffff0d7224 */ /* 0x001fce00078e00ff */
[----:B------:R-:W-:-:S07]  /*ad00*/  LEPC R20, `(.L_x_560) ;  /* 0x000000001014794e */ /* 0x000fce0000000000 */
[----:B-1---5:R-:W-:Y:S05]  /*ad10*/  CALL.ABS.NOINC R14 ;  /* 0x000000000e007343 */ /* 0x022fea0003c00000 */
.L_x_560:
[----:B------:R-:W-:Y:S02]  /*ad20*/  ULDC UR4, c[0x0][0x3d4] ;  /* 0x0000f50000047ab9 */ /* 0x000fe40000000800 */
[----:B------:R-:W-:-:S13]  /*ad30*/  ISETP.LT.AND P0, PT, RZ, UR4, PT ;  /* 0x00000004ff007c0c */ /* 0x000fda000bf01270 */
[----:B------:R-:W-:Y:S05]  /*ad40*/  @P0 BRA `(.L_x_561) ;  /* 0x00000000003c0947 */ /* 0x000fea0003800000 */
[----:B------:R-:W-:-:S04]  /*ad50*/  LEA.HI R0, R203, R203, RZ, 0x1 ;  /* 0x000000cbcb007211 */ /* 0x000fc800078f08ff */
[----:B------:R-:W-:-:S05]  /*ad60*/  LOP3.LUT R0, R0, 0xfffffffe, RZ, 0xc0, !PT ;  /* 0xfffffffe00007812 */ /* 0x000fca00078ec0ff */
[----:B------:R-:W-:-:S05]  /*ad70*/  IMAD.IADD R0, R203, 0x1, -R0 ;  /* 0x00000001cb007824 */ /* 0x000fca00078e0a00 */
[----:B------:R-:W-:-:S04]  /*ad80*/  SHF.L.U32 R3, R0, 0x1f, RZ ;  /* 0x0000001f00037819 */ /* 0x000fc800000006ff */
[----:B------:R0:W1:Y:S03]  /*ad90*/  SYNCS.PHASECHK.TRANS64.TRYWAIT P0, [R2+URZ+0x34800], R3 ;  /* 0x03480003020075a7 */ /* 0x000066000800017f */
[----:B-1----:R-:W-:Y:S05]  /*ada0*/  @!P0 NANOSLEEP.SYNCS 0x989680 ;  /* 0x009896800000895d */ /* 0x002fea0003900000 */
[----:B------:R-:W1:Y:S01]  /*adb0*/  @!P0 SYNCS.PHASECHK.TRANS64 P0, [R2+URZ+0x34800], R3 ;  /* 0x03480003020085a7 */ /* 0x000e62000800007f */
[----:B------:R-:W-:Y:S04]  /*adc0*/  BSSY B0, `(.L_x_562) ;  /* 0x0000006000007945 */ /* 0x000fe80003800000 */
[----:B-1----:R-:W-:Y:S05]  /*add0*/  @P0 BRA `(.L_x_563) ;  /* 0x0000000000100947 */ /* 0x002fea0003800000 */
.L_x_564:
[----:B-1----:R1:W2:Y:S02]  /*ade0*/  SYNCS.PHASECHK.TRANS64.TRYWAIT P0, [R2+URZ+0x34800], R3 ;  /* 0x03480003020075a7 */ /* 0x0022a4000800017f */
[----:B--2---:R-:W-:Y:S05]  /*adf0*/  @!P0 NANOSLEEP.SYNCS 0x989680 ;  /* 0x009896800000895d */ /* 0x004fea0003900000 */
[----:B------:R-:W2:Y:S02]  /*ae00*/  @!P0 SYNCS.PHASECHK.TRANS64 P0, [R2+URZ+0x34800], R3 ;  /* 0x03480003020085a7 */ /* 0x000ea4000800007f */
[----:B--2---:R-:W-:Y:S05]  /*ae10*/  @!P0 BRA `(.L_x_564) ;  /* 0xfffffffc00f08947 */ /* 0x004fea000383ffff */
.L_x_563:
[----:B------:R-:W-:Y:S05]  /*ae20*/  BSYNC B0 ;  /* 0x0000000000007941 */ /* 0x000fea0003800000 */
.L_x_562:
[----:B------:R-:W-:Y:S05]  /*ae30*/  BRA `(.L_x_565) ;  /* 0x00000058002c7947 */ /* 0x000fea0003800000 */
.L_x_561:
[----:B-----5:R-:W-:Y:S01]  /*ae40*/  SHF.R.S32.HI R0, RZ, 0x1f, R147 ;  /* 0x0000001fff007819 */ /* 0x020fe20000011493 */
[----:B------:R-:W-:Y:S01]  /*ae50*/  ULDC.64 UR4, c[0x0][0x3d8] ;  /* 0x0000f60000047ab9 */ /* 0x000fe20000000a00 */
[----:B------:R-:W-:Y:S01]  /*ae60*/  ULDC.64 UR6, c[0x0][0x3e8] ;  /* 0x0000fa0000067ab9 */ /* 0x000fe20000000a00 */
[----:B------:R-:W-:Y:S01]  /*ae70*/  IMAD.WIDE.U32 R38, R147, UR4, RZ ;  /* 0x0000000493267c25 */ /* 0x000fe2000f8e00ff */
[----:B------:R-:W-:Y:S02]  /*ae80*/  SHF.R.S32.HI R8, RZ, 0x1f, R16 ;  /* 0x0000001fff087819 */ /* 0x000fe40000011410 */
[----:B------:R-:W-:Y:S01]  /*ae90*/  ISETP.NE.AND P5, PT, R24, RZ, PT ;  /* 0x000000ff1800720c */ /* 0x000fe20003fa5270 */
[----:B------:R-:W-:Y:S01]  /*aea0*/  IMAD R4, R0, UR4, RZ ;  /* 0x0000000400047c24 */ /* 0x000fe2000f8e02ff */
[----:B------:R-:W-:-:S03]  /*aeb0*/  SHF.R.S32.HI R10, RZ, 0x1f, R22 ;  /* 0x0000001fff0a7819 */ /* 0x000fc60000011416 */
[----:B------:R-:W-:Y:S01]  /*aec0*/  IMAD R9, R147, UR5, R4 ;  /* 0x0000000593097c24 */ /* 0x000fe2000f8e0204 */
[----:B------:R-:W-:Y:S01]  /*aed0*/  ULDC.64 UR4, c[0x0][0x3c8] ;  /* 0x0000f20000047ab9 */ /* 0x000fe20000000a00 */
[----:B------:R-:W-:Y:S01]  /*aee0*/  IMAD R4, R0, UR6, RZ ;  /* 0x0000000600047c24 */ /* 0x000fe2000f8e02ff */
[-C--:B------:R-:W-:Y:S01]  /*aef0*/  IADD3 R0, P0, R16, R38.reuse, RZ ;  /* 0x0000002610007210 */ /* 0x080fe20007f1e0ff */
[----:B------:R-:W-:Y:S01]  /*af00*/  IMAD.IADD R9, R9, 0x1, R39 ;  /* 0x0000000109097824 */ /* 0x000fe200078e0227 */
[----:B------:R-:W-:Y:S01]  /*af10*/  LEA R36, P1, R38, UR4, 0x1 ;  /* 0x0000000426247c11 */ /* 0x000fe2000f8208ff */
[C---:B------:R-:W-:Y:S01]  /*af20*/  IMAD R39, R147.reuse, UR7, R4 ;  /* 0x0000000793277c24 */ /* 0x040fe2000f8e0204 */
[----:B------:R-:W-:Y:S01]  /*af30*/  LEA R34, P2, R0, UR4, 0x1 ;  /* 0x0000000400227c11 */ /* 0x000fe2000f8408ff */
[--C-:B------:R-:W-:Y:S01]  /*af40*/  IMAD.X R3, R8, 0x1, R9.reuse, P0 ;  /* 0x0000000108037824 */ /* 0x100fe200000e0609 */
[----:B------:R-:W-:Y:S01]  /*af50*/  IADD3 R6, P0, R22, R38, RZ ;  /* 0x0000002616067210 */ /* 0x000fe20007f1e0ff */
[----:B------:R-:W-:Y:S01]  /*af60*/  IMAD.WIDE.U32 R4, R147, UR6, RZ ;  /* 0x0000000693047c25 */ /* 0x000fe2000f8e00ff */
[----:B------:R-:W-:Y:S01]  /*af70*/  ULDC.64 UR6, c[0x0][0x3e0] ;  /* 0x0000f80000067ab9 */ /* 0x000fe20000000a00 */
[----:B------:R-:W-:-:S02]  /*af80*/  LEA.HI.X R38, R38, UR5, R9, 0x1, P1 ;  /* 0x0000000526267c11 */ /* 0x000fc400088f0c09 */
[----:B------:R-:W-:Y:S01]  /*af90*/  LEA.HI.X R35, R0, UR5, R3, 0x1, P2 ;  /* 0x0000000500237c11 */ /* 0x000fe200090f0c03 */
[----:B------:R-:W-:Y:S01]  /*afa0*/  IMAD.IADD R39, R39, 0x1, R5 ;  /* 0x0000000127277824 */ /* 0x000fe200078e0205 */
[-C--:B------:R-:W-:Y:S01]  /*afb0*/  IADD3 R7, P3, R16, R4.reuse, RZ ;  /* 0x0000000410077210 */ /* 0x080fe20007f7e0ff */
[----:B------:R-:W-:Y:S01]  /*afc0*/  IMAD.X R5, R10, 0x1, R9, P0 ;  /* 0x000000010a057824 */ /* 0x000fe200000e0609 */
[----:B------:R-:W-:Y:S02]  /*afd0*/  IADD3 R0, P4, R22, R4, RZ ;  /* 0x0000000416007210 */ /* 0x000fe40007f9e0ff */
[----:B------:R-:W-:Y:S01]  /*afe0*/  LEA R42, P1, R7, UR6, 0x1 ;  /* 0x00000006072a7c11 */ /* 0x000fe2000f8208ff */
[--C-:B------:R-:W-:Y:S01]  /*aff0*/  IMAD.X R8, R8, 0x1, R39.reuse, P3 ;  /* 0x0000000108087824 */ /* 0x100fe200018e0627 */
[----:B------:R-:W-:Y:S01]  /*b000*/  LEA R44, P2, R6, UR4, 0x1 ;  /* 0x00000004062c7c11 */ /* 0x000fe2000f8408ff */
[----:B------:R-:W-:Y:S01]  /*b010*/  IMAD.X R3, R10, 0x1, R39, P4 ;  /* 0x000000010a037824 */ /* 0x000fe200020e0627 */
[----:B------:R-:W-:-:S02]  /*b020*/  LEA R46, P3, R0, UR6, 0x1 ;  /* 0x00000006002e7c11 */ /* 0x000fc4000f8608ff */
[----:B------:R-:W-:Y:S02]  /*b030*/  LEA R37, P0, R4, UR6, 0x1 ;  /* 0x0000000604257c11 */ /* 0x000fe4000f8008ff */
[----:B------:R-:W-:Y:S02]  /*b040*/  LEA.HI.X R43, R7, UR7, R8, 0x1, P1 ;  /* 0x00000007072b7c11 */ /* 0x000fe400088f0c08 */
[----:B------:R-:W-:Y:S02]  /*b050*/  LEA.HI.X R45, R6, UR5, R5, 0x1, P2 ;  /* 0x00000005062d7c11 */ /* 0x000fe400090f0c05 */
[----:B------:R-:W-:Y:S02]  /*b060*/  LEA.HI.X R47, R0, UR7, R3, 0x1, P3 ;  /* 0x00000007002f7c11 */ /* 0x000fe400098f0c03 */
[----:B------:R-:W-:Y:S01]  /*b070*/  LEA.HI.X R39, R4, UR7, R39, 0x1, P0 ;  /* 0x0000000704277c11 */ /* 0x000fe200080f0c27 */
        /* <DEDUP_REMOVED lines=9> */
[----:B------:R-:W-:Y:S01]  /*b110*/  MOV R13, RZ ;  /* 0x000000ff000d7202 */ /* 0x000fe20000000f00 */
[----:B------:R-:W-:Y:S02]  /*b120*/  IMAD.U32 R7, RZ, RZ, UR7 ;  /* 0x00000007ff077e24 */ /* 0x000fe4000f8e00ff */
[----:B------:R-:W-:-:S02]  /*b130*/  IMAD.U32 R10, RZ, RZ, UR4 ;  /* 0x00000004ff0a7e24 */ /* 0x000fc4000f8e00ff */
[----:B------:R-:W-:Y:S02]  /*b140*/  IMAD.U32 R11, RZ, RZ, UR5 ;  /* 0x00000005ff0b7e24 */ /* 0x000fe4000f8e00ff */
[----:B------:R-:W-:Y:S02]  /*b150*/  IMAD.MOV.U32 R8, RZ, RZ, 0x70 ;  /* 0x00000070ff087424 */ /* 0x000fe400078e00ff */
[----:B0-----:R-:W-:-:S07]  /*b160*/  IMAD.MOV.U32 R12, RZ, RZ, 0x1 ;  /* 0x00000001ff0c7424 */ /* 0x001fce00078e00ff */
[----:B------:R-:W-:-:S07]  /*b170*/  LEPC R20, `(.L_x_566) ;  /* 0x000000001014794e */ /* 0x000fce0000000000 */
[----:B-1----:R-:W-:Y:S05]  /*b180*/  CALL.ABS.NOINC R14 ;  /* 0x000000000e007343 */ /* 0x002fea0003c00000 */
.L_x_566:
[----:B------:R-:W-:Y:S01]  /*b190*/  ULDC.U8 UR4, c[0x0][0x3f0] ;  /* 0x0000fc0000047ab9 */ /* 0x000fe20000000000 */
[----:B------:R-:W-:Y:S01]  /*b1a0*/  IMAD R0, R149, -0x80, R154 ;  /* 0xffffff8095007824 */ /* 0x000fe200078e029a */
[----:B------:R-:W-:Y:S01]  /*b1b0*/  ISETP.NE.AND P0, PT, RZ, UR4, PT ;  /* 0x00000004ff007c0c */ /* 0x000fe2000bf05270 */
[----:B------:R-:W-:Y:S03]  /*b1c0*/  BSSY B0, `(.L_x_567) ;  /* 0x000054a000007945 */ /* 0x000fe60003800000 */
[----:B------:R-:W-:-:S09]  /*b1d0*/  VIMNMX R0, R0, 0x80, PT ;  /* 0x0000008000007848 */ /* 0x000fd20003fe0100 */
[----:B------:R-:W-:Y:S05]  /*b1e0*/  @!P0 BRA `(.L_x_568) ;  /* 0x0000002800788947 */ /* 0x000fea0003800000 */
        /* <DEDUP_REMOVED lines=13> */
[----:B------:R-:W-:Y:S01]  /*b2c0*/  CS2R R32, SRZ ;  /* 0x0000000000207805 */ /* 0x000fe2000001ff00 */
[----:B------:R-:W-:Y:S06]  /*b2d0*/  @P0 BRA `(.L_x_570) ;  /* 0x0000000000900947 */ /* 0x000fec0003800000 */
[C---:B------:R-:W-:Y:S01]  /*b2e0*/  VIADD R3, R16.reuse, 0x10 ;  /* 0x0000001010037836 */ /* 0x040fe20000000000 */
[----:B------:R-:W-:Y:S01]  /*b2f0*/  ULDC UR4, c[0x0][0x3d4] ;  /* 0x0000f50000047ab9 */ /* 0x000fe20000000800 */
[C---:B------:R-:W-:Y:S01]  /*b300*/  VIADD R4, R16.reuse, 0x20 ;  /* 0x0000002010047836 */ /* 0x040fe20000000000 */
[C---:B------:R-:W-:Y:S01]  /*b310*/  ISETP.GE.AND P1, PT, R16.reuse, UR4, PT ;  /* 0x0000000410007c0c */ /* 0x040fe2000bf26270 */
[C---:B------:R-:W-:Y:S01]  /*b320*/  VIADD R5, R16.reuse, 0x30 ;  /* 0x0000003010057836 */ /* 0x040fe20000000000 */
[----:B------:R-:W-:Y:S01]  /*b330*/  ISETP.GE.AND P2, PT, R3, UR4, PT ;  /* 0x0000000403007c0c */ /* 0x000fe2000bf46270 */
[----:B------:R-:W-:Y:S01]  /*b340*/  VIADD R3, R16, 0x40 ;  /* 0x0000004010037836 */ /* 0x000fe20000000000 */
[----:B------:R-:W-:Y:S01]  /*b350*/  ISETP.GE.AND P3, PT, R4, UR4, PT ;  /* 0x0000000404007c0c */ /* 0x000fe2000bf66270 */
[----:B------:R-:W-:Y:S01]  /*b360*/  VIADD R6, R16, 0x50 ;  /* 0x0000005010067836 */ /* 0x000fe20000000000 */
[----:B------:R-:W-:Y:S02]  /*b370*/  ISETP.GE.AND P4, PT, R5, UR4, PT ;  /* 0x0000000405007c0c */ /* 0x000fe4000bf86270 */
[----:B------:R-:W-:-:S02]  /*b380*/  CS2R R20, SRZ ;  /* 0x0000000000147805 */ /* 0x000fc4000001ff00 */
[----:B------:R-:W-:Y:S02]  /*b390*/  ISETP.GE.AND P5, PT, R3, UR4, PT ;  /* 0x0000000403007c0c */ /* 0x000fe4000bfa6270 */
[----:B------:R-:W-:Y:S02]  /*b3a0*/  CS2R R24, SRZ ;  /* 0x0000000000187805 */ /* 0x000fe4000001ff00 */
[----:B------:R-:W-:Y:S02]  /*b3b0*/  ISETP.GE.AND P6, PT, R6, UR4, PT ;  /* 0x0000000406007c0c */ /* 0x000fe4000bfc6270 */
        /* <DEDUP_REMOVED lines=10> */
[----:B------:R0:W5:Y:S04]  /*b460*/  @!P1 LDG.E.64 R20, desc[UR36][R34.64] ;  /* 0x0000002422149981 */ /* 0x000168000c1e1b00 */
        /* <DEDUP_REMOVED lines=10> */
[----:B------:R0:W5:Y:S02]  /*b510*/  @!P6 LDG.E.64 R4, desc[UR36][R42.64+0xa0] ;  /* 0x0000a0242a04e981 */ /* 0x000164000c1e1b00 */
.L_x_570:
[----:B------:R-:W-:Y:S05]  /*b520*/  BSYNC B1 ;  /* 0x0000000000017941 */ /* 0x000fea0003800000 */
.L_x_569:
[----:B0----5:R-:W-:Y:S01]  /*b530*/  IMAD.MOV.U32 R35, RZ, RZ, R20 ;  /* 0x000000ffff237224 */ /* 0x021fe200078e0014 */
[----:B------:R-:W-:Y:S01]  /*b540*/  SHF.R.U64 R54, R20, 0x10, R21 ;  /* 0x0000001014367819 */ /* 0x000fe20000001215 */
[----:B------:R-:W-:Y:S01]  /*b550*/  IMAD.MOV.U32 R20, RZ, RZ, R8 ;  /* 0x000000ffff147224 */ /* 0x000fe200078e0008 */
[----:B------:R-:W-:Y:S01]  /*b560*/  SHF.R.U64 R66, R8, 0x10, R9 ;  /* 0x0000001008427819 */ /* 0x000fe20000001209 */
[----:B------:R-:W-:Y:S01]  /*b570*/  IMAD.MOV.U32 R45, RZ, RZ, R21 ;  /* 0x000000ffff2d7224 */ /* 0x000fe200078e0015 */
[----:B------:R-:W-:Y:S01]  /*b580*/  LOP3.LUT R8, R189, 0x18, R22, 0xf8, !PT ;  /* 0x00000018bd087812 */ /* 0x000fe200078ef816 */
[----:B------:R-:W-:Y:S01]  /*b590*/  IMAD.MOV.U32 R42, RZ, RZ, R6 ;  /* 0x000000ffff2a7224 */ /* 0x000fe200078e0006 */
[----:B------:R-:W-:Y:S01]  /*b5a0*/  LOP3.LUT P1, RZ, R210, 0x4, RZ, 0xc0, !PT ;  /* 0x00000004d2ff7812 */ /* 0x000fe2000782c0ff */
[----:B------:R-:W-:Y:S01]  /*b5b0*/  IMAD.MOV.U32 R46, RZ, RZ, R25 ;  /* 0x000000ffff2e7224 */ /* 0x000fe200078e0019 */
[----:B------:R-:W-:Y:S01]  /*b5c0*/  LOP3.LUT R3, R8, R191, RZ, 0x3c, !PT ;  /* 0x000000bf08037212 */ /* 0x000fe200078e3cff */
[----:B------:R-:W-:Y:S01]  /*b5d0*/  IMAD.MOV.U32 R47, RZ, RZ, R27 ;  /* 0x000000ffff2f7224 */ /* 0x000fe200078e001b */
[----:B------:R-:W-:Y:S01]  /*b5e0*/  SHF.R.U32.HI R55, RZ, 0x10, R21 ;  /* 0x00000010ff377819 */ /* 0x000fe20000011615 */
[----:B------:R-:W-:Y:S01]  /*b5f0*/  IMAD.MOV.U32 R21, RZ, RZ, R24 ;  /* 0x000000ffff157224 */ /* 0x000fe200078e0018 */
[----:B------:R-:W-:Y:S01]  /*b600*/  SHF.R.U64 R56, R24, 0x10, R25 ;  /* 0x0000001018387819 */ /* 0x000fe20000001219 */
[----:B------:R-:W-:Y:S01]  /*b610*/  IMAD R3, R190, 0x200, R3 ;  /* 0x00000200be037824 */ /* 0x000fe200078e0203 */
[----:B------:R-:W-:Y:S01]  /*b620*/  SHF.R.U64 R74, R6, 0x10, R7 ;  /* 0x00000010064a7819 */ /* 0x000fe20000001207 */
[----:B------:R-:W-:Y:S01]  /*b630*/  IMAD.MOV.U32 R24, RZ, RZ, R26 ;  /* 0x000000ffff187224 */ /* 0x000fe200078e001a */
[----:B------:R-:W-:Y:S01]  /*b640*/  SHF.R.U64 R58, R26, 0x10, R27 ;  /* 0x000000101a3a7819 */ /* 0x000fe2000000121b */
[----:B------:R-:W-:Y:S01]  /*b650*/  IMAD R8, R3, 0x2, R2 ;  /* 0x0000000203087824 */ /* 0x000fe200078e0202 */
[----:B------:R-:W-:Y:S01]  /*b660*/  UMOV UR4, 0xffffffff ;  /* 0xffffffff00047882 */ /* 0x000fe20000000000 */
[----:B------:R-:W-:Y:S01]  /*b670*/  IMAD.MOV.U32 R48, RZ, RZ, R28 ;  /* 0x000000ffff307224 */ /* 0x000fe200078e001c */
[----:B------:R-:W-:Y:S01]  /*b680*/  SHF.R.U32.HI R57, RZ, 0x10, R25 ;  /* 0x00000010ff397819 */ /* 0x000fe20000011619 */
[----:B------:R-:W-:Y:S01]  /*b690*/  IMAD.MOV.U32 R49, RZ, RZ, R29 ;  /* 0x000000ffff317224 */ /* 0x000fe200078e001d */
[----:B------:R-:W-:Y:S01]  /*b6a0*/  SHF.R.U32.HI R59, RZ, 0x10, R27 ;  /* 0x00000010ff3b7819 */ /* 0x000fe2000001161b */
[----:B------:R-:W-:Y:S01]  /*b6b0*/  VIADD R6, R8, 0x10400 ;  /* 0x0001040008067836 */ /* 0x000fe20000000000 */
[--C-:B------:R-:W-:Y:S01]  /*b6c0*/  SHF.R.U64 R62, R30, 0x10, R31.reuse ;  /* 0x000000101e3e7819 */ /* 0x100fe2000000121f */
[--C-:B------:R-:W-:Y:S01]  /*b6d0*/  IMAD.MOV.U32 R51, RZ, RZ, R31.reuse ;  /* 0x000000ffff337224 */ /* 0x100fe200078e001f */
[----:B------:R-:W-:Y:S01]  /*b6e0*/  SHF.R.U32.HI R63, RZ, 0x10, R31 ;  /* 0x00000010ff3f7819 */ /* 0x000fe2000001161f */
[--C-:B------:R-:W-:Y:S01]  /*b6f0*/  IMAD.MOV.U32 R43, RZ, RZ, R7.reuse ;  /* 0x000000ffff2b7224 */ /* 0x100fe200078e0007 */
[----:B------:R-:W-:Y:S01]  /*b700*/  SHF.R.U32.HI R75, RZ, 0x10, R7 ;  /* 0x00000010ff4b7819 */ /* 0x000fe20000011607 */
[----:B------:R-:W-:Y:S01]  /*b710*/  VIADD R3, R8, 0x10440 ;  /* 0x0001044008037836 */ /* 0x000fe20000000000 */
[--C-:B------:R-:W-:Y:S01]  /*b720*/  SHF.R.U64 R60, R28, 0x10, R29.reuse ;  /* 0x000000101c3c7819 */ /* 0x100fe2000000121d */
[----:B------:R-:W-:Y:S01]  /*b730*/  IMAD.MOV.U32 R50, RZ, RZ, R30 ;  /* 0x000000ffff327224 */ /* 0x000fe200078e001e */
[----:B------:R-:W-:Y:S01]  /*b740*/  SHF.R.U32.HI R61, RZ, 0x10, R29 ;  /* 0x00000010ff3d7819 */ /* 0x000fe2000001161d */
[----:B------:R-:W-:Y:S01]  /*b750*/  IMAD.MOV.U32 R52, RZ, RZ, R32 ;  /* 0x000000ffff347224 */ /* 0x000fe200078e0020 */
[--C-:B------:R-:W-:Y:S01]  /*b760*/  SHF.R.U64 R64, R32, 0x10, R33.reuse ;  /* 0x0000001020407819 */ /* 0x100fe20000001221 */
[--C-:B------:R-:W-:Y:S01]  /*b770*/  IMAD.MOV.U32 R53, RZ, RZ, R33.reuse ;  /* 0x000000ffff357224 */ /* 0x100fe200078e0021 */
[----:B------:R-:W-:Y:S01]  /*b780*/  SHF.R.U32.HI R65, RZ, 0x10, R33 ;  /* 0x00000010ff417819 */ /* 0x000fe20000011621 */
[----:B------:R-:W-:Y:S01]  /*b790*/  IMAD.MOV.U32 R7, RZ, RZ, R4 ;  /* 0x000000ffff077224 */ /* 0x000fe200078e0004 */
[----:B------:R-:W-:Y:S01]  /*b7a0*/  SHF.R.U64 R76, R4, 0x10, R5 ;  /* 0x00000010044c7819 */ /* 0x000fe20000001205 */
[----:B------:R-:W-:Y:S01]  /*b7b0*/  @P1 VIADD R3, R6, 0xffffffc0 ;  /* 0xffffffc006031836 */ /* 0x000fe20000000000 */
[----:B------:R-:W-:Y:S01]  /*b7c0*/  PRMT R31, R21, 0x5410, R56 ;  /* 0x00005410151f7816 */ /* 0x000fe20000000038 */
[----:B------:R-:W-:Y:S01]  /*b7d0*/  IMAD.MOV.U32 R33, RZ, RZ, R10 ;  /* 0x000000ffff217224 */ /* 0x000fe200078e000a */
[----:B------:R-:W-:Y:S01]  /*b7e0*/  PRMT R27, R24, 0x5410, R58 ;  /* 0x00005410181b7816 */ /* 0x000fe2000000003a */
[----:B------:R-:W-:Y:S01]  /*b7f0*/  IMAD.MOV.U32 R34, RZ, RZ, R11 ;  /* 0x000000ffff227224 */ /* 0x000fe200078e000b */
[----:B------:R-:W-:Y:S01]  /*b800*/  MOV R25, R9 ;  /* 0x0000000900197202 */ /* 0x000fe20000000f00 */
[----:B------:R-:W-:Y:S01]  /*b810*/  IMAD.MOV.U32 R29, RZ, RZ, R12 ;  /* 0x000000ffff1d7224 */ /* 0x000fe200078e000c */
[----:B------:R-:W-:Y:S01]  /*b820*/  SHF.R.U32.HI R67, RZ, 0x10, R9 ;  /* 0x00000010ff437819 */ /* 0x000fe20000011609 */
[----:B------:R-:W-:Y:S01]  /*b830*/  IMAD.MOV.U32 R30, RZ, RZ, R13 ;  /* 0x000000ffff1e7224 */ /* 0x000fe200078e000d */
[--C-:B------:R-:W-:Y:S01]  /*b840*/  SHF.R.U64 R68, R10, 0x10, R11.reuse ;  /* 0x000000100a447819 */ /* 0x100fe2000000120b */
[----:B------:R-:W-:Y:S01]  /*b850*/  IMAD.MOV.U32 R26, RZ, RZ, R14 ;  /* 0x000000ffff1a7224 */ /* 0x000fe200078e000e */
[----:B------:R-:W-:Y:S01]  /*b860*/  SHF.R.U32.HI R69, RZ, 0x10, R11 ;  /* 0x00000010ff457819 */ /* 0x000fe2000001160b */
[----:B------:R-:W-:Y:S01]  /*b870*/  IMAD.MOV.U32 R41, RZ, RZ, R15 ;  /* 0x000000ffff297224 */ /* 0x000fe200078e000f */
[----:B------:R-:W-:Y:S01]  /*b880*/  SHF.R.U64 R70, R12, 0x10, R13 ;  /* 0x000000100c467819 */ /* 0x000fe2000000120d */
[----:B------:R-:W-:Y:S01]  /*b890*/  IMAD.MOV.U32 R44, RZ, RZ, R5 ;  /* 0x000000ffff2c7224 */ /* 0x000fe200078e0005 */
[----:B------:R-:W-:-:S02]  /*b8a0*/  SHF.R.U32.HI R71, RZ, 0x10, R13 ;  /* 0x00000010ff477819 */ /* 0x000fc4000001160d */
[--C-:B------:R-:W-:Y:S02]  /*b8b0*/  SHF.R.U64 R72, R14, 0x10, R15.reuse ;  /* 0x000000100e487819 */ /* 0x100fe4000000120f */
[----:B------:R-:W-:Y:S02]  /*b8c0*/  SHF.R.U32.HI R73, RZ, 0x10, R15 ;  /* 0x00000010ff497819 */ /* 0x000fe4000001160f */
[----:B------:R-:W-:Y:S02]  /*b8d0*/  SHF.R.U32.HI R77, RZ, 0x10, R5 ;  /* 0x00000010ff4d7819 */ /* 0x000fe40000011605 */
[----:B------:R-:W-:Y:S02]  /*b8e0*/  PRMT R6, R45, 0x5410, R55 ;  /* 0x000054102d067816 */ /* 0x000fe40000000037 */
[----:B------:R-:W-:Y:S02]  /*b8f0*/  PRMT R35, R35, 0x5410, R54 ;  /* 0x0000541023237816 */ /* 0x000fe40000000036 */
[----:B------:R-:W-:-:S02]  /*b900*/  PRMT R32, R46, 0x5410, R57 ;  /* 0x000054102e207816 */ /* 0x000fc40000000039 */
[----:B------:R-:W-:Y:S02]  /*b910*/  PRMT R28, R47, 0x5410, R59 ;  /* 0x000054102f1c7816 */ /* 0x000fe4000000003b */
[----:B------:R-:W-:Y:S02]  /*b920*/  PRMT R21, R48, 0x7610, R21 ;  /* 0x0000761030157816 */ /* 0x000fe40000000015 */
[----:B------:R-:W-:Y:S02]  /*b930*/  PRMT R24, R49, 0x7610, R24 ;  /* 0x0000761031187816 */ /* 0x000fe40000000018 */
[----:B------:R-:W-:Y:S01]  /*b940*/  LEA.HI R4, R203, R203, RZ, 0x1 ;  /* 0x000000cbcb047211 */ /* 0x000fe200078f08ff */
[----:B------:R-:W-:Y:S06]  /*b950*/  BRA.DIV UR4, `(.L_x_571) ;  /* 0x0000013604787947 */ /* 0x000fec000b800000 */
.L_x_768:
[----:B------:R-:W-:Y:S01]  /*b960*/  UMOV UR4, 0xffffffff ;  /* 0xffffffff00047882 */ /* 0x000fe20000000000 */
[----:B------:R-:W-:Y:S02]  /*b970*/  LOP3.LUT R4, R4, 0xfffffffe, RZ, 0xc0, !PT ;  /* 0xfffffffe04047812 */ /* 0x000fe400078ec0ff */
[----:B------:R-:W-:Y:S05]  /*b980*/  BRA.DIV UR4, `(.L_x_572) ;  /* 0x0000013604947947 */ /* 0x000fea000b800000 */
.L_x_771:
[----:B------:R-:W-:Y:S01]  /*b990*/  UMOV UR4, 0xffffffff ;  /* 0xffffffff00047882 */ /* 0x000fe20000000000 */
[----:B------:R-:W-:Y:S02]  /*b9a0*/  IMAD.IADD R4, R203, 0x1, -R4 ;  /* 0x00000001cb047824 */ /* 0x000fe400078e0a04 */
[----:B------:R-:W-:Y:S05]  /*b9b0*/  BRA.DIV UR4, `(.L_x_573) ;  /* 0x0000013604b07947 */ /* 0x000fea000b800000 */
.L_x_774:
[----:B------:R-:W-:Y:S01]  /*b9c0*/  UMOV UR4, 0xffffffff ;  /* 0xffffffff00047882 */ /* 0x000fe20000000000 */
[----:B------:R-:W-:Y:S02]  /*b9d0*/  SHF.L.U32 R5, R4, 0x1f, RZ ;  /* 0x0000001f04057819 */ /* 0x000fe400000006ff */
[----:B------:R-:W-:Y:S05]  /*b9e0*/  BRA.DIV UR4, `(.L_x_574) ;  /* 0x0000013604cc7947 */ /* 0x000fea000b800000 */
.L_x_777:
[----:B------:R-:W0:Y:S01]  /*b9f0*/  SYNCS.PHASECHK.TRANS64.TRYWAIT P1, [R2+URZ+0x34800], R5 ;  /* 0x03480005020075a7 */ /* 0x000e22000802017f */
[----:B------:R-:W-:Y:S01]  /*ba00*/  PRMT R38, R25, 0x5410, R67 ;  /* 0x0000541019267816 */ /* 0x000fe20000000043 */
[----:B------:R-:W-:Y:S01]  /*ba10*/  BSSY B1, `(.L_x_575) ;  /* 0x0000014000017945 */ /* 0x000fe20003800000 */
[----:B------:R-:W-:Y:S02]  /*ba20*/  PRMT R25, R26, 0x5410, R72 ;  /* 0x000054101a197816 */ /* 0x000fe40000000048 */
[----:B------:R-:W-:Y:S02]  /*ba30*/  PRMT R26, R41, 0x7610, R26 ;  /* 0x00007610291a7816 */ /* 0x000fe4000000001a */
[----:B------:R-:W-:Y:S02]  /*ba40*/  PRMT R37, R20, 0x5410, R66 ;  /* 0x0000541014257816 */ /* 0x000fe40000000042 */
[----:B------:R-:W-:Y:S02]  /*ba50*/  PRMT R21, R21, 0x5410, R60 ;  /* 0x0000541015157816 */ /* 0x000fe4000000003c */
[----:B------:R-:W-:-:S02]  /*ba60*/  PRMT R24, R24, 0x5410, R61 ;  /* 0x0000541018187816 */ /* 0x000fc4000000003d */
[----:B------:R-:W-:Y:S02]  /*ba70*/  PRMT R13, R50, 0x5410, R62 ;  /* 0x00005410320d7816 */ /* 0x000fe4000000003e */
        /* <DEDUP_REMOVED lines=11> */
[----:B------:R-:W-:Y:S01]  /*bb30*/  PRMT R12, R44, 0x5410, R77 ;  /* 0x000054102c0c7816 */ /* 0x000fe2000000004d */
[----:B0-----:R-:W-:Y:S06]  /*bb40*/  @!P1 BRA `(.L_x_576) ;  /* 0x00000134009c9947 */ /* 0x001fec0003800000 */
.L_x_778:
[----:B------:R-:W-:Y:S05]  /*bb50*/  BSYNC B1 ;  /* 0x0000000000017941 */ /* 0x000fea0003800000 */
.L_x_575:
[----:B------:R-:W-:Y:S01]  /*bb60*/  BSSY B1, `(.L_x_577) ;  /* 0x0000103000017945 */ /* 0x000fe20003800000 */
[----:B------:R-:W-:-:S03]  /*bb70*/  IMAD.MOV.U32 R36, RZ, RZ, R6 ;  /* 0x000000ffff247224 */ /* 0x000fc600078e0006 */
[----:B------:R-:W-:Y:S05]  /*bb80*/  @P0 BRA `(.L_x_578) ;  /* 0x0000001000000947 */ /* 0x000fea0003800000 */
[----:B0-----:R-:W0:Y:S01]  /*bb90*/  LDC R5, c[0x0][0x3d4] ;  /* 0x0000f500ff057b82 */ /* 0x001e220000000800 */
[C---:B------:R-:W-:Y:S01]  /*bba0*/  VIADD R4, R16.reuse, 0x10 ;  /* 0x0000001010047836 */ /* 0x040fe20000000000 */
[C---:B------:R-:W-:Y:S01]  /*bbb0*/  IADD3 R6, R16.reuse, 0x20, RZ ;  /* 0x0000002010067810 */ /* 0x040fe20007ffe0ff */
[C---:B------:R-:W-:Y:S01]  /*bbc0*/  VIADD R42, R16.reuse, 0x30 ;  /* 0x00000030102a7836 */ /* 0x040fe20000000000 */
[----:B------:R-:W-:Y:S01]  /*bbd0*/  BSSY B2, `(.L_x_579) ;  /* 0x0000030000027945 */ /* 0x000fe20003800000 */
[-C--:B0-----:R-:W-:Y:S02]  /*bbe0*/  ISETP.GE.AND P0, PT, R16, R5.reuse, PT ;  /* 0x000000051000720c */ /* 0x081fe40003f06270 */
[-C--:B------:R-:W-:Y:S01]  /*bbf0*/  ISETP.GE.AND P1, PT, R4, R5.reuse, PT ;  /* 0x000000050400720c */ /* 0x080fe20003f26270 */
[----:B------:R-:W-:Y:S01]  /*bc00*/  VIADD R4, R16, 0x40 ;  /* 0x0000004010047836 */ /* 0x000fe20000000000 */
[-C--:B------:R-:W-:Y:S01]  /*bc10*/  ISETP.GE.AND P2, PT, R6, R5.reuse, PT ;  /* 0x000000050600720c */ /* 0x080fe20003f46270 */
[----:B------:R-:W-:Y:S01]  /*bc20*/  VIADD R6, R16, 0x50 ;  /* 0x0000005010067836 */ /* 0x000fe20000000000 */
[----:B------:R-:W-:-:S02]  /*bc30*/  ISETP.GE.AND P3, PT, R42, R5, PT ;  /* 0x000000052a00720c */ /* 0x000fc40003f66270 */
[-C--:B------:R-:W-:Y:S02]  /*bc40*/  ISETP.GE.AND P4, PT, R4, R5.reuse, PT ;  /* 0x000000050400720c */ /* 0x080fe40003f86270 */
[----:B------:R-:W-:-:S03]  /*bc50*/  ISETP.GE.AND P5, PT, R6, R5, PT ;  /* 0x000000050600720c */ /* 0x000fc60003fa6270 */
[----:B------:R-:W-:Y:S10]  /*bc60*/  @P0 BRA `(.L_x_580) ;  /* 0x0000000000980947 */ /* 0x000ff40003800000 */
[----:B------:R-:W0:Y:S01]  /*bc70*/  LDS.128 R4, [R8+0x10400] ;  /* 0x0104000008047984 */ /* 0x000e220000000c00 */
[C---:B------:R-:W-:Y:S01]  /*bc80*/  IMAD.U32 R45, R37.reuse, 0x10000, RZ ;  /* 0x00010000252d7824 */ /* 0x040fe200078e00ff */
[----:B------:R-:W-:Y:S01]  /*bc90*/  LOP3.LUT R48, R37, 0xffff0000, RZ, 0xc0, !PT ;  /* 0xffff000025307812 */ /* 0x000fe200078ec0ff */
[C---:B------:R-:W-:Y:S01]  /*bca0*/  IMAD.U32 R44, R35.reuse, 0x10000, RZ ;  /* 0x00010000232c7824 */ /* 0x040fe200078e00ff */
[----:B------:R-:W-:Y:S01]  /*bcb0*/  LOP3.LUT R46, R35, 0xffff0000, RZ, 0xc0, !PT ;  /* 0xffff0000232e7812 */ /* 0x000fe200078ec0ff */
[C---:B0-----:R-:W-:Y:S01]  /*bcc0*/  IMAD.U32 R39, R4.reuse, 0x10000, RZ ;  /* 0x0001000004277824 */ /* 0x041fe200078e00ff */
[----:B------:R-:W-:Y:S01]  /*bcd0*/  LOP3.LUT R4, R4, 0xffff0000, RZ, 0xc0, !PT ;  /* 0xffff000004047812 */ /* 0x000fe200078ec0ff */
[C---:B------:R-:W-:Y:S01]  /*bce0*/  IMAD.U32 R41, R5.reuse, 0x10000, RZ ;  /* 0x0001000005297824 */ /* 0x040fe200078e00ff */
[----:B------:R-:W-:Y:S01]  /*bcf0*/  LOP3.LUT R5, R5, 0xffff0000, RZ, 0xc0, !PT ;  /* 0xffff000005057812 */ /* 0x000fe200078ec0ff */
[C---:B------:R-:W-:Y:S01]  /*bd00*/  IMAD.U32 R42, R6.reuse, 0x10000, RZ ;  /* 0x00010000062a7824 */ /* 0x040fe200078e00ff */
[----:B------:R-:W-:Y:S01]  /*bd10*/  LOP3.LUT R6, R6, 0xffff0000, RZ, 0xc0, !PT ;  /* 0xffff000006067812 */ /* 0x000fe200078ec0ff */
[C---:B------:R-:W-:Y:S01]  /*bd20*/  FMUL.FTZ R50, R4.reuse, R45 ;  /* 0x0000002d04327220 */ /* 0x040fe20000410000 */
[----:B------:R-:W-:Y:S01]  /*bd30*/  FMUL.FTZ R4, R4, R44 ;  /* 0x0000002c04047220 */ /* 0x000fe20000410000 */
[----:B------:R-:W-:-:S02]  /*bd40*/  IMAD.U32 R43, R7, 0x10000, RZ ;  /* 0x00010000072b7824 */ /* 0x000fc400078e00ff */
[----:B------:R-:W-:Y:S01]  /*bd50*/  FMUL.FTZ R52, R5, R48 ;  /* 0x0000003005347220 */ /* 0x000fe20000410000 */
[C---:B------:R-:W-:Y:S01]  /*bd60*/  FFMA.FTZ R50, R39.reuse, R44, -R50 ;  /* 0x0000002c27327223 */ /* 0x040fe20000010832 */
[----:B------:R-:W-:Y:S01]  /*bd70*/  FFMA.FTZ R45, R39, R45, R4 ;  /* 0x0000002d272d7223 */ /* 0x000fe20000010004 */
[----:B------:R-:W-:Y:S01]  /*bd80*/  LOP3.LUT R7, R7, 0xffff0000, RZ, 0xc0, !PT ;  /* 0xffff000007077812 */ /* 0x000fe200078ec0ff */
[-C--:B------:R-:W-:Y:S01]  /*bd90*/  FMUL.FTZ R54, R5, R46.reuse ;  /* 0x0000002e05367220 */ /* 0x080fe20000410000 */
[C---:B------:R-:W-:Y:S01]  /*bda0*/  LOP3.LUT R44, R38.reuse, 0xffff0000, RZ, 0xc0, !PT ;  /* 0xffff0000262c7812 */ /* 0x040fe200078ec0ff */
[----:B------:R-:W-:Y:S01]  /*bdb0*/  IMAD.U32 R39, R38, 0x10000, RZ ;  /* 0x0001000026277824 */ /* 0x000fe200078e00ff */
[C---:B------:R-:W-:Y:S01]  /*bdc0*/  LOP3.LUT R4, R36.reuse, 0xffff0000, RZ, 0xc0, !PT ;  /* 0xffff000024047812 */ /* 0x040fe200078ec0ff */
[----:B------:R-:W-:Y:S02]  /*bdd0*/  IMAD.U32 R5, R36, 0x10000, RZ ;  /* 0x0001000024057824 */ /* 0x000fe400078e00ff */
[C---:B------:R-:W-:Y:S01]  /*bde0*/  FFMA.FTZ R52, R41.reuse, R46, -R52 ;  /* 0x0000002e29347223 */ /* 0x040fe20000010834 */
[----:B------:R-:W-:Y:S01]  /*bdf0*/  FFMA.FTZ R41, R41, R48, R54 ;  /* 0x0000003029297223 */ /* 0x000fe20000010036 */
[C---:B------:R-:W-:Y:S01]  /*be00*/  FMUL.FTZ R47, R6.reuse, R39 ;  /* 0x00000027062f7220 */ /* 0x040fe20000410000 */
        /* <DEDUP_REMOVED lines=9> */
[----:B------:R-:W-:Y:S02]  /*bea0*/  F2FP.BF16.F32.PACK_AB R6, R39, R6 ;  /* 0x000000062706723e */ /* 0x000fe400000010ff */
[----:B------:R-:W-:-:S05]  /*beb0*/  F2FP.BF16.F32.PACK_AB R7, R44, R7 ;  /* 0x000000072c07723e */ /* 0x000fca00000010ff */
[----:B------:R0:W-:Y:S02]  /*bec0*/  STS.128 [R8+0x10400], R4 ;  /* 0x0104000408007388 */ /* 0x0001e40000000c00 */
.L_x_580:
[----:B------:R-:W-:Y:S05]  /*bed0*/  BSYNC B2 ;  /* 0x0000000000027941 */ /* 0x000fea0003800000 */
.L_x_579:
[----:B------:R-:W-:Y:S04]  /*bee0*/  BSSY B2, `(.L_x_581) ;  /* 0x0000028000027945 */ /* 0x000fe80003800000 */
[----:B------:R-:W-:Y:S05]  /*bef0*/  @P1 BRA `(.L_x_582) ;  /* 0x0000000000981947 */ /* 0x000fea0003800000 */
[----:B0-----:R-:W0:Y:S01]  /*bf00*/  LDS.128 R4, [R3] ;  /* 0x0000000003047984 */ /* 0x001e220000000c00 */
[----:B------:R-:W-:Y:S01]  /*bf10*/  IMAD.U32 R45, R33, 0x10000, RZ ;  /* 0x00010000212d7824 */ /* 0x000fe200078e00ff */
[C---:B------:R-:W-:Y:S01]  /*bf20*/  LOP3.LUT R46, R31.reuse, 0xffff0000, RZ, 0xc0, !PT ;  /* 0xffff00001f2e7812 */ /* 0x040fe200078ec0ff */
[----:B------:R-:W-:Y:S01]  /*bf30*/  IMAD.U32 R44, R31, 0x10000, RZ ;  /* 0x000100001f2c7824 */ /* 0x000fe200078e00ff */
        /* <DEDUP_REMOVED lines=13> */
[-C--:B------:R-:W-:Y:S01]  /*c010*/  FMUL.FTZ R54, R5, R46.reuse ;  /* 0x0000002e05367220 */ /* 0x080fe20000410000 */
[----:B------:R-:W-:Y:S01]  /*c020*/  LOP3.LUT R7, R7, 0xffff0000, RZ, 0xc0, !PT ;  /* 0xffff000007077812 */ /* 0x000fe200078ec0ff */
[----:B------:R-:W-:Y:S01]  /*c030*/  IMAD.U32 R39, R34, 0x10000, RZ ;  /* 0x0001000022277824 */ /* 0x000fe200078e00ff */
[----:B------:R-:W-:Y:S01]  /*c040*/  SHF.L.U32 R5, R32, 0x10, RZ ;  /* 0x0000001020057819 */ /* 0x000fe200000006ff */
[C---:B------:R-:W-:Y:S01]  /*c050*/  FFMA.FTZ R52, R41.reuse, R46, -R52 ;  /* 0x0000002e29347223 */ /* 0x040fe20000010834 */
[----:B------:R-:W-:Y:S01]  /*c060*/  LOP3.LUT R44, R34, 0xffff0000, RZ, 0xc0, !PT ;  /* 0xffff0000222c7812 */ /* 0x000fe200078ec0ff */
[----:B------:R-:W-:Y:S01]  /*c070*/  FFMA.FTZ R41, R41, R48, R54 ;  /* 0x0000003029297223 */ /* 0x000fe20000010036 */
[----:B------:R-:W-:Y:S01]  /*c080*/  LOP3.LUT R4, R32, 0xffff0000, RZ, 0xc0, !PT ;  /* 0xffff000020047812 */ /* 0x000fe200078ec0ff */
[C---:B------:R-:W-:Y:S01]  /*c090*/  FMUL.FTZ R47, R6.reuse, R39 ;  /* 0x00000027062f7220 */ /* 0x040fe20000410000 */
[----:B------:R-:W-:Y:S01]  /*c0a0*/  FMUL.FTZ R46, R6, R5 ;  /* 0x00000005062e7220 */ /* 0x000fe20000410000 */
[----:B------:R-:W-:-:S02]  /*c0b0*/  FMUL.FTZ R48, R7, R44 ;  /* 0x0000002c07307220 */ /* 0x000fc40000410000 */
[-C--:B------:R-:W-:Y:S01]  /*c0c0*/  FMUL.FTZ R49, R7, R4.reuse ;  /* 0x0000000407317220 */ /* 0x080fe20000410000 */
[C---:B------:R-:W-:Y:S01]  /*c0d0*/  FFMA.FTZ R6, R42.reuse, R5, -R47 ;  /* 0x000000052a067223 */ /* 0x040fe2000001082f */
[----:B------:R-:W-:Y:S01]  /*c0e0*/  FFMA.FTZ R39, R42, R39, R46 ;  /* 0x000000272a277223 */ /* 0x000fe2000001002e */
[C---:B------:R-:W-:Y:S01]  /*c0f0*/  FFMA.FTZ R7, R43.reuse, R4, -R48 ;  /* 0x000000042b077223 */ /* 0x040fe20000010830 */
[----:B------:R-:W-:Y:S01]  /*c100*/  FFMA.FTZ R44, R43, R44, R49 ;  /* 0x0000002c2b2c7223 */ /* 0x000fe20000010031 */
[----:B------:R-:W-:Y:S02]  /*c110*/  F2FP.BF16.F32.PACK_AB R4, R45, R50 ;  /* 0x000000322d04723e */ /* 0x000fe400000010ff */
[----:B------:R-:W-:Y:S02]  /*c120*/  F2FP.BF16.F32.PACK_AB R5, R41, R52 ;  /* 0x000000342905723e */ /* 0x000fe400000010ff */
[----:B------:R-:W-:Y:S02]  /*c130*/  F2FP.BF16.F32.PACK_AB R6, R39, R6 ;  /* 0x000000062706723e */ /* 0x000fe400000010ff */
[----:B------:R-:W-:-:S05]  /*c140*/  F2FP.BF16.F32.PACK_AB R7, R44, R7 ;  /* 0x000000072c07723e */ /* 0x000fca00000010ff */
[----:B------:R1:W-:Y:S02]  /*c150*/  STS.128 [R3], R4 ;  /* 0x0000000403007388 */ /* 0x0003e40000000c00 */
.L_x_582:
[----:B------:R-:W-:Y:S05]  /*c160*/  BSYNC B2 ;  /* 0x0000000000027941 */ /* 0x000fea0003800000 */
.L_x_581:
[----:B------:R-:W-:Y:S04]  /*c170*/  BSSY B2, `(.L_x_583) ;  /* 0x0000028000027945 */ /* 0x000fe80003800000 */
[----:B------:R-:W-:Y:S05]  /*c180*/  @P2 BRA `(.L_x_584) ;  /* 0x0000000000982947 */ /* 0x000fea0003800000 */
[----:B01----:R-:W0:Y:S01]  /*c190*/  LDS.128 R4, [R8+0x14400] ;  /* 0x0144000008047984 */ /* 0x003e220000000c00 */
        /* <DEDUP_REMOVED lines=37> */
.L_x_584:
[----:B------:R-:W-:Y:S05]  /*c3f0*/  BSYNC B2 ;  /* 0x0000000000027941 */ /* 0x000fea0003800000 */
.L_x_583:
[----:B------:R-:W-:Y:S04]  /*c400*/  BSSY B2, `(.L_x_585) ;  /* 0x0000028000027945 */ /* 0x000fe80003800000 */
[----:B------:R-:W-:Y:S05]  /*c410*/  @P3 BRA `(.L_x_586) ;  /* 0x0000000000983947 */ /* 0x000fea0003800000 */
[----:B012---:R-:W0:Y:S01]  /*c420*/  LDS.128 R4, [R3+0x4000] ;  /* 0x0040000003047984 */ /* 0x007e220000000c00 */
        /* <DEDUP_REMOVED lines=37> */
.L_x_586:
[----:B------:R-:W-:Y:S05]  /*c680*/  BSYNC B2 ;  /* 0x0000000000027941 */ /* 0x000fea0003800000 */
.L_x_585:
[----:B------:R-:W-:Y:S04]  /*c690*/  BSSY B2, `(.L_x_587) ;  /* 0x0000028000027945 */ /* 0x000fe80003800000 */
[----:B------:R-:W-:Y:S05]  /*c6a0*/  @P4 BRA `(.L_x_588) ;  /* 0x0000000000984947 */ /* 0x000fea0003800000 */
[----:B0123--:R-:W0:Y:S01]  /*c6b0*/  LDS.128 R4, [R8+0x18400] ;  /* 0x0184000008047984 */ /* 0x00fe220000000c00 */
[----:B------:R-:W-:Y:S01]  /*c6c0*/  SHF.L.U32 R44, R13, 0x10, RZ ;  /* 0x000000100d2c7819 */ /* 0x000fe200000006ff */
[C---:B------:R-:W-:Y:S01]  /*c6d0*/  IMAD.U32 R45, R15.reuse, 0x10000, RZ ;  /* 0x000100000f2d7824 */ /* 0x040fe200078e00ff */
[----:B------:R-:W-:Y:S02]  /*c6e0*/  LOP3.LUT R48, R15, 0xffff0000, RZ, 0xc0, !PT ;  /* 0xffff00000f307812 */ /* 0x000fe400078ec0ff */
        /* <DEDUP_REMOVED lines=34> */
.L_x_588:
[----:B------:R-:W-:Y:S05]  /*c910*/  BSYNC B2 ;  /* 0x0000000000027941 */ /* 0x000fea0003800000 */
.L_x_587:
[----:B------:R-:W-:Y:S05]  /*c920*/  @P5 BRA `(.L_x_578) ;  /* 0x0000000000985947 */ /* 0x000fea0003800000 */
[----:B01234-:R-:W0:Y:S01]  /*c930*/  LDS.128 R4, [R3+0x8000] ;  /* 0x0080000003047984 */ /* 0x01fe220000000c00 */
        /* <DEDUP_REMOVED lines=37> */
.L_x_578:
[----:B------:R-:W-:Y:S05]  /*cb90*/  BSYNC B1 ;  /* 0x0000000000017941 */ /* 0x000fea0003800000 */
.L_x_577:
[----:B------:R-:W-:-:S13]  /*cba0*/  ISETP.GE.AND P0, PT, R202, R0, PT ;  /* 0x00000000ca00720c */ /* 0x000fda0003f06270 */
[----:B------:R-:W-:Y:S05]  /*cbb0*/  @P0 BRA `(.L_x_589) ;  /* 0x0000003800a80947 */ /* 0x000fea0003800000 */
[----:B01234-:R-:W0:Y:S01]  /*cbc0*/  LDC R5, c[0x0][0x3d4] ;  /* 0x0000f500ff057b82 */ /* 0x01fe220000000800 */
[C---:B------:R-:W-:Y:S01]  /*cbd0*/  VIADD R0, R16.reuse, 0x10 ;  /* 0x0000001010007836 */ /* 0x040fe20000000000 */
[----:B------:R-:W-:Y:S01]  /*cbe0*/  BSSY B1, `(.L_x_590) ;  /* 0x0000032000017945 */ /* 0x000fe20003800000 */
[C---:B------:R-:W-:Y:S02]  /*cbf0*/  VIADD R4, R16.reuse, 0x20 ;  /* 0x0000002010047836 */ /* 0x040fe40000000000 */
[C---:B------:R-:W-:Y:S01]  /*cc00*/  VIADD R6, R16.reuse, 0x30 ;  /* 0x0000003010067836 */ /* 0x040fe20000000000 */
        /* <DEDUP_REMOVED lines=10> */
[----:B------:R-:W-:Y:S01]  /*ccb0*/  IMAD.U32 R44, R35, 0x10000, RZ ;  /* 0x00010000232c7824 */ /* 0x000fe200078e00ff */
[C---:B------:R-:W-:Y:S01]  /*ccc0*/  LOP3.LUT R47, R37.reuse, 0xffff0000, RZ, 0xc0, !PT ;  /* 0xffff0000252f7812 */ /* 0x040fe200078ec0ff */
[----:B------:R-:W-:Y:S01]  /*ccd0*/  IMAD.U32 R46, R37, 0x10000, RZ ;  /* 0x00010000252e7824 */ /* 0x000fe200078e00ff */
[----:B------:R-:W-:Y:S01]  /*cce0*/  LOP3.LUT R45, R35, 0xffff0000, RZ, 0xc0, !PT ;  /* 0xffff0000232d7812 */ /* 0x000fe200078ec0ff */
[C---:B------:R-:W-:Y:S01]  /*ccf0*/  IMAD.U32 R49, R38.reuse, 0x10000, RZ ;  /* 0x0001000026317824 */ /* 0x040fe200078e00ff */
[----:B------:R-:W-:Y:S02]  /*cd00*/  LOP3.LUT R51, R38, 0xffff0000, RZ, 0xc0, !PT ;  /* 0xffff000026337812 */ /* 0x000fe400078ec0ff */
[C---:B0-----:R-:W-:Y:S01]  /*cd10*/  SHF.L.U32 R0, R4.reuse, 0x10, RZ ;  /* 0x0000001004007819 */ /* 0x041fe200000006ff */
[C---:B------:R-:W-:Y:S01]  /*cd20*/  IMAD.U32 R39, R5.reuse, 0x10000, RZ ;  /* 0x0001000005277824 */ /* 0x040fe200078e00ff */
[----:B------:R-:W-:Y:S01]  /*cd30*/  LOP3.LUT R4, R4, 0xffff0000, RZ, 0xc0, !PT ;  /* 0xffff000004047812 */ /* 0x000fe200078ec0ff */
[C---:B------:R-:W-:Y:S01]  /*cd40*/  IMAD.U32 R35, R6.reuse, 0x10000, RZ ;  /* 0x0001000006237824 */ /* 0x040fe200078e00ff */
[----:B------:R-:W-:Y:S01]  /*cd50*/  LOP3.LUT R5, R5, 0xffff0000, RZ, 0xc0, !PT ;  /* 0xffff000005057812 */ /* 0x000fe200078ec0ff */
[----:B------:R-:W-:Y:S01]  /*cd60*/  IMAD.U32 R37, R7, 0x10000, RZ ;  /* 0x0001000007257824 */ /* 0x000fe200078e00ff */
[----:B------:R-:W-:Y:S01]  /*cd70*/  LOP3.LUT R6, R6, 0xffff0000, RZ, 0xc0, !PT ;  /* 0xffff000006067812 */ /* 0x000fe200078ec0ff */
[-C--:B------:R-:W-:Y:S01]  /*cd80*/  FMUL.FTZ R41, R46, R4.reuse ;  /* 0x000000042e297220 */ /* 0x080fe20000410000 */
[C---:B------:R-:W-:Y:S01]  /*cd90*/  FMUL.FTZ R43, R44.reuse, R4 ;  /* 0x000000042c2b7220 */ /* 0x040fe20000410000 */
[-C--:B------:R-:W-:Y:S01]  /*cda0*/  FMUL.FTZ R42, R47, R5.reuse ;  /* 0x000000052f2a7220 */ /* 0x080fe20000410000 */
[----:B------:R-:W-:Y:S01]  /*cdb0*/  LOP3.LUT R7, R7, 0xffff0000, RZ, 0xc0, !PT ;  /* 0xffff000007077812 */ /* 0x000fe200078ec0ff */
[-C--:B------:R-:W-:Y:S01]  /*cdc0*/  FFMA.FTZ R4, R44, R0.reuse, -R41 ;  /* 0x000000002c047223 */ /* 0x080fe20000010829 */
[----:B------:R-:W-:Y:S01]  /*cdd0*/  FFMA.FTZ R43, R46, R0, R43 ;  /* 0x000000002e2b7223 */ /* 0x000fe2000001002b */
[C---:B------:R-:W-:Y:S01]  /*cde0*/  FMUL.FTZ R0, R45.reuse, R5 ;  /* 0x000000052d007220 */ /* 0x040fe20000410000 */
[----:B------:R-:W-:Y:S01]  /*cdf0*/  FFMA.FTZ R5, R45, R39, -R42 ;  /* 0x000000272d057223 */ /* 0x000fe2000001082a */
[C---:B------:R-:W-:Y:S01]  /*ce00*/  LOP3.LUT R45, R36.reuse, 0xffff0000, RZ, 0xc0, !PT ;  /* 0xffff0000242d7812 */ /* 0x040fe200078ec0ff */
[----:B------:R-:W-:-:S02]  /*ce10*/  IMAD.U32 R41, R36, 0x10000, RZ ;  /* 0x0001000024297824 */ /* 0x000fc400078e00ff */
[-C--:B------:R-:W-:Y:S01]  /*ce20*/  FMUL.FTZ R36, R49, R6.reuse ;  /* 0x0000000631247220 */ /* 0x080fe20000410000 */
[----:B------:R-:W-:Y:S01]  /*ce30*/  FMUL.FTZ R42, R51, R7 ;  /* 0x00000007332a7220 */ /* 0x000fe20000410000 */
[----:B------:R-:W-:Y:S01]  /*ce40*/  FFMA.FTZ R0, R47, R39, R0 ;  /* 0x000000272f007223 */ /* 0x000fe20000010000 */
[----:B------:R-:W-:Y:S01]  /*ce50*/  FMUL.FTZ R38, R41, R6 ;  /* 0x0000000629267220 */ /* 0x000fe20000410000 */
[----:B------:R-:W-:Y:S01]  /*ce60*/  FMUL.FTZ R44, R45, R7 ;  /* 0x000000072d2c7220 */ /* 0x000fe20000410000 */
[----:B------:R-:W-:Y:S01]  /*ce70*/  FFMA.FTZ R6, R41, R35, -R36 ;  /* 0x0000002329067223 */ /* 0x000fe20000010824 */
[----:B------:R-:W-:Y:S01]  /*ce80*/  FFMA.FTZ R7, R45, R37, -R42 ;  /* 0x000000252d077223 */ /* 0x000fe2000001082a */
[----:B------:R-:W-:Y:S01]  /*ce90*/  FFMA.FTZ R35, R49, R35, R38 ;  /* 0x0000002331237223 */ /* 0x000fe20000010026 */
[----:B------:R-:W-:Y:S01]  /*cea0*/  FFMA.FTZ R44, R51, R37, R44 ;  /* 0x00000025332c7223 */ /* 0x000fe2000001002c */
[----:B------:R-:W-:Y:S02]  /*ceb0*/  F2FP.BF16.F32.PACK_AB R4, R43, R4 ;  /* 0x000000042b04723e */ /* 0x000fe400000010ff */
[----:B------:R-:W-:-:S02]  /*cec0*/  F2FP.BF16.F32.PACK_AB R5, R0, R5 ;  /* 0x000000050005723e */ /* 0x000fc400000010ff */
[----:B------:R-:W-:Y:S02]  /*ced0*/  F2FP.BF16.F32.PACK_AB R6, R35, R6 ;  /* 0x000000062306723e */ /* 0x000fe400000010ff */
[----:B------:R-:W-:-:S05]  /*cee0*/  F2FP.BF16.F32.PACK_AB R7, R44, R7 ;  /* 0x000000072c07723e */ /* 0x000fca00000010ff */
[----:B------:R0:W-:Y:S02]  /*cef0*/  STS.128 [R8+0x12400], R4 ;  /* 0x0124000408007388 */ /* 0x0001e40000000c00 */
.L_x_591:
[----:B------:R-:W-:Y:S05]  /*cf00*/  BSYNC B1 ;  /* 0x0000000000017941 */ /* 0x000fea0003800000 */
.L_x_590:
[----:B------:R-:W-:Y:S04]  /*cf10*/  BSSY B1, `(.L_x_592) ;  /* 0x0000028000017945 */ /* 0x000fe80003800000 */
[----:B------:R-:W-:Y:S05]  /*cf20*/  @P1 BRA `(.L_x_593) ;  /* 0x0000000000981947 */ /* 0x000fea0003800000 */
[----:B0-----:R-:W0:Y:S01]  /*cf30*/  LDS.128 R4, [R3+0x2000] ;  /* 0x0020000003047984 */ /* 0x001e220000000c00 */
[----:B------:R-:W-:Y:S01]  /*cf40*/  IMAD.U32 R38, R31, 0x10000, RZ ;  /* 0x000100001f267824 */ /* 0x000fe200078e00ff */
[C---:B------:R-:W-:Y:S01]  /*cf50*/  LOP3.LUT R43, R33.reuse, 0xffff0000, RZ, 0xc0, !PT ;  /* 0xffff0000212b7812 */ /* 0x040fe200078ec0ff */
[----:B------:R-:W-:Y:S01]  /*cf60*/  IMAD.U32 R42, R33, 0x10000, RZ ;  /* 0x00010000212a7824 */ /* 0x000fe200078e00ff */
        /* <DEDUP_REMOVED lines=9> */
[-C--:B------:R-:W-:Y:S01]  /*d000*/  FMUL.FTZ R37, R42, R4.reuse ;  /* 0x000000042a257220 */ /* 0x080fe20000410000 */
[----:B------:R-:W-:Y:S01]  /*d010*/  FMUL.FTZ R39, R38, R4 ;  /* 0x0000000426277220 */ /* 0x000fe20000410000 */
[----:B------:R-:W-:Y:S01]  /*d020*/  FMUL.FTZ R36, R43, R5 ;  /* 0x000000052b247220 */ /* 0x000fe20000410000 */
[----:B------:R-:W-:-:S02]  /*d030*/  IMAD.U32 R33, R7, 0x10000, RZ ;  /* 0x0001000007217824 */ /* 0x000fc400078e00ff */
[-C--:B------:R-:W-:Y:S01]  /*d040*/  FFMA.FTZ R4, R38, R0.reuse, -R37 ;  /* 0x0000000026047223 */ /* 0x080fe20000010825 */
[----:B------:R-:W-:Y:S01]  /*d050*/  FFMA.FTZ R39, R42, R0, R39 ;  /* 0x000000002a277223 */ /* 0x000fe20000010027 */
[C---:B------:R-:W-:Y:S01]  /*d060*/  FMUL.FTZ R0, R41.reuse, R5 ;  /* 0x0000000529007220 */ /* 0x040fe20000410000 */
[-C--:B------:R-:W-:Y:S01]  /*d070*/  FFMA.FTZ R5, R41, R35.reuse, -R36 ;  /* 0x0000002329057223 */ /* 0x080fe20000010824 */
[----:B------:R-:W-:Y:S01]  /*d080*/  LOP3.LUT R7, R7, 0xffff0000, RZ, 0xc0, !PT ;  /* 0xffff000007077812 */ /* 0x000fe200078ec0ff */
[C---:B------:R-:W-:Y:S01]  /*d090*/  IMAD.U32 R37, R32.reuse, 0x10000, RZ ;  /* 0x0001000020257824 */ /* 0x040fe200078e00ff */
[----:B------:R-:W-:Y:S01]  /*d0a0*/  LOP3.LUT R41, R32, 0xffff0000, RZ, 0xc0, !PT ;  /* 0xffff000020297812 */ /* 0x000fe200078ec0ff */
[-C--:B------:R-:W-:Y:S01]  /*d0b0*/  FMUL.FTZ R32, R45, R6.reuse ;  /* 0x000000062d207220 */ /* 0x080fe20000410000 */
[----:B------:R-:W-:Y:S01]  /*d0c0*/  FFMA.FTZ R0, R43, R35, R0 ;  /* 0x000000232b007223 */ /* 0x000fe20000010000 */
[----:B------:R-:W-:Y:S01]  /*d0d0*/  FMUL.FTZ R34, R37, R6 ;  /* 0x0000000625227220 */ /* 0x000fe20000410000 */
[-C--:B------:R-:W-:Y:S01]  /*d0e0*/  FMUL.FTZ R36, R47, R7.reuse ;  /* 0x000000072f247220 */ /* 0x080fe20000410000 */
[----:B------:R-:W-:Y:S01]  /*d0f0*/  FMUL.FTZ R38, R41, R7 ;  /* 0x0000000729267220 */ /* 0x000fe20000410000 */
[-C--:B------:R-:W-:Y:S01]  /*d100*/  FFMA.FTZ R6, R37, R31.reuse, -R32 ;  /* 0x0000001f25067223 */ /* 0x080fe20000010820 */
[----:B------:R-:W-:Y:S01]  /*d110*/  FFMA.FTZ R31, R45, R31, R34 ;  /* 0x0000001f2d1f7223 */ /* 0x000fe20000010022 */
[-C--:B------:R-:W-:Y:S01]  /*d120*/  FFMA.FTZ R7, R41, R33.reuse, -R36 ;  /* 0x0000002129077223 */ /* 0x080fe20000010824 */
[----:B------:R-:W-:Y:S01]  /*d130*/  FFMA.FTZ R38, R47, R33, R38 ;  /* 0x000000212f267223 */ /* 0x000fe20000010026 */
[----:B------:R-:W-:-:S02]  /*d140*/  F2FP.BF16.F32.PACK_AB R4, R39, R4 ;  /* 0x000000042704723e */ /* 0x000fc400000010ff */
[----:B------:R-:W-:Y:S02]  /*d150*/  F2FP.BF16.F32.PACK_AB R5, R0, R5 ;  /* 0x000000050005723e */ /* 0x000fe400000010ff */
[----:B------:R-:W-:Y:S02]  /*d160*/  F2FP.BF16.F32.PACK_AB R6, R31, R6 ;  /* 0x000000061f06723e */ /* 0x000fe400000010ff */
[----:B------:R-:W-:-:S05]  /*d170*/  F2FP.BF16.F32.PACK_AB R7, R38, R7 ;  /* 0x000000072607723e */ /* 0x000fca00000010ff */
[----:B------:R1:W-:Y:S02]  /*d180*/  STS.128 [R3+0x2000], R4 ;  /* 0x0020000403007388 */ /* 0x0003e40000000c00 */
.L_x_593:
[----:B------:R-:W-:Y:S05]  /*d190*/  BSYNC B1 ;  /* 0x0000000000017941 */ /* 0x000fea0003800000 */
.L_x_592:
[----:B------:R-:W-:Y:S04]  /*d1a0*/  BSSY B1, `(.L_x_594) ;  /* 0x0000028000017945 */ /* 0x000fe80003800000 */
[----:B------:R-:W-:Y:S05]  /*d1b0*/  @P2 BRA `(.L_x_595) ;  /* 0x0000000000982947 */ /* 0x000fea0003800000 */
[----:B01----:R-:W0:Y:S01]  /*d1c0*/  LDS.128 R4, [R8+0x16400] ;  /* 0x0164000008047984 */ /* 0x003e220000000c00 */
[----:B------:R-:W-:Y:S01]  /*d1d0*/  SHF.L.U32 R36, R29, 0x10, RZ ;  /* 0x000000101d247819 */ /* 0x000fe200000006ff */
[----:B------:R-:W-:Y:S01]  /*d1e0*/  IMAD.U32 R34, R27, 0x10000, RZ ;  /* 0x000100001b227824 */ /* 0x000fe200078e00ff */
[----:B------:R-:W-:Y:S01]  /*d1f0*/  LOP3.LUT R39, R29, 0xffff0000, RZ, 0xc0, !PT ;  /* 0xffff00001d277812 */ /* 0x000fe200078ec0ff */
        /* <DEDUP_REMOVED lines=34> */
.L_x_595:
[----:B------:R-:W-:Y:S05]  /*d420*/  BSYNC B1 ;  /* 0x0000000000017941 */ /* 0x000fea0003800000 */
.L_x_594:
[----:B------:R-:W-:Y:S04]  /*d430*/  BSSY B1, `(.L_x_596) ;  /* 0x0000028000017945 */ /* 0x000fe80003800000 */
[----:B------:R-:W-:Y:S05]  /*d440*/  @P3 BRA `(.L_x_597) ;  /* 0x0000000000983947 */ /* 0x000fea0003800000 */
[----:B012---:R-:W0:Y:S01]  /*d450*/  LDS.128 R4, [R3+0x6000] ;  /* 0x0060000003047984 */ /* 0x007e220000000c00 */
        /* <DEDUP_REMOVED lines=37> */
.L_x_597:
[----:B------:R-:W-:Y:S05]  /*d6b0*/  BSYNC B1 ;  /* 0x0000000000017941 */ /* 0x000fea0003800000 */
.L_x_596:
[----:B------:R-:W-:Y:S04]  /*d6c0*/  BSSY B1, `(.L_x_598) ;  /* 0x0000028000017945 */ /* 0x000fe80003800000 */
[----:B------:R-:W-:Y:S05]  /*d6d0*/  @P4 BRA `(.L_x_599) ;  /* 0x0000000000984947 */ /* 0x000fea0003800000 */
[----:B0123--:R-:W0:Y:S01]  /*d6e0*/  LDS.128 R4, [R8+0x1a400] ;  /* 0x01a4000008047984 */ /* 0x00fe220000000c00 */
[----:B------:R-:W-:Y:S01]  /*d6f0*/  IMAD.U32 R26, R13, 0x10000, RZ ;  /* 0x000100000d1a7824 */ /* 0x000fe200078e00ff */
[C---:B------:R-:W-:Y:S01]  /*d700*/  LOP3.LUT R31, R15.reuse, 0xffff0000, RZ, 0xc0, !PT ;  /* 0xffff00000f1f7812 */ /* 0x040fe200078ec0ff */
[----:B------:R-:W-:Y:S01]  /*d710*/  IMAD.U32 R28, R15, 0x10000, RZ ;  /* 0x000100000f1c7824 */ /* 0x000fe200078e00ff */
[----:B------:R-:W-:Y:S02]  /*d720*/  LOP3.LUT R29, R13, 0xffff0000, RZ, 0xc0, !PT ;  /* 0xffff00000d1d7812 */ /* 0x000fe400078ec0ff */
[C---:B------:R-:W-:Y:S02]  /*d730*/  SHF.L.U32 R33, R20.reuse, 0x10, RZ ;  /* 0x0000001014217819 */ /* 0x040fe400000006ff */
        /* <DEDUP_REMOVED lines=32> */
.L_x_599:
[----:B------:R-:W-:Y:S05]  /*d940*/  BSYNC B1 ;  /* 0x0000000000017941 */ /* 0x000fea0003800000 */
.L_x_598:
[----:B------:R-:W-:Y:S05]  /*d950*/  @P5 BRA `(.L_x_589) ;  /* 0x0000002c00405947 */ /* 0x000fea0003800000 */
[----:B01234-:R-:W0:Y:S01]  /*d960*/  LDS.128 R4, [R3+0xa000] ;  /* 0x00a0000003047984 */ /* 0x01fe220000000c00 */
[C---:B------:R-:W-:Y:S01]  /*d970*/  IMAD.U32 R24, R11.reuse, 0x10000, RZ ;  /* 0x000100000b187824 */ /* 0x040fe200078e00ff */
[----:B------:R-:W-:Y:S01]  /*d980*/  LOP3.LUT R26, R11, 0xffff0000, RZ, 0xc0, !PT ;  /* 0xffff00000b1a7812 */ /* 0x000fe200078ec0ff */
[C---:B------:R-:W-:Y:S01]  /*d990*/  IMAD.U32 R14, R9.reuse, 0x10000, RZ ;  /* 0x00010000090e7824 */ /* 0x040fe200078e00ff */
        /* <DEDUP_REMOVED lines=14> */
[----:B------:R-:W-:Y:S01]  /*da80*/  FFMA.FTZ R4, R14, R0, -R13 ;  /* 0x000000000e047223 */ /* 0x000fe2000001080d */
[C---:B------:R-:W-:Y:S01]  /*da90*/  FMUL.FTZ R13, R20.reuse, R5 ;  /* 0x00000005140d7220 */ /* 0x040fe20000410000 */
[----:B------:R-:W-:Y:S01]  /*daa0*/  LOP3.LUT R7, R7, 0xffff0000, RZ, 0xc0, !PT ;  /* 0xffff000007077812 */ /* 0x000fe200078ec0ff */
[----:B------:R-:W-:Y:S01]  /*dab0*/  FFMA.FTZ R5, R20, R8, -R21 ;  /* 0x0000000814057223 */ /* 0x000fe20000010815 */
[----:B------:R-:W-:Y:S02]  /*dac0*/  IMAD.U32 R21, R10, 0x10000, RZ ;  /* 0x000100000a157824 */ /* 0x000fe400078e00ff */
[----:B------:R-:W-:Y:S01]  /*dad0*/  FFMA.FTZ R15, R24, R0, R15 ;  /* 0x00000000180f7223 */ /* 0x000fe2000001000f */
[-C--:B------:R-:W-:Y:S01]  /*dae0*/  FMUL.FTZ R0, R27, R6.reuse ;  /* 0x000000061b007220 */ /* 0x080fe20000410000 */
[-C--:B------:R-:W-:Y:S01]  /*daf0*/  FMUL.FTZ R10, R29, R7.reuse ;  /* 0x000000071d0a7220 */ /* 0x080fe20000410000 */
[----:B------:R-:W-:Y:S01]  /*db00*/  FMUL.FTZ R6, R21, R6 ;  /* 0x0000000615067220 */ /* 0x000fe20000410000 */
[----:B------:R-:W-:Y:S01]  /*db10*/  FMUL.FTZ R12, R25, R7 ;  /* 0x00000007190c7220 */ /* 0x000fe20000410000 */
[-C--:B------:R-:W-:Y:S01]  /*db20*/  FFMA.FTZ R0, R21, R9.reuse, -R0 ;  /* 0x0000000915007223 */ /* 0x080fe20000010800 */
[----:B------:R-:W-:Y:S01]  /*db30*/  FFMA.FTZ R8, R26, R8, R13 ;  /* 0x000000081a087223 */ /* 0x000fe2000001000d */
[----:B------:R-:W-:Y:S01]  /*db40*/  FFMA.FTZ R9, R27, R9, R6 ;  /* 0x000000091b097223 */ /* 0x000fe20000010006 */
[-C--:B------:R-:W-:Y:S01]  /*db50*/  FFMA.FTZ R7, R25, R11.reuse, -R10 ;  /* 0x0000000b19077223 */ /* 0x080fe2000001080a */
[----:B------:R-:W-:Y:S01]  /*db60*/  FFMA.FTZ R12, R29, R11, R12 ;  /* 0x0000000b1d0c7223 */ /* 0x000fe2000001000c */
[----:B------:R-:W-:-:S02]  /*db70*/  F2FP.BF16.F32.PACK_AB R4, R15, R4 ;  /* 0x000000040f04723e */ /* 0x000fc400000010ff */
[----:B------:R-:W-:Y:S02]  /*db80*/  F2FP.BF16.F32.PACK_AB R5, R8, R5 ;  /* 0x000000050805723e */ /* 0x000fe400000010ff */
[----:B------:R-:W-:Y:S02]  /*db90*/  F2FP.BF16.F32.PACK_AB R6, R9, R0 ;  /* 0x000000000906723e */ /* 0x000fe400000010ff */
[----:B------:R-:W-:-:S05]  /*dba0*/  F2FP.BF16.F32.PACK_AB R7, R12, R7 ;  /* 0x000000070c07723e */ /* 0x000fca00000010ff */
[----:B------:R0:W-:Y:S01]  /*dbb0*/  STS.128 [R3+0xa000], R4 ;  /* 0x00a0000403007388 */ /* 0x0001e20000000c00 */
[----:B------:R-:W-:Y:S05]  /*dbc0*/  BRA `(.L_x_589) ;  /* 0x0000002800a47947 */ /* 0x000fea0003800000 */
.L_x_568:
        /* <DEDUP_REMOVED lines=15> */
[----:B------:R-:W-:Y:S01]  /*dcc0*/  ULDC UR4, c[0x0][0x3d4] ;  /* 0x0000f50000047ab9 */ /* 0x000fe20000000800 */
[----:B------:R-:W-:Y:S02]  /*dcd0*/  CS2R R24, SRZ ;  /* 0x0000000000187805 */ /* 0x000fe4000001ff00 */
[----:B------:R-:W-:Y:S02]  /*dce0*/  ISETP.GE.AND P0, PT, R22, UR4, PT ;  /* 0x0000000416007c0c */ /* 0x000fe4000bf06270 */
[----:B------:R-:W-:Y:S02]  /*dcf0*/  CS2R R26, SRZ ;  /* 0x00000000001a7805 */ /* 0x000fe4000001ff00 */
[----:B------:R-:W-:Y:S02]  /*dd00*/  ISETP.GE.AND P2, PT, R184, UR4, PT ;  /* 0x00000004b8007c0c */ /* 0x000fe4000bf46270 */
[----:B------:R-:W-:Y:S02]  /*dd10*/  CS2R R28, SRZ ;  /* 0x00000000001c7805 */ /* 0x000fe4000001ff00 */
[----:B------:R-:W-:-:S02]  /*dd20*/  ISETP.GE.AND P3, PT, R185, UR4, PT ;  /* 0x00000004b9007c0c */ /* 0x000fc4000bf66270 */
        /* <DEDUP_REMOVED lines=9> */
[----:B------:R0:W5:Y:S04]  /*ddc0*/  @!P0 LDG.E.128 R24, desc[UR36][R44.64] ;  /* 0x000000242c188981 */ /* 0x000168000c1e1d00 */
[----:B------:R0:W5:Y:S04]  /*ddd0*/  @!P2 LDG.E.128 R28, desc[UR36][R44.64+0x40] ;  /* 0x000040242c1ca981 */ /* 0x000168000c1e1d00 */
[----:B------:R0:W5:Y:S04]  /*dde0*/  @!P3 LDG.E.128 R32, desc[UR36][R44.64+0x80] ;  /* 0x000080242c20b981 */ /* 0x000168000c1e1d00 */
[----:B------:R0:W5:Y:S04]  /*ddf0*/  @!P0 LDG.E.128 R4, desc[UR36][R46.64] ;  /* 0x000000242e048981 */ /* 0x000168000c1e1d00 */
[----:B------:R0:W5:Y:S04]  /*de00*/  @!P2 LDG.E.128 R8, desc[UR36][R46.64+0x40] ;  /* 0x000040242e08a981 */ /* 0x000168000c1e1d00 */
[----:B------:R0:W5:Y:S02]  /*de10*/  @!P3 LDG.E.128 R12, desc[UR36][R46.64+0x80] ;  /* 0x000080242e0cb981 */ /* 0x000164000c1e1d00 */
.L_x_601:
[----:B------:R-:W-:Y:S05]  /*de20*/  BSYNC B1 ;  /* 0x0000000000017941 */ /* 0x000fea0003800000 */
.L_x_600:
[--C-:B-----5:R-:W-:Y:S01]  /*de30*/  IMAD.MOV.U32 R42, RZ, RZ, R25.reuse ;  /* 0x000000ffff2a7224 */ /* 0x120fe200078e0019 */
[----:B------:R-:W-:Y:S01]  /*de40*/  SHF.R.U64 R49, R24, 0x10, R25 ;  /* 0x0000001018317819 */ /* 0x000fe20000001219 */
[----:B------:R-:W-:Y:S01]  /*de50*/  IMAD.MOV.U32 R43, RZ, RZ, R27 ;  /* 0x000000ffff2b7224 */ /* 0x000fe200078e001b */
[----:B------:R-:W-:Y:S01]  /*de60*/  SHF.R.U32.HI R50, RZ, 0x10, R25 ;  /* 0x00000010ff327819 */ /* 0x000fe20000011619 */
[----:B------:R-:W-:Y:S01]  /*de70*/  IMAD.MOV.U32 R25, RZ, RZ, R26 ;  /* 0x000000ffff197224 */ /* 0x000fe200078e001a */
[--C-:B------:R-:W-:Y:S01]  /*de80*/  SHF.R.U64 R51, R26, 0x10, R27.reuse ;  /* 0x000000101a337819 */ /* 0x100fe2000000121b */
[----:B------:R-:W-:Y:S01]  /*de90*/  IMAD.MOV.U32 R26, RZ, RZ, R28 ;  /* 0x000000ffff1a7224 */ /* 0x000fe200078e001c */
[----:B------:R-:W-:Y:S01]  /*dea0*/  SHF.R.U32.HI R52, RZ, 0x10, R27 ;  /* 0x00000010ff347819 */ /* 0x000fe2000001161b */
[--C-:B------:R-:W-:Y:S01]  /*deb0*/  IMAD.MOV.U32 R27, RZ, RZ, R29.reuse ;  /* 0x000000ffff1b7224 */ /* 0x100fe200078e001d */
[----:B------:R-:W-:Y:S01]  /*dec0*/  SHF.R.U64 R53, R28, 0x10, R29 ;  /* 0x000000101c357819 */ /* 0x000fe2000000121d */
[--C-:B------:R-:W-:Y:S01]  /*ded0*/  IMAD.MOV.U32 R48, RZ, RZ, R35.reuse ;  /* 0x000000ffff307224 */ /* 0x100fe200078e0023 */
[--C-:B------:R-:W-:Y:S01]  /*dee0*/  SHF.R.U64 R59, R34, 0x10, R35.reuse ;  /* 0x00000010223b7819 */ /* 0x100fe20000001223 */
[----:B------:R-:W-:Y:S01]  /*def0*/  IMAD.MOV.U32 R3, RZ, RZ, R24 ;  /* 0x000000ffff037224 */ /* 0x000fe200078e0018 */
[----:B------:R-:W-:Y:S01]  /*df00*/  SHF.R.U32.HI R60, RZ, 0x10, R35 ;  /* 0x00000010ff3c7819 */ /* 0x000fe20000011623 */
[----:B------:R-:W-:Y:S01]  /*df10*/  IMAD.MOV.U32 R28, RZ, RZ, R30 ;  /* 0x000000ffff1c7224 */ /* 0x000fe200078e001e */
[----:B------:R-:W-:Y:S01]  /*df20*/  PRMT R35, R25, 0x5410, R51 ;  /* 0x0000541019237816 */ /* 0x000fe20000000033 */
[----:B0-----:R-:W-:Y:S01]  /*df30*/  IMAD.MOV.U32 R44, RZ, RZ, R31 ;  /* 0x000000ffff2c7224 */ /* 0x001fe200078e001f */
[----:B------:R-:W-:Y:S01]  /*df40*/  PRMT R25, R26, 0x5410, R53 ;  /* 0x000054101a197816 */ /* 0x000fe20000000035 */
[----:B------:R-:W-:Y:S01]  /*df50*/  UMOV UR4, 0xffffffff ;  /* 0xffffffff00047882 */ /* 0x000fe20000000000 */
[----:B------:R-:W-:Y:S01]  /*df60*/  SHF.R.U32.HI R54, RZ, 0x10, R29 ;  /* 0x00000010ff367819 */ /* 0x000fe2000001161d */
[----:B------:R-:W-:Y:S01]  /*df70*/  IMAD.MOV.U32 R45, RZ, RZ, R32 ;  /* 0x000000ffff2d7224 */ /* 0x000fe200078e0020 */
[----:B------:R-:W-:Y:S01]  /*df80*/  PRMT R26, R27, 0x7610, R26 ;  /* 0x000076101b1a7816 */ /* 0x000fe2000000001a */
[----:B------:R-:W-:Y:S01]  /*df90*/  IMAD.MOV.U32 R47, RZ, RZ, R34 ;  /* 0x000000ffff2f7224 */ /* 0x000fe200078e0022 */
[----:B------:R-:W-:Y:S01]  /*dfa0*/  SHF.R.U64 R55, R30, 0x10, R31 ;  /* 0x000000101e377819 */ /* 0x000fe2000000121f */
[----:B------:R-:W-:Y:S01]  /*dfb0*/  IMAD.MOV.U32 R21, RZ, RZ, R5 ;  /* 0x000000ffff157224 */ /* 0x000fe200078e0005 */
[----:B------:R-:W-:Y:S01]  /*dfc0*/  SHF.R.U32.HI R56, RZ, 0x10, R31 ;  /* 0x00000010ff387819 */ /* 0x000fe2000001161f */
[----:B------:R-:W-:Y:S01]  /*dfd0*/  IMAD.MOV.U32 R24, RZ, RZ, R6 ;  /* 0x000000ffff187224 */ /* 0x000fe200078e0006 */
[----:B------:R-:W-:Y:S01]  /*dfe0*/  MOV R46, R33 ;  /* 0x00000021002e7202 */ /* 0x000fe20000000f00 */
[----:B------:R-:W-:Y:S01]  /*dff0*/  IMAD.MOV.U32 R41, RZ, RZ, R7 ;  /* 0x000000ffff297224 */ /* 0x000fe200078e0007 */
[--C-:B------:R-:W-:Y:S01]  /*e000*/  SHF.R.U64 R57, R32, 0x10, R33.reuse ;  /* 0x0000001020397819 */ /* 0x100fe20000001221 */
        /* <DEDUP_REMOVED lines=9> */
[----:B------:R-:W-:Y:S01]  /*e0a0*/  SHF.R.U32.HI R64, RZ, 0x10, R7 ;  /* 0x00000010ff407819 */ /* 0x000fe20000011607 */
[----:B------:R-:W-:Y:S01]  /*e0b0*/  IMAD.MOV.U32 R6, RZ, RZ, R12 ;  /* 0x000000ffff067224 */ /* 0x000fe200078e000c */
[----:B------:R-:W-:Y:S01]  /*e0c0*/  SHF.R.U64 R65, R8, 0x10, R9 ;  /* 0x0000001008417819 */ /* 0x000fe20000001209 */
[----:B------:R-:W-:Y:S01]  /*e0d0*/  IMAD.MOV.U32 R7, RZ, RZ, R13 ;  /* 0x000000ffff077224 */ /* 0x000fe200078e000d */
[----:B------:R-:W-:Y:S01]  /*e0e0*/  SHF.R.U32.HI R66, RZ, 0x10, R9 ;  /* 0x00000010ff427819 */ /* 0x000fe20000011609 */
[----:B------:R-:W-:Y:S01]  /*e0f0*/  IMAD.MOV.U32 R8, RZ, RZ, R14 ;  /* 0x000000ffff087224 */ /* 0x000fe200078e000e */
[----:B------:R-:W-:Y:S01]  /*e100*/  PRMT R33, R3, 0x5410, R49 ;  /* 0x0000541003217816 */ /* 0x000fe20000000031 */
[----:B------:R-:W-:Y:S01]  /*e110*/  IMAD.MOV.U32 R9, RZ, RZ, R15 ;  /* 0x000000ffff097224 */ /* 0x000fe200078e000f */
[----:B------:R-:W-:-:S02]  /*e120*/  PRMT R27, R28, 0x7610, R27 ;  /* 0x000076101c1b7816 */ /* 0x000fc4000000001b */
[--C-:B------:R-:W-:Y:S02]  /*e130*/  SHF.R.U64 R10, R10, 0x10, R11.reuse ;  /* 0x000000100a0a7819 */ /* 0x100fe4000000120b */
[----:B------:R-:W-:Y:S02]  /*e140*/  SHF.R.U32.HI R67, RZ, 0x10, R11 ;  /* 0x00000010ff437819 */ /* 0x000fe4000001160b */
[--C-:B------:R-:W-:Y:S02]  /*e150*/  SHF.R.U64 R68, R12, 0x10, R13.reuse ;  /* 0x000000100c447819 */ /* 0x100fe4000000120d */
[----:B------:R-:W-:Y:S02]  /*e160*/  SHF.R.U32.HI R69, RZ, 0x10, R13 ;  /* 0x00000010ff457819 */ /* 0x000fe4000001160d */
[--C-:B------:R-:W-:Y:S02]  /*e170*/  SHF.R.U64 R70, R14, 0x10, R15.reuse ;  /* 0x000000100e467819 */ /* 0x100fe4000000120f */
[----:B------:R-:W-:-:S02]  /*e180*/  SHF.R.U32.HI R71, RZ, 0x10, R15 ;  /* 0x00000010ff477819 */ /* 0x000fc4000001160f */
[----:B------:R-:W-:Y:S02]  /*e190*/  PRMT R34, R42, 0x5410, R50 ;  /* 0x000054102a227816 */ /* 0x000fe40000000032 */
[----:B------:R-:W-:Y:S02]  /*e1a0*/  PRMT R5, R43, 0x5410, R52 ;  /* 0x000054102b057816 */ /* 0x000fe40000000034 */
[----:B------:R-:W-:Y:S02]  /*e1b0*/  PRMT R26, R26, 0x5410, R54 ;  /* 0x000054101a1a7816 */ /* 0x000fe40000000036 */
[----:B------:R-:W-:Y:S02]  /*e1c0*/  PRMT R28, R44, 0x7610, R28 ;  /* 0x000076102c1c7816 */ /* 0x000fe4000000001c */
[----:B------:R-:W-:Y:S01]  /*e1d0*/  LEA.HI R3, R203, R203, RZ, 0x1 ;  /* 0x000000cbcb037211 */ /* 0x000fe200078f08ff */
[----:B------:R-:W-:Y:S06]  /*e1e0*/  BRA.DIV UR4, `(.L_x_602) ;  /* 0x0000011204087947 */ /* 0x000fec000b800000 */
.L_x_781:
[----:B------:R-:W-:Y:S01]  /*e1f0*/  UMOV UR4, 0xffffffff ;  /* 0xffffffff00047882 */ /* 0x000fe20000000000 */
[----:B------:R-:W-:Y:S02]  /*e200*/  LOP3.LUT R4, R3, 0xfffffffe, RZ, 0xc0, !PT ;  /* 0xfffffffe03047812 */ /* 0x000fe400078ec0ff */
[----:B------:R-:W-:Y:S05]  /*e210*/  BRA.DIV UR4, `(.L_x_603) ;  /* 0x0000011204247947 */ /* 0x000fea000b800000 */
.L_x_784:
[----:B------:R-:W-:Y:S01]  /*e220*/  UMOV UR4, 0xffffffff ;  /* 0xffffffff00047882 */ /* 0x000fe20000000000 */
[----:B------:R-:W-:Y:S02]  /*e230*/  IMAD.IADD R3, R203, 0x1, -R4 ;  /* 0x00000001cb037824 */ /* 0x000fe400078e0a04 */
[----:B------:R-:W-:Y:S05]  /*e240*/  BRA.DIV UR4, `(.L_x_604) ;  /* 0x0000011204407947 */ /* 0x000fea000b800000 */
.L_x_787:
[----:B------:R-:W-:Y:S01]  /*e250*/  UMOV UR4, 0xffffffff ;  /* 0xffffffff00047882 */ /* 0x000fe20000000000 */
[----:B------:R-:W-:Y:S02]  /*e260*/  SHF.L.U32 R3, R3, 0x1f, RZ ;  /* 0x0000001f03037819 */ /* 0x000fe400000006ff */
[----:B------:R-:W-:Y:S05]  /*e270*/  BRA.DIV UR4, `(.L_x_605) ;  /* 0x00000112045c7947 */ /* 0x000fea000b800000 */
.L_x_790:
[----:B------:R-:W0:Y:S01]  /*e280*/  SYNCS.PHASECHK.TRANS64.TRYWAIT P0, [R2+URZ+0x34800], R3 ;  /* 0x03480003020075a7 */ /* 0x000e22000800017f */
        /* <DEDUP_REMOVED lines=20> */
.L_x_791:
[----:B------:R-:W-:Y:S05]  /*e3d0*/  BSYNC B1 ;  /* 0x0000000000017941 */ /* 0x000fea0003800000 */
.L_x_606:
[----:B------:R-:W-:Y:S01]  /*e3e0*/  BSSY B1, `(.L_x_608) ;  /* 0x0000118000017945 */ /* 0x000fe20003800000 */
[----:B------:R-:W-:Y:S02]  /*e3f0*/  IMAD.MOV.U32 R36, RZ, RZ, R5 ;  /* 0x000000ffff247224 */ /* 0x000fe400078e0005 */
[----:B0-----:R-:W-:Y:S01]  /*e400*/  IMAD.MOV.U32 R3, RZ, RZ, R4 ;  /* 0x000000ffff037224 */ /* 0x001fe200078e0004 */
[----:B------:R-:W-:Y:S06]  /*e410*/  @P1 BRA `(.L_x_609) ;  /* 0x0000001000501947 */ /* 0x000fec0003800000 */
[----:B------:R-:W0:Y:S01]  /*e420*/  LDC R42, c[0x0][0x3d4] ;  /* 0x0000f500ff2a7b82 */ /* 0x000e220000000800 */
[----:B------:R-:W-:Y:S01]  /*e430*/  BSSY B2, `(.L_x_610) ;  /* 0x0000060000027945 */ /* 0x000fe20003800000 */
[-C--:B0-----:R-:W-:Y:S02]  /*e440*/  ISETP.GE.AND P0, PT, R22, R42.reuse, PT ;  /* 0x0000002a1600720c */ /* 0x081fe40003f06270 */
[-C--:B------:R-:W-:Y:S02]  /*e450*/  ISETP.GE.AND P1, PT, R184, R42.reuse, PT ;  /* 0x0000002ab800720c */ /* 0x080fe40003f26270 */
[----:B------:R-:W-:-:S09]  /*e460*/  ISETP.GE.AND P2, PT, R185, R42, PT ;  /* 0x0000002ab900720c */ /* 0x000fd20003f46270 */
[----:B------:R-:W-:Y:S05]  /*e470*/  @P0 BRA `(.L_x_611) ;  /* 0x00000004006c0947 */ /* 0x000fea0003800000 */
[----:B------:R-:W-:Y:S01]  /*e480*/  LEA.HI R5, R42, R206, RZ, 0x1d ;  /* 0x000000ce2a057211 */ /* 0x000fe200078fe8ff */
[----:B------:R-:W-:Y:S01]  /*e490*/  IMAD.U32 R54, R37, 0x10000, RZ ;  /* 0x0001000025367824 */ /* 0x000fe200078e00ff */
[----:B------:R-:W-:Y:S01]  /*e4a0*/  LOP3.LUT R4, R189, 0x38, R22, 0xf8, !PT ;  /* 0x00000038bd047812 */ /* 0x000fe200078ef816 */
[----:B------:R-:W-:Y:S01]  /*e4b0*/  IMAD.U32 R52, R33, 0x10000, RZ ;  /* 0x0001000021347824 */ /* 0x000fe200078e00ff */
[----:B------:R-:W-:Y:S01]  /*e4c0*/  SHF.R.S32.HI R6, RZ, 0x1f, R5 ;  /* 0x0000001fff067819 */ /* 0x000fe20000011405 */
[----:B------:R-:W-:Y:S01]  /*e4d0*/  IMAD.U32 R53, R38, 0x10000, RZ ;  /* 0x0001000026357824 */ /* 0x000fe200078e00ff */
[----:B------:R-:W-:Y:S02]  /*e4e0*/  LOP3.LUT R51, R37, 0xffff0000, RZ, 0xc0, !PT ;  /* 0xffff000025337812 */ /* 0x000fe400078ec0ff */
[----:B------:R-:W-:Y:S01]  /*e4f0*/  LEA.HI R7, R6, R5, RZ, 0x3 ;  /* 0x0000000506077211 */ /* 0x000fe200078f18ff */
[----:B------:R-:W-:Y:S01]  /*e500*/  IMAD.SHL.U32 R6, R5, 0x8, RZ ;  /* 0x0000000805067824 */ /* 0x000fe200078e00ff */
[----:B------:R-:W-:-:S02]  /*e510*/  LOP3.LUT R5, R4, R191, RZ, 0x3c, !PT ;  /* 0x000000bf04057212 */ /* 0x000fc400078e3cff */
[----:B------:R-:W-:Y:S02]  /*e520*/  SHF.L.U32 R7, R7, 0xa, RZ ;  /* 0x0000000a07077819 */ /* 0x000fe400000006ff */
[----:B------:R-:W-:Y:S01]  /*e530*/  LOP3.LUT R6, R189, 0x38, R6, 0xf8, !PT ;  /* 0x00000038bd067812 */ /* 0x000fe200078ef806 */
[----:B------:R-:W-:Y:S01]  /*e540*/  IMAD R5, R190, 0x200, R5 ;  /* 0x00000200be057824 */ /* 0x000fe200078e0205 */
[----:B------:R-:W-:Y:S02]  /*e550*/  LOP3.LUT R7, R7, 0x7fffe000, RZ, 0xc0, !PT ;  /* 0x7fffe00007077812 */ /* 0x000fe400078ec0ff */
[----:B------:R-:W-:Y:S01]  /*e560*/  LOP3.LUT R6, R6, R191, RZ, 0x3c, !PT ;  /* 0x000000bf06067212 */ /* 0x000fe200078e3cff */
[----:B------:R-:W-:Y:S02]  /*e570*/  IMAD R61, R5, 0x2, R2 ;  /* 0x00000002053d7824 */ /* 0x000fe400078e0202 */
[----:B------:R-:W-:-:S04]  /*e580*/  IMAD R7, R190, 0x200, R7 ;  /* 0x00000200be077824 */ /* 0x000fc800078e0207 */
[----:B------:R-:W-:Y:S02]  /*e590*/  IMAD.IADD R9, R7, 0x1, R6 ;  /* 0x0000000107097824 */ /* 0x000fe400078e0206 */
[----:B------:R-:W0:Y:S02]  /*e5a0*/  LDS.128 R4, [R61+0x10400] ;  /* 0x010400003d047984 */ /* 0x000e240000000c00 */
[----:B------:R-:W-:-:S05]  /*e5b0*/  IMAD R62, R9, 0x2, R2 ;  /* 0x00000002093e7824 */ /* 0x000fca00078e0202 */
[----:B------:R-:W1:Y:S01]  /*e5c0*/  LDS.128 R8, [R62+0x10400] ;  /* 0x010400003e087984 */ /* 0x000e620000000c00 */
[C---:B0-----:R-:W-:Y:S01]  /*e5d0*/  IMAD.U32 R43, R4.reuse, 0x10000, RZ ;  /* 0x00010000042b7824 */ /* 0x041fe200078e00ff */
[----:B------:R-:W-:Y:S01]  /*e5e0*/  LOP3.LUT R4, R4, 0xffff0000, RZ, 0xc0, !PT ;  /* 0xffff000004047812 */ /* 0x000fe200078ec0ff */
[C---:B------:R-:W-:Y:S01]  /*e5f0*/  IMAD.U32 R44, R5.reuse, 0x10000, RZ ;  /* 0x00010000052c7824 */ /* 0x040fe200078e00ff */
[----:B------:R-:W-:Y:S01]  /*e600*/  LOP3.LUT R5, R5, 0xffff0000, RZ, 0xc0, !PT ;  /* 0xffff000005057812 */ /* 0x000fe200078ec0ff */
[C---:B------:R-:W-:Y:S01]  /*e610*/  IMAD.U32 R45, R6.reuse, 0x10000, RZ ;  /* 0x00010000062d7824 */ /* 0x040fe200078e00ff */
[----:B------:R-:W-:Y:S01]  /*e620*/  LOP3.LUT R6, R6, 0xffff0000, RZ, 0xc0, !PT ;  /* 0xffff000006067812 */ /* 0x000fe200078ec0ff */
[C---:B------:R-:W-:Y:S01]  /*e630*/  IMAD.U32 R46, R7.reuse, 0x10000, RZ ;  /* 0x00010000072e7824 */ /* 0x040fe200078e00ff */
[----:B------:R-:W-:Y:S01]  /*e640*/  LOP3.LUT R7, R7, 0xffff0000, RZ, 0xc0, !PT ;  /* 0xffff000007077812 */ /* 0x000fe200078ec0ff */
[C---:B-1----:R-:W-:Y:S01]  /*e650*/  IMAD.U32 R47, R8.reuse, 0x10000, RZ ;  /* 0x00010000082f7824 */ /* 0x042fe200078e00ff */
[----:B------:R-:W-:Y:S01]  /*e660*/  LOP3.LUT R8, R8, 0xffff0000, RZ, 0xc0, !PT ;  /* 0xffff000008087812 */ /* 0x000fe200078ec0ff */
[C---:B------:R-:W-:Y:S01]  /*e670*/  IMAD.U32 R48, R9.reuse, 0x10000, RZ ;  /* 0x0001000009307824 */ /* 0x040fe200078e00ff */
[----:B------:R-:W-:Y:S01]  /*e680*/  LOP3.LUT R9, R9, 0xffff0000, RZ, 0xc0, !PT ;  /* 0xffff000009097812 */ /* 0x000fe200078ec0ff */
[C---:B------:R-:W-:Y:S01]  /*e690*/  FMUL.FTZ R56, R47.reuse, R54 ;  /* 0x000000362f387220 */ /* 0x040fe20000410000 */
[-C--:B------:R-:W-:Y:S01]  /*e6a0*/  FMUL.FTZ R58, R47, R52.reuse ;  /* 0x000000342f3a7220 */ /* 0x080fe20000410000 */
[----:B------:R-:W-:Y:S01]  /*e6b0*/  LOP3.LUT R47, R33, 0xffff0000, RZ, 0xc0, !PT ;  /* 0xffff0000212f7812 */ /* 0x000fe200078ec0ff */
[----:B------:R-:W-:Y:S01]  /*e6c0*/  FMUL.FTZ R55, R8, R51 ;  /* 0x0000003308377220 */ /* 0x000fe20000410000 */
[C---:B------:R-:W-:Y:S01]  /*e6d0*/  FFMA.FTZ R56, R43.reuse, R52, -R56 ;  /* 0x000000342b387223 */ /* 0x040fe20000010838 */
[----:B------:R-:W-:Y:S01]  /*e6e0*/  FFMA.FTZ R58, R43, R54, R58 ;  /* 0x000000362b3a7223 */ /* 0x000fe2000001003a */
[----:B------:R-:W-:-:S02]  /*e6f0*/  IMAD.U32 R43, R34, 0x10000, RZ ;  /* 0x00010000222b7824 */ /* 0x000fc400078e00ff */
[-C--:B------:R-:W-:Y:S01]  /*e700*/  FMUL.FTZ R57, R8, R47.reuse ;  /* 0x0000002f08397220 */ /* 0x080fe20000410000 */
[----:B------:R-:W-:Y:S01]  /*e710*/  FFMA.FTZ R55, R4, R47, -R55 ;  /* 0x0000002f04377223 */ /* 0x000fe20000010837 */
[----:B------:R-:W-:Y:S01]  /*e720*/  FMUL.FTZ R47, R48, R53 ;  /* 0x00000035302f7220 */ /* 0x000fe20000410000 */
[----:B------:R-:W-:Y:S02]  /*e730*/  IMAD.U32 R49, R10, 0x10000, RZ ;  /* 0x000100000a317824 */ /* 0x000fe400078e00ff */
[----:B------:R-:W-:Y:S01]  /*e740*/  FMUL.FTZ R52, R48, R43 ;  /* 0x0000002b30347220 */ /* 0x000fe20000410000 */
[----:B------:R-:W-:Y:S01]  /*e750*/  FFMA.FTZ R57, R4, R51, R57 ;  /* 0x0000003304397223 */ /* 0x000fe20000010039 */
[----:B------:R-:W-:Y:S01]  /*e760*/  LOP3.LUT R10, R10, 0xffff0000, RZ, 0xc0, !PT ;  /* 0xffff00000a0a7812 */ /* 0x000fe200078ec0ff */
[C---:B------:R-:W-:Y:S01]  /*e770*/  FFMA.FTZ R48, R44.reuse, R43, -R47 ;  /* 0x0000002b2c307223 */ /* 0x040fe2000001082f */
[C---:B------:R-:W-:Y:S01]  /*e780*/  LOP3.LUT R51, R39.reuse, 0xffff0000, RZ, 0xc0, !PT ;  /* 0xffff000027337812 */ /* 0x040fe200078ec0ff */
[----:B------:R-:W-:Y:S01]  /*e790*/  IMAD.U32 R8, R39, 0x10000, RZ ;  /* 0x0001000027087824 */ /* 0x000fe200078e00ff */
[C---:B------:R-:W-:Y:S01]  /*e7a0*/  SHF.L.U32 R4, R35.reuse, 0x10, RZ ;  /* 0x0000001023047819 */ /* 0x040fe200000006ff */
[----:B------:R-:W-:Y:S01]  /*e7b0*/  FFMA.FTZ R52, R44, R53, R52 ;  /* 0x000000352c347223 */ /* 0x000fe20000010034 */
[----:B------:R-:W-:Y:S01]  /*e7c0*/  LOP3.LUT R43, R35, 0xffff0000, RZ, 0xc0, !PT ;  /* 0xffff0000232b7812 */ /* 0x000fe200078ec0ff */
[----:B------:R-:W-:Y:S01]  /*e7d0*/  FMUL.FTZ R59, R10, R51 ;  /* 0x000000330a3b7220 */ /* 0x000fe20000410000 */
[C---:B------:R-:W-:Y:S01]  /*e7e0*/  FMUL.FTZ R44, R49.reuse, R8 ;  /* 0x00000008312c7220 */ /* 0x040fe20000410000 */
[----:B------:R-:W-:Y:S01]  /*e7f0*/  FMUL.FTZ R54, R49, R4 ;  /* 0x0000000431367220 */ /* 0x000fe20000410000 */
[----:B------:R-:W-:-:S02]  /*e800*/  IMAD.U32 R50, R11, 0x10000, RZ ;  /* 0x000100000b327824 */ /* 0x000fc400078e00ff */
[----:B------:R-:W-:Y:S01]  /*e810*/  FMUL.FTZ R10, R10, R43 ;  /* 0x0000002b0a0a7220 */ /* 0x000fe20000410000 */
[----:B------:R-:W-:Y:S02]  /*e820*/  IMAD.U32 R49, R41, 0x10000, RZ ;  /* 0x0001000029317824 */ /* 0x000fe400078e00ff */
[C---:B------:R-:W-:Y:S01]  /*e830*/  FFMA.FTZ R53, R45.reuse, R4, -R44 ;  /* 0x000000042d357223 */ /* 0x040fe2000001082c */
[----:B------:R-:W-:Y:S02]  /*e840*/  IMAD.U32 R47, R36, 0x10000, RZ ;  /* 0x00010000242f7824 */ /* 0x000fe400078e00ff */
[----:B------:R-:W-:Y:S01]  /*e850*/  FFMA.FTZ R54, R45, R8, R54 ;  /* 0x000000082d367223 */ /* 0x000fe20000010036 */
[----:B------:R-:W-:Y:S01]  /*e860*/  FFMA.FTZ R51, R6, R51, R10 ;  /* 0x0000003306337223 */ /* 0x000fe2000001000a */
[----:B------:R-:W-:Y:S01]  /*e870*/  LOP3.LUT R11, R11, 0xffff0000, RZ, 0xc0, !PT ;  /* 0xffff00000b0b7812 */ /* 0x000fe200078ec0ff */
[----:B------:R-:W-:Y:S01]  /*e880*/  FMUL.FTZ R45, R50, R49 ;  /* 0x00000031322d7220 */ /* 0x000fe20000410000 */
[----:B------:R-:W-:Y:S01]  /*e890*/  FFMA.FTZ R60, R6, R43, -R59 ;  /* 0x0000002b063c7223 */ /* 0x000fe2000001083b */
[----:B------:R-:W-:Y:S01]  /*e8a0*/  LOP3.LUT R8, R38, 0xffff0000, RZ, 0xc0, !PT ;  /* 0xffff000026087812 */ /* 0x000fe200078ec0ff */
[-C--:B------:R-:W-:Y:S01]  /*e8b0*/  FMUL.FTZ R43, R50, R47.reuse ;  /* 0x0000002f322b7220 */ /* 0x080fe20000410000 */
[----:B------:R-:W-:Y:S01]  /*e8c0*/  LOP3.LUT R10, R41, 0xffff0000, RZ, 0xc0, !PT ;  /* 0xffff0000290a7812 */ /* 0x000fe200078ec0ff */
[----:B------:R-:W-:Y:S01]  /*e8d0*/  FFMA.FTZ R45, R46, R47, -R45 ;  /* 0x0000002f2e2d7223 */ /* 0x000fe2000001082d */
[----:B------:R-:W-:Y:S01]  /*e8e0*/  LOP3.LUT R4, R34, 0xffff0000, RZ, 0xc0, !PT ;  /* 0xffff000022047812 */ /* 0x000fe200078ec0ff */
[----:B------:R-:W-:Y:S01]  /*e8f0*/  FFMA.FTZ R46, R46, R49, R43 ;  /* 0x000000312e2e7223 */ /* 0x000fe2000001002b */
[----:B------:R-:W-:Y:S01]  /*e900*/  LOP3.LUT R6, R36, 0xffff0000, RZ, 0xc0, !PT ;  /* 0xffff000024067812 */ /* 0x000fe200078ec0ff */
[----:B------:R-:W-:Y:S01]  /*e910*/  FMUL.FTZ R44, R9, R8 ;  /* 0x00000008092c7220 */ /* 0x000fe20000410000 */
[----:B------:R-:W-:Y:S01]  /*e920*/  FMUL.FTZ R50, R11, R10 ;  /* 0x0000000a0b327220 */ /* 0x000fe20000410000 */
[----:B------:R-:W-:-:S02]  /*e930*/  FMUL.FTZ R43, R9, R4 ;  /* 0x00000004092b7220 */ /* 0x000fc40000410000 */
[----:B------:R-:W-:Y:S01]  /*e940*/  FMUL.FTZ R11, R11, R6 ;  /* 0x000000060b0b7220 */ /* 0x000fe20000410000 */
[----:B------:R-:W-:Y:S01]  /*e950*/  FFMA.FTZ R9, R5, R4, -R44 ;  /* 0x0000000405097223 */ /* 0x000fe2000001082c */
[----:B------:R-:W-:Y:S01]  /*e960*/  FFMA.FTZ R50, R7, R6, -R50 ;  /* 0x0000000607327223 */ /* 0x000fe20000010832 */
[----:B------:R-:W-:Y:S01]  /*e970*/  FFMA.FTZ R43, R5, R8, R43 ;  /* 0x00000008052b7223 */ /* 0x000fe2000001002b */
[----:B------:R-:W-:Y:S01]  /*e980*/  FFMA.FTZ R11, R7, R10, R11 ;  /* 0x0000000a070b7223 */ /* 0x000fe2000001000b */
[----:B------:R-:W-:Y:S02]  /*e990*/  F2FP.BF16.F32.PACK_AB R6, R60, R53 ;  /* 0x000000353c06723e */ /* 0x000fe400000010ff */
[----:B------:R-:W-:Y:S02]  /*e9a0*/  F2FP.BF16.F32.PACK_AB R4, R55, R56 ;  /* 0x000000383704723e */ /* 0x000fe400000010ff */
[----:B------:R-:W-:Y:S02]  /*e9b0*/  F2FP.BF16.F32.PACK_AB R5, R9, R48 ;  /* 0x000000300905723e */ /* 0x000fe400000010ff */
[----:B------:R-:W-:-:S02]  /*e9c0*/  F2FP.BF16.F32.PACK_AB R7, R50, R45 ;  /* 0x0000002d3207723e */ /* 0x000fc400000010ff */
[----:B------:R-:W-:Y:S02]  /*e9d0*/  F2FP.BF16.F32.PACK_AB R10, R51, R54 ;  /* 0x00000036330a723e */ /* 0x000fe400000010ff */
[----:B------:R-:W-:Y:S01]  /*e9e0*/  F2FP.BF16.F32.PACK_AB R8, R57, R58 ;  /* 0x0000003a3908723e */ /* 0x000fe200000010ff */
[----:B------:R0:W-:Y:S01]  /*e9f0*/  STS.128 [R61+0x10400], R4 ;  /* 0x010400043d007388 */ /* 0x0001e20000000c00 */
[----:B------:R-:W-:Y:S02]  /*ea00*/  F2FP.BF16.F32.PACK_AB R9, R43, R52 ;  /* 0x000000342b09723e */ /* 0x000fe400000010ff */
[----:B------:R-:W-:-:S05]  /*ea10*/  F2FP.BF16.F32.PACK_AB R11, R11, R46 ;  /* 0x0000002e0b0b723e */ /* 0x000fca00000010ff */
[----:B------:R0:W-:Y:S02]  /*ea20*/  STS.128 [R62+0x10400], R8 ;  /* 0x010400083e007388 */ /* 0x0001e40000000c00 */
.L_x_611:
[----:B------:R-:W-:Y:S05]  /*ea30*/  BSYNC B2 ;  /* 0x0000000000027941 */ /* 0x000fea0003800000 */
.L_x_610:
[----:B------:R-:W-:Y:S04]  /*ea40*/  BSSY B2, `(.L_x_612) ;  /* 0x0000059000027945 */ /* 0x000fe80003800000 */
[----:B------:R-:W-:Y:S05]  /*ea50*/  @P1 BRA `(.L_x_613) ;  /* 0x00000004005c1947 */ /* 0x000fea0003800000 */
[----:B0-----:R-:W-:Y:S01]  /*ea60*/  LEA.HI R4, R42, R209, RZ, 0x1d ;  /* 0x000000d12a047211 */ /* 0x001fe200078fe8ff */
[C---:B------:R-:W-:Y:S01]  /*ea70*/  IMAD.U32 R55, R29.reuse, 0x10000, RZ ;  /* 0x000100001d377824 */ /* 0x040fe200078e00ff */
[----:B------:R-:W-:Y:S01]  /*ea80*/  LOP3.LUT R57, R29, 0xffff0000, RZ, 0xc0, !PT ;  /* 0xffff00001d397812 */ /* 0x000fe200078ec0ff */
[----:B------:R-:W-:Y:S01]  /*ea90*/  IMAD.U32 R53, R25, 0x10000, RZ ;  /* 0x0001000019357824 */ /* 0x000fe200078e00ff */
[----:B------:R-:W-:-:S04]  /*eaa0*/  SHF.R.S32.HI R5, RZ, 0x1f, R4 ;  /* 0x0000001fff057819 */ /* 0x000fc80000011404 */
[----:B------:R-:W-:Y:S01]  /*eab0*/  LEA.HI R5, R5, R4, RZ, 0x3 ;  /* 0x0000000405057211 */ /* 0x000fe200078f18ff */
[----:B------:R-:W-:-:S04]  /*eac0*/  IMAD.SHL.U32 R4, R4, 0x8, RZ ;  /* 0x0000000804047824 */ /* 0x000fc800078e00ff */
[----:B------:R-:W-:Y:S01]  /*ead0*/  IMAD.SHL.U32 R5, R5, 0x400, RZ ;  /* 0x0000040005057824 */ /* 0x000fe200078e00ff */
[----:B------:R-:W-:-:S04]  /*eae0*/  LOP3.LUT R4, R189, 0x38, R4, 0xf8, !PT ;  /* 0x00000038bd047812 */ /* 0x000fc800078ef804 */
[----:B------:R-:W-:Y:S02]  /*eaf0*/  LOP3.LUT R5, R5, 0x7fffe000, RZ, 0xc0, !PT ;  /* 0x7fffe00005057812 */ /* 0x000fe400078ec0ff */
[----:B------:R-:W-:-:S03]  /*eb00*/  LOP3.LUT R4, R4, R191, RZ, 0x3c, !PT ;  /* 0x000000bf04047212 */ /* 0x000fc600078e3cff */
[----:B------:R-:W-:-:S04]  /*eb10*/  IMAD R5, R190, 0x200, R5 ;  /* 0x00000200be057824 */ /* 0x000fc800078e0205 */
[----:B------:R-:W-:Y:S02]  /*eb20*/  IMAD.IADD R9, R5, 0x1, R4 ;  /* 0x0000000105097824 */ /* 0x000fe400078e0204 */
[----:B------:R-:W0:Y:S02]  /*eb30*/  LDS.128 R4, [R217] ;  /* 0x00000000d9047984 */ /* 0x000e240000000c00 */
        /* <DEDUP_REMOVED lines=15> */
[----:B------:R-:W-:Y:S01]  /*ec30*/  FMUL.FTZ R61, R48, R53 ;  /* 0x00000035303d7220 */ /* 0x000fe20000410000 */
[----:B------:R-:W-:Y:S01]  /*ec40*/  FMUL.FTZ R63, R8, R57 ;  /* 0x00000039083f7220 */ /* 0x000fe20000410000 */
[----:B------:R-:W-:-:S02]  /*ec50*/  IMAD.U32 R48, R30, 0x10000, RZ ;  /* 0x000100001e307824 */ /* 0x000fc400078e00ff */
[C---:B------:R-:W-:Y:S01]  /*ec60*/  FFMA.FTZ R59, R44.reuse, R53, -R59 ;  /* 0x000000352c3b7223 */ /* 0x040fe2000001083b */
[----:B------:R-:W-:Y:S01]  /*ec70*/  LOP3.LUT R53, R25, 0xffff0000, RZ, 0xc0, !PT ;  /* 0xffff000019357812 */ /* 0x000fe200078ec0ff */
[----:B------:R-:W-:Y:S01]  /*ec80*/  FFMA.FTZ R61, R44, R55, R61 ;  /* 0x000000372c3d7223 */ /* 0x000fe2000001003d */
[----:B------:R-:W-:Y:S01]  /*ec90*/  SHF.L.U32 R44, R26, 0x10, RZ ;  /* 0x000000101a2c7819 */ /* 0x000fe200000006ff */
[C---:B------:R-:W-:Y:S01]  /*eca0*/  IMAD.U32 R50, R10.reuse, 0x10000, RZ ;  /* 0x000100000a327824 */ /* 0x040fe200078e00ff */
[----:B------:R-:W-:Y:S01]  /*ecb0*/  LOP3.LUT R10, R10, 0xffff0000, RZ, 0xc0, !PT ;  /* 0xffff00000a0a7812 */ /* 0x000fe200078ec0ff */
[-C--:B------:R-:W-:Y:S01]  /*ecc0*/  FMUL.FTZ R55, R8, R53.reuse ;  /* 0x0000003508377220 */ /* 0x080fe20000410000 */
[C---:B------:R-:W-:Y:S01]  /*ecd0*/  FFMA.FTZ R52, R4.reuse, R53, -R63 ;  /* 0x0000003504347223 */ /* 0x040fe2000001083f */
[----:B------:R-:W-:Y:S01]  /*ece0*/  FMUL.FTZ R8, R49, R48 ;  /* 0x0000003031087220 */ /* 0x000fe20000410000 */
[----:B------:R-:W-:Y:S02]  /*ecf0*/  IMAD.U32 R53, R31, 0x10000, RZ ;  /* 0x000100001f357824 */ /* 0x000fe400078e00ff */
[-C--:B------:R-:W-:Y:S01]  /*ed00*/  FMUL.FTZ R63, R49, R44.reuse ;  /* 0x0000002c313f7220 */ /* 0x080fe20000410000 */
[----:B------:R-:W-:Y:S01]  /*ed10*/  FFMA.FTZ R54, R4, R57, R55 ;  /* 0x0000003904367223 */ /* 0x000fe20000010037 */
[----:B------:R-:W-:Y:S01]  /*ed20*/  FFMA.FTZ R56, R45, R44, -R8 ;  /* 0x0000002c2d387223 */ /* 0x000fe20000010808 */
[----:B------:R-:W-:-:S02]  /*ed30*/  IMAD.U32 R49, R27, 0x10000, RZ ;  /* 0x000100001b317824 */ /* 0x000fc400078e00ff */
[----:B------:R-:W-:Y:S01]  /*ed40*/  FFMA.FTZ R63, R45, R48, R63 ;  /* 0x000000302d3f7223 */ /* 0x000fe2000001003f */
[----:B------:R-:W-:Y:S01]  /*ed50*/  FMUL.FTZ R57, R50, R53 ;  /* 0x0000003532397220 */ /* 0x000fe20000410000 */
[----:B------:R-:W-:Y:S01]  /*ed60*/  LOP3.LUT R55, R31, 0xffff0000, RZ, 0xc0, !PT ;  /* 0xffff00001f377812 */ /* 0x000fe200078ec0ff */
[----:B------:R-:W-:Y:S01]  /*ed70*/  IMAD.U32 R51, R11, 0x10000, RZ ;  /* 0x000100000b337824 */ /* 0x000fe200078e00ff */
[----:B------:R-:W-:Y:S01]  /*ed80*/  LOP3.LUT R45, R27, 0xffff0000, RZ, 0xc0, !PT ;  /* 0xffff00001b2d7812 */ /* 0x000fe200078ec0ff */
[----:B------:R-:W-:Y:S02]  /*ed90*/  IMAD.U32 R44, R32, 0x10000, RZ ;  /* 0x00010000202c7824 */ /* 0x000fe400078e00ff */
[-C--:B------:R-:W-:Y:S01]  /*eda0*/  FMUL.FTZ R65, R50, R49.reuse ;  /* 0x0000003132417220 */ /* 0x080fe20000410000 */
[----:B------:R-:W-:Y:S01]  /*edb0*/  FFMA.FTZ R57, R46, R49, -R57 ;  /* 0x000000312e397223 */ /* 0x000fe20000010839 */
[----:B------:R-:W-:Y:S01]  /*edc0*/  FMUL.FTZ R49, R10, R55 ;  /* 0x000000370a317220 */ /* 0x000fe20000410000 */
[----:B------:R-:W-:-:S02]  /*edd0*/  IMAD.U32 R4, R28, 0x10000, RZ ;  /* 0x000100001c047824 */ /* 0x000fc400078e00ff */
[----:B------:R-:W-:Y:S01]  /*ede0*/  FMUL.FTZ R10, R10, R45 ;  /* 0x0000002d0a0a7220 */ /* 0x000fe20000410000 */
[----:B------:R-:W-:Y:S01]  /*edf0*/  FMUL.FTZ R8, R51, R44 ;  /* 0x0000002c33087220 */ /* 0x000fe20000410000 */
[----:B------:R-:W-:Y:S01]  /*ee00*/  FFMA.FTZ R65, R46, R53, R65 ;  /* 0x000000352e417223 */ /* 0x000fe20000010041 */
[C---:B------:R-:W-:Y:S01]  /*ee10*/  FFMA.FTZ R46, R6.reuse, R45, -R49 ;  /* 0x0000002d062e7223 */ /* 0x040fe20000010831 */
[----:B------:R-:W-:Y:S01]  /*ee20*/  FFMA.FTZ R48, R6, R55, R10 ;  /* 0x0000003706307223 */ /* 0x000fe2000001000a */
[-C--:B------:R-:W-:Y:S01]  /*ee30*/  FFMA.FTZ R49, R47, R4.reuse, -R8 ;  /* 0x000000042f317223 */ /* 0x080fe20000010808 */
[----:B------:R-:W-:Y:S01]  /*ee40*/  LOP3.LUT R11, R11, 0xffff0000, RZ, 0xc0, !PT ;  /* 0xffff00000b0b7812 */ /* 0x000fe200078ec0ff */
[----:B------:R-:W-:Y:S01]  /*ee50*/  FMUL.FTZ R50, R51, R4 ;  /* 0x0000000433327220 */ /* 0x000fe20000410000 */
[----:B------:R-:W-:Y:S02]  /*ee60*/  LOP3.LUT R8, R30, 0xffff0000, RZ, 0xc0, !PT ;  /* 0xffff00001e087812 */ /* 0x000fe400078ec0ff */
[----:B------:R-:W-:Y:S01]  /*ee70*/  LOP3.LUT R10, R32, 0xffff0000, RZ, 0xc0, !PT ;  /* 0xffff0000200a7812 */ /* 0x000fe200078ec0ff */
[----:B------:R-:W-:Y:S01]  /*ee80*/  FFMA.FTZ R50, R47, R44, R50 ;  /* 0x0000002c2f327223 */ /* 0x000fe20000010032 */
[----:B------:R-:W-:Y:S01]  /*ee90*/  LOP3.LUT R4, R26, 0xffff0000, RZ, 0xc0, !PT ;  /* 0xffff00001a047812 */ /* 0x000fe200078ec0ff */
[----:B------:R-:W-:Y:S01]  /*eea0*/  FMUL.FTZ R44, R9, R8 ;  /* 0x00000008092c7220 */ /* 0x000fe20000410000 */
[----:B------:R-:W-:Y:S01]  /*eeb0*/  LOP3.LUT R6, R28, 0xffff0000, RZ, 0xc0, !PT ;  /* 0xffff00001c067812 */ /* 0x000fe200078ec0ff */
[----:B------:R-:W-:-:S02]  /*eec0*/  FMUL.FTZ R58, R11, R10 ;  /* 0x0000000a0b3a7220 */ /* 0x000fc40000410000 */
[-C--:B------:R-:W-:Y:S01]  /*eed0*/  FMUL.FTZ R45, R9, R4.reuse ;  /* 0x00000004092d7220 */ /* 0x080fe20000410000 */
[----:B------:R-:W-:Y:S01]  /*eee0*/  FFMA.FTZ R9, R5, R4, -R44 ;  /* 0x0000000405097223 */ /* 0x000fe2000001082c */
[-C--:B------:R-:W-:Y:S01]  /*eef0*/  FMUL.FTZ R11, R11, R6.reuse ;  /* 0x000000060b0b7220 */ /* 0x080fe20000410000 */
[----:B------:R-:W-:Y:S01]  /*ef00*/  FFMA.FTZ R58, R7, R6, -R58 ;  /* 0x00000006073a7223 */ /* 0x000fe2000001083a */
[----:B------:R-:W-:Y:S01]  /*ef10*/  FFMA.FTZ R44, R5, R8, R45 ;  /* 0x00000008052c7223 */ /* 0x000fe2000001002d */
[----:B------:R-:W-:Y:S01]  /*ef20*/  F2FP.BF16.F32.PACK_AB R6, R46, R57 ;  /* 0x000000392e06723e */ /* 0x000fe200000010ff */
[----:B------:R-:W-:Y:S01]  /*ef30*/  FFMA.FTZ R11, R7, R10, R11 ;  /* 0x0000000a070b7223 */ /* 0x000fe2000001000b */
[----:B------:R-:W-:Y:S02]  /*ef40*/  F2FP.BF16.F32.PACK_AB R4, R52, R59 ;  /* 0x0000003b3404723e */ /* 0x000fe400000010ff */
[----:B------:R-:W-:Y:S02]  /*ef50*/  F2FP.BF16.F32.PACK_AB R5, R9, R56 ;  /* 0x000000380905723e */ /* 0x000fe400000010ff */
[----:B------:R-:W-:-:S02]  /*ef60*/  F2FP.BF16.F32.PACK_AB R7, R58, R49 ;  /* 0x000000313a07723e */ /* 0x000fc400000010ff */
[----:B------:R-:W-:Y:S02]  /*ef70*/  F2FP.BF16.F32.PACK_AB R10, R48, R65 ;  /* 0x00000041300a723e */ /* 0x000fe400000010ff */
[----:B------:R-:W-:Y:S01]  /*ef80*/  F2FP.BF16.F32.PACK_AB R8, R54, R61 ;  /* 0x0000003d3608723e */ /* 0x000fe200000010ff */
[----:B------:R1:W-:Y:S01]  /*ef90*/  STS.128 [R217], R4 ;  /* 0x00000004d9007388 */ /* 0x0003e20000000c00 */
[----:B------:R-:W-:Y:S02]  /*efa0*/  F2FP.BF16.F32.PACK_AB R9, R44, R63 ;  /* 0x0000003f2c09723e */ /* 0x000fe400000010ff */
[----:B------:R-:W-:-:S05]  /*efb0*/  F2FP.BF16.F32.PACK_AB R11, R11, R50 ;  /* 0x000000320b0b723e */ /* 0x000fca00000010ff */
[----:B------:R1:W-:Y:S02]  /*efc0*/  STS.128 [R43+0x10400], R8 ;  /* 0x010400082b007388 */ /* 0x0003e40000000c00 */
.L_x_613:
[----:B------:R-:W-:Y:S05]  /*efd0*/  BSYNC B2 ;  /* 0x0000000000027941 */ /* 0x000fea0003800000 */
.L_x_612:
[----:B------:R-:W-:Y:S05]  /*efe0*/  @P2 BRA `(.L_x_609) ;  /* 0x00000004005c2947 */ /* 0x000fea0003800000 */
[----:B------:R-:W-:Y:S01]  /*eff0*/  LEA.HI R42, R42, R215, RZ, 0x1d ;  /* 0x000000d72a2a7211 */ /* 0x000fe200078fe8ff */
[C---:B------:R-:W-:Y:S01]  /*f000*/  IMAD.U32 R54, R15.reuse, 0x10000, RZ ;  /* 0x000100000f367824 */ /* 0x040fe200078e00ff */
[----:B------:R-:W-:Y:S01]  /*f010*/  LOP3.LUT R51, R15, 0xffff0000, RZ, 0xc0, !PT ;  /* 0xffff00000f337812 */ /* 0x000fe200078ec0ff */
[----:B------:R-:W-:Y:S01]  /*f020*/  IMAD.U32 R52, R3, 0x10000, RZ ;  /* 0x0001000003347824 */ /* 0x000fe200078e00ff */
[----:B01----:R-:W-:Y:S01]  /*f030*/  SHF.R.S32.HI R5, RZ, 0x1f, R42 ;  /* 0x0000001fff057819 */ /* 0x003fe2000001142a */
[----:B------:R-:W-:-:S03]  /*f040*/  IMAD.U32 R53, R20, 0x10000, RZ ;  /* 0x0001000014357824 */ /* 0x000fc600078e00ff */
        /* <DEDUP_REMOVED lines=17> */
[----:B------:R-:W-:Y:S01]  /*f160*/  IMAD.U32 R46, R7, 0x10000, RZ ;  /* 0x00010000072e7824 */ /* 0x000fe200078e00ff */
[----:B-1----:R-:W-:Y:S01]  /*f170*/  SHF.L.U32 R50, R11, 0x10, RZ ;  /* 0x000000100b327819 */ /* 0x002fe200000006ff */
[C---:B------:R-:W-:Y:S01]  /*f180*/  IMAD.U32 R47, R8.reuse, 0x10000, RZ ;  /* 0x00010000082f7824 */ /* 0x040fe200078e00ff */
        /* <DEDUP_REMOVED lines=17> */
[----:B------:R-:W-:Y:S01]  /*f2a0*/  FFMA.FTZ R48, R44, R43, -R47 ;  /* 0x0000002b2c307223 */ /* 0x000fe2000001082f */
[C---:B------:R-:W-:Y:S01]  /*f2b0*/  LOP3.LUT R51, R21.reuse, 0xffff0000, RZ, 0xc0, !PT ;  /* 0xffff000015337812 */ /* 0x040fe200078ec0ff */
[----:B------:R-:W-:Y:S01]  /*f2c0*/  IMAD.U32 R8, R21, 0x10000, RZ ;  /* 0x0001000015087824 */ /* 0x000fe200078e00ff */
[C---:B------:R-:W-:Y:S01]  /*f2d0*/  LOP3.LUT R43, R13.reuse, 0xffff0000, RZ, 0xc0, !PT ;  /* 0xffff00000d2b7812 */ /* 0x040fe200078ec0ff */
[----:B------:R-:W-:-:S02]  /*f2e0*/  IMAD.U32 R4, R13, 0x10000, RZ ;  /* 0x000100000d047824 */ /* 0x000fc400078e00ff */
[----:B------:R-:W-:Y:S01]  /*f2f0*/  FFMA.FTZ R52, R44, R53, R52 ;  /* 0x000000352c347223 */ /* 0x000fe20000010034 */
[C---:B------:R-:W-:Y:S01]  /*f300*/  FMUL.FTZ R59, R10.reuse, R51 ;  /* 0x000000330a3b7220 */ /* 0x040fe20000410000 */
[C---:B------:R-:W-:Y:S01]  /*f310*/  FMUL.FTZ R44, R49.reuse, R8 ;  /* 0x00000008312c7220 */ /* 0x040fe20000410000 */
[-C--:B------:R-:W-:Y:S01]  /*f320*/  FMUL.FTZ R54, R49, R4.reuse ;  /* 0x0000000431367220 */ /* 0x080fe20000410000 */
        /* <DEDUP_REMOVED lines=17> */
[----:B------:R-:W-:Y:S01]  /*f440*/  LOP3.LUT R7, R7, 0xffff0000, RZ, 0xc0, !PT ;  /* 0xffff000007077812 */ /* 0x000fe200078ec0ff */
[----:B------:R-:W-:Y:S01]  /*f450*/  FMUL.FTZ R50, R11, R10 ;  /* 0x0000000a0b327220 */ /* 0x000fe20000410000 */
[----:B------:R-:W-:Y:S01]  /*f460*/  FMUL.FTZ R43, R9, R4 ;  /* 0x00000004092b7220 */ /* 0x000fe20000410000 */
[----:B------:R-:W-:Y:S01]  /*f470*/  FMUL.FTZ R11, R11, R6 ;  /* 0x000000060b0b7220 */ /* 0x000fe20000410000 */
[----:B------:R-:W-:Y:S01]  /*f480*/  FFMA.FTZ R9, R5, R4, -R44 ;  /* 0x0000000405097223 */ /* 0x000fe2000001082c */
[----:B------:R-:W-:Y:S01]  /*f490*/  FFMA.FTZ R50, R7, R6, -R50 ;  /* 0x0000000607327223 */ /* 0x000fe20000010832 */
[----:B------:R-:W-:Y:S01]  /*f4a0*/  FFMA.FTZ R43, R5, R8, R43 ;  /* 0x00000008052b7223 */ /* 0x000fe2000001002b */
[----:B------:R-:W-:Y:S01]  /*f4b0*/  FFMA.FTZ R11, R7, R10, R11 ;  /* 0x0000000a070b7223 */ /* 0x000fe2000001000b */
[----:B------:R-:W-:-:S02]  /*f4c0*/  F2FP.BF16.F32.PACK_AB R6, R60, R53 ;  /* 0x000000353c06723e */ /* 0x000fc400000010ff */
[----:B------:R-:W-:Y:S02]  /*f4d0*/  F2FP.BF16.F32.PACK_AB R4, R55, R56 ;  /* 0x000000383704723e */ /* 0x000fe400000010ff */
[----:B------:R-:W-:Y:S02]  /*f4e0*/  F2FP.BF16.F32.PACK_AB R5, R9, R48 ;  /* 0x000000300905723e */ /* 0x000fe400000010ff */
[----:B------:R-:W-:Y:S02]  /*f4f0*/  F2FP.BF16.F32.PACK_AB R7, R50, R45 ;  /* 0x0000002d3207723e */ /* 0x000fe400000010ff */
[----:B------:R-:W-:Y:S02]  /*f500*/  F2FP.BF16.F32.PACK_AB R10, R51, R54 ;  /* 0x00000036330a723e */ /* 0x000fe400000010ff */
[----:B------:R-:W-:Y:S01]  /*f510*/  F2FP.BF16.F32.PACK_AB R8, R57, R58 ;  /* 0x0000003a3908723e */ /* 0x000fe200000010ff */
[----:B------:R2:W-:Y:S01]  /*f520*/  STS.128 [R214], R4 ;  /* 0x00000004d6007388 */ /* 0x0005e20000000c00 */
[----:B------:R-:W-:-:S02]  /*f530*/  F2FP.BF16.F32.PACK_AB R9, R43, R52 ;  /* 0x000000342b09723e */ /* 0x000fc400000010ff */
[----:B------:R-:W-:-:S05]  /*f540*/  F2FP.BF16.F32.PACK_AB R11, R11, R46 ;  /* 0x0000002e0b0b723e */ /* 0x000fca00000010ff */
[----:B------:R2:W-:Y:S02]  /*f550*/  STS.128 [R42+0x10400], R8 ;  /* 0x010400082a007388 */ /* 0x0005e40000000c00 */
.L_x_609:
[----:B------:R-:W-:Y:S05]  /*f560*/  BSYNC B1 ;  /* 0x0000000000017941 */ /* 0x000fea0003800000 */
.L_x_608:
[----:B------:R-:W-:-:S13]  /*f570*/  ISETP.GE.AND P0, PT, R202, R0, PT ;  /* 0x00000000ca00720c */ /* 0x000fda0003f06270 */
[----:B------:R-:W-:Y:S05]  /*f580*/  @P0 BRA `(.L_x_589) ;  /* 0x0000001000340947 */ /* 0x000fea0003800000 */
[----:B------:R-:W3:Y:S01]  /*f590*/  LDC R0, c[0x0][0x3d4] ;  /* 0x0000f500ff007b82 */ /* 0x000ee20000000800 */
[----:B------:R-:W-:Y:S01]  /*f5a0*/  BSSY B1, `(.L_x_614) ;  /* 0x000005b000017945 */ /* 0x000fe20003800000 */
[-C--:B---3--:R-:W-:Y:S02]  /*f5b0*/  ISETP.GE.AND P0, PT, R22, R0.reuse, PT ;  /* 0x000000001600720c */ /* 0x088fe40003f06270 */
[-C--:B------:R-:W-:Y:S02]  /*f5c0*/  ISETP.GE.AND P1, PT, R184, R0.reuse, PT ;  /* 0x00000000b800720c */ /* 0x080fe40003f26270 */
[----:B------:R-:W-:-:S09]  /*f5d0*/  ISETP.GE.AND P2, PT, R185, R0, PT ;  /* 0x00000000b900720c */ /* 0x000fd20003f46270 */
[----:B------:R-:W-:Y:S05]  /*f5e0*/  @P0 BRA `(.L_x_615) ;  /* 0x0000000400580947 */ /* 0x000fea0003800000 */
[----:B012---:R-:W-:Y:S01]  /*f5f0*/  LEA.HI R4, R0, R206, RZ, 0x1d ;  /* 0x000000ce00047211 */ /* 0x007fe200078fe8ff */
[C---:B------:R-:W-:Y:S01]  /*f600*/  IMAD.U32 R53, R37.reuse, 0x10000, RZ ;  /* 0x0001000025357824 */ /* 0x040fe200078e00ff */
[----:B------:R-:W-:Y:S01]  /*f610*/  LOP3.LUT R60, R37, 0xffff0000, RZ, 0xc0, !PT ;  /* 0xffff0000253c7812 */ /* 0x000fe200078ec0ff */
[C---:B------:R-:W-:Y:S01]  /*f620*/  IMAD.U32 R51, R33.reuse, 0x10000, RZ ;  /* 0x0001000021337824 */ /* 0x040fe200078e00ff */
[----:B------:R-:W-:Y:S01]  /*f630*/  SHF.R.S32.HI R5, RZ, 0x1f, R4 ;  /* 0x0000001fff057819 */ /* 0x000fe20000011404 */
[----:B------:R-:W-:Y:S01]  /*f640*/  IMAD.SHL.U32 R6, R4, 0x8, RZ ;  /* 0x0000000804067824 */ /* 0x000fe200078e00ff */
[----:B------:R-:W-:Y:S01]  /*f650*/  LOP3.LUT R56, R33, 0xffff0000, RZ, 0xc0, !PT ;  /* 0xffff000021387812 */ /* 0x000fe200078ec0ff */
[----:B------:R-:W-:Y:S01]  /*f660*/  IMAD.U32 R62, R38, 0x10000, RZ ;  /* 0x00010000263e7824 */ /* 0x000fe200078e00ff */
[----:B------:R-:W-:Y:S01]  /*f670*/  LEA.HI R4, R5, R4, RZ, 0x3 ;  /* 0x0000000405047211 */ /* 0x000fe200078f18ff */
[----:B------:R-:W-:Y:S01]  /*f680*/  IMAD.U32 R58, R34, 0x10000, RZ ;  /* 0x00010000223a7824 */ /* 0x000fe200078e00ff */
[----:B------:R-:W-:-:S02]  /*f690*/  LOP3.LUT R5, R187, 0x38, R6, 0xf8, !PT ;  /* 0x00000038bb057812 */ /* 0x000fc400078ef806 */
[----:B------:R-:W-:Y:S01]  /*f6a0*/  LOP3.LUT R55, R41, 0xffff0000, RZ, 0xc0, !PT ;  /* 0xffff000029377812 */ /* 0x000fe200078ec0ff */
[----:B------:R-:W-:Y:S01]  /*f6b0*/  IMAD.SHL.U32 R6, R4, 0x400, RZ ;  /* 0x0000040004067824 */ /* 0x000fe200078e00ff */
[----:B------:R-:W-:-:S04]  /*f6c0*/  LOP3.LUT R4, R5, R218, RZ, 0x3c, !PT ;  /* 0x000000da05047212 */ /* 0x000fc800078e3cff */
[----:B------:R-:W-:-:S04]  /*f6d0*/  LOP3.LUT R6, R6, 0x7fffe000, RZ, 0xc0, !PT ;  /* 0x7fffe00006067812 */ /* 0x000fc800078ec0ff */
[----:B------:R-:W-:Y:S02]  /*f6e0*/  IADD3 R9, R4, R6, R193 ;  /* 0x0000000604097210 */ /* 0x000fe40007ffe0c1 */
[----:B------:R-:W0:Y:S03]  /*f6f0*/  LDS.128 R4, [R216] ;  /* 0x00000000d8047984 */ /* 0x000e260000000c00 */
        /* <DEDUP_REMOVED lines=12> */
[----:B------:R-:W-:Y:S01]  /*f7c0*/  IMAD.U32 R48, R9, 0x10000, RZ ;  /* 0x0001000009307824 */ /* 0x000fe200078e00ff */
[----:B------:R-:W-:Y:S01]  /*f7d0*/  SHF.L.U32 R50, R11, 0x10, RZ ;  /* 0x000000100b327819 */ /* 0x000fe200000006ff */
[-C--:B------:R-:W-:Y:S01]  /*f7e0*/  FMUL.FTZ R52, R53, R47.reuse ;  /* 0x0000002f35347220 */ /* 0x080fe20000410000 */
[C---:B------:R-:W-:Y:S01]  /*f7f0*/  FMUL.FTZ R54, R51.reuse, R47 ;  /* 0x0000002f33367220 */ /* 0x040fe20000410000 */
[-C--:B------:R-:W-:Y:S01]  /*f800*/  FMUL.FTZ R33, R60, R8.reuse ;  /* 0x000000083c217220 */ /* 0x080fe20000410000 */
[----:B------:R-:W-:Y:S01]  /*f810*/  FMUL.FTZ R37, R56, R8 ;  /* 0x0000000838257220 */ /* 0x000fe20000410000 */
[-C--:B------:R-:W-:Y:S01]  /*f820*/  FFMA.FTZ R52, R51, R43.reuse, -R52 ;  /* 0x0000002b33347223 */ /* 0x080fe20000010834 */
[----:B------:R-:W-:Y:S01]  /*f830*/  FFMA.FTZ R54, R53, R43, R54 ;  /* 0x0000002b35367223 */ /* 0x000fe20000010036 */
[-C--:B------:R-:W-:Y:S01]  /*f840*/  FMUL.FTZ R43, R62, R48.reuse ;  /* 0x000000303e2b7220 */ /* 0x080fe20000410000 */
[----:B------:R-:W-:Y:S01]  /*f850*/  FMUL.FTZ R47, R58, R48 ;  /* 0x000000303a2f7220 */ /* 0x000fe20000410000 */
[----:B------:R-:W-:-:S02]  /*f860*/  IMAD.U32 R49, R10, 0x10000, RZ ;  /* 0x000100000a317824 */ /* 0x000fc400078e00ff */
[-C--:B------:R-:W-:Y:S01]  /*f870*/  FFMA.FTZ R33, R56, R4.reuse, -R33 ;  /* 0x0000000438217223 */ /* 0x080fe20000010821 */
[----:B------:R-:W-:Y:S01]  /*f880*/  IMAD.U32 R53, R39, 0x10000, RZ ;  /* 0x0001000027357824 */ /* 0x000fe200078e00ff */
[----:B------:R-:W-:Y:S01]  /*f890*/  LOP3.LUT R10, R10, 0xffff0000, RZ, 0xc0, !PT ;  /* 0xffff00000a0a7812 */ /* 0x000fe200078ec0ff */
[C---:B------:R-:W-:Y:S01]  /*f8a0*/  IMAD.U32 R51, R35.reuse, 0x10000, RZ ;  /* 0x0001000023337824 */ /* 0x040fe200078e00ff */
[----:B------:R-:W-:Y:S01]  /*f8b0*/  LOP3.LUT R48, R35, 0xffff0000, RZ, 0xc0, !PT ;  /* 0xffff000023307812 */ /* 0x000fe200078ec0ff */
[----:B------:R-:W-:Y:S01]  /*f8c0*/  FFMA.FTZ R37, R60, R4, R37 ;  /* 0x000000043c257223 */ /* 0x000fe20000010025 */
[----:B------:R-:W-:Y:S01]  /*f8d0*/  LOP3.LUT R56, R39, 0xffff0000, RZ, 0xc0, !PT ;  /* 0xffff000027387812 */ /* 0x000fe200078ec0ff */
[-C--:B------:R-:W-:Y:S01]  /*f8e0*/  FFMA.FTZ R43, R58, R44.reuse, -R43 ;  /* 0x0000002c3a2b7223 */ /* 0x080fe2000001082b */
[----:B------:R-:W-:Y:S01]  /*f8f0*/  FFMA.FTZ R47, R62, R44, R47 ;  /* 0x0000002c3e2f7223 */ /* 0x000fe2000001002f */
[-C--:B------:R-:W-:Y:S01]  /*f900*/  FMUL.FTZ R4, R53, R49.reuse ;  /* 0x0000003135047220 */ /* 0x080fe20000410000 */
[----:B------:R-:W-:Y:S01]  /*f910*/  FMUL.FTZ R44, R51, R49 ;  /* 0x00000031332c7220 */ /* 0x000fe20000410000 */
[----:B------:R-:W-:-:S02]  /*f920*/  IMAD.U32 R58, R41, 0x10000, RZ ;  /* 0x00010000293a7824 */ /* 0x000fc400078e00ff */
[-C--:B------:R-:W-:Y:S01]  /*f930*/  FMUL.FTZ R35, R56, R10.reuse ;  /* 0x0000000a38237220 */ /* 0x080fe20000410000 */
[----:B------:R-:W-:Y:S01]  /*f940*/  FMUL.FTZ R39, R48, R10 ;  /* 0x0000000a30277220 */ /* 0x000fe20000410000 */
[-C--:B------:R-:W-:Y:S01]  /*f950*/  FFMA.FTZ R8, R51, R45.reuse, -R4 ;  /* 0x0000002d33087223 */ /* 0x080fe20000010804 */
[----:B------:R-:W-:Y:S01]  /*f960*/  FFMA.FTZ R10, R53, R45, R44 ;  /* 0x0000002d350a7223 */ /* 0x000fe2000001002c */
[----:B------:R-:W-:Y:S01]  /*f970*/  LOP3.LUT R9, R9, 0xffff0000, RZ, 0xc0, !PT ;  /* 0xffff000009097812 */ /* 0x000fe200078ec0ff */
[----:B------:R-:W-:Y:S01]  /*f980*/  IMAD.U32 R4, R36, 0x10000, RZ ;  /* 0x0001000024047824 */ /* 0x000fe200078e00ff */
[----:B------:R-:W-:Y:S01]  /*f990*/  LOP3.LUT R11, R11, 0xffff0000, RZ, 0xc0, !PT ;  /* 0xffff00000b0b7812 */ /* 0x000fe200078ec0ff */
[-C--:B------:R-:W-:Y:S01]  /*f9a0*/  FMUL.FTZ R45, R58, R50.reuse ;  /* 0x000000323a2d7220 */ /* 0x080fe20000410000 */
[----:B------:R-:W-:Y:S01]  /*f9b0*/  LOP3.LUT R53, R38, 0xffff0000, RZ, 0xc0, !PT ;  /* 0xffff000026357812 */ /* 0x000fe200078ec0ff */
[----:B------:R-:W-:Y:S01]  /*f9c0*/  FMUL.FTZ R49, R4, R50 ;  /* 0x0000003204317220 */ /* 0x000fe20000410000 */
[----:B------:R-:W-:Y:S01]  /*f9d0*/  LOP3.LUT R51, R34, 0xffff0000, RZ, 0xc0, !PT ;  /* 0xffff000022337812 */ /* 0x000fe200078ec0ff */
[----:B------:R-:W-:Y:S01]  /*f9e0*/  FFMA.FTZ R45, R4, R46, -R45 ;  /* 0x0000002e042d7223 */ /* 0x000fe2000001082d */
[----:B------:R-:W-:Y:S01]  /*f9f0*/  LOP3.LUT R41, R36, 0xffff0000, RZ, 0xc0, !PT ;  /* 0xffff000024297812 */ /* 0x000fe200078ec0ff */
[-C--:B------:R-:W-:Y:S01]  /*fa00*/  FFMA.FTZ R35, R48, R6.reuse, -R35 ;  /* 0x0000000630237223 */ /* 0x080fe20000010823 */
[----:B------:R-:W-:Y:S01]  /*fa10*/  FFMA.FTZ R39, R56, R6, R39 ;  /* 0x0000000638277223 */ /* 0x000fe20000010027 */
[----:B------:R-:W-:Y:S01]  /*fa20*/  FMUL.FTZ R4, R53, R9 ;  /* 0x0000000935047220 */ /* 0x000fe20000410000 */
[----:B------:R-:W-:Y:S01]  /*fa30*/  FMUL.FTZ R38, R55, R11 ;  /* 0x0000000b37267220 */ /* 0x000fe20000410000 */
[----:B------:R-:W-:Y:S01]  /*fa40*/  FMUL.FTZ R6, R51, R9 ;  /* 0x0000000933067220 */ /* 0x000fe20000410000 */
[----:B------:R-:W-:Y:S01]  /*fa50*/  FMUL.FTZ R44, R41, R11 ;  /* 0x0000000b292c7220 */ /* 0x000fe20000410000 */
        /* <DEDUP_REMOVED lines=15> */
.L_x_615:
[----:B------:R-:W-:Y:S05]  /*fb50*/  BSYNC B1 ;  /* 0x0000000000017941 */ /* 0x000fea0003800000 */
.L_x_614:
[----:B------:R-:W-:Y:S04]  /*fb60*/  BSSY B1, `(.L_x_616) ;  /* 0x0000058000017945 */ /* 0x000fe80003800000 */
[----:B------:R-:W-:Y:S05]  /*fb70*/  @P1 BRA `(.L_x_617) ;  /* 0x0000000400581947 */ /* 0x000fea0003800000 */
[----:B0123--:R-:W-:Y:S01]  /*fb80*/  LEA.HI R4, R0, R209, RZ, 0x1d ;  /* 0x000000d100047211 */ /* 0x00ffe200078fe8ff */
[C---:B------:R-:W-:Y:S01]  /*fb90*/  IMAD.U32 R46, R29.reuse, 0x10000, RZ ;  /* 0x000100001d2e7824 */ /* 0x040fe200078e00ff */
[----:B------:R-:W-:Y:S01]  /*fba0*/  LOP3.LUT R48, R29, 0xffff0000, RZ, 0xc0, !PT ;  /* 0xffff00001d307812 */ /* 0x000fe200078ec0ff */
[----:B------:R-:W-:Y:S01]  /*fbb0*/  IMAD.U32 R44, R25, 0x10000, RZ ;  /* 0x00010000192c7824 */ /* 0x000fe200078e00ff */
[----:B------:R-:W-:Y:S01]  /*fbc0*/  SHF.R.S32.HI R5, RZ, 0x1f, R4 ;  /* 0x0000001fff057819 */ /* 0x000fe20000011404 */
[----:B------:R-:W-:Y:S02]  /*fbd0*/  IMAD.SHL.U32 R6, R4, 0x8, RZ ;  /* 0x0000000804067824 */ /* 0x000fe400078e00ff */
[----:B------:R-:W-:Y:S01]  /*fbe0*/  IMAD.U32 R49, R30, 0x10000, RZ ;  /* 0x000100001e317824 */ /* 0x000fe200078e00ff */
[----:B------:R-:W-:Y:S01]  /*fbf0*/  LEA.HI R4, R5, R4, RZ, 0x3 ;  /* 0x0000000405047211 */ /* 0x000fe200078f18ff */
[----:B------:R-:W-:Y:S01]  /*fc00*/  IMAD.U32 R47, R26, 0x10000, RZ ;  /* 0x000100001a2f7824 */ /* 0x000fe200078e00ff */
[----:B------:R-:W-:Y:S01]  /*fc10*/  LOP3.LUT R5, R187, 0x38, R6, 0xf8, !PT ;  /* 0x00000038bb057812 */ /* 0x000fe200078ef806 */
[----:B------:R-:W-:-:S02]  /*fc20*/  IMAD.U32 R50, R31, 0x10000, RZ ;  /* 0x000100001f327824 */ /* 0x000fc400078e00ff */
        /* <DEDUP_REMOVED lines=20> */
[----:B------:R-:W-:Y:S01]  /*fd70*/  FMUL.FTZ R29, R44, R38 ;  /* 0x000000262c1d7220 */ /* 0x000fe20000410000 */
[----:B------:R-:W-:Y:S01]  /*fd80*/  LOP3.LUT R38, R25, 0xffff0000, RZ, 0xc0, !PT ;  /* 0xffff000019267812 */ /* 0x000fe200078ec0ff */
[----:B------:R-:W-:Y:S01]  /*fd90*/  FMUL.FTZ R25, R48, R8 ;  /* 0x0000000830197220 */ /* 0x000fe20000410000 */
[----:B------:R-:W-:-:S02]  /*fda0*/  IMAD.U32 R41, R10, 0x10000, RZ ;  /* 0x000100000a297824 */ /* 0x000fc400078e00ff */
[-C--:B------:R-:W-:Y:S01]  /*fdb0*/  FFMA.FTZ R43, R44, R34.reuse, -R43 ;  /* 0x000000222c2b7223 */ /* 0x080fe2000001082b */
[----:B------:R-:W-:Y:S01]  /*fdc0*/  FFMA.FTZ R29, R46, R34, R29 ;  /* 0x000000222e1d7223 */ /* 0x000fe2000001001d */
[C---:B------:R-:W-:Y:S01]  /*fdd0*/  FMUL.FTZ R45, R38.reuse, R8 ;  /* 0x00000008262d7220 */ /* 0x040fe20000410000 */
[-C--:B------:R-:W-:Y:S01]  /*fde0*/  FFMA.FTZ R8, R38, R4.reuse, -R25 ;  /* 0x0000000426087223 */ /* 0x080fe20000010819 */
[----:B------:R-:W-:Y:S01]  /*fdf0*/  LOP3.LUT R10, R10, 0xffff0000, RZ, 0xc0, !PT ;  /* 0xffff00000a0a7812 */ /* 0x000fe200078ec0ff */
[-C--:B------:R-:W-:Y:S01]  /*fe00*/  FMUL.FTZ R38, R49, R39.reuse ;  /* 0x0000002731267220 */ /* 0x080fe20000410000 */
[----:B------:R-:W-:Y:S01]  /*fe10*/  FFMA.FTZ R34, R48, R4, R45 ;  /* 0x0000000430227223 */ /* 0x000fe2000001002d */
[----:B------:R-:W-:Y:S01]  /*fe20*/  IMAD.U32 R4, R27, 0x10000, RZ ;  /* 0x000100001b047824 */ /* 0x000fe200078e00ff */
[----:B------:R-:W-:Y:S01]  /*fe30*/  LOP3.LUT R48, R31, 0xffff0000, RZ, 0xc0, !PT ;  /* 0xffff00001f307812 */ /* 0x000fe200078ec0ff */
[----:B------:R-:W-:Y:S01]  /*fe40*/  FMUL.FTZ R44, R47, R39 ;  /* 0x000000272f2c7220 */ /* 0x000fe20000410000 */
[----:B------:R-:W-:Y:S01]  /*fe50*/  FMUL.FTZ R25, R50, R41 ;  /* 0x0000002932197220 */ /* 0x000fe20000410000 */
[----:B------:R-:W-:Y:S01]  /*fe60*/  LOP3.LUT R46, R27, 0xffff0000, RZ, 0xc0, !PT ;  /* 0xffff00001b2e7812 */ /* 0x000fe200078ec0ff */
[----:B------:R-:W-:-:S02]  /*fe70*/  IMAD.U32 R45, R32, 0x10000, RZ ;  /* 0x00010000202d7824 */ /* 0x000fc400078e00ff */
[C---:B------:R-:W-:Y:S01]  /*fe80*/  FMUL.FTZ R41, R4.reuse, R41 ;  /* 0x0000002904297220 */ /* 0x040fe20000410000 */
[-C--:B------:R-:W-:Y:S01]  /*fe90*/  FFMA.FTZ R38, R47, R35.reuse, -R38 ;  /* 0x000000232f267223 */ /* 0x080fe20000010826 */
[----:B------:R-:W-:Y:S01]  /*fea0*/  FFMA.FTZ R44, R49, R35, R44 ;  /* 0x00000023312c7223 */ /* 0x000fe2000001002c */
[----:B------:R-:W-:Y:S01]  /*feb0*/  FFMA.FTZ R25, R4, R36, -R25 ;  /* 0x0000002404197223 */ /* 0x000fe20000010819 */
[----:B------:R-:W-:Y:S01]  /*fec0*/  FMUL.FTZ R27, R48, R10 ;  /* 0x0000000a301b7220 */ /* 0x000fe20000410000 */
[----:B------:R-:W-:Y:S02]  /*fed0*/  IMAD.U32 R35, R28, 0x10000, RZ ;  /* 0x000100001c237824 */ /* 0x000fe400078e00ff */
[----:B------:R-:W-:Y:S01]  /*fee0*/  FMUL.FTZ R4, R45, R42 ;  /* 0x0000002a2d047220 */ /* 0x000fe20000410000 */
[----:B------:R-:W-:Y:S01]  /*fef0*/  FMUL.FTZ R31, R46, R10 ;  /* 0x0000000a2e1f7220 */ /* 0x000fe20000410000 */
[----:B------:R-:W-:Y:S01]  /*ff00*/  FFMA.FTZ R10, R50, R36, R41 ;  /* 0x00000024320a7223 */ /* 0x000fe20000010029 */
[----:B------:R-:W-:Y:S01]  /*ff10*/  FFMA.FTZ R36, R46, R6, -R27 ;  /* 0x000000062e247223 */ /* 0x000fe2000001081b */
[----:B------:R-:W-:Y:S01]  /*ff20*/  LOP3.LUT R9, R9, 0xffff0000, RZ, 0xc0, !PT ;  /* 0xffff000009097812 */ /* 0x000fe200078ec0ff */
[C---:B------:R-:W-:Y:S01]  /*ff30*/  FMUL.FTZ R42, R35.reuse, R42 ;  /* 0x0000002a232a7220 */ /* 0x040fe20000410000 */
[-C--:B------:R-:W-:Y:S01]  /*ff40*/  FFMA.FTZ R27, R35, R37.reuse, -R4 ;  /* 0x00000025231b7223 */ /* 0x080fe20000010804 */
[----:B------:R-:W-:Y:S01]  /*ff50*/  LOP3.LUT R41, R30, 0xffff0000, RZ, 0xc0, !PT ;  /* 0xffff00001e297812 */ /* 0x000fe200078ec0ff */
[----:B------:R-:W-:Y:S01]  /*ff60*/  FFMA.FTZ R31, R48, R6, R31 ;  /* 0x00000006301f7223 */ /* 0x000fe2000001001f */
[----:B------:R-:W-:Y:S01]  /*ff70*/  LOP3.LUT R11, R11, 0xffff0000, RZ, 0xc0, !PT ;  /* 0xffff00000b0b7812 */ /* 0x000fe200078ec0ff */
[----:B------:R-:W-:Y:S01]  /*ff80*/  FFMA.FTZ R42, R45, R37, R42 ;  /* 0x000000252d2a7223 */ /* 0x000fe2000001002a */
[----:B------:R-:W-:Y:S01]  /*ff90*/  LOP3.LUT R35, R26, 0xffff0000, RZ, 0xc0, !PT ;  /* 0xffff00001a237812 */ /* 0x000fe200078ec0ff */
[----:B------:R-:W-:Y:S01]  /*ffa0*/  FMUL.FTZ R4, R41, R9 ;  /* 0x0000000929047220 */ /* 0x000fe20000410000 */
[----:B------:R-:W-:-:S02]  /*ffb0*/  LOP3.LUT R47, R32, 0xffff0000, RZ, 0xc0, !PT ;  /* 0xffff0000202f7812 */ /* 0x000fc400078ec0ff */
[----:B------:R-:W-:Y:S01]  /*ffc0*/  LOP3.LUT R39, R28, 0xffff0000, RZ, 0xc0, !PT ;  /* 0xffff00001c277812 */ /* 0x000fe200078ec0ff */
[C---:B------:R-:W-:Y:S01]  /*ffd0*/  FMUL.FTZ R6, R35.reuse, R9 ;  /* 0x0000000923067220 */ /* 0x040fe20000410000 */
[----:B------:R-:W-:Y:S01]  /*ffe0*/  FFMA.FTZ R9, R35, R5, -R4 ;  /* 0x0000000523097223 */ /* 0x000fe20000010804 */
[----:B------:R-:W-:Y:S01]  /*fff0*/  FMUL.FTZ R26, R47, R11 ;  /* 0x0000000b2f1a7220 */ /* 0x000fe20000410000 */
[----:B------:R-:W-:Y:S01]  /*10000*/  F2FP.BF16.F32.PACK_AB R4, R8, R43 ;  /* 0x0000002b0804723e */ /* 0x000fe200000010ff */
[----:B------:R-:W-:Y:S01]  /*10010*/  FMUL.FTZ R28, R39, R11 ;  /* 0x0000000b271c7220 */ /* 0x000fe20000410000 */
[----:B------:R-:W-:Y:S01]  /*10020*/  FFMA.FTZ R11, R41, R5, R6 ;  /* 0x00000005290b7223 */ /* 0x000fe20000010006 */
[-C--:B------:R-:W-:Y:S01]  /*10030*/  FFMA.FTZ R26, R39, R7.reuse, -R26 ;  /* 0x00000007271a7223 */ /* 0x080fe2000001081a */
[----:B------:R-:W-:Y:S01]  /*10040*/  F2FP.BF16.F32.PACK_AB R5, R9, R38 ;  /* 0x000000260905723e */ /* 0x000fe200000010ff */
[----:B------:R-:W-:Y:S01]  /*10050*/  FFMA.FTZ R35, R47, R7, R28 ;  /* 0x000000072f237223 */ /* 0x000fe2000001001c */
[----:B------:R-:W-:-:S02]  /*10060*/  F2FP.BF16.F32.PACK_AB R6, R36, R25 ;  /* 0x000000192406723e */ /* 0x000fc400000010ff */
[----:B------:R-:W-:Y:S02]  /*10070*/  F2FP.BF16.F32.PACK_AB R9, R11, R44 ;  /* 0x0000002c0b09723e */ /* 0x000fe400000010ff */
[----:B------:R-:W-:Y:S02]  /*10080*/  F2FP.BF16.F32.PACK_AB R7, R26, R27 ;  /* 0x0000001b1a07723e */ /* 0x000fe400000010ff */
[----:B------:R-:W-:Y:S02]  /*10090*/  F2FP.BF16.F32.PACK_AB R10, R31, R10 ;  /* 0x0000000a1f0a723e */ /* 0x000fe400000010ff */
[----:B------:R-:W-:Y:S01]  /*100a0*/  F2FP.BF16.F32.PACK_AB R8, R34, R29 ;  /* 0x0000001d2208723e */ /* 0x000fe200000010ff */
[----:B------:R4:W-:Y:S01]  /*100b0*/  STS.128 [R213], R4 ;  /* 0x00000004d5007388 */ /* 0x0009e20000000c00 */
[----:B------:R-:W-:-:S05]  /*100c0*/  F2FP.BF16.F32.PACK_AB R11, R35, R42 ;  /* 0x0000002a230b723e */ /* 0x000fca00000010ff */
[----:B------:R4:W-:Y:S02]  /*100d0*/  STS.128 [R33+0x10400], R8 ;  /* 0x0104000821007388 */ /* 0x0009e40000000c00 */
.L_x_617:
[----:B------:R-:W-:Y:S05]  /*100e0*/  BSYNC B1 ;  /* 0x0000000000017941 */ /* 0x000fea0003800000 */
.L_x_616:
[----:B------:R-:W-:Y:S05]  /*100f0*/  @P2 BRA `(.L_x_589) ;  /* 0x0000000400582947 */ /* 0x000fea0003800000 */
[----:B------:R-:W-:Y:S01]  /*10100*/  LEA.HI R0, R0, R215, RZ, 0x1d ;  /* 0x000000d700007211 */ /* 0x000fe200078fe8ff */
[C---:B------:R-:W-:Y:S01]  /*10110*/  IMAD.U32 R35, R15.reuse, 0x10000, RZ ;  /* 0x000100000f237824 */ /* 0x040fe200078e00ff */
[----:B------:R-:W-:Y:S01]  /*10120*/  LOP3.LUT R44, R15, 0xffff0000, RZ, 0xc0, !PT ;  /* 0xffff00000f2c7812 */ /* 0x000fe200078ec0ff */
[C---:B----4-:R-:W-:Y:S01]  /*10130*/  IMAD.U32 R33, R3.reuse, 0x10000, RZ ;  /* 0x0001000003217824 */ /* 0x050fe200078e00ff */
[----:B0123--:R-:W-:Y:S01]  /*10140*/  SHF.R.S32.HI R5, RZ, 0x1f, R0 ;  /* 0x0000001fff057819 */ /* 0x00ffe20000011400 */
        /* <DEDUP_REMOVED lines=8> */
[----:B------:R-:W-:Y:S02]  /*101d0*/  LOP3.LUT R0, R5, R218, RZ, 0x3c, !PT ;  /* 0x000000da05007212 */ /* 0x000fe400078e3cff */
[----:B------:R-:W-:Y:S02]  /*101e0*/  LOP3.LUT R39, R24, 0xffff0000, RZ, 0xc0, !PT ;  /* 0xffff000018277812 */ /* 0x000fe400078ec0ff */
        /* <DEDUP_REMOVED lines=71> */
.L_x_589:
[----:B------:R-:W-:Y:S05]  /*10660*/  BSYNC B0 ;  /* 0x0000000000007941 */ /* 0x000fea0003800000 */
.L_x_567:
[----:B------:R-:W-:Y:S01]  /*10670*/  @!PT LDS RZ, [RZ] ;  /* 0x00000000fffff984 */ /* 0x000fe20000000800 */
[----:B------:R-:W-:Y:S01]  /*10680*/  @!PT LDS RZ, [RZ] ;  /* 0x00000000fffff984 */ /* 0x000fe20000000800 */
[----:B------:R-:W-:Y:S01]  /*10690*/  @!PT LDS RZ, [RZ] ;  /* 0x00000000fffff984 */ /* 0x000fe20000000800 */
[----:B------:R-:W-:Y:S01]  /*106a0*/  @!PT LDS RZ, [RZ] ;  /* 0x00000000fffff984 */ /* 0x000fe20000000800 */
[----:B------:R5:W-:Y:S06]  /*106b0*/  MEMBAR.ALL.CTA ;  /* 0x0000000000007992 */ /* 0x000bec0000008000 */
[----:B-----5:R-:W5:Y:S01]  /*106c0*/  FENCE.VIEW.ASYNC.S ;  /* 0x00000000000073c6 */ /* 0x020f620000000000 */
[----:B------:R-:W-:Y:S05]  /*106d0*/  WARPSYNC.ALL ;  /* 0x0000000000007948 */ /* 0x000fea0003800000 */
[----:B-----5:R-:W-:Y:S06]  /*106e0*/  BAR.SYNC.DEFER_BLOCKING 0xd, 0x100 ;  /* 0x0344000000007b1d */ /* 0x020fec0000010000 */
.L_x_565:
[----:B------:R-:W-:-:S13]  /*106f0*/  ISETP.NE.AND P0, PT, R188, 0x3, PT ;  /* 0x00000003bc00780c */ /* 0x000fda0003f05270 */
[----:B------:R-:W-:Y:S05]  /*10700*/  @!P0 BRA `(.L_x_618) ;  /* 0x0000000000048947 */ /* 0x000fea0003800000 */
[----:B------:R-:W-:Y:S01]  /*10710*/  BPT.TRAP 0x1 ;  /* 0x000000040000795c */ /* 0x000fe20000300000 */
.L_x_618:
[----:B0-----:R-:W-:Y:S01]  /*10720*/  IMAD R0, R192, 0x8, R2 ;  /* 0x00000008c0007824 */ /* 0x001fe200078e0202 */
[----:B-1-3--:R-:W-:-:S04]  /*10730*/  SHF.L.U32 R3, R194, 0x1f, RZ ;  /* 0x0000001fc2037819 */ /* 0x00afc800000006ff */
[----:B------:R0:W1:Y:S01]  /*10740*/  SYNCS.PHASECHK.TRANS64.TRYWAIT P2, [R0+URZ+0x34830], R3 ;  /* 0x03483003000075a7 */ /* 0x000062000804017f */
[----:B------:R-:W-:Y:S05]  /*10750*/  @!P0 BRA `(.L_x_619) ;  /* 0x0000000000048947 */ /* 0x000fea0003800000 */
[----:B------:R-:W-:Y:S01]  /*10760*/  BPT.TRAP 0x1 ;  /* 0x000000040000795c */ /* 0x000fe20000300000 */
.L_x_619:
[----:B--2-4-:R-:W2:Y:S01]  /*10770*/  S2R R4, SR_TID.X ;  /* 0x0000000000047919 */ /* 0x014ea20000002100 */
[----:B------:R-:W-:Y:S01]  /*10780*/  IMAD.MOV.U32 R151, RZ, RZ, RZ ;  /* 0x000000ffff977224 */ /* 0x000fe200078e00ff */
[----:B--2---:R-:W-:-:S04]  /*10790*/  LOP3.LUT R4, R4, 0x7f, RZ, 0xc0, !PT ;  /* 0x0000007f04047812 */ /* 0x004fc800078ec0ff */
[----:B------:R-:W-:Y:S01]  /*107a0*/  ISETP.NE.AND P1, PT, R4, RZ, PT ;  /* 0x000000ff0400720c */ /* 0x000fe20003f25270 */
[----:B-1----:R-:W-:-:S12]  /*107b0*/  @P2 BRA `(.L_x_620) ;  /* 0x0000000000082947 */ /* 0x002fd80003800000 */
[----:B------:R-:W1:Y:S02]  /*107c0*/  SYNCS.PHASECHK.TRANS64.TRYWAIT P2, [R0+URZ+0x34830], R3 ;  /* 0x03483003000075a7 */ /* 0x000e64000804017f */
[----:B-1----:R-:W-:Y:S05]  /*107d0*/  @!P2 BRA `(.L_x_621) ;  /* 0x000000ec0040a947 */ /* 0x002fea0003800000 */
.L_x_620:
[----:B------:R-:W-:Y:S05]  /*107e0*/  WARPSYNC.ALL ;  /* 0x0000000000007948 */ /* 0x000fea0003800000 */
[----:B01----:R-:W-:Y:S01]  /*107f0*/  VIADD R3, R2, 0x1c400 ;  /* 0x0001c40002037836 */ /* 0x003fe20000000000 */
[----:B------:R-:W-:Y:S01]  /*10800*/  R2UR UR4, R40 ;  /* 0x00000000280472ca */ /* 0x000fe200000e0000 */
[----:B------:R-:W-:Y:S01]  /*10810*/  IMAD.MOV.U32 R7, RZ, RZ, 0x40000040 ;  /* 0x40000040ff077424 */ /* 0x000fe200078e00ff */
[----:B------:R-:W-:Y:S01]  /*10820*/  WARPGROUP.ARRIVE ;  /* 0x00000000000079c5 */ /* 0x000fe20000000000 */
[----:B------:R-:W-:Y:S01]  /*10830*/  UMOV UR9, 0x40000040 ;  /* 0x4000004000097882 */ /* 0x000fe20000000000 */
[----:B------:R-:W-:Y:S01]  /*10840*/  SHF.R.U32.HI R3, RZ, 0x4, R3 ;  /* 0x00000004ff037819 */ /* 0x000fe20000011603 */
[----:B------:R-:W-:Y:S01]  /*10850*/  IMAD.MOV.U32 R9, RZ, RZ, 0x40000040 ;  /* 0x40000040ff097424 */ /* 0x000fe200078e00ff */
[----:B------:R-:W-:Y:S01]  /*10860*/  R2UR UR11, R7 ;  /* 0x00000000070b72ca */ /* 0x000fe200000e0000 */
[----:B------:R-:W-:Y:S01]  /*10870*/  IMAD.U32 R11, RZ, RZ, UR9 ;  /* 0x00000009ff0b7e24 */ /* 0x000fe2000f8e00ff */
[----:B------:R-:W-:Y:S01]  /*10880*/  LOP3.LUT R3, R3, 0x3fff, RZ, 0xc0, !PT ;  /* 0x00003fff03037812 */ /* 0x000fe200078ec0ff */
[----:B------:R-:W-:Y:S01]  /*10890*/  UMOV UR57, 0x40000040 ;  /* 0x4000004000397882 */ /* 0x000fe20000000000 */
[----:B------:R-:W-:Y:S01]  /*108a0*/  UMOV UR53, 0x40000040 ;  /* 0x4000004000357882 */ /* 0x000fe20000000000 */
[----:B------:R-:W-:Y:S01]  /*108b0*/  UMOV UR49, 0x40000040 ;  /* 0x4000004000317882 */ /* 0x000fe20000000000 */
[----:B------:R-:W-:Y:S01]  /*108c0*/  LOP3.LUT R5, R3, 0x10000, RZ, 0xfc, !PT ;  /* 0x0001000003057812 */ /* 0x000fe200078efcff */
[----:B------:R-:W-:Y:S01]  /*108d0*/  ULOP3.LUT UR4, UR4, 0x10000, URZ, 0xfc, !UPT ;  /* 0x0001000004047892 */ /* 0x000fe2000f8efc3f */
[----:B------:R-:W-:Y:S01]  /*108e0*/  IMAD.MOV.U32 R7, RZ, RZ, 0x40000040 ;  /* 0x40000040ff077424 */ /* 0x000fe200078e00ff */
[----:B------:R-:W-:Y:S01]  /*108f0*/  UMOV UR45, 0x40000040 ;  /* 0x40000040002d7882 */ /* 0x000fe20000000000 */
[----:B------:R-:W-:Y:S01]  /*10900*/  UMOV UR41, 0x40000040 ;  /* 0x4000004000297882 */ /* 0x000fe20000000000 */
[----:B------:R-:W-:Y:S01]  /*10910*/  IMAD R6, R192, 0xc00, R5 ;  /* 0x00000c00c0067824 */ /* 0x000fe200078e0205 */
[----:B------:R-:W-:Y:S01]  /*10920*/  UIADD3 UR5, UR4, 0x2, URZ ;  /* 0x0000000204057890 */ /* 0x000fe2000fffe03f */
[----:B------:R-:W-:Y:S01]  /*10930*/  R2UR UR43, R7 ;  /* 0x00000000072b72ca */ /* 0x000fe200000e0000 */
[----:B------:R-:W-:Y:S01]  /*10940*/  UMOV UR8, UR4 ;  /* 0x0000000400087c82 */ /* 0x000fe20008000000 */
[C---:B------:R-:W-:Y:S01]  /*10950*/  VIADD R8, R6.reuse, 0x2 ;  /* 0x0000000206087836 */ /* 0x040fe20000000000 */
[----:B------:R-:W-:Y:S01]  /*10960*/  R2UR UR10, R6 ;  /* 0x00000000060a72ca */ /* 0x000fe200000e0000 */
[----:B------:R-:W-:Y:S01]  /*10970*/  IMAD.U32 R10, RZ, RZ, UR8 ;  /* 0x00000008ff0a7e24 */ /* 0x000fe2000f8e00ff */
[----:B------:R-:W-:Y:S01]  /*10980*/  UIADD3 UR56, UR4, 0x406, URZ ;  /* 0x0000040604387890 */ /* 0x000fe2000fffe03f */
[----:B------:R-:W-:Y:S01]  /*10990*/  P2R R12, PR, RZ, 0x1 ;  /* 0x00000001ff0c7803 */ /* 0x000fe20000000000 */
[----:B------:R-:W-:Y:S01]  /*109a0*/  UIADD3 UR52, UR4, 0x800, URZ ;  /* 0x0000080004347890 */ /* 0x000fe2000fffe03f */
[----:B------:R-:W-:Y:S01]  /*109b0*/  @!P1 VIADD R0, R0, 0x34840 ;  /* 0x0003484000009836 */ /* 0x000fe20000000000 */
[----:B------:R0:W-:Y:S01]  /*109c0*/  STL.64 [R1+0x30], R10 ;  /* 0x0000300a01007387 */ /* 0x0001e20000100a00 */
[----:B------:R-:W-:Y:S01]  /*109d0*/  UIADD3 UR48, UR4, 0x802, URZ ;  /* 0x0000080204307890 */ /* 0x000fe2000fffe03f */
[----:B------:R-:W-:Y:S01]  /*109e0*/  BSSY B0, `(.L_x_622) ;  /* 0x00005b8000007945 */ /* 0x000fe20003800000 */
[----:B------:R-:W-:Y:S01]  /*109f0*/  UIADD3 UR44, UR4, 0x804, URZ ;  /* 0x00000804042c7890 */ /* 0x000fe2000fffe03f */
[----:B------:R-:W-:Y:S01]  /*10a00*/  @!P1 PRMT R0, RZ, 0x654, R0 ;  /* 0x00000654ff009816 */ /* 0x000fe20000000000 */
[----:B------:R-:W-:Y:S01]  /*10a10*/  UIADD3 UR40, UR4, 0x806, URZ ;  /* 0x0000080604287890 */ /* 0x000fe2000fffe03f */
[--C-:B------:R-:W-:Y:S01]  /*10a20*/  IMAD.MOV.U32 R150, RZ, RZ, R151.reuse ;  /* 0x000000ffff967224 */ /* 0x100fe200078e0097 */
[----:B------:R-:W-:Y:S01]  /*10a30*/  HGMMA.64x128x16.F32.BF16 R24, gdesc[UR8], RZ, !UPT, gsb0 ;  /* 0x01e00000081879f0 */ /* 0x000fe2000c0018ff */
[----:B------:R-:W-:Y:S01]  /*10a40*/  R2UR UR10, R8 ;  /* 0x00000000080a72ca */ /* 0x000fe200000e0000 */
[----:B------:R-:W-:Y:S01]  /*10a50*/  UMOV UR8, UR5 ;  /* 0x0000000500087c82 */ /* 0x000fe20008000000 */
[----:B------:R-:W-:Y:S01]  /*10a60*/  R2UR UR11, R9 ;  /* 0x00000000090b72ca */ /* 0x000fe200000e0000 */
[----:B------:R-:W-:Y:S01]  /*10a70*/  UMOV UR9, 0x40000040 ;  /* 0x4000004000097882 */ /* 0x000fe20000000000 */
[----:B------:R-:W-:Y:S01]  /*10a80*/  VIADD R8, R6, 0x4 ;  /* 0x0000000406087836 */ /* 0x000fe20000000000 */
[----:B------:R-:W-:Y:S01]  /*10a90*/  UIADD3 UR5, UR4, 0x4, URZ ;  /* 0x0000000404057890 */ /* 0x000fe2000fffe03f */
[----:B------:R-:W-:Y:S01]  /*10aa0*/  IMAD.MOV.U32 R9, RZ, RZ, 0x40000040 ;  /* 0x40000040ff097424 */ /* 0x000fe200078e00ff */
[-C--:B------:R-:W-:Y:S01]  /*10ab0*/  MOV R145, R151.reuse ;  /* 0x0000009700917202 */ /* 0x080fe20000000f00 */
[----:B0-----:R-:W-:Y:S01]  /*10ac0*/  IMAD.U32 R10, RZ, RZ, UR8 ;  /* 0x00000008ff0a7e24 */ /* 0x001fe2000f8e00ff */
[-C--:B------:R-:W-:Y:S01]  /*10ad0*/  MOV R126, R151.reuse ;  /* 0x00000097007e7202 */ /* 0x080fe20000000f00 */
[----:B------:R-:W-:Y:S01]  /*10ae0*/  IMAD.U32 R11, RZ, RZ, UR9 ;  /* 0x00000009ff0b7e24 */ /* 0x000fe2000f8e00ff */
[----:B------:R-:W-:Y:S01]  /*10af0*/  MOV R88, R151 ;  /* 0x0000009700587202 */ /* 0x000fe20000000f00 */
[----:B------:R-:W-:-:S02]  /*10b00*/  IMAD.MOV.U32 R149, RZ, RZ, R151 ;  /* 0x000000ffff957224 */ /* 0x000fc400078e0097 */
[--C-:B------:R-:W-:Y:S01]  /*10b10*/  IMAD.MOV.U32 R148, RZ, RZ, R151.reuse ;  /* 0x000000ffff947224 */ /* 0x100fe200078e0097 */
[----:B------:R0:W-:Y:S01]  /*10b20*/  STL.64 [R1+0x28], R10 ;  /* 0x0000280a01007387 */ /* 0x0001e20000100a00 */
[--C-:B-----5:R-:W-:Y:S02]  /*10b30*/  IMAD.MOV.U32 R147, RZ, RZ, R151.reuse ;  /* 0x000000ffff937224 */ /* 0x120fe400078e0097 */
        /* <DEDUP_REMOVED lines=33> */
[----:B------:R-:W-:Y:S01]  /*10d50*/  IMAD.MOV.U32 R90, RZ, RZ, R151 ;  /* 0x000000ffff5a7224 */ /* 0x000fe200078e0097 */
[----:B------:R-:W-:-:S02]  /*10d60*/  WARPGROUP.DEPBAR.LE gsb0, 0x0 ;  /* 0x00008000000079c5 */ /* 0x000fc40000010000 */
[----:B------:R-:W-:-:S06]  /*10d70*/  WARPGROUP.ARRIVE ;  /* 0x00000000000079c5 */ /* 0x000fcc0000000000 */
[----:B------:R-:W-:Y:S01]  /*10d80*/  HGMMA.64x128x16.F32.BF16 R24, gdesc[UR8], R24, gsb0 ;  /* 0x01e00000081879f0 */ /* 0x000fe20008001818 */
[----:B------:R-:W-:Y:S01]  /*10d90*/  R2UR UR10, R8 ;  /* 0x00000000080a72ca */ /* 0x000fe200000e0000 */
[----:B------:R-:W-:Y:S01]  /*10da0*/  UMOV UR8, UR5 ;  /* 0x0000000500087c82 */ /* 0x000fe20008000000 */
[----:B------:R-:W-:Y:S01]  /*10db0*/  R2UR UR11, R9 ;  /* 0x00000000090b72ca */ /* 0x000fe200000e0000 */
[----:B------:R-:W-:Y:S01]  /*10dc0*/  UMOV UR9, 0x40000040 ;  /* 0x4000004000097882 */ /* 0x000fe20000000000 */
[----:B------:R-:W-:Y:S01]  /*10dd0*/  VIADD R8, R6, 0x6 ;  /* 0x0000000606087836 */ /* 0x000fe20000000000 */
[----:B------:R-:W-:Y:S01]  /*10de0*/  UIADD3 UR5, UR4, 0x6, URZ ;  /* 0x0000000604057890 */ /* 0x000fe2000fffe03f */
[----:B------:R-:W-:Y:S01]  /*10df0*/  IMAD.MOV.U32 R9, RZ, RZ, 0x40000040 ;  /* 0x40000040ff097424 */ /* 0x000fe200078e00ff */
[----:B0-----:R-:W-:Y:S01]  /*10e00*/  MOV R10, UR8 ;  /* 0x00000008000a7c02 */ /* 0x001fe20008000f00 */
[----:B------:R-:W-:-:S05]  /*10e10*/  IMAD.U32 R11, RZ, RZ, UR9 ;  /* 0x00000009ff0b7e24 */ /* 0x000fca000f8e00ff */
[----:B------:R0:W-:Y:S01]  /*10e20*/  STL.64 [R1+0x20], R10 ;  /* 0x0000200a01007387 */ /* 0x0001e20000100a00 */
[----:B------:R-:W-:Y:S02]  /*10e30*/  WARPGROUP.DEPBAR.LE gsb0, 0x0 ;  /* 0x00008000000079c5 */ /* 0x000fe40000010000 */
        /* <DEDUP_REMOVED lines=8> */
[----:B------:R-:W-:Y:S02]  /*10ec0*/  IMAD.MOV.U32 R9, RZ, RZ, 0x40000040 ;  /* 0x40000040ff097424 */ /* 0x000fe400078e00ff */
[----:B0-----:R-:W-:Y:S02]  /*10ed0*/  IMAD.U32 R10, RZ, RZ, UR8 ;  /* 0x00000008ff0a7e24 */ /* 0x001fe4000f8e00ff */
        /* <DEDUP_REMOVED lines=25> */
[----:B0-----:R-:W-:Y:S01]  /*11070*/  IMAD.U32 R10, RZ, RZ, UR8 ;  /* 0x00000008ff0a7e24 */ /* 0x001fe2000f8e00ff */
[----:B------:R-:W-:Y:S01]  /*11080*/  ULDC UR4, c[0x0][0x9d8] ;  /* 0x0002760000047ab9 */ /* 0x000fe20000000800 */
        /* <DEDUP_REMOVED lines=10> */
[----:B------:R-:W-:Y:S01]  /*11130*/  MOV R9, 0x40000040 ;  /* 0x4000004000097802 */ /* 0x000fe20000000f00 */
[----:B0-----:R-:W-:Y:S01]  /*11140*/  IMAD.U32 R10, RZ, RZ, UR8 ;  /* 0x00000008ff0a7e24 */ /* 0x001fe2000f8e00ff */
[----:B------:R-:W-:Y:S01]  /*11150*/  ULDC UR5, c[0x0][0x988] ;  /* 0x0002620000057ab9 */ /* 0x000fe20000000800 */
[----:B------:R-:W-:Y:S01]  /*11160*/  IMAD.U32 R11, RZ, RZ, UR9 ;  /* 0x00000009ff0b7e24 */ /* 0x000fe2000f8e00ff */
[----:B------:R-:W-:Y:S01]  /*11170*/  R2UR UR58, R8 ;  /* 0x00000000083a72ca */ /* 0x000fe200000e0000 */
[----:B------:R-:W-:Y:S01]  /*11180*/  VIADD R8, R6, 0x800 ;  /* 0x0000080006087836 */ /* 0x000fe20000000000 */
[----:B------:R-:W-:Y:S01]  /*11190*/  R2UR UR59, R9 ;  /* 0x00000000093b72ca */ /* 0x000fe200000e0000 */
[----:B------:R-:W-:Y:S01]  /*111a0*/  IMAD.MOV.U32 R9, RZ, RZ, 0x40000040 ;  /* 0x40000040ff097424 */ /* 0x000fe200078e00ff */
[----:B------:R0:W-:Y:S02]  /*111b0*/  STL.64 [R1], R10 ;  /* 0x0000000a01007387 */ /* 0x0001e40000100a00 */
[----:B------:R-:W-:Y:S01]  /*111c0*/  R2UR UR54, R8 ;  /* 0x00000000083672ca */ /* 0x000fe200000e0000 */
[----:B------:R-:W-:Y:S01]  /*111d0*/  VIADD R8, R6, 0x802 ;  /* 0x0000080206087836 */ /* 0x000fe20000000000 */
[----:B------:R-:W-:Y:S01]  /*111e0*/  R2UR UR55, R9 ;  /* 0x00000000093772ca */ /* 0x000fe200000e0000 */
[----:B------:R-:W-:-:S03]  /*111f0*/  IMAD.MOV.U32 R9, RZ, RZ, 0x40000040 ;  /* 0x40000040ff097424 */ /* 0x000fc600078e00ff */
[----:B------:R-:W-:Y:S01]  /*11200*/  R2UR UR50, R8 ;  /* 0x00000000083272ca */ /* 0x000fe200000e0000 */
[C---:B------:R-:W-:Y:S01]  /*11210*/  VIADD R8, R6.reuse, 0x804 ;  /* 0x0000080406087836 */ /* 0x040fe20000000000 */
[----:B------:R-:W-:Y:S01]  /*11220*/  R2UR UR51, R9 ;  /* 0x00000000093372ca */ /* 0x000fe200000e0000 */
[----:B------:R-:W-:Y:S02]  /*11230*/  IMAD.MOV.U32 R9, RZ, RZ, 0x40000040 ;  /* 0x40000040ff097424 */ /* 0x000fe400078e00ff */
[----:B------:R-:W-:Y:S01]  /*11240*/  VIADD R6, R6, 0x806 ;  /* 0x0000080606067836 */ /* 0x000fe20000000000 */
[----:B------:R-:W-:Y:S01]  /*11250*/  R2UR UR46, R8 ;  /* 0x00000000082e72ca */ /* 0x000fe200000e0000 */
[----:B------:R-:W-:Y:S01]  /*11260*/  IMAD.IADD R8, R220, 0x1, R152 ;  /* 0x00000001dc087824 */ /* 0x000fe200078e0298 */
[----:B------:R-:W-:Y:S02]  /*11270*/  R2UR UR47, R9 ;  /* 0x00000000092f72ca */ /* 0x000fe400000e0000 */
[----:B------:R-:W-:Y:S01]  /*11280*/  R2UR UR42, R6 ;  /* 0x00000000062a72ca */ /* 0x000fe200000e0000 */
[----:B------:R-:W-:-:S05]  /*11290*/  IMAD R8, R207, -0x80, R8 ;  /* 0xffffff80cf087824 */ /* 0x000fca00078e0208 */
[C---:B------:R-:W-:Y:S02]  /*112a0*/  ISETP.GT.AND P2, PT, R8.reuse, RZ, PT ;  /* 0x000000ff0800720c */ /* 0x040fe40003f44270 */
[C---:B------:R-:W-:Y:S02]  /*112b0*/  ISETP.GT.AND P3, PT, R8.reuse, 0x1, PT ;  /* 0x000000010800780c */ /* 0x040fe40003f64270 */
[C---:B------:R-:W-:Y:S02]  /*112c0*/  ISETP.GT.AND P6, PT, R8.reuse, 0x8, PT ;  /* 0x000000080800780c */ /* 0x040fe40003fc4270 */
[C---:B------:R-:W-:Y:S02]  /*112d0*/  ISETP.GT.AND P5, PT, R8.reuse, 0x9, PT ;  /* 0x000000090800780c */ /* 0x040fe40003fa4270 */
[----:B------:R-:W-:Y:S01]  /*112e0*/  ISETP.GT.AND P4, PT, R8, 0x10, PT ;  /* 0x000000100800780c */ /* 0x000fe20003f84270 */
        /* <DEDUP_REMOVED lines=17> */
[----:B------:R-:W-:Y:S01]  /*11400*/  HGMMA.64x128x16.F32.BF16 R24, gdesc[UR40], R24, gsb0 ;  /* 0x01e00000281879f0 */ /* 0x000fe20008001818 */
[----:B------:R-:W-:Y:S01]  /*11410*/  ULDC UR42, c[0x0][0x9d8] ;  /* 0x00027600002a7ab9 */ /* 0x000fe20000000800 */
[----:B------:R-:W-:Y:S01]  /*11420*/  ULDC UR43, c[0x0][0x988] ;  /* 0x00026200002b7ab9 */ /* 0x000fe20000000800 */
[----:B------:R-:W-:Y:S02]  /*11430*/  WARPGROUP.DEPBAR.LE gsb0, 0x0 ;  /* 0x00008000000079c5 */ /* 0x000fe40000010000 */
[----:B------:R-:W-:Y:S01]  /*11440*/  FMUL.FTZ R24, R24, UR4 ;  /* 0x0000000418187c20 */ /* 0x000fe20008410000 */
[----:B------:R-:W-:Y:S01]  /*11450*/  FMUL.FTZ R25, R25, UR4 ;  /* 0x0000000419197c20 */ /* 0x000fe20008410000 */
[----:B------:R-:W-:Y:S01]  /*11460*/  FMUL.FTZ R28, R28, UR4 ;  /* 0x000000041c1c7c20 */ /* 0x000fe20008410000 */
[----:B------:R-:W-:Y:S01]  /*11470*/  FMUL.FTZ R29, R29, UR4 ;  /* 0x000000041d1d7c20 */ /* 0x000fe20008410000 */
[----:B0-----:R-:W0:Y:S01]  /*11480*/  MUFU.TANH R11, R24 ;  /* 0x00000018000b7308 */ /* 0x001e220000002400 */
        /* <DEDUP_REMOVED lines=16> */
[----:B0-----:R-:W-:Y:S01]  /*11590*/  FSEL R11, R11, -INF , P2 ;  /* 0xff8000000b0b7808 */ /* 0x001fe20001000000 */
[----:B------:R-:W-:Y:S01]  /*115a0*/  FMUL.FTZ R35, R35, UR4 ;  /* 0x0000000423237c20 */ /* 0x000fe20008410000 */
[----:B------:R-:W-:Y:S01]  /*115b0*/  FMUL.FTZ R41, R41, UR4 ;  /* 0x0000000429297c20 */ /* 0x000fe20008410000 */
[----:B------:R-:W-:Y:S01]  /*115c0*/  FMUL.FTZ R47, R47, UR4 ;  /* 0x000000042f2f7c20 */ /* 0x000fe20008410000 */
[----:B------:R-:W-:Y:S01]  /*115d0*/  FMUL.FTZ R59, R59, UR4 ;  /* 0x000000043b3b7c20 */ /* 0x000fe20008410000 */
[----:B------:R-:W-:Y:S01]  /*115e0*/  FMUL.FTZ R39, R39, UR4 ;  /* 0x0000000427277c20 */ /* 0x000fe20008410000 */
[----:B------:R-:W-:Y:S01]  /*115f0*/  FMUL.FTZ R44, R44, UR4 ;  /* 0x000000042c2c7c20 */ /* 0x000fe20008410000 */
[----:B------:R-:W-:Y:S01]  /*11600*/  MUFU.TANH R29, R29 ;  /* 0x0000001d001d7308 */ /* 0x000fe20000002400 */
[----:B-1----:R-:W-:Y:S01]  /*11610*/  FSEL R6, R6, -INF , P3 ;  /* 0xff80000006067808 */ /* 0x002fe20001800000 */
[----:B------:R-:W-:Y:S01]  /*11620*/  FMUL.FTZ R51, R51, UR4 ;  /* 0x0000000433337c20 */ /* 0x000fe20008410000 */
[----:B------:R-:W-:Y:S01]  /*11630*/  FMUL.FTZ R38, R38, UR4 ;  /* 0x0000000426267c20 */ /* 0x000fe20008410000 */
[----:B------:R-:W-:Y:S01]  /*11640*/  FMUL.FTZ R63, R63, UR4 ;  /* 0x000000043f3f7c20 */ /* 0x000fe20008410000 */
[----:B------:R-:W-:Y:S01]  /*11650*/  FMNMX.FTZ R14, R11, R6, !PT ;  /* 0x000000060b0e7209 */ /* 0x000fe20007810000 */
        /* <DEDUP_REMOVED lines=19> */
[----:B0-----:R-:W-:Y:S01]  /*11790*/  FSEL R3, R3, -INF , P2 ;  /* 0xff80000003037808 */ /* 0x001fe20001000000 */
[----:B------:R-:W-:Y:S01]  /*117a0*/  FMUL.FTZ R64, R64, UR4 ;  /* 0x0000000440407c20 */ /* 0x000fe20008410000 */
[----:B------:R-:W-:Y:S01]  /*117b0*/  ISETP.GT.AND P2, PT, R8, 0x11, PT ;  /* 0x000000110800780c */ /* 0x000fe20003f44270 */
        /* <DEDUP_REMOVED lines=21> */
[----:B------:R-:W-:Y:S01]  /*11910*/  FMUL.FTZ R86, R86, UR4 ;  /* 0x0000000456567c20 */ /* 0x000fe20008410000 */
[----:B------:R-:W-:Y:S01]  /*11920*/  FMUL.FTZ R87, R87, UR4 ;  /* 0x0000000457577c20 */ /* 0x000fe20008410000 */
[----:B------:R2:W-:Y:S05]  /*11930*/  @!P1 SYNCS.ARRIVE.TRANS64.RED.A1T0 RZ, [R0+URZ], RZ ;  /* 0x000000ff00ff99a7 */ /* 0x0005ea000810043f */
[----:B------:R-:W-:Y:S01]  /*11940*/  MUFU.TANH R31, R43 ;  /* 0x0000002b001f7308 */ /* 0x000fe20000002400 */
[----:B0-----:R-:W-:-:S07]  /*11950*/  FSEL R13, R13, -INF , P5 ;  /* 0xff8000000d0d7808 */ /* 0x001fce0002800000 */
[----:B------:R-:W-:Y:S01]  /*11960*/  MUFU.TANH R36, R36 ;  /* 0x0000002400247308 */ /* 0x000fe20000002400 */
[----:B-1----:R-:W-:-:S07]  /*11970*/  FSEL R7, R7, -INF , P6 ;  /* 0xff80000007077808 */ /* 0x002fce0003000000 */
[----:B------:R0:W-:Y:S08]  /*11980*/  MUFU.TANH R43, R55 ;  /* 0x00000037002b7308 */ /* 0x0001f00000002400 */
[----:B------:R-:W-:Y:S01]  /*11990*/  MUFU.TANH R37, R37 ;  /* 0x0000002500257308 */ /* 0x000fe20000002400 */
[----:B0-----:R-:W-:Y:S02]  /*119a0*/  FSEL R55, R28, -INF , P6 ;  /* 0xff8000001c377808 */ /* 0x001fe40003000000 */
[----:B------:R-:W-:-:S02]  /*119b0*/  ISETP.GT.AND P6, PT, R8, 0x19, PT ;  /* 0x000000190800780c */ /* 0x000fc40003fc4270 */
[----:B------:R-:W-:Y:S01]  /*119c0*/  FMNMX.FTZ R20, R55, R14, !PT ;  /* 0x0000000e37147209 */ /* 0x000fe20007810000 */
[----:B------:R-:W-:Y:S02]  /*119d0*/  FMUL.FTZ R14, R73, UR4 ;  /* 0x00000004490e7c20 */ /* 0x000fe40008410000 */
[----:B------:R0:W-:Y:S08]  /*119e0*/  MUFU.TANH R9, R67 ;  /* 0x0000004300097308 */ /* 0x0001f00000002400 */
[----:B------:R-:W1:Y:S01]  /*119f0*/  MUFU.TANH R15, R34 ;  /* 0x00000022000f7308 */ /* 0x000e620000002400 */
[----:B0-----:R-:W-:-:S02]  /*11a00*/  FSEL R67, R29, -INF , P5 ;  /* 0xff8000001d437808 */ /* 0x001fc40002800000 */
[----:B------:R-:W-:Y:S02]  /*11a10*/  ISETP.GT.AND P5, PT, R8, 0x20, PT ;  /* 0x000000200800780c */ /* 0x000fe40003fa4270 */
[----:B------:R-:W-:-:S03]  /*11a20*/  FMNMX.FTZ R20, R67, R20, !PT ;  /* 0x0000001443147209 */ /* 0x000fc60007810000 */
[----:B------:R-:W-:Y:S08]  /*11a30*/  MUFU.TANH R40, R40 ;  /* 0x0000002800287308 */ /* 0x000ff00000002400 */
[----:B------:R0:W-:Y:S01]  /*11a40*/  MUFU.TANH R111, R65 ;  /* 0x00000041006f7308 */ /* 0x0001e20000002400 */
[----:B-1----:R-:W-:-:S07]  /*11a50*/  FSEL R15, R15, -INF , P4 ;  /* 0xff8000000f0f7808 */ /* 0x002fce0002000000 */
[----:B------:R-:W1:Y:S01]  /*11a60*/  MUFU.TANH R21, R35 ;  /* 0x0000002300157308 */ /* 0x000e620000002400 */
[----:B0-----:R-:W-:Y:S02]  /*11a70*/  FSEL R65, R32, -INF , P4 ;  /* 0xff80000020417808 */ /* 0x001fe40002000000 */
[----:B------:R-:W-:Y:S02]  /*11a80*/  ISETP.GT.AND P4, PT, R8, 0x21, PT ;  /* 0x000000210800780c */ /* 0x000fe40003f84270 */
[----:B------:R-:W-:Y:S02]  /*11a90*/  FMNMX.FTZ R20, R65, R20, !PT ;  /* 0x0000001441147209 */ /* 0x000fe40007810000 */
[----:B------:R-:W-:Y:S01]  /*11aa0*/  FSEL R31, R31, -INF , P4 ;  /* 0xff8000001f1f7808 */ /* 0x000fe20002000000 */
[----:B------:R-:W-:Y:S08]  /*11ab0*/  MUFU.TANH R35, R47 ;  /* 0x0000002f00237308 */ /* 0x000ff00000002400 */
[----:B------:R-:W-:Y:S01]  /*11ac0*/  MUFU.TANH R41, R41 ;  /* 0x0000002900297308 */ /* 0x000fe20000002400 */
[----:B-1----:R-:W-:-:S07]  /*11ad0*/  FSEL R21, R21, -INF , P2 ;  /* 0xff80000015157808 */ /* 0x002fce0001000000 */
[----:B------:R0:W-:Y:S08]  /*11ae0*/  MUFU.TANH R47, R59 ;  /* 0x0000003b002f7308 */ /* 0x0001f00000002400 */
[----:B------:R-:W1:Y:S01]  /*11af0*/  MUFU.TANH R27, R39 ;  /* 0x00000027001b7308 */ /* 0x000e620000002400 */
[----:B0-----:R-:W-:Y:S02]  /*11b00*/  FSEL R59, R33, -INF , P2 ;  /* 0xff800000213b7808 */ /* 0x001fe40001000000 */
[----:B------:R-:W-:-:S02]  /*11b10*/  ISETP.GT.AND P2, PT, R8, 0x28, PT ;  /* 0x000000280800780c */ /* 0x000fc40003f44270 */
[----:B------:R-:W-:-:S03]  /*11b20*/  FMNMX.FTZ R20, R59, R20, !PT ;  /* 0x000000143b147209 */ /* 0x000fc60007810000 */
[----:B------:R-:W0:Y:S08]  /*11b30*/  MUFU.TANH R25, R38 ;  /* 0x0000002600197308 */ /* 0x000e300000002400 */
[----:B------:R-:W-:Y:S01]  /*11b40*/  MUFU.TANH R39, R51 ;  /* 0x0000003300277308 */ /* 0x000fe20000002400 */
[----:B-1----:R-:W-:-:S07]  /*11b50*/  FSEL R27, R27, -INF , P6 ;  /* 0xff8000001b1b7808 */ /* 0x002fce0003000000 */
[----:B------:R-:W1:Y:S01]  /*11b60*/  MUFU.TANH R44, R44 ;  /* 0x0000002c002c7308 */ /* 0x000e620000002400 */
[----:B0-----:R-:W-:-:S07]  /*11b70*/  FSEL R25, R25, -INF , P3 ;  /* 0xff80000019197808 */ /* 0x001fce0001800000 */
[----:B------:R0:W-:Y:S08]  /*11b80*/  MUFU.TANH R51, R63 ;  /* 0x0000003f00337308 */ /* 0x0001f00000002400 */
[----:B------:R-:W3:Y:S01]  /*11b90*/  MUFU.TANH R45, R45 ;  /* 0x0000002d002d7308 */ /* 0x000ee20000002400 */
[----:B0-----:R-:W-:Y:S02]  /*11ba0*/  FSEL R63, R36, -INF , P3 ;  /* 0xff800000243f7808 */ /* 0x001fe40001800000 */
[----:B------:R-:W-:-:S02]  /*11bb0*/  ISETP.GT.AND P3, PT, R8, 0x29, PT ;  /* 0x000000290800780c */ /* 0x000fc40003f64270 */
[----:B------:R-:W-:Y:S02]  /*11bc0*/  FMNMX.FTZ R20, R63, R20, !PT ;  /* 0x000000143f147209 */ /* 0x000fe40007810000 */
[----:B-1----:R-:W-:Y:S01]  /*11bd0*/  FSEL R73, R44, -INF , P2 ;  /* 0xff8000002c497808 */ /* 0x002fe20001000000 */
[----:B------:R0:W-:Y:S01]  /*11be0*/  MUFU.TANH R105, R61 ;  /* 0x0000003d00697308 */ /* 0x0001e20000002400 */
[----:B------:R-:W-:-:S07]  /*11bf0*/  FSEL R35, R35, -INF , P3 ;  /* 0xff80000023237808 */ /* 0x000fce0001800000 */
[----:B------:R-:W1:Y:S01]  /*11c00*/  MUFU.TANH R42, R42 ;  /* 0x0000002a002a7308 */ /* 0x000e620000002400 */
[----:B0-----:R-:W-:Y:S02]  /*11c10*/  FSEL R61, R37, -INF , P6 ;  /* 0xff800000253d7808 */ /* 0x001fe40003000000 */
[C---:B------:R-:W-:Y:S02]  /*11c20*/  ISETP.GT.AND P6, PT, R8.reuse, 0x30, PT ;  /* 0x000000300800780c */ /* 0x040fe40003fc4270 */
[----:B------:R-:W-:Y:S02]  /*11c30*/  FMNMX.FTZ R20, R61, R20, !PT ;  /* 0x000000143d147209 */ /* 0x000fe40007810000 */
[----:B---3--:R-:W-:Y:S01]  /*11c40*/  FSEL R89, R45, -INF , P3 ;  /* 0xff8000002d597808 */ /* 0x008fe20001800000 */
[----:B------:R-:W0:Y:S01]  /*11c50*/  MUFU.TANH R48, R48 ;  /* 0x0000003000307308 */ /* 0x000e220000002400 */
[----:B------:R-:W-:-:S07]  /*11c60*/  ISETP.GT.AND P3, PT, R8, 0x40, PT ;  /* 0x000000400800780c */ /* 0x000fce0003f64270 */
[----:B------:R3:W-:Y:S01]  /*11c70*/  MUFU.TANH R115, R69 ;  /* 0x0000004500737308 */ /* 0x0007e20000002400 */
[----:B-1----:R-:W-:-:S07]  /*11c80*/  FSEL R29, R42, -INF , P5 ;  /* 0xff8000002a1d7808 */ /* 0x002fce0002800000 */
[----:B------:R-:W1:Y:S01]  /*11c90*/  MUFU.TANH R49, R49 ;  /* 0x0000003100317308 */ /* 0x000e620000002400 */
[----:B---3--:R-:W-:Y:S02]  /*11ca0*/  FSEL R69, R40, -INF , P5 ;  /* 0xff80000028457808 */ /* 0x008fe40002800000 */
[----:B------:R-:W-:Y:S02]  /*11cb0*/  ISETP.GT.AND P5, PT, R8, 0x31, PT ;  /* 0x000000310800780c */ /* 0x000fe40003fa4270 */
[----:B------:R-:W-:Y:S02]  /*11cc0*/  FMNMX.FTZ R24, R69, R20, !PT ;  /* 0x0000001445187209 */ /* 0x000fe40007810000 */
[----:B0-----:R-:W-:Y:S01]  /*11cd0*/  FSEL R91, R48, -INF , P6 ;  /* 0xff800000305b7808 */ /* 0x001fe20003000000 */
[----:B------:R0:W-:Y:S01]  /*11ce0*/  MUFU.TANH R10, R71 ;  /* 0x00000047000a7308 */ /* 0x0001e20000002400 */
[----:B------:R-:W-:-:S07]  /*11cf0*/  FSEL R39, R39, -INF , P5 ;  /* 0xff80000027277808 */ /* 0x000fce0002800000 */
[----:B------:R-:W3:Y:S01]  /*11d00*/  MUFU.TANH R46, R46 ;  /* 0x0000002e002e7308 */ /* 0x000ee20000002400 */
[----:B0-----:R-:W-:Y:S02]  /*11d10*/  FSEL R71, R41, -INF , P4 ;  /* 0xff80000029477808 */ /* 0x001fe40002000000 */
[C---:B------:R-:W-:Y:S02]  /*11d20*/  ISETP.GT.AND P4, PT, R8.reuse, 0x38, PT ;  /* 0x000000380800780c */ /* 0x040fe40003f84270 */
[----:B------:R-:W-:Y:S02]  /*11d30*/  FMNMX.FTZ R24, R71, R24, !PT ;  /* 0x0000001847187209 */ /* 0x000fe40007810000 */
[----:B-1----:R-:W-:Y:S01]  /*11d40*/  FSEL R93, R49, -INF , P5 ;  /* 0xff800000315d7808 */ /* 0x002fe20002800000 */
[----:B------:R-:W0:Y:S01]  /*11d50*/  MUFU.TANH R52, R52 ;  /* 0x0000003400347308 */ /* 0x000e220000002400 */
[----:B------:R-:W-:Y:S02]  /*11d60*/  FMNMX.FTZ R24, R73, R24, !PT ;  /* 0x0000001849187209 */ /* 0x000fe40007810000 */
[----:B------:R-:W-:-:S02]  /*11d70*/  ISETP.GT.AND P5, PT, R8, 0x48, PT ;  /* 0x000000480800780c */ /* 0x000fc40003fa4270 */
[----:B------:R-:W-:-:S03]  /*11d80*/  FMNMX.FTZ R24, R89, R24, !PT ;  /* 0x0000001859187209 */ /* 0x000fc60007810000 */
[----:B------:R-:W1:Y:S01]  /*11d90*/  MUFU.TANH R53, R53 ;  /* 0x0000003500357308 */ /* 0x000e620000002400 */
[----:B------:R-:W-:Y:S02]  /*11da0*/  FMNMX.FTZ R24, R91, R24, !PT ;  /* 0x000000185b187209 */ /* 0x000fe40007810000 */
[----:B---3--:R-:W-:Y:S02]  /*11db0*/  FSEL R33, R46, -INF , P2 ;  /* 0xff8000002e217808 */ /* 0x008fe40001000000 */
[----:B------:R-:W-:Y:S02]  /*11dc0*/  ISETP.GT.AND P2, PT, R8, 0x39, PT ;  /* 0x000000390800780c */ /* 0x000fe40003f44270 */
[----:B------:R-:W-:Y:S01]  /*11dd0*/  FMNMX.FTZ R24, R93, R24, !PT ;  /* 0x000000185d187209 */ /* 0x000fe20007810000 */
[----:B------:R-:W3:Y:S01]  /*11de0*/  MUFU.TANH R50, R50 ;  /* 0x0000003200327308 */ /* 0x000ee20000002400 */
[----:B0-----:R-:W-:Y:S02]  /*11df0*/  FSEL R95, R52, -INF , P4 ;  /* 0xff800000345f7808 */ /* 0x001fe40002000000 */
[----:B------:R-:W-:-:S02]  /*11e00*/  FSEL R43, R43, -INF , P2 ;  /* 0xff8000002b2b7808 */ /* 0x000fc40001000000 */
[----:B------:R-:W-:-:S03]  /*11e10*/  FMNMX.FTZ R24, R95, R24, !PT ;  /* 0x000000185f187209 */ /* 0x000fc60007810000 */
[----:B------:R-:W0:Y:S01]  /*11e20*/  MUFU.TANH R56, R56 ;  /* 0x0000003800387308 */ /* 0x000e220000002400 */
[----:B-1----:R-:W-:Y:S02]  /*11e30*/  FSEL R97, R53, -INF , P2 ;  /* 0xff80000035617808 */ /* 0x002fe40001000000 */
[----:B------:R-:W-:Y:S02]  /*11e40*/  ISETP.GT.AND P2, PT, R8, 0x50, PT ;  /* 0x000000500800780c */ /* 0x000fe40003f44270 */
[----:B------:R-:W-:-:S03]  /*11e50*/  FMNMX.FTZ R24, R97, R24, !PT ;  /* 0x0000001861187209 */ /* 0x000fc60007810000 */
[----:B------:R-:W1:Y:S01]  /*11e60*/  MUFU.TANH R57, R57 ;  /* 0x0000003900397308 */ /* 0x000e620000002400 */
[----:B---3--:R-:W-:Y:S02]  /*11e70*/  FSEL R37, R50, -INF , P6 ;  /* 0xff80000032257808 */ /* 0x008fe40003000000 */
[----:B------:R-:W-:-:S04]  /*11e80*/  ISETP.GT.AND P6, PT, R8, 0x41, PT ;  /* 0x000000410800780c */ /* 0x000fc80003fc4270 */
[----:B------:R-:W-:Y:S01]  /*11e90*/  FSEL R47, R47, -INF , P6 ;  /* 0xff8000002f2f7808 */ /* 0x000fe20003000000 */
[----:B------:R-:W3:Y:S01]  /*11ea0*/  MUFU.TANH R54, R54 ;  /* 0x0000003600367308 */ /* 0x000ee20000002400 */
[----:B0-----:R-:W-:-:S04]  /*11eb0*/  FSEL R99, R56, -INF , P3 ;  /* 0xff80000038637808 */ /* 0x001fc80001800000 */
        /* <DEDUP_REMOVED lines=10> */
[----:B0-----:R-:W-:Y:S02]  /*11f60*/  FSEL R103, R60, -INF , P5 ;  /* 0xff8000003c677808 */ /* 0x001fe40002800000 */
[----:B------:R-:W-:Y:S02]  /*11f70*/  FSEL R51, R51, -INF , P4 ;  /* 0xff80000033337808 */ /* 0x000fe40002000000 */
[----:B------:R-:W-:Y:S02]  /*11f80*/  FMNMX.FTZ R24, R103, R24, !PT ;  /* 0x0000001867187209 */ /* 0x000fe40007810000 */
[----:B------:R-:W-:Y:S01]  /*11f90*/  ISETP.GT.AND P4, PT, R8, 0x60, PT ;  /* 0x000000600800780c */ /* 0x000fe20003f84270 */
[----:B------:R-:W0:Y:S01]  /*11fa0*/  MUFU.TANH R62, R62 ;  /* 0x0000003e003e7308 */ /* 0x000e220000002400 */
[----:B-1----:R-:W-:-:S02]  /*11fb0*/  FSEL R45, R58, -INF , P3 ;  /* 0xff8000003a2d7808 */ /* 0x002fc40001800000 */
[----:B------:R-:W-:Y:S02]  /*11fc0*/  ISETP.GT.AND P3, PT, R8, 0x51, PT ;  /* 0x000000510800780c */ /* 0x000fe40003f64270 */
[----:B------:R-:W-:Y:S02]  /*11fd0*/  FMNMX.FTZ R24, R105, R24, !PT ;  /* 0x0000001869187209 */ /* 0x000fe40007810000 */
[----:B------:R-:W-:Y:S01]  /*11fe0*/  FSEL R111, R111, -INF , P3 ;  /* 0xff8000006f6f7808 */ /* 0x000fe20001800000 */
[----:B------:R-:W1:Y:S01]  /*11ff0*/  MUFU.TANH R68, R68 ;  /* 0x0000004400447308 */ /* 0x000e620000002400 */
[----:B---3--:R-:W-:Y:S02]  /*12000*/  FSEL R109, R64, -INF , P2 ;  /* 0xff800000406d7808 */ /* 0x008fe40001000000 */
[----:B------:R-:W-:Y:S01]  /*12010*/  FSEL R57, R9, -INF , P3 ;  /* 0xff80000009397808 */ /* 0x000fe20001800000 */
[----:B------:R-:W-:Y:S01]  /*12020*/  FMUL.FTZ R9, R85, UR4 ;  /* 0x0000000455097c20 */ /* 0x000fe20008410000 */
[----:B------:R-:W-:-:S02]  /*12030*/  FMNMX.FTZ R24, R109, R24, !PT ;  /* 0x000000186d187209 */ /* 0x000fc40007810000 */
[----:B------:R-:W-:Y:S01]  /*12040*/  ISETP.GT.AND P3, PT, R8, 0x61, PT ;  /* 0x000000610800780c */ /* 0x000fe20003f64270 */
[----:B------:R-:W3:Y:S01]  /*12050*/  MUFU.TANH R72, R72 ;  /* 0x0000004800487308 */ /* 0x000ee20000002400 */
[----:B0-----:R-:W-:Y:S02]  /*12060*/  FSEL R49, R62, -INF , P5 ;  /* 0xff8000003e317808 */ /* 0x001fe40002800000 */
[----:B------:R-:W-:Y:S02]  /*12070*/  ISETP.GT.AND P5, PT, R8, 0x59, PT ;  /* 0x000000590800780c */ /* 0x000fe40003fa4270 */
[----:B------:R-:W-:Y:S02]  /*12080*/  FMNMX.FTZ R24, R111, R24, !PT ;  /* 0x000000186f187209 */ /* 0x000fe40007810000 */
[----:B------:R-:W-:Y:S01]  /*12090*/  FSEL R115, R115, -INF , P5 ;  /* 0xff80000073737808 */ /* 0x000fe20002800000 */
[----:B------:R-:W0:Y:S01]  /*120a0*/  MUFU.TANH R66, R66 ;  /* 0x0000004200427308 */ /* 0x000e220000002400 */
[----:B-1----:R-:W-:-:S04]  /*120b0*/  FSEL R113, R68, -INF , P6 ;  /* 0xff80000044717808 */ /* 0x002fc80003000000 */
[----:B------:R-:W-:-:S03]  /*120c0*/  FMNMX.FTZ R24, R113, R24, !PT ;  /* 0x0000001871187209 */ /* 0x000fc60007810000 */
[----:B------:R-:W1:Y:S01]  /*120d0*/  MUFU.TANH R14, R14 ;  /* 0x0000000e000e7308 */ /* 0x000e620000002400 */
[----:B---3--:R-:W-:Y:S02]  /*120e0*/  FSEL R117, R72, -INF , P4 ;  /* 0xff80000048757808 */ /* 0x008fe40002000000 */
[----:B------:R-:W-:-:S04]  /*120f0*/  FMNMX.FTZ R24, R115, R24, !PT ;  /* 0x0000001873187209 */ /* 0x000fc80007810000 */
[----:B------:R-:W-:Y:S01]  /*12100*/  FMNMX.FTZ R24, R117, R24, !PT ;  /* 0x0000001875187209 */ /* 0x000fe20007810000 */
[----:B------:R-:W-:Y:S01]  /*12110*/  MUFU.TANH R70, R70 ;  /* 0x0000004600467308 */ /* 0x000fe20000002400 */
[----:B0-----:R-:W-:Y:S02]  /*12120*/  FSEL R53, R66, -INF , P2 ;  /* 0xff80000042357808 */ /* 0x001fe40001000000 */
[----:B------:R-:W-:-:S05]  /*12130*/  ISETP.GT.AND P2, PT, R8, 0x68, PT ;  /* 0x000000680800780c */ /* 0x000fca0003f44270 */
[----:B------:R-:W0:Y:S01]  /*12140*/  MUFU.TANH R76, R76 ;  /* 0x0000004c004c7308 */ /* 0x000e220000002400 */
[----:B-1----:R-:W-:-:S04]  /*12150*/  FSEL R119, R14, -INF , P3 ;  /* 0xff8000000e777808 */ /* 0x002fc80001800000 */
[----:B------:R-:W-:-:S03]  /*12160*/  FMNMX.FTZ R24, R119, R24, !PT ;  /* 0x0000001877187209 */ /* 0x000fc60007810000 */
[----:B------:R1:W-:Y:S08]  /*12170*/  MUFU.TANH R123, R77 ;  /* 0x0000004d007b7308 */ /* 0x0003f00000002400 */
[----:B------:R-:W-:Y:S01]  /*12180*/  MUFU.TANH R74, R74 ;  /* 0x0000004a004a7308 */ /* 0x000fe20000002400 */
[----:B0-----:R-:W-:Y:S02]  /*12190*/  FSEL R121, R76, -INF , P2 ;  /* 0xff8000004c797808 */ /* 0x001fe40001000000 */
[----:B-1----:R-:W-:Y:S01]  /*121a0*/  FSEL R77, R10, -INF , P5 ;  /* 0xff8000000a4d7808 */ /* 0x002fe20002800000 */
[----:B------:R-:W-:Y:S01]  /*121b0*/  IMAD.U32 R10, RZ, RZ, UR5 ;  /* 0x00000005ff0a7e24 */ /* 0x000fe2000f8e00ff */
[----:B------:R-:W-:-:S02]  /*121c0*/  ISETP.GT.AND P5, PT, R8, 0x70, PT ;  /* 0x000000700800780c */ /* 0x000fc40003fa4270 */
[----:B------:R-:W-:Y:S01]  /*121d0*/  FMNMX.FTZ R24, R121, R24, !PT ;  /* 0x0000001879187209 */ /* 0x000fe20007810000 */
[----:B------:R-:W0:Y:S08]  /*121e0*/  MUFU.TANH R80, R80 ;  /* 0x0000005000507308 */ /* 0x000e300000002400 */
[----:B------:R1:W3:Y:S08]  /*121f0*/  MUFU.TANH R20, R75 ;  /* 0x0000004b00147308 */ /* 0x0002f00000002400 */
[----:B------:R4:W2:Y:S01]  /*12200*/  MUFU.TANH R127, R81 ;  /* 0x00000051007f7308 */ /* 0x0008a20000002400 */
[----:B-1----:R-:W-:-:S02]  /*12210*/  FSEL R75, R70, -INF , P6 ;  /* 0xff800000464b7808 */ /* 0x002fc40003000000 */
[----:B------:R-:W-:Y:S02]  /*12220*/  ISETP.GT.AND P6, PT, R8, 0x69, PT ;  /* 0x000000690800780c */ /* 0x000fe40003fc4270 */
[----:B0-----:R-:W-:Y:S02]  /*12230*/  FSEL R125, R80, -INF , P5 ;  /* 0xff800000507d7808 */ /* 0x001fe40002800000 */
[----:B------:R-:W-:Y:S01]  /*12240*/  FSEL R123, R123, -INF , P6 ;  /* 0xff8000007b7b7808 */ /* 0x000fe20003000000 */
[----:B------:R-:W0:Y:S01]  /*12250*/  MUFU.TANH R78, R78 ;  /* 0x0000004e004e7308 */ /* 0x000e220000002400 */
[----:B----4-:R-:W-:Y:S02]  /*12260*/  FSEL R81, R74, -INF , P4 ;  /* 0xff8000004a517808 */ /* 0x010fe40002000000 */
[----:B------:R-:W-:Y:S02]  /*12270*/  ISETP.GT.AND P4, PT, R8, 0x71, PT ;  /* 0x000000710800780c */ /* 0x000fe40003f84270 */
[----:B------:R-:W-:-:S02]  /*12280*/  FMNMX.FTZ R24, R123, R24, !PT ;  /* 0x000000187b187209 */ /* 0x000fc40007810000 */
[----:B---3--:R-:W-:Y:S01]  /*12290*/  FSEL R85, R20, -INF , P3 ;  /* 0xff80000014557808 */ /* 0x008fe20001800000 */
[----:B------:R-:W1:Y:S01]  /*122a0*/  MUFU.TANH R84, R84 ;  /* 0x0000005400547308 */ /* 0x000e620000002400 */
[----:B------:R-:W-:Y:S02]  /*122b0*/  ISETP.GT.AND P3, PT, R8, 0x78, PT ;  /* 0x000000780800780c */ /* 0x000fe40003f64270 */
[----:B--2---:R-:W-:Y:S02]  /*122c0*/  FSEL R127, R127, -INF , P4 ;  /* 0xff8000007f7f7808 */ /* 0x004fe40002000000 */
[----:B------:R-:W-:-:S03]  /*122d0*/  FMNMX.FTZ R24, R125, R24, !PT ;  /* 0x000000187d187209 */ /* 0x000fc60007810000 */
[----:B------:R-:W2:Y:S01]  /*122e0*/  MUFU.TANH R9, R9 ;  /* 0x0000000900097308 */ /* 0x000ea20000002400 */
[----:B0-----:R-:W-:Y:S02]  /*122f0*/  FSEL R107, R78, -INF , P2 ;  /* 0xff8000004e6b7808 */ /* 0x001fe40001000000 */
[----:B------:R-:W-:Y:S02]  /*12300*/  ISETP.GT.AND P2, PT, R8, 0x79, PT ;  /* 0x000000790800780c */ /* 0x000fe40003f44270 */
[----:B------:R-:W-:-:S03]  /*12310*/  FMNMX.FTZ R24, R127, R24, !PT ;  /* 0x000000187f187209 */ /* 0x000fc60007810000 */
[----:B------:R-:W0:Y:S01]  /*12320*/  MUFU.TANH R82, R82 ;  /* 0x0000005200527308 */ /* 0x000e220000002400 */
[----:B-1----:R-:W-:-:S04]  /*12330*/  FSEL R129, R84, -INF , P3 ;  /* 0xff80000054817808 */ /* 0x002fc80001800000 */
[----:B------:R-:W-:-:S03]  /*12340*/  FMNMX.FTZ R24, R129, R24, !PT ;  /* 0x0000001881187209 */ /* 0x000fc60007810000 */
[----:B------:R-:W1:Y:S01]  /*12350*/  MUFU.TANH R83, R83 ;  /* 0x0000005300537308 */ /* 0x000e620000002400 */
[----:B--2---:R-:W-:-:S04]  /*12360*/  FSEL R131, R9, -INF , P2 ;  /* 0xff80000009837808 */ /* 0x004fc80001000000 */
[----:B------:R-:W-:-:S03]  /*12370*/  FMNMX.FTZ R24, R131, R24, !PT ;  /* 0x0000001883187209 */ /* 0x000fc60007810000 */
[----:B------:R-:W2:Y:S02]  /*12380*/  MUFU.TANH R86, R86 ;  /* 0x0000005600567308 */ /* 0x000ea40000002400 */
[----:B------:R-:W3:Y:S02]  /*12390*/  SHFL.BFLY PT, R9, R24, 0x2, 0x1f ;  /* 0x0c401f0018097f89 */ /* 0x000ee400000e0000 */
[----:B---3--:R-:W-:-:S05]  /*123a0*/  FMNMX.FTZ R14, R24, R9, !PT ;  /* 0x00000009180e7209 */ /* 0x008fca0007810000 */
[----:B------:R-:W3:Y:S02]  /*123b0*/  SHFL.BFLY PT, R9, R14, 0x1, 0x1f ;  /* 0x0c201f000e097f89 */ /* 0x000ee400000e0000 */
[----:B---3--:R-:W-:Y:S02]  /*123c0*/  FMNMX.FTZ R9, R14, R9, !PT ;  /* 0x000000090e097209 */ /* 0x008fe40007810000 */
[----:B------:R0:W3:Y:S02]  /*123d0*/  MUFU.TANH R14, R87 ;  /* 0x00000057000e7308 */ /* 0x0000e40000002400 */
[C---:B------:R-:W-:Y:S01]  /*123e0*/  FSETP.NEU.FTZ.AND P0, PT, R9.reuse, -INF , PT ;  /* 0xff8000000900780b */ /* 0x040fe20003f1d000 */
[----:B------:R-:W-:-:S05]  /*123f0*/  FMUL.FTZ R8, R9, R10 ;  /* 0x0000000a09087220 */ /* 0x000fca0000410000 */
[----:B------:R-:W-:Y:S02]  /*12400*/  FSEL R8, R8, RZ, P0 ;  /* 0x000000ff08087208 */ /* 0x000fe40000000000 */
[----:B------:R-:W-:Y:S02]  /*12410*/  ISETP.NE.AND P0, PT, R12, RZ, PT ;  /* 0x000000ff0c00720c */ /* 0x000fe40003f05270 */
[----:B------:R4:W3:Y:S01]  /*12420*/  MUFU.TANH R12, R79 ;  /* 0x0000004f000c7308 */ /* 0x0008e20000002400 */
[-CC-:B------:R-:W-:Y:S01]  /*12430*/  FFMA.FTZ R174, R73, R10.reuse, -R8.reuse ;  /* 0x0000000a49ae7223 */ /* 0x180fe20000010808 */
[----:B0-----:R-:W-:Y:S01]  /*12440*/  FSEL R87, R82, -INF , P5 ;  /* 0xff80000052577808 */ /* 0x001fe20002800000 */
[-CC-:B------:R-:W-:Y:S01]  /*12450*/  FFMA.FTZ R168, R91, R10.reuse, -R8.reuse ;  /* 0x0000000a5ba87223 */ /* 0x180fe20000010808 */
[----:B-1----:R-:W-:Y:S01]  /*12460*/  FSEL R91, R83, -INF , P4 ;  /* 0xff800000535b7808 */ /* 0x002fe20002000000 */
[-CC-:B------:R-:W-:Y:S01]  /*12470*/  FFMA.FTZ R182, R55, R10.reuse, -R8.reuse ;  /* 0x0000000a37b67223 */ /* 0x180fe20000010808 */
[-CC-:B------:R-:W-:Y:S01]  /*12480*/  FFMA.FTZ R55, R67, R10.reuse, -R8.reuse ;  /* 0x0000000a43377223 */ /* 0x180fe20000010808 */
[-CC-:B------:R-:W-:Y:S01]  /*12490*/  FFMA.FTZ R67, R93, R10.reuse, -R8.reuse ;  /* 0x0000000a5d437223 */ /* 0x180fe20000010808 */
[----:B--2---:R-:W-:Y:S01]  /*124a0*/  FSEL R93, R86, -INF , P3 ;  /* 0xff800000565d7808 */ /* 0x004fe20001800000 */
[--C-:B----4-:R-:W-:Y:S01]  /*124b0*/  FFMA.FTZ R79, R6, R10, -R8.reuse ;  /* 0x0000000a064f7223 */ /* 0x110fe20000010808 */
[----:B------:R-:W-:Y:S01]  /*124c0*/  FMNMX.FTZ R6, R3, R4, !PT ;  /* 0x0000000403067209 */ /* 0x000fe20007810000 */
[-CC-:B------:R-:W-:Y:S01]  /*124d0*/  FFMA.FTZ R172, R69, R10.reuse, -R8.reuse ;  /* 0x0000000a45ac7223 */ /* 0x180fe20000010808 */
[-CC-:B------:R-:W-:Y:S01]  /*124e0*/  FFMA.FTZ R69, R97, R10.reuse, -R8.reuse ;  /* 0x0000000a61457223 */ /* 0x180fe20000010808 */
[----:B---3--:R-:W-:Y:S01]  /*124f0*/  FSEL R97, R14, -INF , P2 ;  /* 0xff8000000e617808 */ /* 0x008fe20001000000 */
[--C-:B------:R-:W-:Y:S01]  /*12500*/  FFMA.FTZ R180, R11, R10, -R8.reuse ;  /* 0x0000000a0bb47223 */ /* 0x100fe20000010808 */
[----:B------:R-:W-:Y:S01]  /*12510*/  FMNMX.FTZ R6, R7, R6, !PT ;  /* 0x0000000607067209 */ /* 0x000fe20007810000 */
[----:B------:R-:W-:Y:S01]  /*12520*/  MUFU.EX2 R79, R79 ;  /* 0x0000004f004f7308 */ /* 0x000fe20000000800 */
[----:B------:R-:W-:Y:S01]  /*12530*/  FSEL R73, R12, -INF , P6 ;  /* 0xff8000000c497808 */ /* 0x000fe20003000000 */
[--C-:B------:R-:W-:Y:S01]  /*12540*/  FFMA.FTZ R176, R65, R10, -R8.reuse ;  /* 0x0000000a41b07223 */ /* 0x100fe20000010808 */
[----:B------:R-:W-:Y:S01]  /*12550*/  FMNMX.FTZ R6, R13, R6, !PT ;  /* 0x000000060d067209 */ /* 0x000fe20007810000 */
[-CC-:B------:R-:W-:Y:S01]  /*12560*/  FFMA.FTZ R59, R59, R10.reuse, -R8.reuse ;  /* 0x0000000a3b3b7223 */ /* 0x180fe20000010808 */
[-CC-:B------:R-:W-:Y:S01]  /*12570*/  FFMA.FTZ R178, R63, R10.reuse, -R8.reuse ;  /* 0x0000000a3fb27223 */ /* 0x180fe20000010808 */
        /* <DEDUP_REMOVED lines=18> */
[----:B------:R-:W2:Y:S01]  /*126a0*/  MUFU.EX2 R55, R55 ;  /* 0x0000003700377308 */ /* 0x000ea20000000800 */
        /* <DEDUP_REMOVED lines=11> */
[----:B------:R-:W-:Y:S01]  /*12760*/  FFMA.FTZ R105, R131, R10, -R8 ;  /* 0x0000000a83697223 */ /* 0x000fe20000010808 */
[----:B------:R-:W-:-:S02]  /*12770*/  IMAD.MOV.U32 R131, RZ, RZ, R151 ;  /* 0x000000ffff837224 */ /* 0x000fc400078e0097 */
[----:B------:R-:W-:Y:S01]  /*12780*/  FMNMX.FTZ R6, R37, R6, !PT ;  /* 0x0000000625067209 */ /* 0x000fe20007810000 */
[----:B------:R-:W4:Y:S01]  /*12790*/  MUFU.EX2 R59, R59 ;  /* 0x0000003b003b7308 */ /* 0x000f220000000800 */
[--C-:B------:R-:W-:Y:S02]  /*127a0*/  IMAD.MOV.U32 R129, RZ, RZ, R151.reuse ;  /* 0x000000ffff817224 */ /* 0x100fe400078e0097 */
[----:B------:R-:W-:Y:S01]  /*127b0*/  FMNMX.FTZ R6, R39, R6, !PT ;  /* 0x0000000627067209 */ /* 0x000fe20007810000 */
[--C-:B------:R-:W-:Y:S02]  /*127c0*/  IMAD.MOV.U32 R127, RZ, RZ, R151.reuse ;  /* 0x000000ffff7f7224 */ /* 0x100fe400078e0097 */
[--C-:B------:R-:W-:Y:S01]  /*127d0*/  IMAD.MOV.U32 R125, RZ, RZ, R151.reuse ;  /* 0x000000ffff7d7224 */ /* 0x100fe200078e0097 */
[----:B------:R-:W-:Y:S01]  /*127e0*/  FMNMX.FTZ R6, R41, R6, !PT ;  /* 0x0000000629067209 */ /* 0x000fe20007810000 */
[----:B------:R-:W4:Y:S01]  /*127f0*/  MUFU.EX2 R178, R178 ;  /* 0x000000b200b27308 */ /* 0x000f220000000800 */
[----:B------:R-:W-:-:S02]  /*12800*/  IMAD.MOV.U32 R123, RZ, RZ, R151 ;  /* 0x000000ffff7b7224 */ /* 0x000fc400078e0097 */
[----:B------:R-:W-:Y:S01]  /*12810*/  FMNMX.FTZ R6, R43, R6, !PT ;  /* 0x000000062b067209 */ /* 0x000fe20007810000 */
[--C-:B------:R-:W-:Y:S02]  /*12820*/  IMAD.MOV.U32 R121, RZ, RZ, R151.reuse ;  /* 0x000000ffff797224 */ /* 0x100fe400078e0097 */
[--C-:B------:R-:W-:Y:S01]  /*12830*/  IMAD.MOV.U32 R119, RZ, RZ, R151.reuse ;  /* 0x000000ffff777224 */ /* 0x100fe200078e0097 */
[----:B------:R-:W-:Y:S01]  /*12840*/  FMNMX.FTZ R6, R45, R6, !PT ;  /* 0x000000062d067209 */ /* 0x000fe20007810000 */
[----:B------:R-:W4:Y:S01]  /*12850*/  MUFU.EX2 R61, R61 ;  /* 0x0000003d003d7308 */ /* 0x000f220000000800 */
        /* <DEDUP_REMOVED lines=25> */
[----:B------:R-:W-:Y:S01]  /*129f0*/  FMNMX.FTZ R11, R97, R6, !PT ;  /* 0x00000006610b7209 */ /* 0x000fe20007810000 */
[----:B------:R-:W-:Y:S01]  /*12a00*/  FFMA.FTZ R6, R109, R10, -R8 ;  /* 0x0000000a6d067223 */ /* 0x000fe20000010808 */
[----:B------:R-:W-:-:S03]  /*12a10*/  IMAD.MOV.U32 R109, RZ, RZ, R151 ;  /* 0x000000ffff6d7224 */ /* 0x000fc600078e0097 */
[----:B------:R-:W0:Y:S01]  /*12a20*/  SHFL.BFLY PT, R12, R11, 0x2, 0x1f ;  /* 0x0c401f000b0c7f89 */ /* 0x000e2200000e0000 */
        /* <DEDUP_REMOVED lines=14> */
[----:B------:R-:W-:-:S03]  /*12b10*/  ISETP.GE.AND P2, PT, R152, 0x81, PT ;  /* 0x000000819800780c */ /* 0x000fc60003f46270 */
[----:B------:R-:W-:Y:S01]  /*12b20*/  MUFU.EX2 R95, R95 ;  /* 0x0000005f005f7308 */ /* 0x000fe20000000800 */
[-CC-:B------:R-:W-:Y:S01]  /*12b30*/  FFMA.FTZ R181, R3, R10.reuse, -R32.reuse ;  /* 0x0000000a03b57223 */ /* 0x180fe20000010820 */
[-CC-:B------:R-:W-:Y:S01]  /*12b40*/  FFMA.FTZ R4, R4, R10.reuse, -R32.reuse ;  /* 0x0000000a04047223 */ /* 0x180fe20000010820 */
[-CC-:B------:R-:W-:Y:S01]  /*12b50*/  FFMA.FTZ R183, R7, R10.reuse, -R32.reuse ;  /* 0x0000000a07b77223 */ /* 0x180fe20000010820 */
[----:B------:R-:W-:Y:S01]  /*12b60*/  FADD.FTZ R3, R180, R79 ;  /* 0x0000004fb4037221 */ /* 0x000fe20000010000 */
[-CC-:B------:R-:W-:Y:S01]  /*12b70*/  FFMA.FTZ R8, R13, R10.reuse, -R32.reuse ;  /* 0x0000000a0d087223 */ /* 0x180fe20000010820 */
[-CC-:B------:R-:W-:Y:S01]  /*12b80*/  FFMA.FTZ R177, R15, R10.reuse, -R32.reuse ;  /* 0x0000000a0fb17223 */ /* 0x180fe20000010820 */
[-CC-:B------:R-:W-:Y:S01]  /*12b90*/  FFMA.FTZ R12, R21, R10.reuse, -R32.reuse ;  /* 0x0000000a150c7223 */ /* 0x180fe20000010820 */
[----:B------:R-:W-:Y:S01]  /*12ba0*/  MUFU.EX2 R181, R181 ;  /* 0x000000b500b57308 */ /* 0x000fe20000000800 */
[----:B-1----:R-:W-:Y:S01]  /*12bb0*/  FADD.FTZ R30, R182, R3 ;  /* 0x00000003b61e7221 */ /* 0x002fe20000010000 */
[-CC-:B------:R-:W-:Y:S01]  /*12bc0*/  FFMA.FTZ R179, R25, R10.reuse, -R32.reuse ;  /* 0x0000000a19b37223 */ /* 0x180fe20000010820 */
[-CC-:B------:R-:W-:Y:S01]  /*12bd0*/  FFMA.FTZ R14, R27, R10.reuse, -R32.reuse ;  /* 0x0000000a1b0e7223 */ /* 0x180fe20000010820 */
[-C--:B------:R-:W-:Y:S01]  /*12be0*/  FFMA.FTZ R173, R29, R10.reuse, -R32 ;  /* 0x0000000a1dad7223 */ /* 0x080fe20000010820 */
[----:B--2---:R-:W-:Y:S01]  /*12bf0*/  FADD.FTZ R3, R55, R30 ;  /* 0x0000001e37037221 */ /* 0x004fe20000010000 */
[-CC-:B------:R-:W-:Y:S01]  /*12c00*/  FFMA.FTZ R20, R31, R10.reuse, -R32.reuse ;  /* 0x0000000a1f147223 */ /* 0x180fe20000010820 */
[-CC-:B------:R-:W-:Y:S01]  /*12c10*/  FFMA.FTZ R175, R33, R10.reuse, -R32.reuse ;  /* 0x0000000a21af7223 */ /* 0x180fe20000010820 */
[----:B------:R-:W0:Y:S01]  /*12c20*/  MUFU.EX2 R4, R4 ;  /* 0x0000000400047308 */ /* 0x000e220000000800 */
[----:B---3--:R-:W-:Y:S01]  /*12c30*/  FADD.FTZ R34, R176, R3 ;  /* 0x00000003b0227221 */ /* 0x008fe20000010000 */
[-CC-:B------:R-:W-:Y:S01]  /*12c40*/  FFMA.FTZ R24, R35, R10.reuse, -R32.reuse ;  /* 0x0000000a23187223 */ /* 0x180fe20000010820 */
[-CC-:B------:R-:W-:Y:S01]  /*12c50*/  FFMA.FTZ R169, R37, R10.reuse, -R32.reuse ;  /* 0x0000000a25a97223 */ /* 0x180fe20000010820 */
[-C--:B------:R-:W-:Y:S01]  /*12c60*/  FFMA.FTZ R26, R39, R10.reuse, -R32 ;  /* 0x0000000a271a7223 */ /* 0x080fe20000010820 */
[----:B----4-:R-:W-:Y:S01]  /*12c70*/  FADD.FTZ R3, R59, R34 ;  /* 0x000000223b037221 */ /* 0x010fe20000010000 */
[-CC-:B------:R-:W-:Y:S01]  /*12c80*/  FFMA.FTZ R171, R41, R10.reuse, -R32.reuse ;  /* 0x0000000a29ab7223 */ /* 0x180fe20000010820 */
[-CC-:B------:R-:W-:Y:S01]  /*12c90*/  FFMA.FTZ R28, R43, R10.reuse, -R32.reuse ;  /* 0x0000000a2b1c7223 */ /* 0x180fe20000010820 */
[----:B------:R-:W1:Y:S01]  /*12ca0*/  MUFU.EX2 R183, R183 ;  /* 0x000000b700b77308 */ /* 0x000e620000000800 */
[----:B------:R-:W-:Y:S01]  /*12cb0*/  FADD.FTZ R36, R178, R3 ;  /* 0x00000003b2247221 */ /* 0x000fe20000010000 */
[-CC-:B------:R-:W-:Y:S01]  /*12cc0*/  FFMA.FTZ R165, R45, R10.reuse, -R32.reuse ;  /* 0x0000000a2da57223 */ /* 0x180fe20000010820 */
[-CC-:B------:R-:W-:Y:S01]  /*12cd0*/  FFMA.FTZ R30, R47, R10.reuse, -R32.reuse ;  /* 0x0000000a2f1e7223 */ /* 0x180fe20000010820 */
[-C--:B------:R-:W-:Y:S01]  /*12ce0*/  FFMA.FTZ R167, R49, R10.reuse, -R32 ;  /* 0x0000000a31a77223 */ /* 0x080fe20000010820 */
[----:B------:R-:W-:Y:S01]  /*12cf0*/  FADD.FTZ R7, R61, R36 ;  /* 0x000000243d077221 */ /* 0x000fe20000010000 */
[-CC-:B------:R-:W-:Y:S01]  /*12d00*/  FFMA.FTZ R51, R51, R10.reuse, -R32.reuse ;  /* 0x0000000a33337223 */ /* 0x180fe20000010820 */
[-C--:B------:R-:W-:Y:S01]  /*12d10*/  FFMA.FTZ R53, R53, R10.reuse, -R32 ;  /* 0x0000000a35357223 */ /* 0x080fe20000010820 */
[----:B------:R-:W2:Y:S01]  /*12d20*/  MUFU.EX2 R8, R8 ;  /* 0x0000000800087308 */ /* 0x000ea20000000800 */
[----:B0-----:R-:W-:Y:S01]  /*12d30*/  FADD.FTZ R34, R181, R4 ;  /* 0x00000004b5227221 */ /* 0x001fe20000010000 */
[----:B------:R-:W-:Y:S01]  /*12d40*/  FADD.FTZ R38, R172, R7 ;  /* 0x00000007ac267221 */ /* 0x000fe20000010000 */
[-CC-:B------:R-:W-:Y:S01]  /*12d50*/  FFMA.FTZ R57, R57, R10.reuse, -R32.reuse ;  /* 0x0000000a39397223 */ /* 0x180fe20000010820 */
[-CC-:B------:R-:W-:Y:S01]  /*12d60*/  FFMA.FTZ R75, R75, R10.reuse, -R32.reuse ;  /* 0x0000000a4b4b7223 */ /* 0x180fe20000010820 */
[-C--:B------:R-:W-:Y:S01]  /*12d70*/  FFMA.FTZ R77, R77, R10.reuse, -R32 ;  /* 0x0000000a4d4d7223 */ /* 0x080fe20000010820 */
[----:B------:R-:W-:Y:S01]  /*12d80*/  FADD.FTZ R7, R63, R38 ;  /* 0x000000263f077221 */ /* 0x000fe20000010000 */
[-C--:B------:R-:W-:Y:S01]  /*12d90*/  FFMA.FTZ R81, R81, R10.reuse, -R32 ;  /* 0x0000000a51517223 */ /* 0x080fe20000010820 */
[----:B------:R-:W0:Y:S01]  /*12da0*/  MUFU.EX2 R177, R177 ;  /* 0x000000b100b17308 */ /* 0x000e220000000800 */
[----:B-1----:R-:W-:Y:S01]  /*12db0*/  FADD.FTZ R3, R183, R34 ;  /* 0x00000022b7037221 */ /* 0x002fe20000010000 */
[----:B------:R-:W-:Y:S01]  /*12dc0*/  FADD.FTZ R38, R174, R7 ;  /* 0x00000007ae267221 */ /* 0x000fe20000010000 */
[-CC-:B------:R-:W-:Y:S01]  /*12dd0*/  FFMA.FTZ R85, R85, R10.reuse, -R32.reuse ;  /* 0x0000000a55557223 */ /* 0x180fe20000010820 */
[-CC-:B------:R-:W-:Y:S01]  /*12de0*/  FFMA.FTZ R107, R107, R10.reuse, -R32.reuse ;  /* 0x0000000a6b6b7223 */ /* 0x180fe20000010820 */
[-C--:B------:R-:W-:Y:S01]  /*12df0*/  FFMA.FTZ R73, R73, R10.reuse, -R32 ;  /* 0x0000000a49497223 */ /* 0x080fe20000010820 */
[----:B------:R-:W-:Y:S01]  /*12e00*/  FADD.FTZ R7, R65, R38 ;  /* 0x0000002641077221 */ /* 0x000fe20000010000 */
[-CC-:B------:R-:W-:Y:S01]  /*12e10*/  FFMA.FTZ R87, R87, R10.reuse, -R32.reuse ;  /* 0x0000000a57577223 */ /* 0x180fe20000010820 */
[----:B------:R-:W1:Y:S01]  /*12e20*/  MUFU.EX2 R12, R12 ;  /* 0x0000000c000c7308 */ /* 0x000e620000000800 */
[----:B--2---:R-:W-:Y:S01]  /*12e30*/  FADD.FTZ R36, R8, R3 ;  /* 0x0000000308247221 */ /* 0x004fe20000010000 */
[----:B------:R-:W-:Y:S01]  /*12e40*/  FADD.FTZ R40, R168, R7 ;  /* 0x00000007a8287221 */ /* 0x000fe20000010000 */
[-CC-:B------:R-:W-:Y:S01]  /*12e50*/  FFMA.FTZ R91, R91, R10.reuse, -R32.reuse ;  /* 0x0000000a5b5b7223 */ /* 0x180fe20000010820 */
[-CC-:B------:R-:W-:Y:S01]  /*12e60*/  FFMA.FTZ R93, R93, R10.reuse, -R32.reuse ;  /* 0x0000000a5d5d7223 */ /* 0x180fe20000010820 */
[----:B------:R-:W-:Y:S01]  /*12e70*/  FFMA.FTZ R97, R97, R10, -R32 ;  /* 0x0000000a61617223 */ /* 0x000fe20000010820 */
[----:B------:R-:W-:Y:S01]  /*12e80*/  FADD.FTZ R7, R67, R40 ;  /* 0x0000002843077221 */ /* 0x000fe20000010000 */
[----:B------:R-:W-:Y:S01]  /*12e90*/  F2FP.BF16.F32.PACK_AB R152, R89, R6 ;  /* 0x000000065998723e */ /* 0x000fe200000010ff */
[----:B------:R-:W2:Y:S01]  /*12ea0*/  MUFU.EX2 R179, R179 ;  /* 0x000000b300b37308 */ /* 0x000ea20000000800 */
[----:B0-----:R-:W-:Y:S01]  /*12eb0*/  FADD.FTZ R3, R177, R36 ;  /* 0x00000024b1037221 */ /* 0x001fe20000010000 */
[----:B------:R-:W-:-:S02]  /*12ec0*/  F2FP.BF16.F32.PACK_AB R181, R4, R181 ;  /* 0x000000b504b5723e */ /* 0x000fc400000010ff */
[----:B------:R-:W-:Y:S02]  /*12ed0*/  F2FP.BF16.F32.PACK_AB R183, R8, R183 ;  /* 0x000000b708b7723e */ /* 0x000fe400000010ff */
[----:B------:R-:W-:Y:S02]  /*12ee0*/  F2FP.BF16.F32.PACK_AB R180, R79, R180 ;  /* 0x000000b44fb4723e */ /* 0x000fe400000010ff */
[----:B------:R-:W0:Y:S01]  /*12ef0*/  MUFU.EX2 R14, R14 ;  /* 0x0000000e000e7308 */ /* 0x000e220000000800 */
[----:B-1----:R-:W-:Y:S01]  /*12f00*/  FADD.FTZ R36, R12, R3 ;  /* 0x000000030c247221 */ /* 0x002fe20000010000 */
[----:B------:R-:W-:Y:S02]  /*12f10*/  F2FP.BF16.F32.PACK_AB R182, R55, R182 ;  /* 0x000000b637b6723e */ /* 0x000fe400000010ff */
[----:B------:R-:W-:Y:S02]  /*12f20*/  F2FP.BF16.F32.PACK_AB R176, R59, R176 ;  /* 0x000000b03bb0723e */ /* 0x000fe400000010ff */
[----:B------:R-:W-:-:S02]  /*12f30*/  F2FP.BF16.F32.PACK_AB R178, R61, R178 ;  /* 0x000000b23db2723e */ /* 0x000fc400000010ff */
[----:B------:R-:W1:Y:S01]  /*12f40*/  MUFU.EX2 R173, R173 ;  /* 0x000000ad00ad7308 */ /* 0x000e620000000800 */
[----:B--2---:R-:W-:Y:S01]  /*12f50*/  FADD.FTZ R3, R179, R36 ;  /* 0x00000024b3037221 */ /* 0x004fe20000010000 */
[----:B------:R-:W-:Y:S02]  /*12f60*/  F2FP.BF16.F32.PACK_AB R172, R63, R172 ;  /* 0x000000ac3fac723e */ /* 0x000fe400000010ff */
[----:B------:R-:W-:Y:S02]  /*12f70*/  F2FP.BF16.F32.PACK_AB R174, R65, R174 ;  /* 0x000000ae41ae723e */ /* 0x000fe400000010ff */
[----:B------:R-:W-:Y:S02]  /*12f80*/  F2FP.BF16.F32.PACK_AB R168, R67, R168 ;  /* 0x000000a843a8723e */ /* 0x000fe400000010ff */
[----:B------:R-:W2:Y:S01]  /*12f90*/  MUFU.EX2 R20, R20 ;  /* 0x0000001400147308 */ /* 0x000ea20000000800 */
[----:B0-----:R-:W-:Y:S01]  /*12fa0*/  FADD.FTZ R38, R14, R3 ;  /* 0x000000030e267221 */ /* 0x001fe20000010000 */
[----:B------:R-:W-:-:S02]  /*12fb0*/  F2FP.BF16.F32.PACK_AB R177, R12, R177 ;  /* 0x000000b10cb1723e */ /* 0x000fc400000010ff */
[----:B------:R-:W-:-:S04]  /*12fc0*/  F2FP.BF16.F32.PACK_AB R179, R14, R179 ;  /* 0x000000b30eb3723e */ /* 0x000fc800000010ff */
[----:B------:R-:W0:Y:S01]  /*12fd0*/  MUFU.EX2 R175, R175 ;  /* 0x000000af00af7308 */ /* 0x000e220000000800 */
[----:B-1----:R-:W-:Y:S01]  /*12fe0*/  FADD.FTZ R3, R173, R38 ;  /* 0x00000026ad037221 */ /* 0x002fe20000010000 */
[----:B------:R-:W-:Y:S01]  /*12ff0*/  FADD.FTZ R38, R170, R7 ;  /* 0x00000007aa267221 */ /* 0x000fe20000010000 */
[----:B------:R-:W-:-:S03]  /*13000*/  F2FP.BF16.F32.PACK_AB R170, R69, R170 ;  /* 0x000000aa45aa723e */ /* 0x000fc600000010ff */
[----:B------:R-:W-:Y:S02]  /*13010*/  FADD.FTZ R7, R69, R38 ;  /* 0x0000002645077221 */ /* 0x000fe40000010000 */
[----:B------:R-:W1:Y:S01]  /*13020*/  MUFU.EX2 R24, R24 ;  /* 0x0000001800187308 */ /* 0x000e620000000800 */
[----:B--2---:R-:W-:Y:S01]  /*13030*/  FADD.FTZ R0, R20, R3 ;  /* 0x0000000314007221 */ /* 0x004fe20000010000 */
[----:B------:R-:W-:Y:S01]  /*13040*/  FADD.FTZ R40, R164, R7 ;  /* 0x00000007a4287221 */ /* 0x000fe20000010000 */
[C---:B------:R-:W-:Y:S02]  /*13050*/  F2FP.BF16.F32.PACK_AB R164, R71.reuse, R164 ;  /* 0x000000a447a4723e */ /* 0x040fe400000010ff */
[----:B------:R-:W-:Y:S01]  /*13060*/  F2FP.BF16.F32.PACK_AB R173, R20, R173 ;  /* 0x000000ad14ad723e */ /* 0x000fe200000010ff */
[----:B------:R-:W-:Y:S02]  /*13070*/  FADD.FTZ R7, R71, R40 ;  /* 0x0000002847077221 */ /* 0x000fe40000010000 */
[----:B------:R-:W2:Y:S01]  /*13080*/  MUFU.EX2 R169, R169 ;  /* 0x000000a900a97308 */ /* 0x000ea20000000800 */
[----:B0-----:R-:W-:Y:S01]  /*13090*/  FADD.FTZ R3, R175, R0 ;  /* 0x00000000af037221 */ /* 0x001fe20000010000 */
[----:B------:R-:W-:Y:S01]  /*130a0*/  FADD.FTZ R40, R166, R7 ;  /* 0x00000007a6287221 */ /* 0x000fe20000010000 */
[----:B------:R-:W-:-:S03]  /*130b0*/  F2FP.BF16.F32.PACK_AB R166, R83, R166 ;  /* 0x000000a653a6723e */ /* 0x000fc600000010ff */
[----:B------:R-:W-:Y:S02]  /*130c0*/  FADD.FTZ R7, R83, R40 ;  /* 0x0000002853077221 */ /* 0x000fe40000010000 */
[----:B------:R-:W0:Y:S01]  /*130d0*/  MUFU.EX2 R26, R26 ;  /* 0x0000001a001a7308 */ /* 0x000e220000000800 */
[----:B-1----:R-:W-:Y:S01]  /*130e0*/  FADD.FTZ R38, R24, R3 ;  /* 0x0000000318267221 */ /* 0x002fe20000010000 */
[----:B------:R-:W-:Y:S01]  /*130f0*/  FADD.FTZ R40, R6, R7 ;  /* 0x0000000706287221 */ /* 0x000fe20000010000 */
[----:B------:R-:W-:-:S03]  /*13100*/  F2FP.BF16.F32.PACK_AB R175, R24, R175 ;  /* 0x000000af18af723e */ /* 0x000fc600000010ff */
[----:B------:R-:W-:Y:S01]  /*13110*/  FADD.FTZ R7, R89, R40 ;  /* 0x0000002859077221 */ /* 0x000fe20000010000 */
[----:B------:R-:W-:Y:S01]  /*13120*/  IMAD.MOV.U32 R89, RZ, RZ, R151 ;  /* 0x000000ffff597224 */ /* 0x000fe200078e0097 */
[----:B------:R-:W1:Y:S01]  /*13130*/  MUFU.EX2 R171, R171 ;  /* 0x000000ab00ab7308 */ /* 0x000e620000000800 */
[----:B--2---:R-:W-:Y:S01]  /*13140*/  FADD.FTZ R3, R169, R38 ;  /* 0x00000026a9037221 */ /* 0x004fe20000010000 */
[----:B------:R-:W-:Y:S01]  /*13150*/  FADD.FTZ R40, R154, R7 ;  /* 0x000000079a287221 */ /* 0x000fe20000010000 */
[----:B------:R-:W-:-:S03]  /*13160*/  F2FP.BF16.F32.PACK_AB R154, R95, R154 ;  /* 0x0000009a5f9a723e */ /* 0x000fc600000010ff */
[----:B------:R-:W-:Y:S01]  /*13170*/  FADD.FTZ R7, R95, R40 ;  /* 0x000000285f077221 */ /* 0x000fe20000010000 */
[----:B------:R-:W-:Y:S01]  /*13180*/  IMAD.MOV.U32 R95, RZ, RZ, R151 ;  /* 0x000000ffff5f7224 */ /* 0x000fe200078e0097 */
[----:B------:R-:W2:Y:S01]  /*13190*/  MUFU.EX2 R28, R28 ;  /* 0x0000001c001c7308 */ /* 0x000ea20000000800 */
[C---:B0-----:R-:W-:Y:S01]  /*131a0*/  FADD.FTZ R38, R26.reuse, R3 ;  /* 0x000000031a267221 */ /* 0x041fe20000010000 */
[----:B------:R-:W-:-:S06]  /*131b0*/  F2FP.BF16.F32.PACK_AB R169, R26, R169 ;  /* 0x000000a91aa9723e */ /* 0x000fcc00000010ff */
[----:B------:R-:W0:Y:S01]  /*131c0*/  MUFU.EX2 R165, R165 ;  /* 0x000000a500a57308 */ /* 0x000e220000000800 */
[----:B-1----:R-:W-:-:S07]  /*131d0*/  FADD.FTZ R3, R171, R38 ;  /* 0x00000026ab037221 */ /* 0x002fce0000010000 */
[----:B------:R-:W1:Y:S01]  /*131e0*/  MUFU.EX2 R30, R30 ;  /* 0x0000001e001e7308 */ /* 0x000e620000000800 */
[C---:B--2---:R-:W-:Y:S01]  /*131f0*/  FADD.FTZ R38, R28.reuse, R3 ;  /* 0x000000031c267221 */ /* 0x044fe20000010000 */
[----:B------:R-:W-:-:S06]  /*13200*/  F2FP.BF16.F32.PACK_AB R171, R28, R171 ;  /* 0x000000ab1cab723e */ /* 0x000fcc00000010ff */
[----:B------:R-:W2:Y:S01]  /*13210*/  MUFU.EX2 R167, R167 ;  /* 0x000000a700a77308 */ /* 0x000ea20000000800 */
[----:B0-----:R-:W-:-:S07]  /*13220*/  FADD.FTZ R3, R165, R38 ;  /* 0x00000026a5037221 */ /* 0x001fce0000010000 */
[----:B------:R-:W0:Y:S01]  /*13230*/  MUFU.EX2 R34, R51 ;  /* 0x0000003300227308 */ /* 0x000e220000000800 */
[C---:B-1----:R-:W-:Y:S01]  /*13240*/  FADD.FTZ R38, R30.reuse, R3 ;  /* 0x000000031e267221 */ /* 0x042fe20000010000 */
[----:B------:R-:W-:-:S06]  /*13250*/  F2FP.BF16.F32.PACK_AB R165, R30, R165 ;  /* 0x000000a51ea5723e */ /* 0x000fcc00000010ff */
[----:B------:R-:W1:Y:S01]  /*13260*/  MUFU.EX2 R156, R156 ;  /* 0x0000009c009c7308 */ /* 0x000e620000000800 */
[----:B--2---:R-:W-:-:S07]  /*13270*/  FADD.FTZ R3, R167, R38 ;  /* 0x00000026a7037221 */ /* 0x004fce0000010000 */
[----:B------:R-:W2:Y:S01]  /*13280*/  MUFU.EX2 R53, R53 ;  /* 0x0000003500357308 */ /* 0x000ea20000000800 */
[C---:B0-----:R-:W-:Y:S01]  /*13290*/  FADD.FTZ R40, R34.reuse, R3 ;  /* 0x0000000322287221 */ /* 0x041fe20000010000 */
[----:B------:R-:W-:-:S06]  /*132a0*/  F2FP.BF16.F32.PACK_AB R167, R34, R167 ;  /* 0x000000a722a7723e */ /* 0x000fcc00000010ff */
[----:B------:R-:W0:Y:S01]  /*132b0*/  MUFU.EX2 R99, R99 ;  /* 0x0000006300637308 */ /* 0x000e220000000800 */
[----:B-1----:R-:W-:-:S07]  /*132c0*/  FADD.FTZ R42, R156, R7 ;  /* 0x000000079c2a7221 */ /* 0x002fce0000010000 */
[----:B------:R-:W1:Y:S01]  /*132d0*/  MUFU.EX2 R36, R57 ;  /* 0x0000003900247308 */ /* 0x000e620000000800 */
[----:B--2---:R-:W-:-:S07]  /*132e0*/  FADD.FTZ R3, R53, R40 ;  /* 0x0000002835037221 */ /* 0x004fce0000010000 */
[----:B------:R-:W2:Y:S01]  /*132f0*/  MUFU.EX2 R158, R158 ;  /* 0x0000009e009e7308 */ /* 0x000ea20000000800 */
[C---:B0-----:R-:W-:Y:S01]  /*13300*/  FADD.FTZ R7, R99.reuse, R42 ;  /* 0x0000002a63077221 */ /* 0x041fe20000010000 */
[----:B------:R-:W-:Y:S01]  /*13310*/  F2FP.BF16.F32.PACK_AB R156, R99, R156 ;  /* 0x0000009c639c723e */ /* 0x000fe200000010ff */
[----:B------:R-:W-:-:S05]  /*13320*/  IMAD.MOV.U32 R99, RZ, RZ, R151 ;  /* 0x000000ffff637224 */ /* 0x000fca00078e0097 */
[----:B------:R-:W0:Y:S01]  /*13330*/  MUFU.EX2 R75, R75 ;  /* 0x0000004b004b7308 */ /* 0x000e220000000800 */
[C---:B-1----:R-:W-:Y:S01]  /*13340*/  FADD.FTZ R40, R36.reuse, R3 ;  /* 0x0000000324287221 */ /* 0x042fe20000010000 */
[----:B------:R-:W-:-:S06]  /*13350*/  F2FP.BF16.F32.PACK_AB R153, R36, R53 ;  /* 0x000000352499723e */ /* 0x000fcc00000010ff */
[----:B------:R-:W1:Y:S01]  /*13360*/  MUFU.EX2 R101, R101 ;  /* 0x0000006500657308 */ /* 0x000e620000000800 */
[----:B--2---:R-:W-:-:S07]  /*13370*/  FADD.FTZ R42, R158, R7 ;  /* 0x000000079e2a7221 */ /* 0x004fce0000010000 */
[----:B------:R-:W2:Y:S01]  /*13380*/  MUFU.EX2 R0, R77 ;  /* 0x0000004d00007308 */ /* 0x000ea20000000800 */
[----:B0-----:R-:W-:-:S07]  /*13390*/  FADD.FTZ R3, R75, R40 ;  /* 0x000000284b037221 */ /* 0x001fce0000010000 */
[----:B------:R-:W0:Y:S01]  /*133a0*/  MUFU.EX2 R160, R160 ;  /* 0x000000a000a07308 */ /* 0x000e220000000800 */
[C---:B-1----:R-:W-:Y:S01]  /*133b0*/  FADD.FTZ R7, R101.reuse, R42 ;  /* 0x0000002a65077221 */ /* 0x042fe20000010000 */
[----:B------:R-:W-:Y:S01]  /*133c0*/  F2FP.BF16.F32.PACK_AB R158, R101, R158 ;  /* 0x0000009e659e723e */ /* 0x000fe200000010ff */
[----:B------:R-:W-:-:S05]  /*133d0*/  IMAD.MOV.U32 R101, RZ, RZ, R151 ;  /* 0x000000ffff657224 */ /* 0x000fca00078e0097 */
[----:B------:R-:W1:Y:S01]  /*133e0*/  MUFU.EX2 R81, R81 ;  /* 0x0000005100517308 */ /* 0x000e620000000800 */
[C---:B--2---:R-:W-:Y:S01]  /*133f0*/  FADD.FTZ R40, R0.reuse, R3 ;  /* 0x0000000300287221 */ /* 0x044fe20000010000 */
[----:B------:R-:W-:-:S06]  /*13400*/  F2FP.BF16.F32.PACK_AB R155, R0, R75 ;  /* 0x0000004b009b723e */ /* 0x000fcc00000010ff */
[----:B------:R-:W2:Y:S01]  /*13410*/  MUFU.EX2 R103, R103 ;  /* 0x0000006700677308 */ /* 0x000ea20000000800 */
[----:B0-----:R-:W-:-:S07]  /*13420*/  FADD.FTZ R42, R160, R7 ;  /* 0x00000007a02a7221 */ /* 0x001fce0000010000 */
[----:B------:R-:W0:Y:S01]  /*13430*/  MUFU.EX2 R32, R85 ;  /* 0x0000005500207308 */ /* 0x000e220000000800 */
[----:B-1----:R-:W-:-:S07]  /*13440*/  FADD.FTZ R3, R81, R40 ;  /* 0x0000002851037221 */ /* 0x002fce0000010000 */
[----:B------:R-:W1:Y:S01]  /*13450*/  MUFU.EX2 R162, R162 ;  /* 0x000000a200a27308 */ /* 0x000e620000000800 */
[C---:B--2---:R-:W-:Y:S01]  /*13460*/  FADD.FTZ R7, R103.reuse, R42 ;  /* 0x0000002a67077221 */ /* 0x044fe20000010000 */
[----:B------:R-:W-:Y:S01]  /*13470*/  F2FP.BF16.F32.PACK_AB R160, R103, R160 ;  /* 0x000000a067a0723e */ /* 0x000fe200000010ff */
[----:B------:R-:W-:-:S05]  /*13480*/  IMAD.MOV.U32 R103, RZ, RZ, R151 ;  /* 0x000000ffff677224 */ /* 0x000fca00078e0097 */
[----:B------:R-:W2:Y:S01]  /*13490*/  MUFU.EX2 R107, R107 ;  /* 0x0000006b006b7308 */ /* 0x000ea20000000800 */
[C---:B0-----:R-:W-:Y:S01]  /*134a0*/  FADD.FTZ R40, R32.reuse, R3 ;  /* 0x0000000320287221 */ /* 0x041fe20000010000 */
[----:B------:R-:W-:-:S06]  /*134b0*/  F2FP.BF16.F32.PACK_AB R157, R32, R81 ;  /* 0x00000051209d723e */ /* 0x000fcc00000010ff */
[----:B------:R-:W0:Y:S01]  /*134c0*/  MUFU.EX2 R38, R73 ;  /* 0x0000004900267308 */ /* 0x000e220000000800 */
[----:B-1----:R-:W-:-:S07]  /*134d0*/  FADD.FTZ R42, R162, R7 ;  /* 0x00000007a22a7221 */ /* 0x002fce0000010000 */
[----:B------:R-:W1:Y:S01]  /*134e0*/  MUFU.EX2 R87, R87 ;  /* 0x0000005700577308 */ /* 0x000e620000000800 */
[----:B--2---:R-:W-:-:S07]  /*134f0*/  FADD.FTZ R7, R107, R40 ;  /* 0x000000286b077221 */ /* 0x004fce0000010000 */
[----:B------:R2:W3:Y:S01]  /*13500*/  MUFU.EX2 R6, R91 ;  /* 0x0000005b00067308 */ /* 0x0004e20000000800 */
[C---:B0-----:R-:W-:Y:S01]  /*13510*/  FADD.FTZ R8, R38.reuse, R7 ;  /* 0x0000000726087221 */ /* 0x041fe20000010000 */
[----:B------:R-:W-:Y:S02]  /*13520*/  F2FP.BF16.F32.PACK_AB R159, R38, R107 ;  /* 0x0000006b269f723e */ /* 0x000fe400000010ff */
[----:B------:R-:W-:-:S04]  /*13530*/  MOV R107, R151 ;  /* 0x00000097006b7202 */ /* 0x000fc80000000f00 */
[----:B------:R-:W0:Y:S01]  /*13540*/  MUFU.EX2 R93, R93 ;  /* 0x0000005d005d7308 */ /* 0x000e220000000800 */
[----:B-1----:R-:W-:Y:S01]  /*13550*/  FADD.FTZ R7, R87, R8 ;  /* 0x0000000857077221 */ /* 0x002fe20000010000 */
[----:B--2---:R-:W-:-:S06]  /*13560*/  IMAD.MOV.U32 R91, RZ, RZ, R151 ;  /* 0x000000ffff5b7224 */ /* 0x004fcc00078e0097 */
[----:B------:R-:W1:Y:S01]  /*13570*/  MUFU.EX2 R105, R105 ;  /* 0x0000006900697308 */ /* 0x000e620000000800 */
[C---:B---3--:R-:W-:Y:S01]  /*13580*/  FADD.FTZ R8, R6.reuse, R7 ;  /* 0x0000000706087221 */ /* 0x048fe20000010000 */
[----:B------:R-:W-:Y:S01]  /*13590*/  F2FP.BF16.F32.PACK_AB R161, R6, R87 ;  /* 0x0000005706a1723e */ /* 0x000fe200000010ff */
[----:B------:R-:W-:-:S05]  /*135a0*/  IMAD.MOV.U32 R6, RZ, RZ, 0x3f800000 ;  /* 0x3f800000ff067424 */ /* 0x000fca00078e00ff */
[----:B------:R2:W3:Y:S01]  /*135b0*/  MUFU.EX2 R4, R97 ;  /* 0x0000006100047308 */ /* 0x0004e20000000800 */
[----:B0-----:R-:W-:Y:S01]  /*135c0*/  FADD.FTZ R7, R93, R8 ;  /* 0x000000085d077221 */ /* 0x001fe20000010000 */
[C---:B-1----:R-:W-:Y:S01]  /*135d0*/  FADD.FTZ R3, R105.reuse, R42 ;  /* 0x0000002a69037221 */ /* 0x042fe20000010000 */
[----:B------:R-:W-:Y:S01]  /*135e0*/  F2FP.BF16.F32.PACK_AB R162, R105, R162 ;  /* 0x000000a269a2723e */ /* 0x000fe200000010ff */
[--C-:B------:R-:W-:Y:S02]  /*135f0*/  IMAD.MOV.U32 R105, RZ, RZ, R151.reuse ;  /* 0x000000ffff697224 */ /* 0x100fe400078e0097 */
[----:B--2---:R-:W-:Y:S02]  /*13600*/  IMAD.MOV.U32 R97, RZ, RZ, R151 ;  /* 0x000000ffff617224 */ /* 0x004fe400078e0097 */
[C---:B---3--:R-:W-:Y:S01]  /*13610*/  FADD.FTZ R0, R4.reuse, R7 ;  /* 0x0000000704007221 */ /* 0x048fe20000010000 */
[----:B------:R-:W-:Y:S01]  /*13620*/  F2FP.BF16.F32.PACK_AB R163, R4, R93 ;  /* 0x0000005d04a3723e */ /* 0x000fe200000010ff */
[----:B------:R-:W-:-:S02]  /*13630*/  IMAD.MOV.U32 R4, RZ, RZ, 0x3f800000 ;  /* 0x3f800000ff047424 */ /* 0x000fc400078e00ff */
[----:B------:R-:W-:Y:S01]  /*13640*/  IMAD.MOV.U32 R93, RZ, RZ, R151 ;  /* 0x000000ffff5d7224 */ /* 0x000fe200078e0097 */
[----:B------:R-:W-:Y:S06]  /*13650*/  @!P2 BRA `(.L_x_623) ;  /* 0x0000002c00c0a947 */ /* 0x000fec0003800000 */
[----:B------:R-:W-:Y:S01]  /*13660*/  VIADD R13, R207, 0xfffffffe ;  /* 0xfffffffecf0d7836 */ /* 0x000fe20000000000 */
[----:B------:R-:W-:Y:S01]  /*13670*/  CS2R R150, SRZ ;  /* 0x0000000000967805 */ /* 0x000fe2000001ff00 */
[----:B------:R-:W-:Y:S01]  /*13680*/  IMAD.MOV.U32 R12, RZ, RZ, R11 ;  /* 0x000000ffff0c7224 */ /* 0x000fe200078e000b */
[----:B------:R-:W-:Y:S01]  /*13690*/  CS2R R146, SRZ ;  /* 0x0000000000927805 */ /* 0x000fe2000001ff00 */
[----:B------:R-:W-:Y:S01]  /*136a0*/  IMAD.MOV.U32 R7, RZ, RZ, R9 ;  /* 0x000000ffff077224 */ /* 0x000fe200078e0009 */
[----:B------:R-:W-:Y:S01]  /*136b0*/  CS2R R142, SRZ ;  /* 0x00000000008e7805 */ /* 0x000fe2000001ff00 */
[----:B------:R-:W-:Y:S01]  /*136c0*/  IMAD.MOV.U32 R15, RZ, RZ, R194 ;  /* 0x000000ffff0f7224 */ /* 0x000fe200078e00c2 */
[----:B------:R-:W-:Y:S01]  /*136d0*/  CS2R R138, SRZ ;  /* 0x00000000008a7805 */ /* 0x000fe2000001ff00 */
[----:B------:R-:W-:Y:S01]  /*136e0*/  IMAD.MOV.U32 R20, RZ, RZ, R192 ;  /* 0x000000ffff147224 */ /* 0x000fe200078e00c0 */
[----:B------:R-:W-:Y:S01]  /*136f0*/  CS2R R134, SRZ ;  /* 0x0000000000867805 */ /* 0x000fe2000001ff00 */
[----:B------:R-:W-:Y:S01]  /*13700*/  IMAD.MOV.U32 R4, RZ, RZ, 0x3f800000 ;  /* 0x3f800000ff047424 */ /* 0x000fe200078e00ff */
        /* <DEDUP_REMOVED lines=26> */
[----:B------:R-:W-:-:S07]  /*138b0*/  CS2R R88, SRZ ;  /* 0x0000000000587805 */ /* 0x000fce000001ff00 */
.L_x_634:
[----:B------:R-:W-:-:S05]  /*138c0*/  VIADD R8, R20, 0x1 ;  /* 0x0000000114087836 */ /* 0x000fca0000000000 */
[----:B------:R-:W-:-:S04]  /*138d0*/  ISETP.NE.AND P2, PT, R8, 0x2, PT ;  /* 0x000000020800780c */ /* 0x000fc80003f45270 */
[----:B------:R-:W-:Y:S02]  /*138e0*/  SEL R194, RZ, 0x1, P2 ;  /* 0x00000001ffc27807 */ /* 0x000fe40001000000 */
[----:B------:R-:W-:Y:S02]  /*138f0*/  SEL R192, R8, RZ, P2 ;  /* 0x000000ff08c07207 */ /* 0x000fe40001000000 */
[----:B------:R-:W-:Y:S01]  /*13900*/  LOP3.LUT R194, R15, R194, RZ, 0x3c, !PT ;  /* 0x000000c20fc27212 */ /* 0x000fe200078e3cff */
[----:B------:R-:W-:Y:S06]  /*13910*/  @!P0 BRA `(.L_x_624) ;  /* 0x0000000000048947 */ /* 0x000fec0003800000 */
[----:B------:R-:W-:Y:S01]  /*13920*/  BPT.TRAP 0x1 ;  /* 0x000000040000795c */ /* 0x000fe20000300000 */
.L_x_624:
[----:B------:R-:W-:Y:S01]  /*13930*/  IMAD R14, R192, 0x8, R2 ;  /* 0x00000008c00e7824 */ /* 0x000fe200078e0202 */
[----:B------:R-:W-:-:S04]  /*13940*/  SHF.L.U32 R11, R194, 0x1f, RZ ;  /* 0x0000001fc20b7819 */ /* 0x000fc800000006ff */
[----:B------:R0:W1:Y:S01]  /*13950*/  SYNCS.PHASECHK.TRANS64.TRYWAIT P2, [R14+URZ+0x34830], R11 ;  /* 0x0348300b0e0075a7 */ /* 0x000062000804017f */
[----:B------:R-:W-:Y:S05]  /*13960*/  @!P0 BRA `(.L_x_625) ;  /* 0x0000000000048947 */ /* 0x000fea0003800000 */
[----:B------:R-:W-:Y:S01]  /*13970*/  BPT.TRAP 0x1 ;  /* 0x000000040000795c */ /* 0x000fe20000300000 */
.L_x_625:
[----:B------:R-:W-:Y:S01]  /*13980*/  BSSY B1, `(.L_x_626) ;  /* 0x0000006000017945 */ /* 0x000fe20003800000 */
[----:B------:R-:W-:Y:S02]  /*13990*/  IMAD R8, R192, 0xc00, R5 ;  /* 0x00000c00c0087824 */ /* 0x000fe400078e0205 */
[----:B------:R-:W-:Y:S01]  /*139a0*/  IMAD.MOV.U32 R9, RZ, RZ, 0x40000040 ;  /* 0x40000040ff097424 */ /* 0x000fe200078e00ff */
[----:B-1----:R-:W-:Y:S06]  /*139b0*/  @P2 BRA `(.L_x_627) ;  /* 0x0000000000082947 */ /* 0x002fec0003800000 */
[----:B------:R-:W1:Y:S02]  /*139c0*/  SYNCS.PHASECHK.TRANS64.TRYWAIT P2, [R14+URZ+0x34830], R11 ;  /* 0x0348300b0e0075a7 */ /* 0x000e64000804017f */
[----:B-1----:R-:W-:Y:S05]  /*139d0*/  @!P2 BRA `(.L_x_628) ;  /* 0x000000b800d4a947 */ /* 0x002fea0003800000 */
.L_x_627:
[----:B------:R-:W-:Y:S05]  /*139e0*/  BSYNC B1 ;  /* 0x0000000000017941 */ /* 0x000fea0003800000 */
.L_x_626:
[----:B------:R-:W2:Y:S04]  /*139f0*/  LDL.64 R24, [R1+0x30] ;  /* 0x0000300001187983 */ /* 0x000ea80000100a00 */
[----:B------:R-:W3:Y:S04]  /*13a00*/  LDL.64 R234, [R1+0x28] ;  /* 0x0000280001ea7983 */ /* 0x000ee80000100a00 */
[----:B------:R-:W4:Y:S01]  /*13a10*/  LDL.64 R232, [R1+0x20] ;  /* 0x0000200001e87983 */ /* 0x000f220000100a00 */
[C---:B------:R-:W-:Y:S02]  /*13a20*/  R2UR UR6, R8.reuse ;  /* 0x00000000080672ca */ /* 0x040fe400000e0000 */
[----:B------:R-:W-:Y:S01]  /*13a30*/  R2UR UR7, R9 ;  /* 0x00000000090772ca */ /* 0x000fe200000e0000 */
[----:B------:R-:W5:Y:S01]  /*13a40*/  LDL.64 R230, [R1+0x18] ;  /* 0x0000180001e67983 */ /* 0x000f620000100a00 */
[----:B------:R-:W-:-:S02]  /*13a50*/  VIADD R10, R8, 0x2 ;  /* 0x00000002080a7836 */ /* 0x000fc40000000000 */
[----:B01----:R-:W-:Y:S01]  /*13a60*/  IMAD.MOV.U32 R11, RZ, RZ, 0x40000040 ;  /* 0x40000040ff0b7424 */ /* 0x003fe200078e00ff */
[----:B------:R-:W5:Y:S04]  /*13a70*/  LDL.64 R228, [R1+0x10] ;  /* 0x0000100001e47983 */ /* 0x000f680000100a00 */
[----:B------:R-:W5:Y:S04]  /*13a80*/  LDL.64 R226, [R1+0x8] ;  /* 0x0000080001e27983 */ /* 0x000f680000100a00 */
[----:B------:R-:W5:Y:S01]  /*13a90*/  LDL.64 R224, [R1] ;  /* 0x0000000001e07983 */ /* 0x000f620000100a00 */
[----:B--2---:R-:W-:-:S02]  /*13aa0*/  R2UR UR4, R24 ;  /* 0x00000000180472ca */ /* 0x004fc400000e0000 */
[----:B------:R-:W-:Y:S02]  /*13ab0*/  R2UR UR5, R25 ;  /* 0x00000000190572ca */ /* 0x000fe400000e0000 */
[----:B------:R-:W-:-:S11]  /*13ac0*/  WARPGROUP.ARRIVE ;  /* 0x00000000000079c5 */ /* 0x000fd60000000000 */
[----:B------:R-:W-:Y:S01]  /*13ad0*/  HGMMA.64x128x16.F32.BF16 R24, gdesc[UR4], RZ, !UPT, gsb0 ;  /* 0x01e00000041879f0 */ /* 0x000fe2000c0018ff */
[----:B------:R-:W-:Y:S02]  /*13ae0*/  R2UR UR6, R10 ;  /* 0x000000000a0672ca */ /* 0x000fe400000e0000 */
[----:B------:R-:W-:Y:S02]  /*13af0*/  R2UR UR7, R11 ;  /* 0x000000000b0772ca */ /* 0x000fe400000e0000 */
[----:B---3--:R-:W-:Y:S02]  /*13b00*/  R2UR UR4, R234 ;  /* 0x00000000ea0472ca */ /* 0x008fe400000e0000 */
[----:B------:R-:W-:Y:S01]  /*13b10*/  R2UR UR5, R235 ;  /* 0x00000000eb0572ca */ /* 0x000fe200000e0000 */
[----:B------:R-:W-:Y:S02]  /*13b20*/  VIADD R10, R8, 0x4 ;  /* 0x00000004080a7836 */ /* 0x000fe40000000000 */
[----:B------:R-:W-:Y:S01]  /*13b30*/  IMAD.MOV.U32 R11, RZ, RZ, 0x40000040 ;  /* 0x40000040ff0b7424 */ /* 0x000fe200078e00ff */
[----:B------:R-:W-:-:S02]  /*13b40*/  WARPGROUP.DEPBAR.LE gsb0, 0x0 ;  /* 0x00008000000079c5 */ /* 0x000fc40000010000 */
[----:B------:R-:W-:-:S07]  /*13b50*/  WARPGROUP.ARRIVE ;  /* 0x00000000000079c5 */ /* 0x000fce0000000000 */
[----:B------:R-:W-:Y:S01]  /*13b60*/  HGMMA.64x128x16.F32.BF16 R24, gdesc[UR4], R24, gsb0 ;  /* 0x01e00000041879f0 */ /* 0x000fe20008001818 */
[----:B------:R-:W-:Y:S02]  /*13b70*/  R2UR UR6, R10 ;  /* 0x000000000a0672ca */ /* 0x000fe400000e0000 */
[----:B------:R-:W-:Y:S02]  /*13b80*/  R2UR UR7, R11 ;  /* 0x000000000b0772ca */ /* 0x000fe400000e0000 */
[----:B----4-:R-:W-:Y:S02]  /*13b90*/  R2UR UR4, R232 ;  /* 0x00000000e80472ca */ /* 0x010fe400000e0000 */
        /* <DEDUP_REMOVED lines=8> */
[----:B-----5:R-:W-:Y:S02]  /*13c20*/  R2UR UR4, R230 ;  /* 0x00000000e60472ca */ /* 0x020fe400000e0000 */
        /* <DEDUP_REMOVED lines=8> */
[----:B------:R-:W-:Y:S02]  /*13cb0*/  R2UR UR4, R228 ;  /* 0x00000000e40472ca */ /* 0x000fe400000e0000 */
[----:B------:R-:W-:Y:S01]  /*13cc0*/  R2UR UR5, R229 ;  /* 0x00000000e50572ca */ /* 0x000fe200000e0000 */
[----:B------:R-:W-:Y:S01]  /*13cd0*/  VIADD R10, R8, 0x402 ;  /* 0x00000402080a7836 */ /* 0x000fe20000000000 */
[----:B------:R-:W-:Y:S01]  /*13ce0*/  MOV R11, 0x40000040 ;  /* 0x40000040000b7802 */ /* 0x000fe20000000f00 */
[----:B------:R-:W-:-:S02]  /*13cf0*/  WARPGROUP.DEPBAR.LE gsb0, 0x0 ;  /* 0x00008000000079c5 */ /* 0x000fc40000010000 */
[----:B------:R-:W-:-:S08]  /*13d00*/  WARPGROUP.ARRIVE ;  /* 0x00000000000079c5 */ /* 0x000fd00000000000 */
[----:B------:R-:W-:Y:S01]  /*13d10*/  HGMMA.64x128x16.F32.BF16 R24, gdesc[UR4], R24, gsb0 ;  /* 0x01e00000041879f0 */ /* 0x000fe20008001818 */
[----:B------:R-:W-:Y:S02]  /*13d20*/  R2UR UR6, R10 ;  /* 0x000000000a0672ca */ /* 0x000fe400000e0000 */
[----:B------:R-:W-:Y:S02]  /*13d30*/  R2UR UR7, R11 ;  /* 0x000000000b0772ca */ /* 0x000fe400000e0000 */
[----:B------:R-:W-:Y:S02]  /*13d40*/  R2UR UR4, R226 ;  /* 0x00000000e20472ca */ /* 0x000fe400000e0000 */
        /* <DEDUP_REMOVED lines=16> */
[----:B------:R-:W-:Y:S01]  /*13e50*/  R2UR UR7, R11 ;  /* 0x000000000b0772ca */ /* 0x000fe200000e0000 */
[----:B------:R-:W-:Y:S01]  /*13e60*/  UMOV UR4, UR56 ;  /* 0x0000003800047c82 */ /* 0x000fe20008000000 */
[----:B------:R-:W-:Y:S01]  /*13e70*/  UMOV UR5, UR57 ;  /* 0x0000003900057c82 */ /* 0x000fe20008000000 */
[----:B------:R-:W-:Y:S02]  /*13e80*/  VIADD R10, R8, 0x800 ;  /* 0x00000800080a7836 */ /* 0x000fe40000000000 */
[----:B------:R-:W-:Y:S01]  /*13e90*/  IMAD.MOV.U32 R11, RZ, RZ, 0x40000040 ;  /* 0x40000040ff0b7424 */ /* 0x000fe200078e00ff */
[----:B------:R-:W-:Y:S02]  /*13ea0*/  WARPGROUP.DEPBAR.LE gsb0, 0x0 ;  /* 0x00008000000079c5 */ /* 0x000fe40000010000 */
[----:B------:R-:W-:-:S06]  /*13eb0*/  WARPGROUP.ARRIVE ;  /* 0x00000000000079c5 */ /* 0x000fcc0000000000 */
        /* <DEDUP_REMOVED lines=100> */
[----:B------:R-:W-:Y:S05]  /*14500*/  @!P0 BRA `(.L_x_629) ;  /* 0x0000000000048947 */ /* 0x000fea0003800000 */
[----:B------:R-:W-:Y:S01]  /*14510*/  BPT.TRAP 0x1 ;  /* 0x000000040000795c */ /* 0x000fe20000300000 */
.L_x_629:
[----:B------:R-:W-:Y:S01]  /*14520*/  SHF.L.U32 R4, R15, 0x1f, RZ ;  /* 0x0000001f0f047819 */ /* 0x000fe200000006ff */
[----:B------:R-:W-:-:S04]  /*14530*/  IMAD R15, R20, 0x8, R2 ;  /* 0x00000008140f7824 */ /* 0x000fc800078e0202 */
[----:B------:R0:W1:Y:S01]  /*14540*/  SYNCS.PHASECHK.TRANS64.TRYWAIT P2, [R15+URZ+0x34850], R4 ;  /* 0x034850040f0075a7 */ /* 0x000062000804017f */
[----:B------:R-:W-:Y:S05]  /*14550*/  @!P0 BRA `(.L_x_630) ;  /* 0x0000000000048947 */ /* 0x000fea0003800000 */
[----:B------:R-:W-:Y:S01]  /*14560*/  BPT.TRAP 0x1 ;  /* 0x000000040000795c */ /* 0x000fe20000300000 */
.L_x_630:
[----:B------:R-:W-:Y:S04]  /*14570*/  BSSY B1, `(.L_x_631) ;  /* 0x0000004000017945 */ /* 0x000fe80003800000 */
[----:B-1----:R-:W-:Y:S05]  /*14580*/  @P2 BRA `(.L_x_632) ;  /* 0x0000000000082947 */ /* 0x002fea0003800000 */
[----:B------:R-:W1:Y:S02]  /*14590*/  SYNCS.PHASECHK.TRANS64.TRYWAIT P2, [R15+URZ+0x34850], R4 ;  /* 0x034850040f0075a7 */ /* 0x000e64000804017f */
[----:B-1----:R-:W-:Y:S05]  /*145a0*/  @!P2 BRA `(.L_x_633) ;  /* 0x000000ac00f4a947 */ /* 0x002fea0003800000 */
.L_x_632:
[----:B------:R-:W-:Y:S05]  /*145b0*/  BSYNC B1 ;  /* 0x0000000000017941 */ /* 0x000fea0003800000 */
.L_x_631:
[----:B------:R-:W-:Y:S01]  /*145c0*/  VIADD R6, R2, 0x400 ;  /* 0x0000040002067836 */ /* 0x000fe20000000000 */
[----:B------:R-:W-:Y:S01]  /*145d0*/  WARPGROUP.ARRIVE ;  /* 0x00000000000079c5 */ /* 0x000fe20000000000 */
[----:B------:R-:W-:Y:S02]  /*145e0*/  IMAD.MOV.U32 R11, RZ, RZ, 0x40000040 ;  /* 0x40000040ff0b7424 */ /* 0x000fe400078e00ff */
[----:B01----:R-:W-:Y:S01]  /*145f0*/  FMUL.FTZ R4, R24, UR42 ;  /* 0x0000002a18047c20 */ /* 0x003fe20008410000 */
[----:B------:R-:W-:Y:S01]  /*14600*/  FMUL.FTZ R21, R25, UR42 ;  /* 0x0000002a19157c20 */ /* 0x000fe20008410000 */
[----:B------:R-:W-:Y:S01]  /*14610*/  SHF.R.U32.HI R6, RZ, 0x4, R6 ;  /* 0x00000004ff067819 */ /* 0x000fe20000011606 */
[----:B------:R-:W-:Y:S01]  /*14620*/  FMUL.FTZ R25, R28, UR42 ;  /* 0x0000002a1c197c20 */ /* 0x000fe20008410000 */
[----:B------:R-:W-:Y:S01]  /*14630*/  FMUL.FTZ R28, R29, UR42 ;  /* 0x0000002a1d1c7c20 */ /* 0x000fe20008410000 */
[----:B------:R-:W-:Y:S01]  /*14640*/  FMUL.FTZ R24, R27, UR42 ;  /* 0x0000002a1b187c20 */ /* 0x000fe20008410000 */
[----:B------:R-:W-:Y:S01]  /*14650*/  LOP3.LUT R6, R6, 0x3fff, RZ, 0xc0, !PT ;  /* 0x00003fff06067812 */ /* 0x000fe200078ec0ff */
[----:B------:R-:W0:Y:S01]  /*14660*/  MUFU.TANH R4, R4 ;  /* 0x0000000400047308 */ /* 0x000e220000002400 */
[----:B------:R-:W-:Y:S01]  /*14670*/  FMUL.FTZ R27, R31, UR42 ;  /* 0x0000002a1f1b7c20 */ /* 0x000fe20008410000 */
[----:B------:R-:W-:Y:S01]  /*14680*/  FMUL.FTZ R31, R33, UR42 ;  /* 0x0000002a211f7c20 */ /* 0x000fe20008410000 */
[----:B------:R-:W-:Y:S01]  /*14690*/  LOP3.LUT R9, R6, 0x4000000, RZ, 0xfc, !PT ;  /* 0x0400000006097812 */ /* 0x000fe200078efcff */
[----:B------:R-:W-:Y:S01]  /*146a0*/  FMUL.FTZ R29, R34, UR42 ;  /* 0x0000002a221d7c20 */ /* 0x000fe20008410000 */
[----:B------:R-:W-:Y:S01]  /*146b0*/  FMUL.FTZ R34, R36, UR42 ;  /* 0x0000002a24227c20 */ /* 0x000fe20008410000 */
[----:B------:R-:W-:Y:S01]  /*146c0*/  FMUL.FTZ R36, R37, UR42 ;  /* 0x0000002a25247c20 */ /* 0x000fe20008410000 */
[----:B------:R-:W-:Y:S01]  /*146d0*/  FMUL.FTZ R33, R38, UR42 ;  /* 0x0000002a26217c20 */ /* 0x000fe20008410000 */
[----:B------:R-:W-:Y:S01]  /*146e0*/  IMAD R8, R20, 0x800, R9 ;  /* 0x0000080014087824 */ /* 0x000fe200078e0209 */
[----:B------:R-:W1:Y:S01]  /*146f0*/  MUFU.TANH R21, R21 ;  /* 0x0000001500157308 */ /* 0x000e620000002400 */
[----:B------:R-:W-:-:S02]  /*14700*/  IMAD.MOV.U32 R9, RZ, RZ, 0x40000040 ;  /* 0x40000040ff097424 */ /* 0x000fc400078e00ff */
[----:B------:R-:W-:Y:S01]  /*14710*/  FMUL.FTZ R20, R26, UR42 ;  /* 0x0000002a1a147c20 */ /* 0x000fe20008410000 */
[C---:B------:R-:W-:Y:S01]  /*14720*/  VIADD R10, R8.reuse, 0x80 ;  /* 0x00000080080a7836 */ /* 0x040fe20000000000 */
[----:B------:R-:W-:Y:S01]  /*14730*/  R2UR UR6, R8 ;  /* 0x00000000080672ca */ /* 0x000fe200000e0000 */
[----:B------:R-:W-:Y:S01]  /*14740*/  FMUL.FTZ R26, R30, UR42 ;  /* 0x0000002a1e1a7c20 */ /* 0x000fe20008410000 */
[----:B------:R-:W-:Y:S01]  /*14750*/  R2UR UR7, R9 ;  /* 0x00000000090772ca */ /* 0x000fe200000e0000 */
[----:B------:R-:W-:Y:S01]  /*14760*/  FMUL.FTZ R30, R32, UR42 ;  /* 0x0000002a201e7c20 */ /* 0x000fe20008410000 */
[----:B------:R-:W2:Y:S01]  /*14770*/  MUFU.TANH R25, R25 ;  /* 0x0000001900197308 */ /* 0x000ea20000002400 */
[----:B0-----:R-:W-:Y:S01]  /*14780*/  FMNMX.FTZ R6, R4, R7, !PT ;  /* 0x0000000704067209 */ /* 0x001fe20007810000 */
[----:B------:R-:W-:Y:S01]  /*14790*/  FMUL.FTZ R38, R40, UR42 ;  /* 0x0000002a28267c20 */ /* 0x000fe20008410000 */
[----:B------:R-:W-:Y:S01]  /*147a0*/  FMUL.FTZ R32, R35, UR42 ;  /* 0x0000002a23207c20 */ /* 0x000fe20008410000 */
[----:B------:R-:W-:Y:S01]  /*147b0*/  FMUL.FTZ R35, R39, UR42 ;  /* 0x0000002a27237c20 */ /* 0x000fe20008410000 */
[----:B------:R-:W-:Y:S01]  /*147c0*/  FMUL.FTZ R39, R41, UR42 ;  /* 0x0000002a29277c20 */ /* 0x000fe20008410000 */
[----:B------:R-:W-:Y:S01]  /*147d0*/  FMUL.FTZ R37, R42, UR42 ;  /* 0x0000002a2a257c20 */ /* 0x000fe20008410000 */
[----:B------:R-:W-:Y:S01]  /*147e0*/  FMUL.FTZ R42, R43, UR42 ;  /* 0x0000002a2b2a7c20 */ /* 0x000fe20008410000 */
[----:B------:R-:W0:Y:S01]  /*147f0*/  MUFU.TANH R28, R28 ;  /* 0x0000001c001c7308 */ /* 0x000e220000002400 */
[----:B-1----:R-:W-:Y:S01]  /*14800*/  FMNMX.FTZ R6, R21, R6, !PT ;  /* 0x0000000615067209 */ /* 0x002fe20007810000 */
[----:B------:R-:W-:Y:S01]  /*14810*/  FMUL.FTZ R43, R44, UR42 ;  /* 0x0000002a2c2b7c20 */ /* 0x000fe20008410000 */
[----:B------:R-:W-:Y:S01]  /*14820*/  HGMMA.64x128x16.F32.BF16 R88, R180, gdesc[UR4].tnspB, R88, gsb0 ;  /* 0x41e00004b4587df0 */ /* 0x000fe20008001858 */
[----:B------:R-:W-:Y:S01]  /*14830*/  R2UR UR6, R10 ;  /* 0x000000000a0672ca */ /* 0x000fe200000e0000 */
[----:B------:R-:W-:Y:S01]  /*14840*/  FMUL.FTZ R45, R45, UR42 ;  /* 0x0000002a2d2d7c20 */ /* 0x000fe20008410000 */
[----:B------:R-:W-:Y:S01]  /*14850*/  R2UR UR7, R11 ;  /* 0x000000000b0772ca */ /* 0x000fe200000e0000 */
[----:B------:R-:W-:Y:S01]  /*14860*/  IMAD.MOV.U32 R11, RZ, RZ, 0x40000040 ;  /* 0x40000040ff0b7424 */ /* 0x000fe200078e00ff */
[----:B------:R-:W-:Y:S01]  /*14870*/  IADD3 R10, R8, 0x100, RZ ;  /* 0x00000100080a7810 */ /* 0x000fe20007ffe0ff */
[----:B------:R-:W1:Y:S01]  /*14880*/  MUFU.TANH R30, R30 ;  /* 0x0000001e001e7308 */ /* 0x000e620000002400 */
        /* <DEDUP_REMOVED lines=18> */
[----:B------:R-:W-:-:S02]  /*149b0*/  VIADD R40, R8, 0x200 ;  /* 0x0000020008287836 */ /* 0x000fc40000000000 */
[----:B------:R-:W-:Y:S01]  /*149c0*/  FMUL.FTZ R80, R84, UR42 ;  /* 0x0000002a54507c20 */ /* 0x000fe20008410000 */
[----:B------:R-:W-:Y:S02]  /*149d0*/  IMAD.MOV.U32 R41, RZ, RZ, 0x40000040 ;  /* 0x40000040ff297424 */ /* 0x000fe400078e00ff */
[----:B------:R-:W-:Y:S01]  /*149e0*/  FMUL.FTZ R63, R63, UR42 ;  /* 0x0000002a3f3f7c20 */ /* 0x000fe20008410000 */
[----:B------:R-:W-:Y:S01]  /*149f0*/  FMUL.FTZ R66, R66, UR42 ;  /* 0x0000002a42427c20 */ /* 0x000fe20008410000 */
        /* <DEDUP_REMOVED lines=14> */
[----:B------:R-:W-:Y:S01]  /*14ae0*/  @!P1 VIADD R14, R14, 0x34840 ;  /* 0x000348400e0e9836 */ /* 0x000fe20000000000 */
[----:B------:R-:W-:Y:S01]  /*14af0*/  ISETP.GT.AND P2, PT, R13, RZ, PT ;  /* 0x000000ff0d00720c */ /* 0x000fe20003f44270 */
[----:B------:R-:W0:Y:S01]  /*14b00*/  MUFU.TANH R39, R39 ;  /* 0x0000002700277308 */ /* 0x000e220000002400 */
[----:B-1----:R-:W-:Y:S01]  /*14b10*/  FMNMX.FTZ R9, R36, R9, !PT ;  /* 0x0000000924097209 */ /* 0x002fe20007810000 */
[----:B------:R-:W-:-:S02]  /*14b20*/  @!P1 VIADD R15, R15, 0x34860 ;  /* 0x000348600f0f9836 */ /* 0x000fc40000000000 */
[----:B------:R-:W-:-:S04]  /*14b30*/  VIADD R13, R13, 0xffffffff ;  /* 0xffffffff0d0d7836 */ /* 0x000fc80000000000 */
[----:B------:R-:W1:Y:S01]  /*14b40*/  MUFU.TANH R43, R43 ;  /* 0x0000002b002b7308 */ /* 0x000e620000002400 */
[----:B--2---:R-:W-:-:S07]  /*14b50*/  FMNMX.FTZ R6, R38, R9, !PT ;  /* 0x0000000926067209 */ /* 0x004fce0007810000 */
[----:B------:R-:W2:Y:S01]  /*14b60*/  MUFU.TANH R45, R45 ;  /* 0x0000002d002d7308 */ /* 0x000ea20000002400 */
[----:B0-----:R-:W-:-:S07]  /*14b70*/  FMNMX.FTZ R6, R39, R6, !PT ;  /* 0x0000000627067209 */ /* 0x001fce0007810000 */
[----:B------:R-:W0:Y:S01]  /*14b80*/  MUFU.TANH R48, R48 ;  /* 0x0000003000307308 */ /* 0x000e220000002400 */
[----:B-1----:R-:W-:-:S07]  /*14b90*/  FMNMX.FTZ R6, R43, R6, !PT ;  /* 0x000000062b067209 */ /* 0x002fce0007810000 */
[----:B------:R-:W-:Y:S01]  /*14ba0*/  MUFU.TANH R58, R58 ;  /* 0x0000003a003a7308 */ /* 0x000fe20000002400 */
[----:B--2---:R-:W-:-:S07]  /*14bb0*/  FMNMX.FTZ R9, R45, R6, !PT ;  /* 0x000000062d097209 */ /* 0x004fce0007810000 */
[----:B------:R-:W-:Y:S01]  /*14bc0*/  MUFU.TANH R60, R60 ;  /* 0x0000003c003c7308 */ /* 0x000fe20000002400 */
[----:B0-----:R-:W-:-:S07]  /*14bd0*/  FMNMX.FTZ R9, R48, R9, !PT ;  /* 0x0000000930097209 */ /* 0x001fce0007810000 */
[----:B------:R-:W-:Y:S08]  /*14be0*/  MUFU.TANH R61, R61 ;  /* 0x0000003d003d7308 */ /* 0x000ff00000002400 */
[----:B------:R-:W-:Y:S08]  /*14bf0*/  MUFU.TANH R64, R64 ;  /* 0x0000004000407308 */ /* 0x000ff00000002400 */
[----:B------:R-:W-:Y:S08]  /*14c00*/  MUFU.TANH R68, R68 ;  /* 0x0000004400447308 */ /* 0x000ff00000002400 */
[----:B------:R-:W-:Y:S08]  /*14c10*/  MUFU.TANH R72, R72 ;  /* 0x0000004800487308 */ /* 0x000ff00000002400 */
[----:B------:R-:W-:Y:S08]  /*14c20*/  MUFU.TANH R76, R76 ;  /* 0x0000004c004c7308 */ /* 0x000ff00000002400 */
[----:B------:R-:W-:Y:S01]  /*14c30*/  MUFU.TANH R80, R80 ;  /* 0x0000005000507308 */ /* 0x000fe20000002400 */
[----:B------:R-:W-:-:S02]  /*14c40*/  WARPGROUP.DEPBAR.LE gsb0, 0x0 ;  /* 0x00008000000079c5 */ /* 0x000fc40000010000 */
[----:B------:R-:W-:-:S05]  /*14c50*/  WARPGROUP.ARRIVE ;  /* 0x00000000000079c5 */ /* 0x000fca0000000000 */
[----:B------:R-:W0:Y:S01]  /*14c60*/  MUFU.TANH R20, R20 ;  /* 0x0000001400147308 */ /* 0x000e220000002400 */
[----:B------:R-:W-:Y:S01]  /*14c70*/  HGMMA.64x128x16.F32.BF16 R88, R176, gdesc[UR4].tnspB, R88, gsb0 ;  /* 0x41e00004b0587df0 */ /* 0x000fe20008001858 */
[----:B------:R-:W-:Y:S01]  /*14c80*/  R2UR UR6, R10 ;  /* 0x000000000a0672ca */ /* 0x000fe200000e0000 */
[----:B------:R-:W-:Y:S01]  /*14c90*/  VIADD R10, R8, 0x180 ;  /* 0x00000180080a7836 */ /* 0x000fe20000000000 */
[----:B------:R-:W-:Y:S01]  /*14ca0*/  R2UR UR7, R11 ;  /* 0x000000000b0772ca */ /* 0x000fe200000e0000 */
[----:B------:R-:W-:-:S03]  /*14cb0*/  IMAD.MOV.U32 R11, RZ, RZ, 0x40000040 ;  /* 0x40000040ff0b7424 */ /* 0x000fc600078e00ff */
        /* <DEDUP_REMOVED lines=22> */
[----:B------:R-:W-:Y:S01]  /*14e20*/  FMUL.FTZ R51, R52, UR42 ;  /* 0x0000002a34337c20 */ /* 0x000fe20008410000 */
[----:B------:R-:W-:Y:S01]  /*14e30*/  FMUL.FTZ R52, R53, UR42 ;  /* 0x0000002a35347c20 */ /* 0x000fe20008410000 */
[----:B------:R-:W-:Y:S01]  /*14e40*/  FMUL.FTZ R53, R55, UR42 ;  /* 0x0000002a37357c20 */ /* 0x000fe20008410000 */
[----:B------:R-:W-:Y:S01]  /*14e50*/  HGMMA.64x128x16.F32.BF16 R88, R172, gdesc[UR4].tnspB, R88, gsb0 ;  /* 0x41e00004ac587df0 */ /* 0x000fe20008001858 */
[----:B------:R-:W-:Y:S01]  /*14e60*/  R2UR UR6, R10 ;  /* 0x000000000a0672ca */ /* 0x000fe200000e0000 */
[----:B------:R-:W1:Y:S01]  /*14e70*/  MUFU.TANH R176, R176 ;  /* 0x000000b000b07308 */ /* 0x000e620000002400 */
[----:B------:R-:W-:Y:S01]  /*14e80*/  R2UR UR7, R11 ;  /* 0x000000000b0772ca */ /* 0x000fe200000e0000 */
        /* <DEDUP_REMOVED lines=11> */
[----:B0-----:R-:W-:Y:S01]  /*14f40*/  FMNMX.FTZ R11, R20, R12, !PT ;  /* 0x0000000c140b7209 */ /* 0x001fe20007810000 */
[----:B------:R-:W-:-:S02]  /*14f50*/  FMUL.FTZ R85, R87, UR42 ;  /* 0x0000002a57557c20 */ /* 0x000fc40008410000 */
[----:B------:R-:W0:Y:S01]  /*14f60*/  MUFU.TANH R52, R52 ;  /* 0x0000003400347308 */ /* 0x000e220000002400 */
[----:B-1----:R-:W-:Y:S02]  /*14f70*/  FMNMX.FTZ R6, R176, R9, !PT ;  /* 0x00000009b0067209 */ /* 0x002fe40007810000 */
[----:B------:R-:W-:-:S05]  /*14f80*/  FMNMX.FTZ R11, R24, R11, !PT ;  /* 0x0000000b180b7209 */ /* 0x000fca0007810000 */
[----:B------:R-:W1:Y:S01]  /*14f90*/  MUFU.TANH R55, R55 ;  /* 0x0000003700377308 */ /* 0x000e620000002400 */
[----:B--2---:R-:W-:-:S07]  /*14fa0*/  FMNMX.FTZ R9, R51, R6, !PT ;  /* 0x0000000633097209 */ /* 0x004fce0007810000 */
[----:B------:R-:W2:Y:S01]  /*14fb0*/  MUFU.TANH R56, R56 ;  /* 0x0000003800387308 */ /* 0x000ea20000002400 */
[----:B0-----:R-:W-:-:S07]  /*14fc0*/  FMNMX.FTZ R6, R52, R9, !PT ;  /* 0x0000000934067209 */ /* 0x001fce0007810000 */
[----:B------:R-:W0:Y:S01]  /*14fd0*/  MUFU.TANH R62, R62 ;  /* 0x0000003e003e7308 */ /* 0x000e220000002400 */
[----:B-1----:R-:W-:-:S07]  /*14fe0*/  FMNMX.FTZ R9, R55, R6, !PT ;  /* 0x0000000637097209 */ /* 0x002fce0007810000 */
[----:B------:R-:W1:Y:S01]  /*14ff0*/  MUFU.TANH R65, R65 ;  /* 0x0000004100417308 */ /* 0x000e620000002400 */
[----:B--2---:R-:W-:-:S04]  /*15000*/  FMNMX.FTZ R9, R56, R9, !PT ;  /* 0x0000000938097209 */ /* 0x004fc80007810000 */
[----:B------:R-:W-:-:S03]  /*15010*/  FMNMX.FTZ R9, R58, R9, !PT ;  /* 0x000000093a097209 */ /* 0x000fc60007810000 */
[----:B------:R-:W2:Y:S01]  /*15020*/  MUFU.TANH R69, R69 ;  /* 0x0000004500457308 */ /* 0x000ea20000002400 */
[----:B------:R-:W-:-:S04]  /*15030*/  FMNMX.FTZ R6, R60, R9, !PT ;  /* 0x000000093c067209 */ /* 0x000fc80007810000 */
[----:B------:R-:W-:-:S03]  /*15040*/  FMNMX.FTZ R9, R61, R6, !PT ;  /* 0x000000063d097209 */ /* 0x000fc60007810000 */
[----:B------:R-:W3:Y:S01]  /*15050*/  MUFU.TANH R73, R73 ;  /* 0x0000004900497308 */ /* 0x000ee20000002400 */
[----:B0-----:R-:W-:-:S04]  /*15060*/  FMNMX.FTZ R9, R62, R9, !PT ;  /* 0x000000093e097209 */ /* 0x001fc80007810000 */
[----:B------:R-:W-:-:S03]  /*15070*/  FMNMX.FTZ R6, R64, R9, !PT ;  /* 0x0000000940067209 */ /* 0x000fc60007810000 */
[----:B------:R-:W0:Y:S01]  /*15080*/  MUFU.TANH R77, R77 ;  /* 0x0000004d004d7308 */ /* 0x000e220000002400 */
[----:B-1----:R-:W-:-:S04]  /*15090*/  FMNMX.FTZ R9, R65, R6, !PT ;  /* 0x0000000641097209 */ /* 0x002fc80007810000 */
[----:B------:R-:W-:-:S03]  /*150a0*/  FMNMX.FTZ R6, R68, R9, !PT ;  /* 0x0000000944067209 */ /* 0x000fc60007810000 */
[----:B------:R-:W1:Y:S01]  /*150b0*/  MUFU.TANH R81, R81 ;  /* 0x0000005100517308 */ /* 0x000e620000002400 */
[----:B--2---:R-:W-:-:S04]  /*150c0*/  FMNMX.FTZ R9, R69, R6, !PT ;  /* 0x0000000645097209 */ /* 0x004fc80007810000 */
[----:B------:R-:W-:-:S03]  /*150d0*/  FMNMX.FTZ R6, R72, R9, !PT ;  /* 0x0000000948067209 */ /* 0x000fc60007810000 */
[----:B------:R-:W2:Y:S01]  /*150e0*/  MUFU.TANH R49, R49 ;  /* 0x0000003100317308 */ /* 0x000ea20000002400 */
[----:B---3--:R-:W-:-:S04]  /*150f0*/  FMNMX.FTZ R9, R73, R6, !PT ;  /* 0x0000000649097209 */ /* 0x008fc80007810000 */
[----:B------:R-:W-:-:S03]  /*15100*/  FMNMX.FTZ R6, R76, R9, !PT ;  /* 0x000000094c067209 */ /* 0x000fc60007810000 */
[----:B------:R-:W3:Y:S01]  /*15110*/  MUFU.TANH R53, R53 ;  /* 0x0000003500357308 */ /* 0x000ee20000002400 */
[----:B0-----:R-:W-:-:S04]  /*15120*/  FMNMX.FTZ R9, R77, R6, !PT ;  /* 0x000000064d097209 */ /* 0x001fc80007810000 */
[----:B------:R-:W-:-:S03]  /*15130*/  FMNMX.FTZ R6, R80, R9, !PT ;  /* 0x0000000950067209 */ /* 0x000fc60007810000 */
[----:B------:R-:W0:Y:S01]  /*15140*/  MUFU.TANH R57, R57 ;  /* 0x0000003900397308 */ /* 0x000e220000002400 */
[----:B-1----:R-:W-:-:S05]  /*15150*/  FMNMX.FTZ R6, R81, R6, !PT ;  /* 0x0000000651067209 */ /* 0x002fca0007810000 */
[----:B------:R-:W1:Y:S02]  /*15160*/  SHFL.BFLY PT, R9, R6, 0x2, 0x1f ;  /* 0x0c401f0006097f89 */ /* 0x000e6400000e0000 */
[----:B------:R-:W4:Y:S08]  /*15170*/  MUFU.TANH R59, R59 ;  /* 0x0000003b003b7308 */ /* 0x000f300000002400 */
[----:B------:R-:W-:Y:S08]  /*15180*/  MUFU.TANH R71, R71 ;  /* 0x0000004700477308 */ /* 0x000ff00000002400 */
[----:B------:R-:W-:Y:S01]  /*15190*/  MUFU.TANH R74, R74 ;  /* 0x0000004a004a7308 */ /* 0x000fe20000002400 */
[----:B-1----:R-:W-:-:S07]  /*151a0*/  FMNMX.FTZ R10, R6, R9, !PT ;  /* 0x00000009060a7209 */ /* 0x002fce0007810000 */
[----:B------:R-:W-:Y:S01]  /*151b0*/  MUFU.TANH R75, R75 ;  /* 0x0000004b004b7308 */ /* 0x000fe20000002400 */
[----:B------:R-:W1:Y:S01]  /*151c0*/  SHFL.BFLY PT, R9, R10, 0x1, 0x1f ;  /* 0x0c201f000a097f89 */ /* 0x000e6200000e0000 */
[----:B------:R-:W-:Y:S02]  /*151d0*/  WARPGROUP.DEPBAR.LE gsb0, 0x0 ;  /* 0x00008000000079c5 */ /* 0x000fe40000010000 */
[----:B------:R-:W-:-:S04]  /*151e0*/  WARPGROUP.ARRIVE ;  /* 0x00000000000079c5 */ /* 0x000fc80000000000 */
[----:B------:R-:W-:Y:S02]  /*151f0*/  MUFU.TANH R78, R78 ;  /* 0x0000004e004e7308 */ /* 0x000fe40000002400 */
[----:B------:R-:W-:Y:S01]  /*15200*/  HGMMA.64x128x16.F32.BF16 R88, R168, gdesc[UR4].tnspB, R88, gsb0 ;  /* 0x41e00004a8587df0 */ /* 0x000fe20008001858 */
[----:B------:R-:W-:Y:S02]  /*15210*/  R2UR UR6, R40 ;  /* 0x00000000280672ca */ /* 0x000fe400000e0000 */
[----:B------:R-:W-:-:S03]  /*15220*/  R2UR UR7, R41 ;  /* 0x00000000290772ca */ /* 0x000fc600000e0000 */
[----:B------:R-:W-:Y:S08]  /*15230*/  MUFU.TANH R79, R79 ;  /* 0x0000004f004f7308 */ /* 0x000ff00000002400 */
[----:B------:R-:W-:Y:S01]  /*15240*/  MUFU.TANH R82, R82 ;  /* 0x0000005200527308 */ /* 0x000fe20000002400 */
[----:B-1----:R-:W-:Y:S01]  /*15250*/  FMNMX.FTZ R9, R10, R9, !PT ;  /* 0x000000090a097209 */ /* 0x002fe20007810000 */
[----:B------:R-:W-:-:S04]  /*15260*/  IMAD.U32 R10, RZ, RZ, UR43 ;  /* 0x0000002bff0a7e24 */ /* 0x000fc8000f8e00ff */
[----:B------:R-:W-:Y:S02]  /*15270*/  FADD.FTZ R7, -R9, R7 ;  /* 0x0000000709077221 */ /* 0x000fe40000010100 */
[----:B------:R-:W-:Y:S02]  /*15280*/  MUFU.TANH R83, R83 ;  /* 0x0000005300537308 */ /* 0x000fe40000002400 */
[-C--:B------:R-:W-:Y:S01]  /*15290*/  FMUL.FTZ R6, R7, R10.reuse ;  /* 0x0000000a07067220 */ /* 0x080fe20000410000 */
[----:B------:R-:W-:-:S04]  /*152a0*/  FMUL.FTZ R7, R9, R10 ;  /* 0x0000000a09077220 */ /* 0x000fc80000410000 */
[-CC-:B------:R-:W-:Y:S01]  /*152b0*/  FFMA.FTZ R182, R25, R10.reuse, -R7.reuse ;  /* 0x0000000a19b67223 */ /* 0x180fe20000010807 */
[-CC-:B------:R-:W-:Y:S01]  /*152c0*/  FFMA.FTZ R25, R28, R10.reuse, -R7.reuse ;  /* 0x0000000a1c197223 */ /* 0x180fe20000010807 */
[-CC-:B------:R-:W-:Y:S01]  /*152d0*/  FFMA.FTZ R28, R30, R10.reuse, -R7.reuse ;  /* 0x0000000a1e1c7223 */ /* 0x180fe20000010807 */
[-CC-:B------:R-:W-:Y:S01]  /*152e0*/  FFMA.FTZ R40, R31, R10.reuse, -R7.reuse ;  /* 0x0000000a1f287223 */ /* 0x180fe20000010807 */
[----:B------:R-:W-:Y:S02]  /*152f0*/  VIADD R30, R8, 0x280 ;  /* 0x00000280081e7836 */ /* 0x000fe40000000000 */
[-CC-:B------:R-:W-:Y:S01]  /*15300*/  FFMA.FTZ R180, R4, R10.reuse, -R7.reuse ;  /* 0x0000000a04b47223 */ /* 0x180fe20000010807 */
[----:B------:R-:W-:Y:S01]  /*15310*/  IMAD.MOV.U32 R31, RZ, RZ, 0x40000040 ;  /* 0x40000040ff1f7424 */ /* 0x000fe200078e00ff */
[----:B------:R-:W-:Y:S01]  /*15320*/  FMNMX.FTZ R4, R26, R11, !PT ;  /* 0x0000000b1a047209 */ /* 0x000fe20007810000 */
[----:B------:R-:W-:Y:S01]  /*15330*/  MUFU.TANH R84, R84 ;  /* 0x0000005400547308 */ /* 0x000fe20000002400 */
[-CC-:B------:R-:W-:Y:S01]  /*15340*/  FFMA.FTZ R21, R21, R10.reuse, -R7.reuse ;  /* 0x0000000a15157223 */ /* 0x180fe20000010807 */
[--C-:B------:R-:W-:Y:S01]  /*15350*/  FFMA.FTZ R178, R34, R10, -R7.reuse ;  /* 0x0000000a22b27223 */ /* 0x100fe20000010807 */
[----:B------:R-:W-:Y:S01]  /*15360*/  FMNMX.FTZ R4, R27, R4, !PT ;  /* 0x000000041b047209 */ /* 0x000fe20007810000 */
[-CC-:B------:R-:W-:Y:S01]  /*15370*/  FFMA.FTZ R41, R36, R10.reuse, -R7.reuse ;  /* 0x0000000a24297223 */ /* 0x180fe20000010807 */
[-CC-:B------:R-:W-:Y:S01]  /*15380*/  FFMA.FTZ R172, R38, R10.reuse, -R7.reuse ;  /* 0x0000000a26ac7223 */ /* 0x180fe20000010807 */
[--C-:B------:R-:W-:Y:S01]  /*15390*/  FFMA.FTZ R34, R39, R10, -R7.reuse ;  /* 0x0000000a27227223 */ /* 0x100fe20000010807 */
[----:B------:R-:W-:Y:S01]  /*153a0*/  FMNMX.FTZ R11, R29, R4, !PT ;  /* 0x000000041d0b7209 */ /* 0x000fe20007810000 */
[----:B------:R-:W-:Y:S01]  /*153b0*/  MUFU.TANH R85, R85 ;  /* 0x0000005500557308 */ /* 0x000fe20000002400 */
[-CC-:B------:R-:W-:Y:S01]  /*153c0*/  FFMA.FTZ R174, R43, R10.reuse, -R7.reuse ;  /* 0x0000000a2bae7223 */ /* 0x180fe20000010807 */
[-CC-:B------:R-:W-:Y:S01]  /*153d0*/  FFMA.FTZ R36, R45, R10.reuse, -R7.reuse ;  /* 0x0000000a2d247223 */ /* 0x180fe20000010807 */
[----:B------:R-:W-:Y:S01]  /*153e0*/  FMNMX.FTZ R4, R32, R11, !PT ;  /* 0x0000000b20047209 */ /* 0x000fe20007810000 */
[-CC-:B------:R-:W-:Y:S01]  /*153f0*/  FFMA.FTZ R38, R176, R10.reuse, -R7.reuse ;  /* 0x0000000ab0267223 */ /* 0x180fe20000010807 */
[-CC-:B------:R-:W-:Y:S01]  /*15400*/  FFMA.FTZ R39, R52, R10.reuse, -R7.reuse ;  /* 0x0000000a34277223 */ /* 0x180fe20000010807 */
[--C-:B------:R-:W-:Y:S01]  /*15410*/  FFMA.FTZ R45, R62, R10, -R7.reuse ;  /* 0x0000000a3e2d7223 */ /* 0x100fe20000010807 */
[----:B------:R-:W-:Y:S01]  /*15420*/  FMNMX.FTZ R4, R33, R4, !PT ;  /* 0x0000000421047209 */ /* 0x000fe20007810000 */
[----:B------:R-:W-:Y:S01]  /*15430*/  MUFU.EX2 R6, R6 ;  /* 0x0000000600067308 */ /* 0x000fe20000000800 */
[-CC-:B------:R-:W-:Y:S01]  /*15440*/  FFMA.FTZ R43, R68, R10.reuse, -R7.reuse ;  /* 0x0000000a442b7223 */ /* 0x180fe20000010807 */
[--C-:B------:R-:W-:Y:S01]  /*15450*/  FFMA.FTZ R52, R69, R10, -R7.reuse ;  /* 0x0000000a45347223 */ /* 0x100fe20000010807 */
[----:B------:R-:W-:Y:S01]  /*15460*/  FMNMX.FTZ R4, R35, R4, !PT ;  /* 0x0000000423047209 */ /* 0x000fe20007810000 */
[----:B------:R-:W-:-:S03]  /*15470*/  FFMA.FTZ R62, R80, R10, -R7 ;  /* 0x0000000a503e7223 */ /* 0x000fc60000010807 */
        /* <DEDUP_REMOVED lines=8> */
[----:B--2---:R-:W-:-:S04]  /*15500*/  FMNMX.FTZ R11, R49, R4, !PT ;  /* 0x00000004310b7209 */ /* 0x004fc80007810000 */
[----:B------:R-:W-:Y:S01]  /*15510*/  FMNMX.FTZ R4, R50, R11, !PT ;  /* 0x0000000b32047209 */ /* 0x000fe20007810000 */
[----:B------:R-:W-:Y:S03]  /*15520*/  MUFU.EX2 R25, R25 ;  /* 0x0000001900197308 */ /* 0x000fe60000000800 */
[----:B---3--:R-:W-:-:S04]  /*15530*/  FMNMX.FTZ R11, R53, R4, !PT ;  /* 0x00000004350b7209 */ /* 0x008fc80007810000 */
[----:B------:R-:W-:Y:S01]  /*15540*/  FMNMX.FTZ R4, R54, R11, !PT ;  /* 0x0000000b36047209 */ /* 0x000fe20007810000 */
[----:B------:R-:W-:Y:S03]  /*15550*/  MUFU.EX2 R28, R28 ;  /* 0x0000001c001c7308 */ /* 0x000fe60000000800 */
[----:B0-----:R-:W-:-:S04]  /*15560*/  FMNMX.FTZ R4, R57, R4, !PT ;  /* 0x0000000439047209 */ /* 0x001fc80007810000 */
[----:B----4-:R-:W-:Y:S01]  /*15570*/  FMNMX.FTZ R4, R59, R4, !PT ;  /* 0x000000043b047209 */ /* 0x010fe20007810000 */
[----:B------:R-:W0:Y:S03]  /*15580*/  MUFU.EX2 R40, R40 ;  /* 0x0000002800287308 */ /* 0x000e260000000800 */
[----:B------:R-:W-:-:S04]  /*15590*/  FMNMX.FTZ R11, R63, R4, !PT ;  /* 0x000000043f0b7209 */ /* 0x000fc80007810000 */
[----:B------:R-:W-:Y:S01]  /*155a0*/  FMNMX.FTZ R4, R66, R11, !PT ;  /* 0x0000000b42047209 */ /* 0x000fe20007810000 */
[----:B------:R-:W-:Y:S03]  /*155b0*/  MUFU.EX2 R178, R178 ;  /* 0x000000b200b27308 */ /* 0x000fe60000000800 */
[----:B------:R-:W-:-:S04]  /*155c0*/  FMNMX.FTZ R11, R67, R4, !PT ;  /* 0x00000004430b7209 */ /* 0x000fc80007810000 */
[----:B------:R-:W-:Y:S01]  /*155d0*/  FMNMX.FTZ R4, R70, R11, !PT ;  /* 0x0000000b46047209 */ /* 0x000fe20007810000 */
[----:B------:R-:W-:Y:S01]  /*155e0*/  MUFU.EX2 R41, R41 ;  /* 0x0000002900297308 */ /* 0x000fe20000000800 */
[----:B0-----:R-:W-:Y:S02]  /*155f0*/  F2FP.BF16.F32.PACK_AB R176, R40, R28 ;  /* 0x0000001c28b0723e */ /* 0x001fe400000010ff */
        /* <DEDUP_REMOVED lines=8> */
[----:B------:R-:W-:Y:S01]  /*15680*/  MUFU.EX2 R174, R174 ;  /* 0x000000ae00ae7308 */ /* 0x000fe20000000800 */
[----:B------:R-:W-:Y:S02]  /*15690*/  WARPGROUP.DEPBAR.LE gsb0, 0x0 ;  /* 0x00008000000079c5 */ /* 0x000fe40000010000 */
[----:B------:R-:W-:Y:S01]  /*156a0*/  WARPGROUP.ARRIVE ;  /* 0x00000000000079c5 */ /* 0x000fe20000000000 */
[----:B------:R-:W-:Y:S01]  /*156b0*/  FMNMX.FTZ R11, R83, R4, !PT ;  /* 0x00000004530b7209 */ /* 0x000fe20007810000 */
[-CC-:B------:R-:W-:Y:S01]  /*156c0*/  FFMA.FTZ R168, R48, R10.reuse, -R7.reuse ;  /* 0x0000000a30a87223 */ /* 0x180fe20000010807 */
[-CC-:B------:R-:W-:Y:S01]  /*156d0*/  FFMA.FTZ R170, R51, R10.reuse, -R7.reuse ;  /* 0x0000000a33aa7223 */ /* 0x180fe20000010807 */
[--C-:B------:R-:W-:Y:S01]  /*156e0*/  FFMA.FTZ R48, R56, R10, -R7.reuse ;  /* 0x0000000a38307223 */ /* 0x100fe20000010807 */
[----:B------:R-:W-:Y:S01]  /*156f0*/  FMNMX.FTZ R4, R84, R11, !PT ;  /* 0x0000000b54047209 */ /* 0x000fe20007810000 */
[----:B------:R-:W-:Y:S01]  /*15700*/  HGMMA.64x128x16.F32.BF16 R88, R164, gdesc[UR4].tnspB, R88, gsb0 ;  /* 0x41e00004a4587df0 */ /* 0x000fe20008001858 */
[----:B------:R-:W-:Y:S01]  /*15710*/  R2UR UR6, R30 ;  /* 0x000000001e0672ca */ /* 0x000fe200000e0000 */
[----:B------:R-:W-:Y:S01]  /*15720*/  VIADD R30, R8, 0x300 ;  /* 0x00000300081e7836 */ /* 0x000fe20000000000 */
[----:B------:R-:W-:Y:S01]  /*15730*/  R2UR UR7, R31 ;  /* 0x000000001f0772ca */ /* 0x000fe200000e0000 */
[----:B------:R-:W-:Y:S01]  /*15740*/  IMAD.MOV.U32 R31, RZ, RZ, 0x40000040 ;  /* 0x40000040ff1f7424 */ /* 0x000fe200078e00ff */
[----:B------:R-:W-:Y:S01]  /*15750*/  FMNMX.FTZ R4, R85, R4, !PT ;  /* 0x0000000455047209 */ /* 0x000fe20007810000 */
[----:B------:R-:W-:Y:S01]  /*15760*/  MUFU.EX2 R36, R36 ;  /* 0x0000002400247308 */ /* 0x000fe20000000800 */
[-CC-:B------:R-:W-:Y:S01]  /*15770*/  FFMA.FTZ R51, R65, R10.reuse, -R7.reuse ;  /* 0x0000000a41337223 */ /* 0x180fe20000010807 */
[----:B------:R-:W-:-:S02]  /*15780*/  FFMA.FTZ R56, R72, R10, -R7 ;  /* 0x0000000a48387223 */ /* 0x000fc40000010807 */
        /* <DEDUP_REMOVED lines=10> */
[----:B0-----:R-:W-:-:S07]  /*15830*/  FMNMX.FTZ R11, R11, R4, !PT ;  /* 0x000000040b0b7209 */ /* 0x001fce0007810000 */
        /* <DEDUP_REMOVED lines=12> */
[----:B------:R-:W-:Y:S01]  /*15900*/  R2UR UR6, R30 ;  /* 0x000000001e0672ca */ /* 0x000fe200000e0000 */
[----:B------:R-:W-:Y:S01]  /*15910*/  MUFU.EX2 R164, R164 ;  /* 0x000000a400a47308 */ /* 0x000fe20000000800 */
[----:B------:R-:W-:Y:S01]  /*15920*/  R2UR UR7, R31 ;  /* 0x000000001f0772ca */ /* 0x000fe200000e0000 */
[----:B------:R-:W-:-:S04]  /*15930*/  FADD.FTZ R31, -R11, R12 ;  /* 0x0000000c0b1f7221 */ /* 0x000fc80000010100 */
[-C--:B------:R-:W-:Y:S01]  /*15940*/  FMUL.FTZ R4, R31, R10.reuse ;  /* 0x0000000a1f047220 */ /* 0x080fe20000410000 */
[-C--:B------:R-:W-:Y:S01]  /*15950*/  FMUL.FTZ R31, R11, R10.reuse ;  /* 0x0000000a0b1f7220 */ /* 0x080fe20000410000 */
[----:B------:R-:W-:Y:S03]  /*15960*/  MUFU.EX2 R166, R166 ;  /* 0x000000a600a67308 */ /* 0x000fe60000000800 */
[-CC-:B------:R-:W-:Y:S01]  /*15970*/  FFMA.FTZ R183, R26, R10.reuse, -R31.reuse ;  /* 0x0000000a1ab77223 */ /* 0x180fe2000001081f */
[-CC-:B------:R-:W-:Y:S01]  /*15980*/  FFMA.FTZ R30, R27, R10.reuse, -R31.reuse ;  /* 0x0000000a1b1e7223 */ /* 0x180fe2000001081f */
[----:B------:R-:W-:Y:S02]  /*15990*/  VIADD R26, R8, 0x380 ;  /* 0x00000380081a7836 */ /* 0x000fe40000000000 */
[----:B------:R-:W-:Y:S01]  /*159a0*/  FFMA.FTZ R181, R20, R10, -R31 ;  /* 0x0000000a14b57223 */ /* 0x000fe2000001081f */
[----:B------:R-:W-:-:S02]  /*159b0*/  IMAD.MOV.U32 R27, RZ, RZ, 0x40000040 ;  /* 0x40000040ff1b7424 */ /* 0x000fc400078e00ff */
[-CC-:B------:R-:W-:Y:S01]  /*159c0*/  FFMA.FTZ R12, R24, R10.reuse, -R31.reuse ;  /* 0x0000000a180c7223 */ /* 0x180fe2000001081f */
[----:B------:R-:W-:Y:S01]  /*159d0*/  MUFU.EX2 R4, R4 ;  /* 0x0000000400047308 */ /* 0x000fe20000000800 */
[-CC-:B------:R-:W-:Y:S01]  /*159e0*/  FFMA.FTZ R177, R29, R10.reuse, -R31.reuse ;  /* 0x0000000a1db17223 */ /* 0x180fe2000001081f */
[-CC-:B------:R-:W-:Y:S01]  /*159f0*/  FFMA.FTZ R175, R44, R10.reuse, -R31.reuse ;  /* 0x0000000a2caf7223 */ /* 0x180fe2000001081f */
[----:B------:R-:W-:Y:S01]  /*15a00*/  FFMA.FTZ R44, R6, R3, R180 ;  /* 0x00000003062c7223 */ /* 0x000fe200000100b4 */
[-CC-:B------:R-:W-:Y:S01]  /*15a10*/  FFMA.FTZ R179, R33, R10.reuse, -R31.reuse ;  /* 0x0000000a21b37223 */ /* 0x180fe2000001081f */
[-CC-:B------:R-:W-:Y:S01]  /*15a20*/  FFMA.FTZ R20, R35, R10.reuse, -R31.reuse ;  /* 0x0000000a23147223 */ /* 0x180fe2000001081f */
        /* <DEDUP_REMOVED lines=15> */
[----:B------:R-:W-:Y:S01]  /*15b20*/  FFMA.FTZ R84, R84, R10, -R31 ;  /* 0x0000000a54547223 */ /* 0x000fe2000001081f */
[----:B------:R-:W-:-:S02]  /*15b30*/  F2FP.BF16.F32.PACK_AB R180, R21, R180 ;  /* 0x000000b415b4723e */ /* 0x000fc400000010ff */
[----:B------:R-:W-:Y:S01]  /*15b40*/  MUFU.EX2 R183, R183 ;  /* 0x000000b700b77308 */ /* 0x000fe20000000800 */
[----:B0-----:R-:W-:Y:S01]  /*15b50*/  FFMA.FTZ R3, R4, R0, R181 ;  /* 0x0000000004037223 */ /* 0x001fe200000100b5 */
[----:B------:R-:W-:-:S06]  /*15b60*/  FFMA.FTZ R0, R63, R10, -R31 ;  /* 0x0000000a3f007223 */ /* 0x000fcc000001081f */
[----:B------:R-:W-:Y:S01]  /*15b70*/  MUFU.EX2 R30, R30 ;  /* 0x0000001e001e7308 */ /* 0x000fe20000000800 */
[----:B-1----:R-:W-:-:S07]  /*15b80*/  F2FP.BF16.F32.PACK_AB R181, R12, R181 ;  /* 0x000000b50cb5723e */ /* 0x002fce00000010ff */
        /* <DEDUP_REMOVED lines=13> */
[-C--:B------:R-:W-:Y:S01]  /*15c60*/  FFMA.FTZ R154, R64, R10.reuse, -R7 ;  /* 0x0000000a409a7223 */ /* 0x080fe20000010807 */
[-CC-:B------:R-:W-:Y:S01]  /*15c70*/  FFMA.FTZ R64, R32, R10.reuse, -R31.reuse ;  /* 0x0000000a20407223 */ /* 0x180fe2000001081f */
[-CC-:B------:R-:W-:Y:S01]  /*15c80*/  FFMA.FTZ R32, R42, R10.reuse, -R31.reuse ;  /* 0x0000000a2a207223 */ /* 0x180fe2000001081f */
[-C--:B------:R-:W-:Y:S01]  /*15c90*/  FFMA.FTZ R42, R46, R10.reuse, -R31 ;  /* 0x0000000a2e2a7223 */ /* 0x080fe2000001081f */
[-C--:B------:R-:W-:Y:S01]  /*15ca0*/  FFMA.FTZ R152, R61, R10.reuse, -R7 ;  /* 0x0000000a3d987223 */ /* 0x080fe20000010807 */
[----:B------:R-:W-:Y:S01]  /*15cb0*/  HGMMA.64x128x16.F32.BF16 R88, R156, gdesc[UR4].tnspB, R88, gsb0 ;  /* 0x41e000049c587df0 */ /* 0x000fe20008001858 */
[----:B------:R-:W-:Y:S01]  /*15cc0*/  R2UR UR6, R26 ;  /* 0x000000001a0672ca */ /* 0x000fe200000e0000 */
[----:B------:R-:W-:Y:S01]  /*15cd0*/  MUFU.EX2 R64, R64 ;  /* 0x0000004000407308 */ /* 0x000fe20000000800 */
[----:B------:R-:W-:Y:S01]  /*15ce0*/  R2UR UR7, R27 ;  /* 0x000000001b0772ca */ /* 0x000fe200000e0000 */
[----:B------:R-:W-:Y:S01]  /*15cf0*/  FADD.FTZ R27, R21, R44 ;  /* 0x0000002c151b7221 */ /* 0x000fe20000010000 */
[----:B------:R-:W-:Y:S01]  /*15d00*/  @!P1 PRMT R26, RZ, 0x654, R14 ;  /* 0x00000654ff1a9816 */ /* 0x000fe2000000000e */
[-CC-:B------:R-:W-:Y:S01]  /*15d10*/  FFMA.FTZ R153, R66, R10.reuse, -R31.reuse ;  /* 0x0000000a42997223 */ /* 0x180fe2000001081f */
[-C--:B------:R-:W-:Y:S01]  /*15d20*/  FFMA.FTZ R155, R70, R10.reuse, -R31 ;  /* 0x0000000a469b7223 */ /* 0x080fe2000001081f */
[----:B------:R-:W-:Y:S01]  /*15d30*/  FADD.FTZ R44, R182, R27 ;  /* 0x0000001bb62c7221 */ /* 0x000fe20000010000 */
[----:B------:R-:W-:Y:S01]  /*15d40*/  @!P1 PRMT R27, RZ, 0x654, R15 ;  /* 0x00000654ff1b9816 */ /* 0x000fe2000000000f */
[----:B------:R-:W-:Y:S01]  /*15d50*/  MUFU.EX2 R32, R32 ;  /* 0x0000002000207308 */ /* 0x000fe20000000800 */
[-CC-:B------:R-:W-:Y:S01]  /*15d60*/  FFMA.FTZ R61, R77, R10.reuse, -R7.reuse ;  /* 0x0000000a4d3d7223 */ /* 0x180fe20000010807 */
[----:B------:R-:W-:Y:S01]  /*15d70*/  FADD.FTZ R15, R25, R44 ;  /* 0x0000002c190f7221 */ /* 0x000fe20000010000 */
[----:B------:R-:W-:Y:S01]  /*15d80*/  FFMA.FTZ R7, R81, R10, -R7 ;  /* 0x0000000a51077223 */ /* 0x000fe20000010807 */
[----:B------:R-:W-:-:S02]  /*15d90*/  F2FP.BF16.F32.PACK_AB R182, R25, R182 ;  /* 0x000000b619b6723e */ /* 0x000fc400000010ff */
[----:B------:R-:W-:Y:S02]  /*15da0*/  FADD.FTZ R15, R28, R15 ;  /* 0x0000000f1c0f7221 */ /* 0x000fe40000010000 */
[----:B------:R-:W-:Y:S02]  /*15db0*/  MUFU.EX2 R42, R42 ;  /* 0x0000002a002a7308 */ /* 0x000fe40000000800 */
[----:B------:R-:W-:-:S04]  /*15dc0*/  FADD.FTZ R15, R40, R15 ;  /* 0x0000000f280f7221 */ /* 0x000fc80000010000 */
[----:B------:R-:W-:Y:S01]  /*15dd0*/  FADD.FTZ R50, R178, R15 ;  /* 0x0000000fb2327221 */ /* 0x000fe20000010000 */
[C---:B------:R-:W-:Y:S01]  /*15de0*/  F2FP.BF16.F32.PACK_AB R178, R41.reuse, R178 ;  /* 0x000000b229b2723e */ /* 0x040fe200000010ff */
        /* <DEDUP_REMOVED lines=13> */
[----:B------:R-:W-:-:S06]  /*15ec0*/  FADD.FTZ R15, R38, R15 ;  /* 0x0000000f260f7221 */ /* 0x000fcc0000010000 */
[----:B------:R-:W-:Y:S08]  /*15ed0*/  MUFU.EX2 R153, R153 ;  /* 0x0000009900997308 */ /* 0x000ff00000000800 */
[----:B------:R-:W-:Y:S08]  /*15ee0*/  MUFU.EX2 R154, R154 ;  /* 0x0000009a009a7308 */ /* 0x000ff00000000800 */
[----:B------:R-:W-:Y:S08]  /*15ef0*/  MUFU.EX2 R155, R155 ;  /* 0x0000009b009b7308 */ /* 0x000ff00000000800 */
[----:B------:R-:W-:Y:S08]  /*15f00*/  MUFU.EX2 R78, R78 ;  /* 0x0000004e004e7308 */ /* 0x000ff00000000800 */
[----:B------:R-:W0:Y:S08]  /*15f10*/  MUFU.EX2 R58, R58 ;  /* 0x0000003a003a7308 */ /* 0x000e300000000800 */
[----:B------:R-:W1:Y:S08]  /*15f20*/  MUFU.EX2 R79, R79 ;  /* 0x0000004f004f7308 */ /* 0x000e700000000800 */
[----:B------:R-:W-:Y:S08]  /*15f30*/  MUFU.EX2 R60, R60 ;  /* 0x0000003c003c7308 */ /* 0x000ff00000000800 */
[----:B------:R-:W-:Y:S08]  /*15f40*/  MUFU.EX2 R82, R82 ;  /* 0x0000005200527308 */ /* 0x000ff00000000800 */
[----:B------:R-:W-:Y:S08]  /*15f50*/  MUFU.EX2 R61, R61 ;  /* 0x0000003d003d7308 */ /* 0x000ff00000000800 */
[----:B------:R-:W-:Y:S08]  /*15f60*/  MUFU.EX2 R83, R83 ;  /* 0x0000005300537308 */ /* 0x000ff00000000800 */
[----:B------:R-:W-:Y:S01]  /*15f70*/  MUFU.EX2 R84, R84 ;  /* 0x0000005400547308 */ /* 0x000fe20000000800 */
[----:B------:R-:W-:-:S02]  /*15f80*/  WARPGROUP.DEPBAR.LE gsb0, 0x0 ;  /* 0x00008000000079c5 */ /* 0x000fc40000010000 */
[----:B------:R-:W-:Y:S01]  /*15f90*/  WARPGROUP.ARRIVE ;  /* 0x00000000000079c5 */ /* 0x000fe20000000000 */
[----:B------:R-:W-:-:S04]  /*15fa0*/  FFMA.FTZ R157, R74, R10, -R31 ;  /* 0x0000000a4a9d7223 */ /* 0x000fc8000001081f */
[----:B------:R-:W2:Y:S01]  /*15fb0*/  MUFU.EX2 R7, R7 ;  /* 0x0000000700077308 */ /* 0x000ea20000000800 */
[----:B------:R-:W-:Y:S02]  /*15fc0*/  F2FP.BF16.F32.PACK_AB R156, R52, R43 ;  /* 0x0000002b349c723e */ /* 0x000fe400000010ff */
[----:B0-----:R-:W-:Y:S01]  /*15fd0*/  F2FP.BF16.F32.PACK_AB R158, R58, R56 ;  /* 0x000000383a9e723e */ /* 0x001fe200000010ff */
[----:B------:R-:W-:Y:S01]  /*15fe0*/  HGMMA.64x128x16.F32.BF16 R88, R160, gdesc[UR4].tnspB, R88, gsb0 ;  /* 0x41e00004a0587df0 */ /* 0x000fe20008001858 */
[----:B-1----:R-:W-:-:S03]  /*15ff0*/  F2FP.BF16.F32.PACK_AB R159, R79, R78 ;  /* 0x0000004e4f9f723e */ /* 0x002fc600000010ff */
[----:B------:R-:W-:Y:S01]  /*16000*/  MUFU.EX2 R157, R157 ;  /* 0x0000009d009d7308 */ /* 0x000fe20000000800 */
[----:B------:R-:W-:Y:S02]  /*16010*/  WARPGROUP.DEPBAR.LE gsb0, 0x0 ;  /* 0x00008000000079c5 */ /* 0x000fe40000010000 */
[----:B------:R0:W-:Y:S01]  /*16020*/  @!P1 SYNCS.ARRIVE.TRANS64.RED.A1T0 RZ, [R26+URZ], RZ ;  /* 0x000000ff1aff99a7 */ /* 0x0001e2000810043f */
[----:B--2---:R-:W-:Y:S02]  /*16030*/  F2FP.BF16.F32.PACK_AB R162, R7, R62 ;  /* 0x0000003e07a2723e */ /* 0x004fe400000010ff */
[----:B------:R-:W-:Y:S02]  /*16040*/  F2FP.BF16.F32.PACK_AB R160, R61, R60 ;  /* 0x0000003c3da0723e */ /* 0x000fe400000010ff */
[----:B------:R-:W-:Y:S01]  /*16050*/  F2FP.BF16.F32.PACK_AB R161, R83, R82 ;  /* 0x0000005253a1723e */ /* 0x000fe200000010ff */
[----:B0-----:R-:W-:Y:S01]  /*16060*/  FADD.FTZ R26, R12, R3 ;  /* 0x000000030c1a7221 */ /* 0x001fe20000010000 */
[----:B------:R0:W-:Y:S03]  /*16070*/  @!P1 SYNCS.ARRIVE.TRANS64.RED.A1T0 RZ, [R27+URZ], RZ ;  /* 0x000000ff1bff99a7 */ /* 0x0001e6000810043f */
[----:B------:R-:W-:Y:S01]  /*16080*/  FADD.FTZ R3, R183, R26 ;  /* 0x0000001ab7037221 */ /* 0x000fe20000010000 */
[----:B------:R-:W-:Y:S01]  /*16090*/  FFMA.FTZ R26, R67, R10, -R31 ;  /* 0x0000000a431a7223 */ /* 0x000fe2000001081f */
[----:B------:R-:W-:-:S02]  /*160a0*/  F2FP.BF16.F32.PACK_AB R183, R30, R183 ;  /* 0x000000b71eb7723e */ /* 0x000fc400000010ff */
[----:B------:R-:W-:-:S03]  /*160b0*/  FADD.FTZ R44, R30, R3 ;  /* 0x000000031e2c7221 */ /* 0x000fc60000010000 */
[----:B------:R-:W1:Y:S01]  /*160c0*/  MUFU.EX2 R26, R26 ;  /* 0x0000001a001a7308 */ /* 0x000e620000000800 */
[----:B------:R-:W-:Y:S01]  /*160d0*/  FADD.FTZ R3, R177, R44 ;  /* 0x0000002cb1037221 */ /* 0x000fe20000010000 */
[-CC-:B------:R-:W-:Y:S01]  /*160e0*/  FFMA.FTZ R44, R71, R10.reuse, -R31.reuse ;  /* 0x0000000a472c7223 */ /* 0x180fe2000001081f */
[----:B------:R-:W-:Y:S01]  /*160f0*/  FFMA.FTZ R31, R85, R10, -R31 ;  /* 0x0000000a551f7223 */ /* 0x000fe2000001081f */
[C---:B------:R-:W-:Y:S01]  /*16100*/  F2FP.BF16.F32.PACK_AB R177, R64.reuse, R177 ;  /* 0x000000b140b1723e */ /* 0x040fe200000010ff */
[----:B------:R-:W-:-:S03]  /*16110*/  FADD.FTZ R46, R64, R3 ;  /* 0x00000003402e7221 */ /* 0x000fc60000010000 */
[----:B------:R-:W2:Y:S01]  /*16120*/  MUFU.EX2 R44, R44 ;  /* 0x0000002c002c7308 */ /* 0x000ea20000000800 */
[----:B------:R-:W-:Y:S01]  /*16130*/  FADD.FTZ R3, R179, R46 ;  /* 0x0000002eb3037221 */ /* 0x000fe20000010000 */
[----:B------:R-:W-:-:S03]  /*16140*/  F2FP.BF16.F32.PACK_AB R179, R20, R179 ;  /* 0x000000b314b3723e */ /* 0x000fc600000010ff */
[----:B------:R-:W-:-:S03]  /*16150*/  FADD.FTZ R46, R20, R3 ;  /* 0x00000003142e7221 */ /* 0x000fc60000010000 */
[----:B------:R-:W3:Y:S01]  /*16160*/  MUFU.EX2 R31, R31 ;  /* 0x0000001f001f7308 */ /* 0x000ee20000000800 */
[----:B------:R-:W-:Y:S01]  /*16170*/  FADD.FTZ R3, R173, R46 ;  /* 0x0000002ead037221 */ /* 0x000fe20000010000 */
[----:B------:R-:W-:-:S03]  /*16180*/  F2FP.BF16.F32.PACK_AB R173, R32, R173 ;  /* 0x000000ad20ad723e */ /* 0x000fc600000010ff */
[----:B------:R-:W-:-:S04]  /*16190*/  FADD.FTZ R46, R32, R3 ;  /* 0x00000003202e7221 */ /* 0x000fc80000010000 */
[----:B------:R-:W-:Y:S01]  /*161a0*/  FADD.FTZ R3, R175, R46 ;  /* 0x0000002eaf037221 */ /* 0x000fe20000010000 */
[----:B------:R-:W-:-:S03]  /*161b0*/  F2FP.BF16.F32.PACK_AB R175, R42, R175 ;  /* 0x000000af2aaf723e */ /* 0x000fc600000010ff */
[----:B------:R-:W-:-:S04]  /*161c0*/  FADD.FTZ R46, R42, R3 ;  /* 0x000000032a2e7221 */ /* 0x000fc80000010000 */
        /* <DEDUP_REMOVED lines=8> */
[----:B------:R-:W4:Y:S01]  /*16250*/  MUFU.EX2 R12, R75 ;  /* 0x0000004b000c7308 */ /* 0x000f220000000800 */
[C---:B------:R-:W-:Y:S01]  /*16260*/  F2FP.BF16.F32.PACK_AB R171, R8.reuse, R171 ;  /* 0x000000ab08ab723e */ /* 0x040fe200000010ff */
        /* <DEDUP_REMOVED lines=16> */
[----:B------:R-:W-:Y:S01]  /*16370*/  FADD.FTZ R24, R154, R15 ;  /* 0x0000000f9a187221 */ /* 0x000fe20000010000 */
[C---:B-1----:R-:W-:Y:S02]  /*16380*/  F2FP.BF16.F32.PACK_AB R153, R26.reuse, R153 ;  /* 0x000000991a99723e */ /* 0x042fe400000010ff */
[----:B------:R-:W-:Y:S01]  /*16390*/  FADD.FTZ R20, R26, R3 ;  /* 0x000000031a147221 */ /* 0x000fe20000010000 */
[C---:B------:R-:W-:Y:S01]  /*163a0*/  FADD.FTZ R24, R51.reuse, R24 ;  /* 0x0000001833187221 */ /* 0x040fe20000010000 */
[----:B------:R-:W-:-:S02]  /*163b0*/  F2FP.BF16.F32.PACK_AB R154, R51, R154 ;  /* 0x0000009a339a723e */ /* 0x000fc400000010ff */
[----:B------:R-:W-:Y:S01]  /*163c0*/  FADD.FTZ R3, R155, R20 ;  /* 0x000000149b037221 */ /* 0x000fe20000010000 */
[C---:B--2---:R-:W-:Y:S01]  /*163d0*/  F2FP.BF16.F32.PACK_AB R155, R44.reuse, R155 ;  /* 0x0000009b2c9b723e */ /* 0x044fe200000010ff */
[----:B------:R-:W-:Y:S01]  /*163e0*/  IMAD.MOV.U32 R20, RZ, RZ, R192 ;  /* 0x000000ffff147224 */ /* 0x000fe200078e00c0 */
[----:B---3--:R-:W-:Y:S01]  /*163f0*/  F2FP.BF16.F32.PACK_AB R163, R31, R84 ;  /* 0x000000541fa3723e */ /* 0x008fe200000010ff */
[----:B------:R-:W-:Y:S01]  /*16400*/  FADD.FTZ R8, R44, R3 ;  /* 0x000000032c087221 */ /* 0x000fe20000010000 */
[----:B------:R-:W-:-:S03]  /*16410*/  FADD.FTZ R3, R43, R24 ;  /* 0x000000182b037221 */ /* 0x000fc60000010000 */
[----:B------:R-:W-:Y:S01]  /*16420*/  FADD.FTZ R15, R157, R8 ;  /* 0x000000089d0f7221 */ /* 0x000fe20000010000 */
[----:B------:R-:W-:Y:S01]  /*16430*/  FADD.FTZ R3, R52, R3 ;  /* 0x0000000334037221 */ /* 0x000fe20000010000 */
[C---:B----4-:R-:W-:Y:S02]  /*16440*/  F2FP.BF16.F32.PACK_AB R157, R12.reuse, R157 ;  /* 0x0000009d0c9d723e */ /* 0x050fe400000010ff */
[----:B------:R-:W-:Y:S01]  /*16450*/  FADD.FTZ R15, R12, R15 ;  /* 0x0000000f0c0f7221 */ /* 0x000fe20000010000 */
[----:B------:R-:W-:Y:S01]  /*16460*/  FADD.FTZ R3, R56, R3 ;  /* 0x0000000338037221 */ /* 0x000fe20000010000 */
[----:B------:R-:W-:Y:S02]  /*16470*/  IMAD.MOV.U32 R12, RZ, RZ, R11 ;  /* 0x000000ffff0c7224 */ /* 0x000fe400078e000b */
        /* <DEDUP_REMOVED lines=10> */
[----:B------:R-:W-:Y:S02]  /*16520*/  MOV R7, R9 ;  /* 0x0000000900077202 */ /* 0x000fe40000000f00 */
[----:B------:R-:W-:Y:S01]  /*16530*/  FADD.FTZ R0, R31, R15 ;  /* 0x0000000f1f007221 */ /* 0x000fe20000010000 */
[----:B------:R-:W-:Y:S01]  /*16540*/  IMAD.MOV.U32 R15, RZ, RZ, R194 ;  /* 0x000000ffff0f7224 */ /* 0x000fe200078e00c2 */
[----:B0-----:R-:W-:Y:S06]  /*16550*/  @P2 BRA `(.L_x_634) ;  /* 0xffffffd000d82947 */ /* 0x001fec000383ffff */
.L_x_623:
[----:B------:R-:W-:Y:S05]  /*16560*/  BSYNC B0 ;  /* 0x0000000000007941 */ /* 0x000fea0003800000 */
.L_x_622:
        /* <DEDUP_REMOVED lines=67> */
.L_x_635:
[----:B------:R-:W-:Y:S01]  /*169a0*/  IMAD R12, R192, 0x8, R2 ;  /* 0x00000008c00c7824 */ /* 0x000fe200078e0202 */
[----:B------:R-:W-:-:S04]  /*169b0*/  SHF.L.U32 R5, R194, 0x1f, RZ ;  /* 0x0000001fc2057819 */ /* 0x000fc800000006ff */
[----:B------:R0:W1:Y:S01]  /*169c0*/  SYNCS.PHASECHK.TRANS64.TRYWAIT P2, [R12+URZ+0x34850], R5 ;  /* 0x034850050c0075a7 */ /* 0x000062000804017f */
[----:B------:R-:W-:Y:S05]  /*169d0*/  @!P0 BRA `(.L_x_636) ;  /* 0x0000000000048947 */ /* 0x000fea0003800000 */
[----:B------:R-:W-:Y:S01]  /*169e0*/  BPT.TRAP 0x1 ;  /* 0x000000040000795c */ /* 0x000fe20000300000 */
.L_x_636:
[----:B------:R-:W-:Y:S01]  /*169f0*/  VIADD R2, R2, 0x400 ;  /* 0x0000040002027836 */ /* 0x000fe20000000000 */
[----:B------:R-:W-:Y:S04]  /*16a00*/  BSSY B0, `(.L_x_637) ;  /* 0x0000008000007945 */ /* 0x000fe80003800000 */
[----:B------:R-:W-:-:S04]  /*16a10*/  SHF.R.U32.HI R2, RZ, 0x4, R2 ;  /* 0x00000004ff027819 */ /* 0x000fc80000011602 */
[----:B------:R-:W-:-:S04]  /*16a20*/  LOP3.LUT R2, R2, 0x3fff, RZ, 0xc0, !PT ;  /* 0x00003fff02027812 */ /* 0x000fc800078ec0ff */
[----:B------:R-:W-:-:S05]  /*16a30*/  LOP3.LUT R7, R2, 0x4000000, RZ, 0xfc, !PT ;  /* 0x0400000002077812 */ /* 0x000fca00078efcff */
[----:B------:R-:W-:Y:S01]  /*16a40*/  IMAD R4, R192, 0x800, R7 ;  /* 0x00000800c0047824 */ /* 0x000fe200078e0207 */
[----:B-1----:R-:W-:Y:S06]  /*16a50*/  @P2 BRA `(.L_x_638) ;  /* 0x0000000000082947 */ /* 0x002fec0003800000 */
[----:B------:R-:W1:Y:S02]  /*16a60*/  SYNCS.PHASECHK.TRANS64.TRYWAIT P0, [R12+URZ+0x34850], R5 ;  /* 0x034850050c0075a7 */ /* 0x000e64000800017f */
[----:B-1----:R-:W-:Y:S05]  /*16a70*/  @!P0 BRA `(.L_x_639) ;  /* 0x0000008800d48947 */ /* 0x002fea0003800000 */
.L_x_638:
[----:B------:R-:W-:Y:S05]  /*16a80*/  BSYNC B0 ;  /* 0x0000000000007941 */ /* 0x000fea0003800000 */
.L_x_637:
[----:B01----:R-:W-:Y:S01]  /*16a90*/  IMAD.MOV.U32 R5, RZ, RZ, 0x40000040 ;  /* 0x40000040ff057424 */ /* 0x003fe200078e00ff */
[C---:B------:R-:W-:Y:S01]  /*16aa0*/  R2UR UR6, R4.reuse ;  /* 0x00000000040672ca */ /* 0x040fe200000e0000 */
[----:B------:R-:W-:Y:S01]  /*16ab0*/  WARPGROUP.ARRIVE ;  /* 0x00000000000079c5 */ /* 0x000fe20000000000 */
[----:B------:R-:W-:Y:S01]  /*16ac0*/  VIADD R6, R4, 0x80 ;  /* 0x0000008004067836 */ /* 0x000fe20000000000 */
[----:B------:R-:W0:Y:S01]  /*16ad0*/  SHFL.BFLY PT, R2, R3, 0x2, 0x1f ;  /* 0x0c401f0003027f89 */ /* 0x000e2200000e0000 */
[----:B------:R-:W-:Y:S01]  /*16ae0*/  R2UR UR7, R5 ;  /* 0x00000000050772ca */ /* 0x000fe200000e0000 */
[----:B------:R-:W-:Y:S01]  /*16af0*/  IMAD.MOV.U32 R7, RZ, RZ, 0x40000040 ;  /* 0x40000040ff077424 */ /* 0x000fe200078e00ff */
[----:B------:R-:W-:Y:S01]  /*16b00*/  IADD3 R192, R192, 0x1, RZ ;  /* 0x00000001c0c07810 */ /* 0x000fe20007ffe0ff */
[----:B------:R-:W-:Y:S02]  /*16b10*/  IMAD.MOV.U32 R5, RZ, RZ, 0x40000040 ;  /* 0x40000040ff057424 */ /* 0x000fe400078e00ff */
[----:B------:R-:W-:Y:S01]  /*16b20*/  @!P1 VIADD R12, R12, 0x34860 ;  /* 0x000348600c0c9836 */ /* 0x000fe20000000000 */
[----:B------:R-:W-:Y:S01]  /*16b30*/  ISETP.NE.AND P0, PT, R192, 0x2, PT ;  /* 0x00000002c000780c */ /* 0x000fe20003f05270 */
[----:B------:R-:W-:-:S03]  /*16b40*/  VIADD R203, R203, 0x1 ;  /* 0x00000001cbcb7836 */ /* 0x000fc60000000000 */
[----:B------:R-:W-:Y:S02]  /*16b50*/  @!P1 PRMT R12, RZ, 0x654, R12 ;  /* 0x00000654ff0c9816 */ /* 0x000fe4000000000c */
[----:B------:R-:W-:Y:S01]  /*16b60*/  SEL R192, R192, RZ, P0 ;  /* 0x000000ffc0c07207 */ /* 0x000fe20000000000 */
[----:B------:R-:W-:Y:S01]  /*16b70*/  HGMMA.64x128x16.F32.BF16 R24, R180, gdesc[UR4].tnspB, R24, gsb0 ;  /* 0x41e00004b4187df0 */ /* 0x000fe20008001818 */
[----:B------:R-:W-:Y:S01]  /*16b80*/  R2UR UR6, R6 ;  /* 0x00000000060672ca */ /* 0x000fe200000e0000 */
[----:B------:R-:W-:Y:S01]  /*16b90*/  VIADD R6, R4, 0x100 ;  /* 0x0000010004067836 */ /* 0x000fe20000000000 */
[----:B------:R-:W-:Y:S01]  /*16ba0*/  R2UR UR7, R7 ;  /* 0x00000000070772ca */ /* 0x000fe200000e0000 */
[----:B------:R-:W-:Y:S02]  /*16bb0*/  IMAD.MOV.U32 R7, RZ, RZ, 0x40000040 ;  /* 0x40000040ff077424 */ /* 0x000fe400078e00ff */
[----:B0-----:R-:W-:Y:S01]  /*16bc0*/  FADD.FTZ R2, R2, R3 ;  /* 0x0000000302027221 */ /* 0x001fe20000010000 */
[----:B------:R-:W-:-:S04]  /*16bd0*/  SEL R3, RZ, 0x1, P0 ;  /* 0x00000001ff037807 */ /* 0x000fc80000000000 */
[----:B------:R-:W-:Y:S01]  /*16be0*/  LOP3.LUT R194, R194, R3, RZ, 0x3c, !PT ;  /* 0x00000003c2c27212 */ /* 0x000fe200078e3cff */
[----:B------:R-:W-:Y:S01]  /*16bf0*/  IMAD.MOV.U32 R3, RZ, RZ, -0x800000 ;  /* 0xff800000ff037424 */ /* 0x000fe200078e00ff */
[----:B------:R-:W-:Y:S02]  /*16c00*/  WARPGROUP.DEPBAR.LE gsb0, 0x0 ;  /* 0x00008000000079c5 */ /* 0x000fe40000010000 */
        /* <DEDUP_REMOVED lines=31> */
[----:B------:R-:W-:Y:S02]  /*16e00*/  R2UR UR6, R6 ;  /* 0x00000000060672ca */ /* 0x000fe400000e0000 */
[----:B------:R-:W-:Y:S01]  /*16e10*/  R2UR UR7, R7 ;  /* 0x00000000070772ca */ /* 0x000fe200000e0000 */
[----:B------:R-:W-:Y:S02]  /*16e20*/  WARPGROUP.DEPBAR.LE gsb0, 0x0 ;  /* 0x00008000000079c5 */ /* 0x000fe40000010000 */
[----:B------:R-:W-:-:S10]  /*16e30*/  WARPGROUP.ARRIVE ;  /* 0x00000000000079c5 */ /* 0x000fd40000000000 */
[----:B------:R-:W-:Y:S01]  /*16e40*/  HGMMA.64x128x16.F32.BF16 R24, R156, gdesc[UR4].tnspB, R24, gsb0 ;  /* 0x41e000049c187df0 */ /* 0x000fe20008001818 */
[----:B------:R-:W-:Y:S02]  /*16e50*/  R2UR UR6, R4 ;  /* 0x00000000040672ca */ /* 0x000fe400000e0000 */
[----:B------:R-:W-:Y:S02]  /*16e60*/  R2UR UR7, R5 ;  /* 0x00000000050772ca */ /* 0x000fe400000e0000 */
[----:B------:R-:W0:Y:S02]  /*16e70*/  SHFL.BFLY PT, R5, R0, 0x2, 0x1f ;  /* 0x0c401f0000057f89 */ /* 0x000e2400000e0000 */
[----:B0-----:R-:W-:Y:S01]  /*16e80*/  FADD.FTZ R4, R5, R0 ;  /* 0x0000000005047221 */ /* 0x001fe20000010000 */
[----:B------:R-:W-:Y:S01]  /*16e90*/  IMAD.MOV.U32 R0, RZ, RZ, -0x800000 ;  /* 0xff800000ff007424 */ /* 0x000fe200078e00ff */
[----:B------:R-:W0:Y:S04]  /*16ea0*/  SHFL.BFLY PT, R5, R2, 0x1, 0x1f ;  /* 0x0c201f0002057f89 */ /* 0x000e2800000e0000 */
[----:B------:R-:W1:Y:S01]  /*16eb0*/  SHFL.BFLY PT, R7, R4, 0x1, 0x1f ;  /* 0x0c201f0004077f89 */ /* 0x000e6200000e0000 */
[----:B0-----:R-:W-:Y:S01]  /*16ec0*/  FADD.FTZ R13, R2, R5 ;  /* 0x00000005020d7221 */ /* 0x001fe20000010000 */
[----:B-1----:R-:W-:-:S04]  /*16ed0*/  FADD.FTZ R14, R4, R7 ;  /* 0x00000007040e7221 */ /* 0x002fc80000010000 */
[----:B------:R-:W-:Y:S02]  /*16ee0*/  FSETP.NE.FTZ.AND P2, PT, R13, RZ, PT ;  /* 0x000000ff0d00720b */ /* 0x000fe40003f55000 */
[----:B------:R-:W-:Y:S02]  /*16ef0*/  CS2R R4, SRZ ;  /* 0x0000000000047805 */ /* 0x000fe4000001ff00 */
[----:B------:R-:W-:-:S09]  /*16f00*/  FSETP.NE.FTZ.AND P3, PT, R14, RZ, PT ;  /* 0x000000ff0e00720b */ /* 0x000fd20003f75000 */
[----:B------:R-:W0:Y:S01]  /*16f10*/  @P2 MUFU.LG2 R6, R13 ;  /* 0x0000000d00062308 */ /* 0x000e220000000c00 */
[----:B------:R-:W-:-:S03]  /*16f20*/  @P2 FMUL.FTZ R2, R10, 0.69314718246459960938 ;  /* 0x3f3172180a022820 */ /* 0x000fc60000410000 */
[----:B------:R-:W-:-:S04]  /*16f30*/  @P3 FMUL.FTZ R15, R10, 0.69314718246459960938 ;  /* 0x3f3172180a0f3820 */ /* 0x000fc80000410000 */
[----:B------:R-:W1:Y:S08]  /*16f40*/  @P3 MUFU.LG2 R8, R14 ;  /* 0x0000000e00083308 */ /* 0x000e700000000c00 */
[----:B------:R-:W2:Y:S01]  /*16f50*/  @P3 MUFU.RCP R4, R14 ;  /* 0x0000000e00043308 */ /* 0x000ea20000001000 */
[----:B0-----:R-:W-:-:S04]  /*16f60*/  @P2 FMUL.FTZ R7, R6, 0.69314718246459960938 ;  /* 0x3f31721806072820 */ /* 0x001fc80000410000 */
[----:B------:R-:W-:-:S03]  /*16f70*/  @P2 FFMA.FTZ R0, R2, R9, R7 ;  /* 0x0000000902002223 */ /* 0x000fc60000010007 */
[----:B------:R-:W0:Y:S01]  /*16f80*/  @P2 MUFU.RCP R5, R13 ;  /* 0x0000000d00052308 */ /* 0x000e220000001000 */
[----:B-1----:R-:W-:-:S04]  /*16f90*/  @P3 FMUL.FTZ R8, R8, 0.69314718246459960938 ;  /* 0x3f31721808083820 */ /* 0x002fc80000410000 */
[----:B------:R-:W-:Y:S01]  /*16fa0*/  @P3 FFMA.FTZ R3, R15, R11, R8 ;  /* 0x0000000b0f033223 */ /* 0x000fe20000010008 */
[----:B------:R-:W-:Y:S02]  /*16fb0*/  WARPGROUP.DEPBAR.LE gsb0, 0x0 ;  /* 0x00008000000079c5 */ /* 0x000fe40000010000 */
[----:B------:R-:W-:-:S06]  /*16fc0*/  WARPGROUP.ARRIVE ;  /* 0x00000000000079c5 */ /* 0x000fcc0000000000 */
[----:B------:R-:W-:Y:S03]  /*16fd0*/  HGMMA.64x128x16.F32.BF16 R24, R160, gdesc[UR4].tnspB, R24, gsb0 ;  /* 0x41e00004a0187df0 */ /* 0x000fe60008001818 */
[----:B------:R-:W-:Y:S02]  /*16fe0*/  WARPGROUP.DEPBAR.LE gsb0, 0x0 ;  /* 0x00008000000079c5 */ /* 0x000fe40000010000 */
[-C--:B--2---:R-:W-:Y:S01]  /*16ff0*/  FMUL.FTZ R95, R26, R4.reuse ;  /* 0x000000041a5f7220 */ /* 0x084fe20000410000 */
[-C--:B------:R-:W-:Y:S01]  /*17000*/  FMUL.FTZ R93, R30, R4.reuse ;  /* 0x000000041e5d7220 */ /* 0x080fe20000410000 */
[----:B------:R1:W-:Y:S01]  /*17010*/  @!P1 SYNCS.ARRIVE.TRANS64.RED.A1T0 RZ, [R12+URZ], RZ ;  /* 0x000000ff0cff99a7 */ /* 0x0003e2000810043f */
        /* <DEDUP_REMOVED lines=34> */
[----:B------:R-:W-:Y:S01]  /*17240*/  PLOP3.LUT P1, PT, PT, PT, PT, 0x8, 0x0 ;  /* 0x000000000000781c */ /* 0x000fe20003f2e170 */
        /* <DEDUP_REMOVED lines=27> */
[----:B-1----:R-:W-:-:S07]  /*17400*/  FMUL.FTZ R87, R87, R4 ;  /* 0x0000000457577220 */ /* 0x002fce0000410000 */
.L_x_559:
[----:B------:R-:W0:Y:S08]  /*17410*/  S2UR UR5, SR_CgaCtaId ;  /* 0x00000000000579c3 */ /* 0x000e300000008800 */
[----:B------:R-:W-:Y:S06]  /*17420*/  BAR.SYNC.DEFER_BLOCKING 0x5, 0x120 ;  /* 0x0144800000007b1d */ /* 0x000fec0000010000 */
[----:B------:R-:W-:Y:S01]  /*17430*/  UMOV UR4, 0x400 ;  /* 0x0000040000047882 */ /* 0x000fe20000000000 */
[----:B------:R-:W-:Y:S01]  /*17440*/  BSSY B0, `(.L_x_640) ;  /* 0x00001d6000007945 */ /* 0x000fe20003800000 */
[----:B0-----:R-:W-:-:S06]  /*17450*/  ULEA UR4, UR5, UR4, 0x18 ;  /* 0x0000000405047291 */ /* 0x001fcc000f8ec03f */
[----:B------:R-:W-:-:S05]  /*17460*/  IMAD.U32 R2, RZ, RZ, UR4 ;  /* 0x00000004ff027e24 */ /* 0x000fca000f8e00ff */
[----:B------:R0:W1:Y:S01]  /*17470*/  LDS.128 R148, [R2+0x348d0] ;  /* 0x0348d00002947984 */ /* 0x0000620000000c00 */
[----:B------:R-:W-:Y:S06]  /*17480*/  BAR.ARV 0x4, 0x120 ;  /* 0x0104800000007b1d */ /* 0x000fec0000002000 */
[----:B------:R-:W-:Y:S05]  /*17490*/  @P1 BRA `(.L_x_641) ;  /* 0x0000001000c41947 */ /* 0x000fea0003800000 */
[----:B------:R-:W2:Y:S01]  /*174a0*/  S2R R5, SR_SWINHI ;  /* 0x0000000000057919 */ /* 0x000ea20000002f00 */
[----:B------:R-:W-:Y:S01]  /*174b0*/  F2FP.BF16.F32.PACK_AB R10, R11, R10 ;  /* 0x0000000a0b0a723e */ /* 0x000fe200000010ff */
[----:B------:R-:W-:Y:S01]  /*174c0*/  ULDC.64 UR4, c[0x0][0xbd8] ;  /* 0x0002f60000047ab9 */ /* 0x000fe20000000a00 */
[----:B------:R-:W-:Y:S02]  /*174d0*/  F2FP.BF16.F32.PACK_AB R11, R26, R93 ;  /* 0x0000005d1a0b723e */ /* 0x000fe400000010ff */
[----:B------:R-:W-:Y:S02]  /*174e0*/  F2FP.BF16.F32.PACK_AB R31, R31, R70 ;  /* 0x000000461f1f723e */ /* 0x000fe400000010ff */
[----:B------:R-:W-:Y:S02]  /*174f0*/  F2FP.BF16.F32.PACK_AB R32, R73, R32 ;  /* 0x000000204920723e */ /* 0x000fe400000010ff */
[----:B------:R-:W-:Y:S02]  /*17500*/  F2FP.BF16.F32.PACK_AB R35, R35, R78 ;  /* 0x0000004e2323723e */ /* 0x000fe400000010ff */
[----:B------:R-:W-:-:S02]  /*17510*/  MOV R20, R2 ;  /* 0x0000000200147202 */ /* 0x000fc40000000f00 */
[----:B--2---:R-:W-:-:S03]  /*17520*/  MOV R21, R5 ;  /* 0x0000000500157202 */ /* 0x004fc60000000f00 */
[----:B------:R-:W-:-:S03]  /*17530*/  IMAD.WIDE R8, R222, 0x2, R20 ;  /* 0x00000002de087825 */ /* 0x000fc600078e0214 */
[C---:B------:R-:W-:Y:S02]  /*17540*/  LOP3.LUT R15, R8.reuse, 0x380, RZ, 0xc0, !PT ;  /* 0x00000380080f7812 */ /* 0x040fe400078ec0ff */
[C---:B------:R-:W-:Y:S02]  /*17550*/  IADD3 R71, P6, R8.reuse, 0x20, RZ ;  /* 0x0000002008477810 */ /* 0x040fe40007fde0ff */
[----:B------:R-:W-:Y:S02]  /*17560*/  SHF.R.U64 R15, R15, 0x3, RZ ;  /* 0x000000030f0f7819 */ /* 0x000fe400000012ff */
[C---:B------:R-:W-:Y:S01]  /*17570*/  IADD3 R79, P5, R8.reuse, 0x40, RZ ;  /* 0x00000040084f7810 */ /* 0x040fe20007fbe0ff */
[--C-:B------:R-:W-:Y:S01]  /*17580*/  IMAD.X R5, RZ, RZ, R9.reuse, P6 ;  /* 0x000000ffff057224 */ /* 0x100fe200030e0609 */
[C---:B------:R-:W-:Y:S02]  /*17590*/  IADD3 R97, P4, R8.reuse, 0x60, RZ ;  /* 0x0000006008617810 */ /* 0x040fe40007f9e0ff */
[C---:B------:R-:W-:Y:S01]  /*175a0*/  IADD3 R99, P3, R8.reuse, 0x4000, RZ ;  /* 0x0000400008637810 */ /* 0x040fe20007f7e0ff */
[--C-:B------:R-:W-:Y:S01]  /*175b0*/  IMAD.X R7, RZ, RZ, R9.reuse, P5 ;  /* 0x000000ffff077224 */ /* 0x100fe200028e0609 */
[C---:B------:R-:W-:Y:S01]  /*175c0*/  IADD3 R101, P2, R8.reuse, 0x4020, RZ ;  /* 0x0000402008657810 */ /* 0x040fe20007f5e0ff */
[----:B------:R-:W-:Y:S01]  /*175d0*/  IMAD.X R13, RZ, RZ, R9, P4 ;  /* 0x000000ffff0d7224 */ /* 0x000fe200020e0609 */
[----:B------:R-:W-:Y:S01]  /*175e0*/  BAR.SYNC.DEFER_BLOCKING 0x1, 0x100 ;  /* 0x0044000000007b1d */ /* 0x000fe20000010000 */
[----:B------:R-:W-:-:S02]  /*175f0*/  IADD3 R103, P1, R8, 0x4040, RZ ;  /* 0x0000404008677810 */ /* 0x000fc40007f3e0ff */
[----:B------:R-:W-:Y:S01]  /*17600*/  IADD3 R105, P0, R8, 0x4060, RZ ;  /* 0x0000406008697810 */ /* 0x000fe20007f1e0ff */
[--C-:B------:R-:W-:Y:S01]  /*17610*/  IMAD.X R25, RZ, RZ, R9.reuse, P2 ;  /* 0x000000ffff197224 */ /* 0x100fe200010e0609 */
[----:B------:R-:W-:Y:S01]  /*17620*/  LOP3.LUT R8, R15, R8, RZ, 0x3c, !PT ;  /* 0x000000080f087212 */ /* 0x000fe200078e3cff */
[--C-:B------:R-:W-:Y:S01]  /*17630*/  IMAD.X R15, RZ, RZ, R9.reuse, P3 ;  /* 0x000000ffff0f7224 */ /* 0x100fe200018e0609 */
[----:B------:R-:W-:Y:S01]  /*17640*/  LOP3.LUT R4, R71, 0x380, RZ, 0xc0, !PT ;  /* 0x0000038047047812 */ /* 0x000fe200078ec0ff */
[--C-:B------:R-:W-:Y:S01]  /*17650*/  IMAD.X R27, RZ, RZ, R9.reuse, P1 ;  /* 0x000000ffff1b7224 */ /* 0x100fe200008e0609 */
[----:B------:R-:W-:Y:S01]  /*17660*/  LOP3.LUT R6, R79, 0x380, RZ, 0xc0, !PT ;  /* 0x000003804f067812 */ /* 0x000fe200078ec0ff */
[----:B------:R-:W-:Y:S01]  /*17670*/  IMAD.X R29, RZ, RZ, R9, P0 ;  /* 0x000000ffff1d7224 */ /* 0x000fe200000e0609 */
[----:B------:R-:W-:Y:S02]  /*17680*/  MOV R92, R8 ;  /* 0x00000008005c7202 */ /* 0x000fe40000000f00 */
[----:B------:R-:W-:-:S02]  /*17690*/  F2FP.BF16.F32.PACK_AB R9, R28, R95 ;  /* 0x0000005f1c09723e */ /* 0x000fc400000010ff */
[----:B------:R-:W-:Y:S02]  /*176a0*/  LOP3.LUT R28, R103, 0x380, RZ, 0xc0, !PT ;  /* 0x00000380671c7812 */ /* 0x000fe400078ec0ff */
[----:B------:R-:W-:Y:S02]  /*176b0*/  LOP3.LUT R34, R105, 0x380, RZ, 0xc0, !PT ;  /* 0x0000038069227812 */ /* 0x000fe400078ec0ff */
[----:B------:R-:W-:Y:S02]  /*176c0*/  SHF.R.U64 R4, R4, 0x3, RZ ;  /* 0x0000000304047819 */ /* 0x000fe400000012ff */
[----:B------:R-:W-:Y:S02]  /*176d0*/  SHF.R.U64 R6, R6, 0x3, RZ ;  /* 0x0000000306067819 */ /* 0x000fe400000012ff */
[----:B------:R-:W-:Y:S02]  /*176e0*/  LOP3.LUT R12, R97, 0x380, RZ, 0xc0, !PT ;  /* 0x00000380610c7812 */ /* 0x000fe400078ec0ff */
[----:B------:R-:W-:-:S02]  /*176f0*/  LOP3.LUT R14, R99, 0x380, RZ, 0xc0, !PT ;  /* 0x00000380630e7812 */ /* 0x000fc400078ec0ff */
[----:B------:R-:W-:Y:S02]  /*17700*/  F2FP.BF16.F32.PACK_AB R8, R89, R24 ;  /* 0x000000185908723e */ /* 0x000fe400000010ff */
[----:B------:R-:W-:Y:S02]  /*17710*/  SHF.R.U64 R28, R28, 0x3, RZ ;  /* 0x000000031c1c7819 */ /* 0x000fe400000012ff */
[----:B------:R-:W-:Y:S01]  /*17720*/  LOP3.LUT R24, R101, 0x380, RZ, 0xc0, !PT ;  /* 0x0000038065187812 */ /* 0x000fe200078ec0ff */
[----:B------:R2:W-:Y:S01]  /*17730*/  STSM.16.M88.4 [R92], R8 ;  /* 0x000000085c007844 */ /* 0x0005e20000000200 */
[----:B------:R-:W-:Y:S02]  /*17740*/  SHF.R.U64 R34, R34, 0x3, RZ ;  /* 0x0000000322227819 */ /* 0x000fe400000012ff */
[----:B------:R-:W-:Y:S02]  /*17750*/  LOP3.LUT R4, R4, R71, RZ, 0x3c, !PT ;  /* 0x0000004704047212 */ /* 0x000fe400078e3cff */
[----:B------:R-:W-:-:S02]  /*17760*/  LOP3.LUT R6, R6, R79, RZ, 0x3c, !PT ;  /* 0x0000004f06067212 */ /* 0x000fc400078e3cff */
[----:B------:R-:W-:Y:S02]  /*17770*/  SHF.R.U64 R12, R12, 0x3, RZ ;  /* 0x000000030c0c7819 */ /* 0x000fe400000012ff */
[----:B------:R-:W-:Y:S02]  /*17780*/  SHF.R.U64 R14, R14, 0x3, RZ ;  /* 0x000000030e0e7819 */ /* 0x000fe400000012ff */
[----:B------:R-:W-:Y:S02]  /*17790*/  LOP3.LUT R26, R28, R103, RZ, 0x3c, !PT ;  /* 0x000000671c1a7212 */ /* 0x000fe400078e3cff */
[----:B------:R-:W-:Y:S02]  /*177a0*/  SHF.R.U64 R24, R24, 0x3, RZ ;  /* 0x0000000318187819 */ /* 0x000fe400000012ff */
[----:B------:R-:W-:Y:S02]  /*177b0*/  LOP3.LUT R28, R34, R105, RZ, 0x3c, !PT ;  /* 0x00000069221c7212 */ /* 0x000fe400078e3cff */
[----:B------:R-:W-:-:S02]  /*177c0*/  MOV R90, R4 ;  /* 0x00000004005a7202 */ /* 0x000fc40000000f00 */
[----:B------:R-:W-:Y:S02]  /*177d0*/  MOV R34, R6 ;  /* 0x0000000600227202 */ /* 0x000fe40000000f00 */
[----:B------:R-:W-:Y:S02]  /*177e0*/  F2FP.BF16.F32.PACK_AB R4, R33, R88 ;  /* 0x000000582104723e */ /* 0x000fe400000010ff */
[----:B------:R-:W-:Y:S02]  /*177f0*/  F2FP.BF16.F32.PACK_AB R5, R30, R91 ;  /* 0x0000005b1e05723e */ /* 0x000fe400000010ff */
[----:B------:R-:W-:Y:S02]  /*17800*/  F2FP.BF16.F32.PACK_AB R6, R37, R36 ;  /* 0x000000242506723e */ /* 0x000fe400000010ff */
[----:B------:R-:W-:Y:S02]  /*17810*/  F2FP.BF16.F32.PACK_AB R7, R39, R38 ;  /* 0x000000262707723e */ /* 0x000fe400000010ff */
[----:B------:R-:W-:-:S02]  /*17820*/  LOP3.LUT R12, R12, R97, RZ, 0x3c, !PT ;  /* 0x000000610c0c7212 */ /* 0x000fc400078e3cff */
[----:B------:R-:W-:Y:S01]  /*17830*/  LOP3.LUT R14, R14, R99, RZ, 0x3c, !PT ;  /* 0x000000630e0e7212 */ /* 0x000fe200078e3cff */
[----:B------:R-:W-:Y:S01]  /*17840*/  STSM.16.M88.4 [R90], R4 ;  /* 0x000000045a007844 */ /* 0x000fe20000000200 */
[----:B--2---:R-:W-:Y:S02]  /*17850*/  F2FP.BF16.F32.PACK_AB R8, R41, R40 ;  /* 0x000000282908723e */ /* 0x004fe400000010ff */
[----:B------:R-:W-:Y:S02]  /*17860*/  F2FP.BF16.F32.PACK_AB R9, R43, R42 ;  /* 0x0000002a2b09723e */ /* 0x000fe400000010ff */
[----:B------:R-:W-:Y:S02]  /*17870*/  F2FP.BF16.F32.PACK_AB R10, R45, R44 ;  /* 0x0000002c2d0a723e */ /* 0x000fe400000010ff */
[----:B------:R-:W-:Y:S02]  /*17880*/  F2FP.BF16.F32.PACK_AB R11, R47, R46 ;  /* 0x0000002e2f0b723e */ /* 0x000fe400000010ff */
[----:B------:R-:W-:-:S02]  /*17890*/  LOP3.LUT R24, R24, R101, RZ, 0x3c, !PT ;  /* 0x0000006518187212 */ /* 0x000fc400078e3cff */
[----:B------:R-:W-:Y:S01]  /*178a0*/  MOV R89, R12 ;  /* 0x0000000c00597202 */ /* 0x000fe20000000f00 */
[----:B------:R2:W-:Y:S01]  /*178b0*/  STSM.16.M88.4 [R34], R8 ;  /* 0x0000000822007844 */ /* 0x0005e20000000200 */
[----:B------:R-:W-:Y:S02]  /*178c0*/  MOV R79, R14 ;  /* 0x0000000e004f7202 */ /* 0x000fe40000000f00 */
[----:B------:R-:W-:Y:S02]  /*178d0*/  MOV R72, R24 ;  /* 0x0000001800487202 */ /* 0x000fe40000000f00 */
[----:B------:R-:W-:Y:S02]  /*178e0*/  MOV R71, R26 ;  /* 0x0000001a00477202 */ /* 0x000fe40000000f00 */
[----:B------:R-:W-:Y:S02]  /*178f0*/  F2FP.BF16.F32.PACK_AB R12, R49, R48 ;  /* 0x00000030310c723e */ /* 0x000fe400000010ff */
[----:B------:R-:W-:Y:S01]  /*17900*/  F2FP.BF16.F32.PACK_AB R13, R51, R50 ;  /* 0x00000032330d723e */ /* 0x000fe200000010ff */
[----:B------:R-:W-:Y:S01]  /*17910*/  IMAD.MOV.U32 R51, RZ, RZ, RZ ;  /* 0x000000ffff337224 */ /* 0x000fe200078e00ff */
[----:B------:R-:W-:-:S02]  /*17920*/  F2FP.BF16.F32.PACK_AB R14, R53, R52 ;  /* 0x00000034350e723e */ /* 0x000fc400000010ff */
[----:B------:R-:W-:Y:S02]  /*17930*/  F2FP.BF16.F32.PACK_AB R15, R55, R54 ;  /* 0x00000036370f723e */ /* 0x000fe400000010ff */
[----:B------:R-:W-:Y:S02]  /*17940*/  F2FP.BF16.F32.PACK_AB R24, R57, R56 ;  /* 0x000000383918723e */ /* 0x000fe400000010ff */
[----:B------:R-:W-:Y:S01]  /*17950*/  F2FP.BF16.F32.PACK_AB R25, R59, R58 ;  /* 0x0000003a3b19723e */ /* 0x000fe200000010ff */
[----:B------:R3:W-:Y:S01]  /*17960*/  STSM.16.M88.4 [R89], R12 ;  /* 0x0000000c59007844 */ /* 0x0007e20000000200 */
[----:B------:R-:W-:Y:S02]  /*17970*/  F2FP.BF16.F32.PACK_AB R26, R61, R60 ;  /* 0x0000003c3d1a723e */ /* 0x000fe400000010ff */
[----:B------:R-:W-:Y:S02]  /*17980*/  F2FP.BF16.F32.PACK_AB R27, R63, R62 ;  /* 0x0000003e3f1b723e */ /* 0x000fe400000010ff */
[----:B------:R-:W-:-:S02]  /*17990*/  MOV R36, R28 ;  /* 0x0000001c00247202 */ /* 0x000fc40000000f00 */
[----:B------:R-:W-:Y:S01]  /*179a0*/  ISETP.NE.U32.AND P0, PT, RZ, UR4, PT ;  /* 0x00000004ff007c0c */ /* 0x000fe2000bf05070 */
[----:B------:R-:W-:Y:S01]  /*179b0*/  STSM.16.M88.4 [R79], R24 ;  /* 0x000000184f007844 */ /* 0x000fe20000000200 */
[----:B--2---:R-:W-:Y:S02]  /*179c0*/  IADD3 R10, P1, R199, UR4, RZ ;  /* 0x00000004c70a7c10 */ /* 0x004fe4000ff3e0ff */
[----:B------:R-:W-:Y:S02]  /*179d0*/  F2FP.BF16.F32.PACK_AB R28, R65, R64 ;  /* 0x00000040411c723e */ /* 0x000fe400000010ff */
[----:B------:R-:W-:Y:S02]  /*179e0*/  F2FP.BF16.F32.PACK_AB R29, R67, R66 ;  /* 0x00000042431d723e */ /* 0x000fe400000010ff */
[----:B------:R-:W-:Y:S02]  /*179f0*/  F2FP.BF16.F32.PACK_AB R30, R69, R68 ;  /* 0x00000044451e723e */ /* 0x000fe400000010ff */
        /* <DEDUP_REMOVED lines=8> */
[----:B------:R-:W-:-:S02]  /*17a80*/  ISETP.NE.AND.EX P0, PT, RZ, UR5, PT, P0 ;  /* 0x00000005ff007c0c */ /* 0x000fc4000bf05300 */
[----:B------:R-:W-:Y:S01]  /*17a90*/  IADD3.X R11, R200, UR5, RZ, P1, !PT ;  /* 0x00000005c80b7c10 */ /* 0x000fe20008ffe4ff */
[----:B------:R-:W-:Y:S01]  /*17aa0*/  ULDC.64 UR4, c[0x0][0xbe0] ;  /* 0x0002f80000047ab9 */ /* 0x000fe20000000a00 */
[----:B------:R2:W-:Y:S01]  /*17ab0*/  STSM.16.M88.4 [R36], R4 ;  /* 0x0000000424007844 */ /* 0x0005e20000000200 */
[----:B------:R-:W-:Y:S01]  /*17ac0*/  BAR.SYNC.DEFER_BLOCKING 0x1, 0x100 ;  /* 0x0044000000007b1d */ /* 0x000fe20000010000 */
[----:B------:R-:W-:-:S04]  /*17ad0*/  ISETP.NE.U32.AND P1, PT, RZ, UR4, PT ;  /* 0x00000004ff007c0c */ /* 0x000fc8000bf25070 */
[----:B------:R-:W-:-:S13]  /*17ae0*/  ISETP.NE.AND.EX P1, PT, RZ, UR5, PT, P1 ;  /* 0x00000005ff007c0c */ /* 0x000fda000bf25310 */
[----:B------:R-:W-:Y:S01]  /*17af0*/  @P1 IADD3 R8, P2, R199, UR4, RZ ;  /* 0x00000004c7081c10 */ /* 0x000fe2000ff5e0ff */
[----:B------:R-:W-:Y:S02]  /*17b00*/  ULDC UR4, c[0x0][0xa88] ;  /* 0x0002a20000047ab9 */ /* 0x000fe40000000800 */
[----:B------:R-:W-:Y:S01]  /*17b10*/  IMAD.U32 R49, RZ, RZ, UR4 ;  /* 0x00000004ff317e24 */ /* 0x000fe2000f8e00ff */
[----:B------:R-:W-:Y:S01]  /*17b20*/  @P1 IADD3.X R9, R200, UR5, RZ, P2, !PT ;  /* 0x00000005c8091c10 */ /* 0x000fe200097fe4ff */
[----:B------:R4:W5:Y:S01]  /*17b30*/  @P0 LDG.E R51, desc[UR36][R10.64] ;  /* 0x000000240a330981 */ /* 0x000962000c1e1900 */
[----:B---3--:R-:W-:-:S03]  /*17b40*/  IMAD R13, R196, 0x40, R195 ;  /* 0x00000040c40d7824 */ /* 0x008fc600078e02c3 */
[----:B------:R4:W5:Y:S01]  /*17b50*/  @P1 LDG.E R49, desc[UR36][R8.64] ;  /* 0x0000002408311981 */ /* 0x000962000c1e1900 */
[----:B--2---:R-:W-:Y:S01]  /*17b60*/  IMAD.WIDE R4, R13, 0x2, R20 ;  /* 0x000000020d047825 */ /* 0x004fe200078e0214 */
[----:B------:R-:W-:Y:S06]  /*17b70*/  @P1 BRA `(.L_x_642) ;  /* 0x0000000000101947 */ /* 0x000fec0003800000 */
[----:B------:R-:W-:Y:S05]  /*17b80*/  @!P0 BRA `(.L_x_642) ;  /* 0x00000000000c8947 */ /* 0x000fea0003800000 */
[----:B------:R-:W2:Y:S04]  /*17b90*/  LDG.E R6, desc[UR36][R10.64] ;  /* 0x000000240a067981 */ /* 0x000ea8000c1e1900 */
[----:B-----5:R-:W2:Y:S02]  /*17ba0*/  LDG.E R49, desc[UR36][R10.64+0x4] ;  /* 0x000004240a317981 */ /* 0x020ea4000c1e1900 */
[----:B--2---:R-:W-:-:S07]  /*17bb0*/  IMAD.IADD R49, R49, 0x1, -R6 ;  /* 0x0000000131317824 */ /* 0x004fce00078e0a06 */
.L_x_642:
[----:B------:R-:W-:Y:S01]  /*17bc0*/  SHF.R.S32.HI R48, RZ, 0x1f, R198 ;  /* 0x0000001fff307819 */ /* 0x000fe200000114c6 */
[----:B------:R-:W-:Y:S01]  /*17bd0*/  ULDC.64 UR4, c[0x0][0xb70] ;  /* 0x0002dc0000047ab9 */ /* 0x000fe20000000a00 */
[----:B----4-:R-:W-:Y:S01]  /*17be0*/  IADD3 R9, P1, R4, 0x1000, RZ ;  /* 0x0000100004097810 */ /* 0x010fe20007f3e0ff */
[--C-:B-----5:R-:W-:Y:S01]  /*17bf0*/  IMAD.MOV.U32 R20, RZ, RZ, R51.reuse ;  /* 0x000000ffff147224 */ /* 0x120fe200078e0033 */
[----:B------:R-:W-:Y:S01]  /*17c00*/  SHF.R.S32.HI R21, RZ, 0x1f, R51 ;  /* 0x0000001fff157819 */ /* 0x000fe20000011433 */
[----:B------:R-:W-:Y:S01]  /*17c10*/  IMAD R7, R48, UR4, RZ ;  /* 0x0000000430077c24 */ /* 0x000fe2000f8e02ff */
[----:B------:R-:W-:Y:S02]  /*17c20*/  LOP3.LUT R8, R9, 0x380, RZ, 0xc0, !PT ;  /* 0x0000038009087812 */ /* 0x000fe400078ec0ff */
[----:B------:R-:W-:Y:S01]  /*17c30*/  SEL R205, R205, RZ, !P0 ;  /* 0x000000ffcdcd7207 */ /* 0x000fe20004000000 */
[----:B------:R-:W-:Y:S01]  /*17c40*/  IMAD R11, R198, UR5, R7 ;  /* 0x00000005c60b7c24 */ /* 0x000fe2000f8e0207 */
[----:B------:R-:W-:Y:S01]  /*17c50*/  SHF.R.U64 R8, R8, 0x3, RZ ;  /* 0x0000000308087819 */ /* 0x000fe200000012ff */
[----:B------:R-:W-:Y:S01]  /*17c60*/  IMAD.WIDE.U32 R6, R198, UR4, R20 ;  /* 0x00000004c6067c25 */ /* 0x000fe2000f8e0014 */
[----:B------:R-:W-:Y:S01]  /*17c70*/  SEL R201, R201, RZ, !P0 ;  /* 0x000000ffc9c97207 */ /* 0x000fe20004000000 */
[----:B------:R-:W-:Y:S01]  /*17c80*/  ULDC.64 UR4, c[0x0][0xb78] ;  /* 0x0002de0000047ab9 */ /* 0x000fe20000000a00 */
[----:B------:R-:W-:Y:S01]  /*17c90*/  LOP3.LUT R8, R8, R9, RZ, 0x3c, !PT ;  /* 0x0000000908087212 */ /* 0x000fe200078e3cff */
[----:B------:R-:W-:Y:S01]  /*17ca0*/  IMAD.IADD R7, R7, 0x1, R11 ;  /* 0x0000000107077824 */ /* 0x000fe200078e020b */
[----:B------:R-:W-:Y:S01]  /*17cb0*/  LEA R11, R204, R221, 0x7 ;  /* 0x000000ddcc0b7211 */ /* 0x000fe200078e38ff */
[----:B------:R-:W-:Y:S01]  /*17cc0*/  IMAD R9, R205, UR4, RZ ;  /* 0x00000004cd097c24 */ /* 0x000fe2000f8e02ff */
[C---:B------:R-:W-:Y:S01]  /*17cd0*/  IADD3 R13, P2, R4.reuse, 0x2000, RZ ;  /* 0x00002000040d7810 */ /* 0x040fe20007f5e0ff */
[----:B------:R-:W-:Y:S01]  /*17ce0*/  IMAD.WIDE.U32 R6, R201, UR4, R6 ;  /* 0x00000004c9067c25 */ /* 0x000fe2000f8e0006 */
[----:B------:R-:W-:-:S02]  /*17cf0*/  IADD3 R25, P6, R4, 0x3000, RZ ;  /* 0x0000300004197810 */ /* 0x000fc40007fde0ff */
[----:B------:R-:W-:Y:S01]  /*17d00*/  LOP3.LUT R12, R13, 0x380, RZ, 0xc0, !PT ;  /* 0x000003800d0c7812 */ /* 0x000fe200078ec0ff */
[----:B------:R-:W-:Y:S01]  /*17d10*/  IMAD R10, R201, UR5, R9 ;  /* 0x00000005c90a7c24 */ /* 0x000fe2000f8e0209 */
[----:B------:R-:W-:Y:S01]  /*17d20*/  SHF.R.S32.HI R9, RZ, 0x1f, R11 ;  /* 0x0000001fff097819 */ /* 0x000fe2000001140b */
[----:B------:R-:W-:Y:S01]  /*17d30*/  ULDC.64 UR4, c[0x0][0xb40] ;  /* 0x0002d00000047ab9 */ /* 0x000fe20000000a00 */
[----:B------:R-:W-:Y:S02]  /*17d40*/  IADD3 R6, P0, R11, R6, RZ ;  /* 0x000000060b067210 */ /* 0x000fe40007f1e0ff */
[----:B------:R-:W-:Y:S02]  /*17d50*/  SHF.R.U64 R12, R12, 0x3, RZ ;  /* 0x000000030c0c7819 */ /* 0x000fe400000012ff */
[----:B------:R-:W-:Y:S02]  /*17d60*/  IADD3.X R9, R9, R7, R10, P0, !PT ;  /* 0x0000000709097210 */ /* 0x000fe400007fe40a */
[----:B------:R-:W-:-:S02]  /*17d70*/  LEA R46, P0, R6, UR4, 0x2 ;  /* 0x00000004062e7c11 */ /* 0x000fc4000f8010ff */
[----:B------:R-:W-:Y:S01]  /*17d80*/  LOP3.LUT R12, R12, R13, RZ, 0x3c, !PT ;  /* 0x0000000d0c0c7212 */ /* 0x000fe200078e3cff */
[----:B------:R-:W-:Y:S01]  /*17d90*/  IMAD.X R13, RZ, RZ, R5, P2 ;  /* 0x000000ffff0d7224 */ /* 0x000fe200010e0605 */
[----:B------:R-:W-:Y:S01]  /*17da0*/  LEA.HI.X R47, R6, UR5, R9, 0x2, P0 ;  /* 0x00000005062f7c11 */ /* 0x000fe200080f1409 */
[----:B------:R-:W-:Y:S01]  /*17db0*/  VIADD R6, R11, 0x8 ;  /* 0x000000080b067836 */ /* 0x000fe20000000000 */
[----:B------:R-:W-:Y:S01]  /*17dc0*/  LOP3.LUT P0, RZ, R211, 0x3, RZ, 0xc0, !PT ;  /* 0x00000003d3ff7812 */ /* 0x000fe2000780c0ff */
[----:B------:R-:W-:Y:S01]  /*17dd0*/  IMAD.X R9, RZ, RZ, R5, P1 ;  /* 0x000000ffff097224 */ /* 0x000fe200008e0605 */
[C---:B------:R-:W-:Y:S01]  /*17de0*/  IADD3 R29, P5, R4.reuse, 0x4000, RZ ;  /* 0x00004000041d7810 */ /* 0x040fe20007fbe0ff */
[----:B------:R-:W-:Y:S01]  /*17df0*/  ULDC.64 UR4, c[0x0][0xaa0] ;  /* 0x0002a80000047ab9 */ /* 0x000fe20000000a00 */
[C---:B------:R-:W-:Y:S02]  /*17e00*/  IADD3 R33, P4, R4.reuse, 0x5000, RZ ;  /* 0x0000500004217810 */ /* 0x040fe40007f9e0ff */
[----:B------:R-:W-:-:S02]  /*17e10*/  IADD3 R37, P3, R4, 0x6000, RZ ;  /* 0x0000600004257810 */ /* 0x000fc40007f7e0ff */
[----:B------:R-:W-:Y:S02]  /*17e20*/  IADD3 R7, P2, R4, 0x7000, RZ ;  /* 0x0000700004077810 */ /* 0x000fe40007f5e0ff */
[----:B------:R-:W-:Y:S02]  /*17e30*/  ISETP.GE.OR P1, PT, R11, R49, P0 ;  /* 0x000000310b00720c */ /* 0x000fe40000726670 */
[----:B------:R-:W-:Y:S01]  /*17e40*/  LOP3.LUT R24, R25, 0x380, RZ, 0xc0, !PT ;  /* 0x0000038019187812 */ /* 0x000fe200078ec0ff */
[----:B------:R-:W-:Y:S01]  /*17e50*/  IMAD.X R41, RZ, RZ, R5, P2 ;  /* 0x000000ffff297224 */ /* 0x000fe200010e0605 */
[----:B------:R-:W-:Y:S02]  /*17e60*/  LOP3.LUT R28, R29, 0x380, RZ, 0xc0, !PT ;  /* 0x000003801d1c7812 */ /* 0x000fe400078ec0ff */
[----:B------:R-:W-:Y:S02]  /*17e70*/  LOP3.LUT R32, R33, 0x380, RZ, 0xc0, !PT ;  /* 0x0000038021207812 */ /* 0x000fe400078ec0ff */
[----:B------:R-:W-:-:S02]  /*17e80*/  LOP3.LUT R36, R37, 0x380, RZ, 0xc0, !PT ;  /* 0x0000038025247812 */ /* 0x000fc400078ec0ff */
[----:B------:R-:W-:Y:S02]  /*17e90*/  ISETP.GE.OR P0, PT, R6, R49, P0 ;  /* 0x000000310600720c */ /* 0x000fe40000706670 */
[----:B------:R-:W-:Y:S01]  /*17ea0*/  LOP3.LUT R11, R4, 0x380, RZ, 0xc0, !PT ;  /* 0x00000380040b7812 */ /* 0x000fe200078ec0ff */
[----:B------:R2:W-:Y:S01]  /*17eb0*/  @!P1 STG.E desc[UR36][R46.64], R0 ;  /* 0x000000002e009986 */ /* 0x0005e2000c101924 */
[----:B------:R-:W-:Y:S02]  /*17ec0*/  LOP3.LUT R6, R7, 0x380, RZ, 0xc0, !PT ;  /* 0x0000038007067812 */ /* 0x000fe400078ec0ff */
[----:B------:R-:W-:Y:S02]  /*17ed0*/  SHF.R.U64 R24, R24, 0x3, RZ ;  /* 0x0000000318187819 */ /* 0x000fe400000012ff */
[----:B------:R-:W-:Y:S02]  /*17ee0*/  SHF.R.U64 R28, R28, 0x3, RZ ;  /* 0x000000031c1c7819 */ /* 0x000fe400000012ff */
[----:B------:R-:W-:-:S02]  /*17ef0*/  SHF.R.U64 R32, R32, 0x3, RZ ;  /* 0x0000000320207819 */ /* 0x000fc400000012ff */
[----:B------:R-:W-:Y:S01]  /*17f00*/  SHF.R.U64 R36, R36, 0x3, RZ ;  /* 0x0000000324247819 */ /* 0x000fe200000012ff */
[----:B------:R3:W-:Y:S01]  /*17f10*/  @!P0 STG.E desc[UR36][R46.64+0x20], R3 ;  /* 0x000020032e008986 */ /* 0x0007e2000c101924 */
[----:B------:R-:W-:Y:S02]  /*17f20*/  SHF.R.U64 R11, R11, 0x3, RZ ;  /* 0x000000030b0b7819 */ /* 0x000fe400000012ff */
[----:B------:R-:W-:Y:S01]  /*17f30*/  SHF.R.U64 R6, R6, 0x3, RZ ;  /* 0x0000000306067819 */ /* 0x000fe200000012ff */
[----:B------:R-:W5:Y:S01]  /*17f40*/  LD.E.128 R12, desc[UR36][R12.64] ;  /* 0x000000240c0c7980 */ /* 0x000f62000c101d00 */
[----:B------:R-:W-:Y:S01]  /*17f50*/  LOP3.LUT R24, R24, R25, RZ, 0x3c, !PT ;  /* 0x0000001918187212 */ /* 0x000fe200078e3cff */
[--C-:B------:R-:W-:Y:S01]  /*17f60*/  IMAD.X R25, RZ, RZ, R5.reuse, P6 ;  /* 0x000000ffff197224 */ /* 0x100fe200030e0605 */
[----:B------:R-:W-:Y:S01]  /*17f70*/  LOP3.LUT R28, R28, R29, RZ, 0x3c, !PT ;  /* 0x0000001d1c1c7212 */ /* 0x000fe200078e3cff */
[--C-:B------:R-:W-:Y:S01]  /*17f80*/  IMAD.X R29, RZ, RZ, R5.reuse, P5 ;  /* 0x000000ffff1d7224 */ /* 0x100fe200028e0605 */
[----:B------:R-:W-:Y:S01]  /*17f90*/  LOP3.LUT R32, R32, R33, RZ, 0x3c, !PT ;  /* 0x0000002120207212 */ /* 0x000fe200078e3cff */
[--C-:B------:R-:W-:Y:S01]  /*17fa0*/  IMAD.X R33, RZ, RZ, R5.reuse, P4 ;  /* 0x000000ffff217224 */ /* 0x100fe200020e0605 */
[----:B------:R-:W-:Y:S01]  /*17fb0*/  LOP3.LUT R36, R36, R37, RZ, 0x3c, !PT ;  /* 0x0000002524247212 */ /* 0x000fe200078e3cff */
[----:B------:R-:W-:Y:S01]  /*17fc0*/  IMAD.X R37, RZ, RZ, R5, P3 ;  /* 0x000000ffff257224 */ /* 0x000fe200018e0605 */
[----:B------:R-:W-:Y:S01]  /*17fd0*/  LOP3.LUT R4, R11, R4, RZ, 0x3c, !PT ;  /* 0x000000040b047212 */ /* 0x000fe200078e3cff */
[----:B------:R-:W5:Y:S01]  /*17fe0*/  LD.E.128 R24, desc[UR36][R24.64] ;  /* 0x0000002418187980 */ /* 0x000f62000c101d00 */
[----:B------:R-:W-:-:S03]  /*17ff0*/  LOP3.LUT R40, R6, R7, RZ, 0x3c, !PT ;  /* 0x0000000706287212 */ /* 0x000fc600078e3cff */
[----:B------:R-:W5:Y:S01]  /*18000*/  LD.E.128 R8, desc[UR36][R8.64] ;  /* 0x0000002408087980 */ /* 0x000f62000c101d00 */
[----:B------:R-:W-:-:S03]  /*18010*/  SHF.R.S32.HI R45, RZ, 0x1f, R195 ;  /* 0x0000001fff2d7819 */ /* 0x000fc600000114c3 */
[----:B------:R-:W5:Y:S01]  /*18020*/  LD.E.128 R4, desc[UR36][R4.64] ;  /* 0x0000002404047980 */ /* 0x000f62000c101d00 */
[----:B------:R-:W-:-:S03]  /*18030*/  IMAD.MOV.U32 R44, RZ, RZ, R195 ;  /* 0x000000ffff2c7224 */ /* 0x000fc600078e00c3 */
[----:B------:R-:W5:Y:S04]  /*18040*/  LD.E.128 R28, desc[UR36][R28.64] ;  /* 0x000000241c1c7980 */ /* 0x000f68000c101d00 */
[----:B------:R-:W5:Y:S04]  /*18050*/  LD.E.128 R32, desc[UR36][R32.64] ;  /* 0x0000002420207980 */ /* 0x000f68000c101d00 */
[----:B------:R-:W5:Y:S04]  /*18060*/  LD.E.128 R36, desc[UR36][R36.64] ;  /* 0x0000002424247980 */ /* 0x000f68000c101d00 */
[----:B------:R-:W5:Y:S01]  /*18070*/  LD.E.128 R40, desc[UR36][R40.64] ;  /* 0x0000002428287980 */ /* 0x000f62000c101d00 */
[----:B--2---:R-:W-:Y:S01]  /*18080*/  IMAD R0, R21, UR4, RZ ;  /* 0x0000000415007c24 */ /* 0x004fe2000f8e02ff */
[----:B------:R-:W-:Y:S01]  /*18090*/  @!PT LDS RZ, [RZ] ;  /* 0x00000000fffff984 */ /* 0x000fe20000000800 */
[----:B------:R-:W-:Y:S01]  /*180a0*/  @!PT LDS RZ, [RZ] ;  /* 0x00000000fffff984 */ /* 0x000fe20000000800 */
[----:B------:R-:W-:Y:S01]  /*180b0*/  @!PT LDS RZ, [RZ] ;  /* 0x00000000fffff984 */ /* 0x000fe20000000800 */
[----:B------:R-:W-:Y:S01]  /*180c0*/  @!PT LDS RZ, [RZ] ;  /* 0x00000000fffff984 */ /* 0x000fe20000000800 */
[----:B------:R2:W-:Y:S06]  /*180d0*/  MEMBAR.ALL.CTA ;  /* 0x0000000000007992 */ /* 0x0005ec0000008000 */
[----:B--2---:R-:W2:Y:S01]  /*180e0*/  FENCE.VIEW.ASYNC.S ;  /* 0x00000000000073c6 */ /* 0x004ea20000000000 */
[----:B------:R-:W-:-:S04]  /*180f0*/  IMAD.WIDE.U32 R20, R51, UR4, R44 ;  /* 0x0000000433147c25 */ /* 0x000fc8000f8e002c */
[----:B------:R-:W-:Y:S01]  /*18100*/  IMAD R51, R51, UR5, R0 ;  /* 0x0000000533337c24 */ /* 0x000fe2000f8e0200 */
[----:B------:R-:W-:Y:S01]  /*18110*/  ULDC.64 UR4, c[0x0][0xae0] ;  /* 0x0002b80000047ab9 */ /* 0x000fe20000000a00 */
[----:B------:R-:W-:Y:S02]  /*18120*/  IMAD R49, R204, -0x80, R49 ;  /* 0xffffff80cc317824 */ /* 0x000fe400078e0231 */
[C---:B------:R-:W-:Y:S02]  /*18130*/  VIADD R0, R196.reuse, 0x20 ;  /* 0x00000020c4007836 */ /* 0x040fe40000000000 */
[----:B------:R-:W-:Y:S01]  /*18140*/  IMAD.IADD R21, R21, 0x1, R51 ;  /* 0x0000000115157824 */ /* 0x000fe200078e0233 */
[-C--:B------:R-:W-:Y:S01]  /*18150*/  ISETP.GE.AND P2, PT, R196, R49.reuse, PT ;  /* 0x00000031c400720c */ /* 0x080fe20003f46270 */
[----:B------:R-:W-:Y:S01]  /*18160*/  IMAD R45, R48, UR4, RZ ;  /* 0x00000004302d7c24 */ /* 0x000fe2000f8e02ff */
[----:B------:R-:W-:Y:S01]  /*18170*/  ISETP.GE.AND P4, PT, R0, R49, PT ;  /* 0x000000310000720c */ /* 0x000fe20003f86270 */
[----:B---3--:R-:W-:-:S02]  /*18180*/  VIADD R3, R196, 0x40 ;  /* 0x00000040c4037836 */ /* 0x008fc40000000000 */
[C---:B------:R-:W-:Y:S02]  /*18190*/  IMAD R45, R198.reuse, UR5, R45 ;  /* 0x00000005c62d7c24 */ /* 0x040fe4000f8e022d */
[----:B------:R-:W-:Y:S01]  /*181a0*/  IMAD.WIDE.U32 R20, R198, UR4, R20 ;  /* 0x00000004c6147c25 */ /* 0x000fe2000f8e0014 */
[----:B------:R-:W-:-:S03]  /*181b0*/  ULDC.64 UR4, c[0x0][0xae8] ;  /* 0x0002ba0000047ab9 */ /* 0x000fc60000000a00 */
[----:B------:R-:W-:Y:S01]  /*181c0*/  VIADD R0, R2, 0x34820 ;  /* 0x0003482002007836 */ /* 0x000fe20000000000 */
[-C--:B------:R-:W-:Y:S01]  /*181d0*/  ISETP.GE.AND P0, PT, R3, R49.reuse, PT ;  /* 0x000000310300720c */ /* 0x080fe20003f06270 */
[----:B------:R-:W-:Y:S02]  /*181e0*/  IMAD.IADD R21, R21, 0x1, R45 ;  /* 0x0000000115157824 */ /* 0x000fe400078e022d */
[----:B------:R-:W-:Y:S01]  /*181f0*/  IMAD R3, R205, UR4, RZ ;  /* 0x00000004cd037c24 */ /* 0x000fe2000f8e02ff */
[----:B------:R-:W-:Y:S01]  /*18200*/  PRMT R0, RZ, 0x654, R0 ;  /* 0x00000654ff007816 */ /* 0x000fe20000000000 */
[----:B------:R-:W-:Y:S01]  /*18210*/  VIADD R44, R196, 0x60 ;  /* 0x00000060c42c7836 */ /* 0x000fe20000000000 */
[----:B------:R-:W-:Y:S01]  /*18220*/  SHF.R.S32.HI R197, RZ, 0x1f, R196 ;  /* 0x0000001fffc57819 */ /* 0x000fe200000114c4 */
[C---:B------:R-:W-:Y:S01]  /*18230*/  IMAD R3, R201.reuse, UR5, R3 ;  /* 0x00000005c9037c24 */ /* 0x040fe2000f8e0203 */
[----:B--2---:R2:W-:Y:S01]  /*18240*/  SYNCS.ARRIVE.TRANS64.RED.A1T0 RZ, [R0+URZ], RZ ;  /* 0x000000ff00ff79a7 */ /* 0x0045e2000810043f */
[----:B------:R-:W-:Y:S01]  /*18250*/  IMAD.WIDE.U32 R46, R201, UR4, R20 ;  /* 0x00000004c92e7c25 */ /* 0x000fe2000f8e0014 */
[----:B------:R-:W-:Y:S01]  /*18260*/  BSSY B1, `(.L_x_643) ;  /* 0x0000015000017945 */ /* 0x000fe20003800000 */
[----:B------:R-:W-:-:S02]  /*18270*/  ISETP.GE.AND P1, PT, R44, R49, PT ;  /* 0x000000312c00720c */ /* 0x000fc40003f26270 */
[----:B------:R-:W-:-:S04]  /*18280*/  IMAD.WIDE R44, R204, 0x80, R196 ;  /* 0x00000080cc2c7825 */ /* 0x000fc800078e02c4 */
[----:B------:R-:W-:Y:S01]  /*18290*/  IMAD.IADD R51, R47, 0x1, R3 ;  /* 0x000000012f337824 */ /* 0x000fe200078e0203 */
[----:B--2---:R-:W-:Y:S06]  /*182a0*/  @P2 BRA `(.L_x_644) ;  /* 0x0000000000402947 */ /* 0x004fec0003800000 */
[----:B------:R-:W-:Y:S01]  /*182b0*/  MOV R21, R51 ;  /* 0x0000003300157202 */ /* 0x000fe20000000f00 */
[----:B------:R-:W-:Y:S01]  /*182c0*/  ULDC.64 UR4, c[0x0][0xad8] ;  /* 0x0002b60000047ab9 */ /* 0x000fe20000000a00 */
[----:B------:R-:W-:Y:S01]  /*182d0*/  IMAD.MOV.U32 R20, RZ, RZ, R46 ;  /* 0x000000ffff147224 */ /* 0x000fe200078e002e */
[----:B------:R-:W-:Y:S01]  /*182e0*/  ULDC.64 UR6, c[0x0][0xa80] ;  /* 0x0002a00000067ab9 */ /* 0x000fe20000000a00 */
[----:B------:R-:W-:Y:S02]  /*182f0*/  IMAD R3, R45, UR4, RZ ;  /* 0x000000042d037c24 */ /* 0x000fe4000f8e02ff */
[C---:B------:R-:W-:Y:S02]  /*18300*/  VIADD R0, R195.reuse, 0x40 ;  /* 0x00000040c3007836 */ /* 0x040fe40000000000 */
[C---:B------:R-:W-:Y:S01]  /*18310*/  IMAD.WIDE.U32 R20, R44.reuse, UR4, R20 ;  /* 0x000000042c147c25 */ /* 0x040fe2000f8e0014 */
[----:B------:R-:W-:Y:S02]  /*18320*/  ULDC UR4, c[0x0][0xa8c] ;  /* 0x0002a30000047ab9 */ /* 0x000fe40000000800 */
[----:B------:R-:W-:Y:S01]  /*18330*/  ISETP.GE.AND P2, PT, R195, UR4, PT ;  /* 0x00000004c3007c0c */ /* 0x000fe2000bf46270 */
[----:B------:R-:W-:Y:S01]  /*18340*/  IMAD R3, R44, UR5, R3 ;  /* 0x000000052c037c24 */ /* 0x000fe2000f8e0203 */
[----:B------:R-:W-:-:S02]  /*18350*/  ISETP.GE.AND P3, PT, R0, UR4, PT ;  /* 0x0000000400007c0c */ /* 0x000fc4000bf66270 */
[----:B------:R-:W-:Y:S01]  /*18360*/  LEA R48, P5, R20, UR6, 0x1 ;  /* 0x0000000614307c11 */ /* 0x000fe2000f8a08ff */
[----:B------:R-:W-:-:S05]  /*18370*/  IMAD.IADD R3, R21, 0x1, R3 ;  /* 0x0000000115037824 */ /* 0x000fca00078e0203 */
[----:B------:R-:W-:-:S05]  /*18380*/  LEA.HI.X R49, R20, UR7, R3, 0x1, P5 ;  /* 0x0000000714317c11 */ /* 0x000fca000a8f0c03 */
[----:B-----5:R2:W-:Y:S04]  /*18390*/  @!P2 STG.E.128 desc[UR36][R48.64], R4 ;  /* 0x000000043000a986 */ /* 0x0205e8000c101d24 */
[----:B------:R2:W-:Y:S02]  /*183a0*/  @!P3 STG.E.128 desc[UR36][R48.64+0x80], R28 ;  /* 0x0000801c3000b986 */ /* 0x0005e4000c101d24 */
.L_x_644:
[----:B------:R-:W-:Y:S05]  /*183b0*/  BSYNC B1 ;  /* 0x0000000000017941 */ /* 0x000fea0003800000 */
.L_x_643:
[----:B------:R-:W-:Y:S04]  /*183c0*/  BSSY B1, `(.L_x_645) ;  /* 0x0000014000017945 */ /* 0x000fe80003800000 */
[----:B------:R-:W-:Y:S05]  /*183d0*/  @P4 BRA `(.L_x_646) ;  /* 0x0000000000484947 */ /* 0x000fea0003800000 */
[----:B------:R-:W-:Y:S01]  /*183e0*/  IADD3 R3, P2, R44, 0x20, RZ ;  /* 0x000000202c037810 */ /* 0x000fe20007f5e0ff */
[----:B------:R-:W-:Y:S01]  /*183f0*/  ULDC.64 UR4, c[0x0][0xad8] ;  /* 0x0002b60000047ab9 */ /* 0x000fe20000000a00 */
[----:B--2--5:R-:W-:Y:S01]  /*18400*/  IMAD.MOV.U32 R4, RZ, RZ, R46 ;  /* 0x000000ffff047224 */ /* 0x024fe200078e002e */
[----:B------:R-:W-:Y:S01]  /*18410*/  ULDC.64 UR6, c[0x0][0xa80] ;  /* 0x0002a00000067ab9 */ /* 0x000fe20000000a00 */
[----:B------:R-:W-:Y:S02]  /*18420*/  IMAD.MOV.U32 R5, RZ, RZ, R51 ;  /* 0x000000ffff057224 */ /* 0x000fe400078e0033 */
[----:B------:R-:W-:Y:S02]  /*18430*/  IMAD.X R0, RZ, RZ, R45, P2 ;  /* 0x000000ffff007224 */ /* 0x000fe400010e062d */
[----:B------:R-:W-:Y:S02]  /*18440*/  VIADD R6, R195, 0x40 ;  /* 0x00000040c3067836 */ /* 0x000fe40000000000 */
[----:B------:R-:W-:-:S02]  /*18450*/  IMAD R0, R0, UR4, RZ ;  /* 0x0000000400007c24 */ /* 0x000fc4000f8e02ff */
[----:B------:R-:W-:Y:S01]  /*18460*/  IMAD.WIDE.U32 R4, R3, UR4, R4 ;  /* 0x0000000403047c25 */ /* 0x000fe2000f8e0004 */
[----:B------:R-:W-:Y:S02]  /*18470*/  ULDC UR4, c[0x0][0xa8c] ;  /* 0x0002a30000047ab9 */ /* 0x000fe40000000800 */
[----:B------:R-:W-:Y:S01]  /*18480*/  ISETP.GE.AND P3, PT, R195, UR4, PT ;  /* 0x00000004c3007c0c */ /* 0x000fe2000bf66270 */
[----:B------:R-:W-:Y:S01]  /*18490*/  IMAD R3, R3, UR5, R0 ;  /* 0x0000000503037c24 */ /* 0x000fe2000f8e0200 */
[----:B------:R-:W-:Y:S02]  /*184a0*/  ISETP.GE.AND P4, PT, R6, UR4, PT ;  /* 0x0000000406007c0c */ /* 0x000fe4000bf86270 */
[----:B------:R-:W-:Y:S01]  /*184b0*/  LEA R6, P2, R4, UR6, 0x1 ;  /* 0x0000000604067c11 */ /* 0x000fe2000f8408ff */
[----:B------:R-:W-:-:S05]  /*184c0*/  IMAD.IADD R3, R5, 0x1, R3 ;  /* 0x0000000105037824 */ /* 0x000fca00078e0203 */
[----:B------:R-:W-:-:S05]  /*184d0*/  LEA.HI.X R7, R4, UR7, R3, 0x1, P2 ;  /* 0x0000000704077c11 */ /* 0x000fca00090f0c03 */
[----:B------:R3:W-:Y:S04]  /*184e0*/  @!P3 STG.E.128 desc[UR36][R6.64], R8 ;  /* 0x000000080600b986 */ /* 0x0007e8000c101d24 */
[----:B------:R3:W-:Y:S02]  /*184f0*/  @!P4 STG.E.128 desc[UR36][R6.64+0x80], R32 ;  /* 0x000080200600c986 */ /* 0x0007e4000c101d24 */
.L_x_646:
[----:B------:R-:W-:Y:S05]  /*18500*/  BSYNC B1 ;  /* 0x0000000000017941 */ /* 0x000fea0003800000 */
.L_x_645:
        /* <DEDUP_REMOVED lines=8> */
[----:B---3--:R-:W-:Y:S02]  /*18590*/  VIADD R6, R195, 0x40 ;  /* 0x00000040c3067836 */ /* 0x008fe40000000000 */
        /* <DEDUP_REMOVED lines=11> */
.L_x_648:
[----:B------:R-:W-:Y:S05]  /*18650*/  BSYNC B1 ;  /* 0x0000000000017941 */ /* 0x000fea0003800000 */
.L_x_647:
[----:B------:R-:W-:Y:S05]  /*18660*/  @P1 BRA `(.L_x_649) ;  /* 0x0000000800cc1947 */ /* 0x000fea0003800000 */
[----:B------:R-:W-:Y:S01]  /*18670*/  IADD3 R3, P0, R44, 0x60, RZ ;  /* 0x000000602c037810 */ /* 0x000fe20007f1e0ff */
[----:B------:R-:W-:Y:S01]  /*18680*/  ULDC.64 UR6, c[0x0][0xad8] ;  /* 0x0002b60000067ab9 */ /* 0x000fe20000000a00 */
[----:B--2--5:R-:W-:Y:S01]  /*18690*/  IMAD.MOV.U32 R4, RZ, RZ, R46 ;  /* 0x000000ffff047224 */ /* 0x024fe200078e002e */
[----:B------:R-:W-:Y:S01]  /*186a0*/  ULDC UR4, c[0x0][0xa8c] ;  /* 0x0002a30000047ab9 */ /* 0x000fe20000000800 */
[----:B------:R-:W-:Y:S01]  /*186b0*/  IMAD.MOV.U32 R5, RZ, RZ, R51 ;  /* 0x000000ffff057224 */ /* 0x000fe200078e0033 */
[----:B------:R-:W-:Y:S01]  /*186c0*/  ISETP.GE.AND P1, PT, R195, UR4, PT ;  /* 0x00000004c3007c0c */ /* 0x000fe2000bf26270 */
[----:B------:R-:W-:Y:S02]  /*186d0*/  IMAD.X R44, RZ, RZ, R45, P0 ;  /* 0x000000ffff2c7224 */ /* 0x000fe400000e062d */
[----:B------:R-:W-:-:S04]  /*186e0*/  IMAD.WIDE.U32 R4, R3, UR6, R4 ;  /* 0x0000000603047c25 */ /* 0x000fc8000f8e0004 */
[----:B------:R-:W-:Y:S02]  /*186f0*/  IMAD R44, R44, UR6, RZ ;  /* 0x000000062c2c7c24 */ /* 0x000fe4000f8e02ff */
[----:B------:R-:W-:Y:S02]  /*18700*/  VIADD R0, R195, 0x40 ;  /* 0x00000040c3007836 */ /* 0x000fe40000000000 */
[----:B------:R-:W-:Y:S01]  /*18710*/  IMAD R3, R3, UR7, R44 ;  /* 0x0000000703037c24 */ /* 0x000fe2000f8e022c */
[----:B------:R-:W-:Y:S02]  /*18720*/  ULDC.64 UR6, c[0x0][0xa80] ;  /* 0x0002a00000067ab9 */ /* 0x000fe40000000a00 */
[----:B---34-:R-:W-:Y:S01]  /*18730*/  LEA R6, P0, R4, UR6, 0x1 ;  /* 0x0000000604067c11 */ /* 0x018fe2000f8008ff */
[----:B------:R-:W-:-:S05]  /*18740*/  IMAD.IADD R3, R5, 0x1, R3 ;  /* 0x0000000105037824 */ /* 0x000fca00078e0203 */
[----:B------:R-:W-:Y:S02]  /*18750*/  LEA.HI.X R7, R4, UR7, R3, 0x1, P0 ;  /* 0x0000000704077c11 */ /* 0x000fe400080f0c03 */
[----:B------:R-:W-:-:S03]  /*18760*/  ISETP.GE.AND P0, PT, R0, UR4, PT ;  /* 0x0000000400007c0c */ /* 0x000fc6000bf06270 */
[----:B------:R2:W-:Y:S10]  /*18770*/  @!P1 STG.E.128 desc[UR36][R6.64], R24 ;  /* 0x0000001806009986 */ /* 0x0005f4000c101d24 */
[----:B------:R-:W-:Y:S05]  /*18780*/  @P0 BRA `(.L_x_649) ;  /* 0x0000000800840947 */ /* 0x000fea0003800000 */
[----:B------:R3:W-:Y:S01]  /*18790*/  STG.E.128 desc[UR36][R6.64+0x80], R40 ;  /* 0x0000802806007986 */ /* 0x0007e2000c101d24 */
[----:B------:R-:W-:Y:S05]  /*187a0*/  BRA `(.L_x_649) ;  /* 0x00000008007c7947 */ /* 0x000fea0003800000 */
.L_x_641:
[----:B------:R-:W-:Y:S01]  /*187b0*/  ULDC.64 UR4, c[0x0][0xbd8] ;  /* 0x0002f60000047ab9 */ /* 0x000fe20000000a00 */
[----:B------:R-:W-:Y:S01]  /*187c0*/  IMAD.MOV.U32 R9, RZ, RZ, RZ ;  /* 0x000000ffff097224 */ /* 0x000fe200078e00ff */
[----:B------:R-:W-:Y:S02]  /*187d0*/  ISETP.NE.U32.AND P0, PT, RZ, UR4, PT ;  /* 0x00000004ff007c0c */ /* 0x000fe4000bf05070 */
[----:B------:R-:W-:Y:S02]  /*187e0*/  IADD3 R4, P1, R199, UR4, RZ ;  /* 0x00000004c7047c10 */ /* 0x000fe4000ff3e0ff */
[----:B------:R-:W-:Y:S02]  /*187f0*/  ISETP.NE.AND.EX P0, PT, RZ, UR5, PT, P0 ;  /* 0x00000005ff007c0c */ /* 0x000fe4000bf05300 */
[----:B------:R-:W-:Y:S01]  /*18800*/  IADD3.X R5, R200, UR5, RZ, P1, !PT ;  /* 0x00000005c8057c10 */ /* 0x000fe20008ffe4ff */
[----:B------:R-:W-:Y:S02]  /*18810*/  ULDC.64 UR4, c[0x0][0xbe0] ;  /* 0x0002f80000047ab9 */ /* 0x000fe40000000a00 */
[----:B------:R-:W-:-:S04]  /*18820*/  ISETP.NE.U32.AND P1, PT, RZ, UR4, PT ;  /* 0x00000004ff007c0c */ /* 0x000fc8000bf25070 */
[----:B------:R-:W-:-:S04]  /*18830*/  ISETP.NE.AND.EX P1, PT, RZ, UR5, PT, P1 ;  /* 0x00000005ff007c0c */ /* 0x000fc8000bf25310 */
[----:B------:R2:W5:Y:S09]  /*18840*/  @P0 LDG.E R9, desc[UR36][R4.64] ;  /* 0x0000002404090981 */ /* 0x000572000c1e1900 */
[----:B------:R-:W-:Y:S01]  /*18850*/  @P1 IADD3 R6, P2, R199, UR4, RZ ;  /* 0x00000004c7061c10 */ /* 0x000fe2000ff5e0ff */
[----:B------:R-:W-:-:S02]  /*18860*/  ULDC UR4, c[0x0][0xa88] ;  /* 0x0002a20000047ab9 */ /* 0x000fc40000000800 */
[----:B------:R-:W-:Y:S01]  /*18870*/  IMAD.U32 R3, RZ, RZ, UR4 ;  /* 0x00000004ff037e24 */ /* 0x000fe2000f8e00ff */
[----:B------:R-:W-:-:S05]  /*18880*/  @P1 IADD3.X R7, R200, UR5, RZ, P2, !PT ;  /* 0x00000005c8071c10 */ /* 0x000fca00097fe4ff */
[----:B------:R2:W5:Y:S01]  /*18890*/  @P1 LDG.E R3, desc[UR36][R6.64] ;  /* 0x0000002406031981 */ /* 0x000562000c1e1900 */
[----:B------:R-:W-:Y:S01]  /*188a0*/  ISETP.GE.AND P2, PT, R223, 0x80, PT ;  /* 0x00000080df00780c */ /* 0x000fe20003f46270 */
[----:B------:R-:W-:-:S12]  /*188b0*/  @P1 BRA `(.L_x_650) ;  /* 0x0000000000101947 */ /* 0x000fd80003800000 */
[----:B------:R-:W-:Y:S05]  /*188c0*/  @!P0 BRA `(.L_x_650) ;  /* 0x00000000000c8947 */ /* 0x000fea0003800000 */
[----:B------:R-:W3:Y:S04]  /*188d0*/  LDG.E R0, desc[UR36][R4.64] ;  /* 0x0000002404007981 */ /* 0x000ee8000c1e1900 */
[----:B-----5:R-:W3:Y:S02]  /*188e0*/  LDG.E R3, desc[UR36][R4.64+0x4] ;  /* 0x0000042404037981 */ /* 0x020ee4000c1e1900 */
[----:B---3--:R-:W-:-:S07]  /*188f0*/  IADD3 R3, -R0, R3, RZ ;  /* 0x0000000300037210 */ /* 0x008fce0007ffe1ff */
.L_x_650:
[----:B------:R-:W-:Y:S01]  /*18900*/  BSSY B1, `(.L_x_651) ;  /* 0x000001d000017945 */ /* 0x000fe20003800000 */
[----:B------:R-:W-:Y:S02]  /*18910*/  SHF.R.S32.HI R10, RZ, 0x1f, R198 ;  /* 0x0000001fff0a7819 */ /* 0x000fe400000114c6 */
[----:B------:R-:W-:Y:S02]  /*18920*/  SHF.R.S32.HI R12, RZ, 0x1f, R195 ;  /* 0x0000001fff0c7819 */ /* 0x000fe400000114c3 */
[----:B------:R-:W-:Y:S02]  /*18930*/  SEL R201, R201, RZ, !P0 ;  /* 0x000000ffc9c97207 */ /* 0x000fe40004000000 */
[----:B------:R-:W-:Y:S02]  /*18940*/  SEL R205, R205, RZ, !P0 ;  /* 0x000000ffcdcd7207 */ /* 0x000fe40004000000 */
[----:B-----5:R-:W-:Y:S01]  /*18950*/  SHF.R.S32.HI R8, RZ, 0x1f, R9 ;  /* 0x0000001fff087819 */ /* 0x020fe20000011409 */
[----:B------:R-:W-:Y:S06]  /*18960*/  @P2 BRA `(.L_x_652) ;  /* 0x0000000000582947 */ /* 0x000fec0003800000 */
[----:B--2---:R-:W2:Y:S02]  /*18970*/  S2R R5, SR_TID.X ;  /* 0x0000000000057919 */ /* 0x004ea40000002100 */
[----:B--2---:R-:W-:-:S04]  /*18980*/  IMAD R0, R204, 0x80, R5 ;  /* 0x00000080cc007824 */ /* 0x004fc800078e0205 */
[----:B------:R-:W-:-:S05]  /*18990*/  VIADD R0, R0, 0xffffff80 ;  /* 0xffffff8000007836 */ /* 0x000fca0000000000 */
[----:B------:R-:W-:-:S13]  /*189a0*/  ISETP.GE.AND P0, PT, R0, R3, PT ;  /* 0x000000030000720c */ /* 0x000fda0003f06270 */
[----:B------:R-:W-:Y:S05]  /*189b0*/  @P0 BRA `(.L_x_652) ;  /* 0x0000000000440947 */ /* 0x000fea0003800000 */
[----:B------:R-:W-:Y:S01]  /*189c0*/  IADD3 R4, P0, R0, R9, RZ ;  /* 0x0000000900047210 */ /* 0x000fe20007f1e0ff */
[----:B------:R-:W-:Y:S02]  /*189d0*/  ULDC.64 UR4, c[0x0][0xb70] ;  /* 0x0002dc0000047ab9 */ /* 0x000fe40000000a00 */
[----:B------:R-:W-:Y:S01]  /*189e0*/  IMAD R7, R10, UR4, RZ ;  /* 0x000000040a077c24 */ /* 0x000fe2000f8e02ff */
[----:B------:R-:W-:-:S03]  /*189f0*/  LEA.HI.X.SX32 R5, R0, R8, 0x1, P0 ;  /* 0x0000000800057211 */ /* 0x000fc600000f0eff */
[C---:B------:R-:W-:Y:S02]  /*18a00*/  IMAD R7, R198.reuse, UR5, R7 ;  /* 0x00000005c6077c24 */ /* 0x040fe4000f8e0207 */
[----:B------:R-:W-:Y:S01]  /*18a10*/  IMAD.WIDE.U32 R4, R198, UR4, R4 ;  /* 0x00000004c6047c25 */ /* 0x000fe2000f8e0004 */
[----:B------:R-:W-:-:S03]  /*18a20*/  ULDC.64 UR4, c[0x0][0xb78] ;  /* 0x0002de0000047ab9 */ /* 0x000fc60000000a00 */
[----:B------:R-:W-:Y:S02]  /*18a30*/  IMAD R0, R205, UR4, RZ ;  /* 0x00000004cd007c24 */ /* 0x000fe4000f8e02ff */
[----:B------:R-:W-:Y:S02]  /*18a40*/  IMAD.IADD R5, R5, 0x1, R7 ;  /* 0x0000000105057824 */ /* 0x000fe400078e0207 */
[C---:B------:R-:W-:Y:S02]  /*18a50*/  IMAD R7, R201.reuse, UR5, R0 ;  /* 0x00000005c9077c24 */ /* 0x040fe4000f8e0200 */
[----:B------:R-:W-:Y:S01]  /*18a60*/  IMAD.WIDE.U32 R4, R201, UR4, R4 ;  /* 0x00000004c9047c25 */ /* 0x000fe2000f8e0004 */
[----:B------:R-:W-:-:S03]  /*18a70*/  ULDC.64 UR4, c[0x0][0xb40] ;  /* 0x0002d00000047ab9 */ /* 0x000fc60000000a00 */
[----:B------:R-:W-:Y:S01]  /*18a80*/  IMAD.IADD R5, R5, 0x1, R7 ;  /* 0x0000000105057824 */ /* 0x000fe200078e0207 */
[----:B------:R-:W-:-:S04]  /*18a90*/  LEA R6, P0, R4, UR4, 0x2 ;  /* 0x0000000404067c11 */ /* 0x000fc8000f8010ff */
[----:B------:R-:W-:Y:S01]  /*18aa0*/  LEA.HI.X R7, R4, UR5, R5, 0x2, P0 ;  /* 0x0000000504077c11 */ /* 0x000fe200080f1405 */
[----:B------:R-:W-:-:S05]  /*18ab0*/  IMAD.MOV.U32 R5, RZ, RZ, -0x800000 ;  /* 0xff800000ff057424 */ /* 0x000fca00078e00ff */
[----:B------:R3:W-:Y:S03]  /*18ac0*/  STG.E desc[UR36][R6.64], R5 ;  /* 0x0000000506007986 */ /* 0x0007e6000c101924 */
.L_x_652:
[----:B------:R-:W-:Y:S05]  /*18ad0*/  BSYNC B1 ;  /* 0x0000000000017941 */ /* 0x000fea0003800000 */
.L_x_651:
[----:B------:R-:W-:Y:S01]  /*18ae0*/  ULDC.64 UR4, c[0x0][0xaa0] ;  /* 0x0002a80000047ab9 */ /* 0x000fe20000000a00 */
[----:B--2---:R-:W-:Y:S01]  /*18af0*/  IMAD.MOV.U32 R4, RZ, RZ, R195 ;  /* 0x000000ffff047224 */ /* 0x004fe200078e00c3 */
[----:B------:R-:W-:Y:S01]  /*18b00*/  BSSY B1, `(.L_x_653) ;  /* 0x000002c000017945 */ /* 0x000fe20003800000 */
[----:B---3--:R-:W-:Y:S02]  /*18b10*/  IMAD.MOV.U32 R5, RZ, RZ, R12 ;  /* 0x000000ffff057224 */ /* 0x008fe400078e000c */
[----:B------:R-:W-:Y:S02]  /*18b20*/  IMAD R0, R8, UR4, RZ ;  /* 0x0000000408007c24 */ /* 0x000fe4000f8e02ff */
[----:B------:R-:W-:-:S04]  /*18b30*/  IMAD.WIDE.U32 R4, R9, UR4, R4 ;  /* 0x0000000409047c25 */ /* 0x000fc8000f8e0004 */
[----:B------:R-:W-:Y:S01]  /*18b40*/  IMAD R9, R9, UR5, R0 ;  /* 0x0000000509097c24 */ /* 0x000fe2000f8e0200 */
[----:B------:R-:W-:Y:S01]  /*18b50*/  ULDC.64 UR4, c[0x0][0xae0] ;  /* 0x0002b80000047ab9 */ /* 0x000fe20000000a00 */
[----:B------:R-:W-:Y:S02]  /*18b60*/  VIADD R0, R196, 0x20 ;  /* 0x00000020c4007836 */ /* 0x000fe40000000000 */
[----:B------:R-:W-:Y:S02]  /*18b70*/  IMAD R3, R204, -0x80, R3 ;  /* 0xffffff80cc037824 */ /* 0x000fe400078e0203 */
[----:B------:R-:W-:Y:S01]  /*18b80*/  IMAD.IADD R5, R5, 0x1, R9 ;  /* 0x0000000105057824 */ /* 0x000fe200078e0209 */
[----:B------:R-:W-:Y:S01]  /*18b90*/  SHF.R.S32.HI R9, RZ, 0x1f, R196 ;  /* 0x0000001fff097819 */ /* 0x000fe200000114c4 */
[----:B------:R-:W-:Y:S01]  /*18ba0*/  IMAD R7, R10, UR4, RZ ;  /* 0x000000040a077c24 */ /* 0x000fe2000f8e02ff */
[-C--:B------:R-:W-:Y:S01]  /*18bb0*/  ISETP.GE.AND P3, PT, R0, R3.reuse, PT ;  /* 0x000000030000720c */ /* 0x080fe20003f66270 */
[C---:B------:R-:W-:Y:S01]  /*18bc0*/  VIADD R0, R196.reuse, 0x60 ;  /* 0x00000060c4007836 */ /* 0x040fe20000000000 */
[----:B------:R-:W-:Y:S01]  /*18bd0*/  ISETP.GE.AND P2, PT, R196, R3, PT ;  /* 0x00000003c400720c */ /* 0x000fe20003f46270 */
[----:B------:R-:W-:-:S02]  /*18be0*/  IMAD R7, R198, UR5, R7 ;  /* 0x00000005c6077c24 */ /* 0x000fc4000f8e0207 */
[----:B------:R-:W-:Y:S01]  /*18bf0*/  IMAD.WIDE.U32 R4, R198, UR4, R4 ;  /* 0x00000004c6047c25 */ /* 0x000fe2000f8e0004 */
[----:B------:R-:W-:Y:S01]  /*18c00*/  ULDC.64 UR4, c[0x0][0xae8] ;  /* 0x0002ba0000047ab9 */ /* 0x000fe20000000a00 */
[-C--:B------:R-:W-:Y:S02]  /*18c10*/  ISETP.GE.AND P0, PT, R0, R3.reuse, PT ;  /* 0x000000030000720c */ /* 0x080fe40003f06270 */
[----:B------:R-:W-:Y:S02]  /*18c20*/  VIADD R6, R196, 0x40 ;  /* 0x00000040c4067836 */ /* 0x000fe40000000000 */
[----:B------:R-:W-:Y:S02]  /*18c30*/  IMAD.IADD R5, R5, 0x1, R7 ;  /* 0x0000000105057824 */ /* 0x000fe400078e0207 */
[----:B------:R-:W-:Y:S01]  /*18c40*/  IMAD R0, R205, UR4, RZ ;  /* 0x00000004cd007c24 */ /* 0x000fe2000f8e02ff */
[----:B------:R-:W-:Y:S01]  /*18c50*/  ISETP.GE.AND P1, PT, R6, R3, PT ;  /* 0x000000030600720c */ /* 0x000fe20003f26270 */
[----:B------:R-:W-:-:S04]  /*18c60*/  IMAD.WIDE.U32 R6, R201, UR4, R4 ;  /* 0x00000004c9067c25 */ /* 0x000fc8000f8e0004 */
[----:B------:R-:W-:Y:S02]  /*18c70*/  IMAD R3, R201, UR5, R0 ;  /* 0x00000005c9037c24 */ /* 0x000fe4000f8e0200 */
[----:B------:R-:W-:Y:S02]  /*18c80*/  IMAD.MOV.U32 R8, RZ, RZ, R196 ;  /* 0x000000ffff087224 */ /* 0x000fe400078e00c4 */
[----:B------:R-:W-:Y:S02]  /*18c90*/  IMAD.IADD R11, R7, 0x1, R3 ;  /* 0x00000001070b7824 */ /* 0x000fe400078e0203 */
[----:B------:R-:W-:Y:S01]  /*18ca0*/  IMAD.WIDE R8, R204, 0x80, R8 ;  /* 0x00000080cc087825 */ /* 0x000fe200078e0208 */
[----:B------:R-:W-:Y:S06]  /*18cb0*/  @P2 BRA `(.L_x_654) ;  /* 0x0000000000402947 */ /* 0x000fec0003800000 */
[----:B------:R-:W-:Y:S01]  /*18cc0*/  ULDC.64 UR4, c[0x0][0xad8] ;  /* 0x0002b60000047ab9 */ /* 0x000fe20000000a00 */
[----:B------:R-:W-:Y:S01]  /*18cd0*/  IMAD.MOV.U32 R4, RZ, RZ, R6 ;  /* 0x000000ffff047224 */ /* 0x000fe200078e0006 */
[----:B------:R-:W-:Y:S01]  /*18ce0*/  ULDC.64 UR6, c[0x0][0xa80] ;  /* 0x0002a00000067ab9 */ /* 0x000fe20000000a00 */
[----:B------:R-:W-:Y:S02]  /*18cf0*/  IMAD.MOV.U32 R5, RZ, RZ, R11 ;  /* 0x000000ffff057224 */ /* 0x000fe400078e000b */
[----:B------:R-:W-:Y:S02]  /*18d00*/  IMAD R3, R9, UR4, RZ ;  /* 0x0000000409037c24 */ /* 0x000fe4000f8e02ff */
[----:B------:R-:W-:Y:S02]  /*18d10*/  VIADD R0, R195, 0x40 ;  /* 0x00000040c3007836 */ /* 0x000fe40000000000 */
[----:B------:R-:W-:Y:S01]  /*18d20*/  IMAD.WIDE.U32 R4, R8, UR4, R4 ;  /* 0x0000000408047c25 */ /* 0x000fe2000f8e0004 */
[----:B------:R-:W-:-:S02]  /*18d30*/  ULDC UR4, c[0x0][0xa8c] ;  /* 0x0002a30000047ab9 */ /* 0x000fc40000000800 */
[----:B------:R-:W-:Y:S01]  /*18d40*/  ISETP.GE.AND P4, PT, R195, UR4, PT ;  /* 0x00000004c3007c0c */ /* 0x000fe2000bf86270 */
[----:B------:R-:W-:Y:S01]  /*18d50*/  IMAD R3, R8, UR5, R3 ;  /* 0x0000000508037c24 */ /* 0x000fe2000f8e0203 */
[----:B------:R-:W-:Y:S02]  /*18d60*/  ISETP.GE.AND P5, PT, R0, UR4, PT ;  /* 0x0000000400007c0c */ /* 0x000fe4000bfa6270 */
[----:B------:R-:W-:Y:S01]  /*18d70*/  LEA R12, P2, R4, UR6, 0x1 ;  /* 0x00000006040c7c11 */ /* 0x000fe2000f8408ff */
[----:B------:R-:W-:-:S05]  /*18d80*/  IMAD.IADD R3, R5, 0x1, R3 ;  /* 0x0000000105037824 */ /* 0x000fca00078e0203 */
[----:B------:R-:W-:-:S05]  /*18d90*/  LEA.HI.X R13, R4, UR7, R3, 0x1, P2 ;  /* 0x00000007040d7c11 */ /* 0x000fca00090f0c03 */
[----:B------:R2:W-:Y:S04]  /*18da0*/  @!P4 STG.E.128 desc[UR36][R12.64], RZ ;  /* 0x000000ff0c00c986 */ /* 0x0005e8000c101d24 */
[----:B------:R2:W-:Y:S02]  /*18db0*/  @!P5 STG.E.128 desc[UR36][R12.64+0x80], RZ ;  /* 0x000080ff0c00d986 */ /* 0x0005e4000c101d24 */
.L_x_654:
[----:B------:R-:W-:Y:S05]  /*18dc0*/  BSYNC B1 ;  /* 0x0000000000017941 */ /* 0x000fea0003800000 */
.L_x_653:
[----:B------:R-:W-:Y:S04]  /*18dd0*/  BSSY B1, `(.L_x_655) ;  /* 0x0000014000017945 */ /* 0x000fe80003800000 */
[----:B------:R-:W-:Y:S05]  /*18de0*/  @P3 BRA `(.L_x_656) ;  /* 0x0000000000483947 */ /* 0x000fea0003800000 */
[----:B------:R-:W-:Y:S01]  /*18df0*/  IADD3 R3, P2, R8, 0x20, RZ ;  /* 0x0000002008037810 */ /* 0x000fe20007f5e0ff */
[----:B------:R-:W-:Y:S01]  /*18e00*/  ULDC.64 UR4, c[0x0][0xad8] ;  /* 0x0002b60000047ab9 */ /* 0x000fe20000000a00 */
[----:B------:R-:W-:Y:S01]  /*18e10*/  IMAD.MOV.U32 R4, RZ, RZ, R6 ;  /* 0x000000ffff047224 */ /* 0x000fe200078e0006 */
[----:B------:R-:W-:Y:S01]  /*18e20*/  ULDC.64 UR6, c[0x0][0xa80] ;  /* 0x0002a00000067ab9 */ /* 0x000fe20000000a00 */
[----:B------:R-:W-:Y:S01]  /*18e30*/  IADD3.X R0, RZ, R9, RZ, P2, !PT ;  /* 0x00000009ff007210 */ /* 0x000fe200017fe4ff */
[----:B------:R-:W-:Y:S02]  /*18e40*/  IMAD.MOV.U32 R5, RZ, RZ, R11 ;  /* 0x000000ffff057224 */ /* 0x000fe400078e000b */
[----:B------:R-:W-:Y:S02]  /*18e50*/  VIADD R10, R195, 0x40 ;  /* 0x00000040c30a7836 */ /* 0x000fe40000000000 */
[----:B------:R-:W-:Y:S02]  /*18e60*/  IMAD R0, R0, UR4, RZ ;  /* 0x0000000400007c24 */ /* 0x000fe4000f8e02ff */
[----:B------:R-:W-:Y:S01]  /*18e70*/  IMAD.WIDE.U32 R4, R3, UR4, R4 ;  /* 0x0000000403047c25 */ /* 0x000fe2000f8e0004 */
[----:B------:R-:W-:-:S02]  /*18e80*/  ULDC UR4, c[0x0][0xa8c] ;  /* 0x0002a30000047ab9 */ /* 0x000fc40000000800 */
[----:B------:R-:W-:Y:S01]  /*18e90*/  ISETP.GE.AND P3, PT, R195, UR4, PT ;  /* 0x00000004c3007c0c */ /* 0x000fe2000bf66270 */
[----:B------:R-:W-:Y:S01]  /*18ea0*/  IMAD R3, R3, UR5, R0 ;  /* 0x0000000503037c24 */ /* 0x000fe2000f8e0200 */
[----:B------:R-:W-:Y:S02]  /*18eb0*/  ISETP.GE.AND P4, PT, R10, UR4, PT ;  /* 0x000000040a007c0c */ /* 0x000fe4000bf86270 */
[----:B--2---:R-:W-:Y:S01]  /*18ec0*/  LEA R12, P2, R4, UR6, 0x1 ;  /* 0x00000006040c7c11 */ /* 0x004fe2000f8408ff */
[----:B------:R-:W-:-:S05]  /*18ed0*/  IMAD.IADD R3, R5, 0x1, R3 ;  /* 0x0000000105037824 */ /* 0x000fca00078e0203 */
[----:B------:R-:W-:-:S05]  /*18ee0*/  LEA.HI.X R13, R4, UR7, R3, 0x1, P2 ;  /* 0x00000007040d7c11 */ /* 0x000fca00090f0c03 */
[----:B------:R3:W-:Y:S04]  /*18ef0*/  @!P3 STG.E.128 desc[UR36][R12.64], RZ ;  /* 0x000000ff0c00b986 */ /* 0x0007e8000c101d24 */
[----:B------:R3:W-:Y:S02]  /*18f00*/  @!P4 STG.E.128 desc[UR36][R12.64+0x80], RZ ;  /* 0x000080ff0c00c986 */ /* 0x0007e4000c101d24 */
.L_x_656:
[----:B------:R-:W-:Y:S05]  /*18f10*/  BSYNC B1 ;  /* 0x0000000000017941 */ /* 0x000fea0003800000 */
.L_x_655:
[----:B------:R-:W-:Y:S04]  /*18f20*/  BSSY B1, `(.L_x_657) ;  /* 0x0000014000017945 */ /* 0x000fe80003800000 */
[----:B------:R-:W-:Y:S05]  /*18f30*/  @P1 BRA `(.L_x_658) ;  /* 0x0000000000481947 */ /* 0x000fea0003800000 */
[----:B------:R-:W-:Y:S01]  /*18f40*/  IADD3 R3, P1, R8, 0x40, RZ ;  /* 0x0000004008037810 */ /* 0x000fe20007f3e0ff */
[----:B------:R-:W-:Y:S01]  /*18f50*/  ULDC.64 UR4, c[0x0][0xad8] ;  /* 0x0002b60000047ab9 */ /* 0x000fe20000000a00 */
[----:B------:R-:W-:Y:S01]  /*18f60*/  IMAD.MOV.U32 R4, RZ, RZ, R6 ;  /* 0x000000ffff047224 */ /* 0x000fe200078e0006 */
        /* <DEDUP_REMOVED lines=10> */
[----:B--23--:R-:W-:Y:S01]  /*19010*/  LEA R12, P1, R4, UR6, 0x1 ;  /* 0x00000006040c7c11 */ /* 0x00cfe2000f8208ff */
[----:B------:R-:W-:-:S05]  /*19020*/  IMAD.IADD R3, R5, 0x1, R3 ;  /* 0x0000000105037824 */ /* 0x000fca00078e0203 */
[----:B------:R-:W-:-:S05]  /*19030*/  LEA.HI.X R13, R4, UR7, R3, 0x1, P1 ;  /* 0x00000007040d7c11 */ /* 0x000fca00088f0c03 */
[----:B------:R4:W-:Y:S04]  /*19040*/  @!P2 STG.E.128 desc[UR36][R12.64], RZ ;  /* 0x000000ff0c00a986 */ /* 0x0009e8000c101d24 */
[----:B------:R4:W-:Y:S02]  /*19050*/  @!P3 STG.E.128 desc[UR36][R12.64+0x80], RZ ;  /* 0x000080ff0c00b986 */ /* 0x0009e4000c101d24 */
.L_x_658:
[----:B------:R-:W-:Y:S05]  /*19060*/  BSYNC B1 ;  /* 0x0000000000017941 */ /* 0x000fea0003800000 */
.L_x_657:
        /* <DEDUP_REMOVED lines=19> */
.L_x_649:
[----:B------:R-:W-:Y:S05]  /*191a0*/  BSYNC B0 ;  /* 0x0000000000007941 */ /* 0x000fea0003800000 */
.L_x_640:
[----:B------:R-:W-:Y:S02]  /*191b0*/  ULDC UR4, c[0x0][0xc14] ;  /* 0x0003050000047ab9 */ /* 0x000fe40000000800 */
[----:B-1----:R-:W-:-:S13]  /*191c0*/  ISETP.GE.AND P0, PT, R151, UR4, PT ;  /* 0x0000000497007c0c */ /* 0x002fda000bf06270 */
[----:B------:R-:W-:Y:S05]  /*191d0*/  @!P0 BRA `(.L_x_659) ;  /* 0xfffffe7c00e88947 */ /* 0x000fea000383ffff */
[----:B------:R-:W-:Y:S05]  /*191e0*/  BRA `(.L_x_448) ;  /* 0x0000005800fc7947 */ /* 0x000fea0003800000 */
.L_x_446:
[----:B------:R-:W-:-:S08]  /*191f0*/  NOP ;  /* 0x0000000000007918 */ /* 0x000fd00000000000 */
[----:B0-----:R-:W0:-:S00]  /*19200*/  USETMAXREG.DEALLOC.CTAPOOL 0x18 ;  /* 0x00000018000079c8 */ /* 0x001e0000080e0500 */
[----:B0-----:R-:W-:-:S06]  /*19210*/  LOP3.LUT R0, R0, 0x3, RZ, 0xc0, !PT ;  /* 0x0000000300007812 */ /* 0x001fcc00078ec0ff */
[----:B------:R-:W0:Y:S02]  /*19220*/  SHFL.IDX PT, R0, R0, RZ, 0x1f ;  /* 0x00001fff00007589 */ /* 0x000e2400000e0000 */
[----:B0-----:R-:W-:-:S13]  /*19230*/  ISETP.NE.AND P0, PT, R0, RZ, PT ;  /* 0x000000ff0000720c */ /* 0x001fda0003f05270 */
[----:B------:R-:W-:Y:S05]  /*19240*/  @P0 BRA `(.L_x_448) ;  /* 0x0000005800e40947 */ /* 0x000fea0003800000 */
[----:B------:R-:W-:Y:S01]  /*19250*/  LOP3.LUT R8, R3, 0x1f, RZ, 0xc0, !PT ;  /* 0x0000001f03087812 */ /* 0x000fe200078ec0ff */
[----:B------:R-:W-:Y:S01]  /*19260*/  ULDC UR5, c[0x0][0xc14] ;  /* 0x0003050000057ab9 */ /* 0x000fe20000000800 */
[----:B------:R-:W-:Y:S01]  /*19270*/  LOP3.LUT R4, R4, 0xffffffdf, RZ, 0xc0, !PT ;  /* 0xffffffdf04047812 */ /* 0x000fe200078ec0ff */
[----:B------:R-:W-:Y:S01]  /*19280*/  IMAD.MOV.U32 R0, RZ, RZ, RZ ;  /* 0x000000ffff007224 */ /* 0x000fe200078e00ff */
[----:B------:R-:W-:Y:S01]  /*19290*/  ISETP.NE.AND P0, PT, R8, 0x1f, PT ;  /* 0x0000001f0800780c */ /* 0x000fe20003f05270 */
[----:B------:R-:W0:Y:S01]  /*192a0*/  S2UR UR6, SR_CTAID.X ;  /* 0x00000000000679c3 */ /* 0x000e220000002500 */
[----:B------:R-:W-:-:S11]  /*192b0*/  ULDC UR4, c[0x0][0xc10] ;  /* 0x0003040000047ab9 */ /* 0x000fd60000000800 */
[----:B------:R-:W-:Y:S02]  /*192c0*/  @P0 LOP3.LUT R4, R4, 0x20, RZ, 0xfc, !PT ;  /* 0x0000002004040812 */ /* 0x000fe400078efcff */
[----:B------:R-:W-:-:S13]  /*192d0*/  ISETP.GE.OR P0, PT, R8, UR5, !P0 ;  /* 0x0000000508007c0c */ /* 0x000fda000c706670 */
[----:B------:R-:W1:Y:S02]  /*192e0*/  @!P0 LDC.64 R2, c[0x0][0xc58] ;  /* 0x00031600ff028b82 */ /* 0x000e640000000a00 */
[----:B-1----:R-:W-:-:S05]  /*192f0*/  @!P0 IMAD.WIDE.U32 R2, R8, 0x4, R2 ;  /* 0x0000000408028825 */ /* 0x002fca00078e0002 */
[----:B------:R-:W2:Y:S01]  /*19300*/  @!P0 LDG.E R0, desc[UR36][R2.64] ;  /* 0x0000002402008981 */ /* 0x000ea2000c1e1900 */
[C---:B------:R-:W-:Y:S01]  /*19310*/  ISETP.NE.AND P1, PT, R8.reuse, RZ, PT ;  /* 0x000000ff0800720c */ /* 0x040fe20003f25270 */
[----:B------:R-:W-:Y:S01]  /*19320*/  IMAD.MOV.U32 R16, RZ, RZ, RZ ;  /* 0x000000ffff107224 */ /* 0x000fe200078e00ff */
[----:B------:R-:W-:Y:S01]  /*19330*/  ISETP.GE.U32.AND P0, PT, R8, 0x2, PT ;  /* 0x000000020800780c */ /* 0x000fe20003f06070 */
[----:B------:R-:W-:Y:S01]  /*19340*/  IMAD.MOV.U32 R19, RZ, RZ, RZ ;  /* 0x000000ffff137224 */ /* 0x000fe200078e00ff */
[----:B------:R-:W-:-:S09]  /*19350*/  LOP3.LUT R4, R4, 0xfffffffe, RZ, 0xc0, !PT ;  /* 0xfffffffe04047812 */ /* 0x000fd200078ec0ff */
[----:B------:R-:W-:-:S04]  /*19360*/  @P1 LOP3.LUT R4, R4, 0x1, RZ, 0xfc, !PT ;  /* 0x0000000104041812 */ /* 0x000fc800078efcff */
[----:B------:R-:W-:-:S04]  /*19370*/  LOP3.LUT R4, R4, 0xffffffef, RZ, 0xc0, !PT ;  /* 0xffffffef04047812 */ /* 0x000fc800078ec0ff */
[----:B------:R-:W-:-:S04]  /*19380*/  @P0 LOP3.LUT R4, R4, 0x10, RZ, 0xfc, !PT ;  /* 0x0000001004040812 */ /* 0x000fc800078efcff */
[----:B------:R-:W-:Y:S01]  /*19390*/  LOP3.LUT R4, R4, 0xfffffff7, RZ, 0xc0, !PT ;  /* 0xfffffff704047812 */ /* 0x000fe200078ec0ff */
[----:B--2---:R-:W1:Y:S02]  /*193a0*/  SHFL.UP PT, R5, R0, 0x1, RZ ;  /* 0x0420000000057989 */ /* 0x004e6400000e00ff */
[----:B-1----:R-:W-:-:S05]  /*193b0*/  SEL R5, R5, RZ, P1 ;  /* 0x000000ff05057207 */ /* 0x002fca0000800000 */
[----:B------:R-:W-:-:S05]  /*193c0*/  IMAD.IADD R5, R0, 0x1, R5 ;  /* 0x0000000100057824 */ /* 0x000fca00078e0205 */
        /* <DEDUP_REMOVED lines=14> */
[----:B------:R-:W-:Y:S02]  /*194b0*/  ISETP.GE.U32.AND P0, PT, R8, 0x10, PT ;  /* 0x000000100800780c */ /* 0x000fe40003f06070 */
[----:B------:R-:W-:-:S05]  /*194c0*/  IADD3 R3, R7, R2, RZ ;  /* 0x0000000207037210 */ /* 0x000fca0007ffe0ff */
[----:B------:R-:W1:Y:S06]  /*194d0*/  SHFL.UP PT, R2, R3, 0x10, RZ ;  /* 0x0600000003027989 */ /* 0x000e6c00000e00ff */
[----:B------:R-:W-:Y:S02]  /*194e0*/  @P0 LOP3.LUT R4, R4, 0x2, RZ, 0xfc, !PT ;  /* 0x0000000204040812 */ /* 0x000fe400078efcff */
[----:B-1----:R-:W-:-:S05]  /*194f0*/  SEL R2, R2, RZ, P0 ;  /* 0x000000ff02027207 */ /* 0x002fca0000000000 */
[----:B------:R-:W-:-:S05]  /*19500*/  IMAD.IADD R2, R3, 0x1, R2 ;  /* 0x0000000103027824 */ /* 0x000fca00078e0202 */
[----:B------:R-:W1:Y:S02]  /*19510*/  SHFL.IDX PT, R5, R2, 0x1f, 0x1f ;  /* 0x03e01f0002057f89 */ /* 0x000e6400000e0000 */
[----:B-1----:R-:W-:-:S04]  /*19520*/  IMAD R5, R5, UR4, RZ ;  /* 0x0000000405057c24 */ /* 0x002fc8000f8e02ff */
[----:B------:R-:W-:Y:S01]  /*19530*/  IMAD.MOV.U32 R6, RZ, RZ, R5 ;  /* 0x000000ffff067224 */ /* 0x000fe200078e0005 */
[----:B0-----:R-:W-:-:S13]  /*19540*/  ISETP.GT.AND P0, PT, R5, UR6, PT ;  /* 0x0000000605007c0c */ /* 0x001fda000bf04270 */
[----:B------:R-:W-:Y:S05]  /*19550*/  @P0 BRA `(.L_x_660) ;  /* 0x0000000000c00947 */ /* 0x000fea0003800000 */
[----:B------:R-:W-:Y:S01]  /*19560*/  IMAD.MOV.U32 R5, RZ, RZ, R6 ;  /* 0x000000ffff057224 */ /* 0x000fe200078e0006 */
[----:B------:R-:W-:Y:S01]  /*19570*/  ULDC UR5, c[0x0][0xc14] ;  /* 0x0003050000057ab9 */ /* 0x000fe20000000800 */
[----:B------:R-:W-:Y:S01]  /*19580*/  IMAD.MOV.U32 R19, RZ, RZ, RZ ;  /* 0x000000ffff137224 */ /* 0x000fe200078e00ff */
[----:B------:R-:W-:Y:S01]  /*19590*/  ULDC UR7, c[0x0][0xc14] ;  /* 0x0003050000077ab9 */ /* 0x000fe20000000800 */
[----:B------:R-:W-:-:S05]  /*195a0*/  ULDC UR4, c[0x0][0xc10] ;  /* 0x0003040000047ab9 */ /* 0x000fca0000000800 */
.L_x_664:
[----:B------:R-:W-:Y:S02]  /*195b0*/  VIADD R0, R19, 0x1f ;  /* 0x0000001f13007836 */ /* 0x000fe40000000000 */
[----:B------:R-:W-:-:S03]  /*195c0*/  IMAD.U32 R19, RZ, RZ, UR7 ;  /* 0x00000007ff137e24 */ /* 0x000fc6000f8e00ff */
[----:B------:R-:W-:-:S13]  /*195d0*/  ISETP.GE.AND P0, PT, R0, UR5, PT ;  /* 0x0000000500007c0c */ /* 0x000fda000bf06270 */
[----:B------:R-:W-:Y:S05]  /*195e0*/  @P0 BRA `(.L_x_661) ;  /* 0x0000000400400947 */ /* 0x000fea0003800000 */
[----:B------:R-:W0:Y:S01]  /*195f0*/  S2R R8, SR_TID.X ;  /* 0x0000000000087919 */ /* 0x000e220000002100 */
[----:B------:R-:W-:Y:S01]  /*19600*/  IMAD.MOV.U32 R19, RZ, RZ, R0 ;  /* 0x000000ffff137224 */ /* 0x000fe200078e0000 */
[----:B------:R-:W-:Y:S01]  /*19610*/  BSSY B0, `(.L_x_662) ;  /* 0x000000a000007945 */ /* 0x000fe20003800000 */
[----:B------:R-:W-:Y:S01]  /*19620*/  IMAD.MOV.U32 R0, RZ, RZ, RZ ;  /* 0x000000ffff007224 */ /* 0x000fe200078e00ff */
[----:B0-----:R-:W-:-:S04]  /*19630*/  LOP3.LUT R8, R8, 0x1f, RZ, 0xc0, !PT ;  /* 0x0000001f08087812 */ /* 0x001fc800078ec0ff */
[C---:B------:R-:W-:Y:S01]  /*19640*/  ISETP.NE.AND P1, PT, R8.reuse, 0x1f, PT ;  /* 0x0000001f0800780c */ /* 0x040fe20003f25270 */
[----:B------:R-:W-:-:S05]  /*19650*/  IMAD.IADD R7, R8, 0x1, R19 ;  /* 0x0000000108077824 */ /* 0x000fca00078e0213 */
[----:B------:R-:W-:-:S13]  /*19660*/  ISETP.GE.OR P0, PT, R7, UR5, !P1 ;  /* 0x0000000507007c0c */ /* 0x000fda000cf06670 */
[----:B------:R-:W-:Y:S05]  /*19670*/  @P0 BRA `(.L_x_663) ;  /* 0x00000000000c0947 */ /* 0x000fea0003800000 */
[----:B------:R-:W0:Y:S02]  /*19680*/  LDC.64 R2, c[0x0][0xc58] ;  /* 0x00031600ff027b82 */ /* 0x000e240000000a00 */
[----:B0-----:R-:W-:-:S05]  /*19690*/  IMAD.WIDE R2, R7, 0x4, R2 ;  /* 0x0000000407027825 */ /* 0x001fca00078e0202 */
[----:B------:R0:W5:Y:S02]  /*196a0*/  LDG.E R0, desc[UR36][R2.64] ;  /* 0x0000002402007981 */ /* 0x000164000c1e1900 */
.L_x_663:
[----:B------:R-:W-:Y:S05]  /*196b0*/  BSYNC B0 ;  /* 0x0000000000007941 */ /* 0x000fea0003800000 */
.L_x_662:
        /* <DEDUP_REMOVED lines=25> */
[----:B------:R-:W-:-:S07]  /*19850*/  IMAD.MOV.U32 R2, RZ, RZ, R9 ;  /* 0x000000ffff027224 */ /* 0x000fce00078e0009 */
.L_x_660:
[----:B------:R-:W-:-:S05]  /*19860*/  IADD3 R7, -R6, R5, RZ ;  /* 0x0000000506077210 */ /* 0x000fca0007ffe1ff */
        /* <DEDUP_REMOVED lines=15> */
.L_x_665:
        /* <DEDUP_REMOVED lines=25> */
.L_x_661:
[----:B------:R-:W-:Y:S02]  /*19af0*/  IMAD.MOV.U32 R17, RZ, RZ, RZ ;  /* 0x000000ffff117224 */ /* 0x000fe400078e00ff */
[----:B------:R-:W-:Y:S02]  /*19b00*/  IMAD.U32 R16, RZ, RZ, UR6 ;  /* 0x00000006ff107e24 */ /* 0x000fe4000f8e00ff */
[----:B------:R-:W-:-:S07]  /*19b10*/  IMAD.MOV.U32 R18, RZ, RZ, RZ ;  /* 0x000000ffff127224 */ /* 0x000fce00078e00ff */
.L_x_666:
        /* <DEDUP_REMOVED lines=16> */
[----:B------:R-:W-:Y:S01]  /*19c20*/  ULDC.64 UR38, c[0x0][0x198] ;  /* 0x0000660000267ab9 */ /* 0x000fe20000000a00 */
[----:B------:R-:W-:Y:S02]  /*19c30*/  ULDC UR40, c[0x0][0xc] ;  /* 0x0000030000287ab9 */ /* 0x000fe40000000800 */
[----:B------:R0:W-:Y:S04]  /*19c40*/  STL [R1+0xc], R0 ;  /* 0x00000c0001007387 */ /* 0x0001e80000100800 */
[----:B------:R0:W-:Y:S04]  /*19c50*/  STL [R1+0x4], RZ ;  /* 0x000004ff01007387 */ /* 0x0001e80000100800 */
[----:B------:R0:W-:Y:S04]  /*19c60*/  STL [R1+0x14], R0 ;  /* 0x0000140001007387 */ /* 0x0001e80000100800 */
[----:B------:R0:W-:Y:S02]  /*19c70*/  STL [R1+0x30], RZ ;  /* 0x000030ff01007387 */ /* 0x0001e40000100800 */
.L_x_751:
[----:B-12---:R-:W1:Y:S02]  /*19c80*/  LDC.64 R2, c[0x0][0xc60] ;  /* 0x00031800ff027b82 */ /* 0x006e640000000a00 */
[----:B-1----:R-:W-:-:S05]  /*19c90*/  IMAD.WIDE R2, R19, 0x4, R2 ;  /* 0x0000000413027825 */ /* 0x002fca00078e0202 */
[----:B------:R-:W2:Y:S01]  /*19ca0*/  LDG.E R11, desc[UR36][R2.64] ;  /* 0x00000024020b7981 */ /* 0x000ea2000c1e1900 */
[----:B------:R-:W-:Y:S05]  /*19cb0*/  YIELD ;  /* 0x0000000000007946 */ /* 0x000fea0003800000 */
[----:B------:R-:W-:Y:S01]  /*19cc0*/  ULDC.64 UR4, c[0x0][0xa28] ;  /* 0x00028a0000047ab9 */ /* 0x000fe20000000a00 */
[----:B0-----:R-:W-:Y:S01]  /*19cd0*/  IMAD.MOV.U32 R0, RZ, RZ, RZ ;  /* 0x000000ffff007224 */ /* 0x001fe200078e00ff */
[----:B------:R-:W-:Y:S01]  /*19ce0*/  ISETP.NE.U32.AND P0, PT, RZ, UR4, PT ;  /* 0x00000004ff007c0c */ /* 0x000fe2000bf05070 */
[----:B------:R-:W-:-:S03]  /*19cf0*/  ULDC.64 UR6, c[0x0][0xa10] ;  /* 0x0002840000067ab9 */ /* 0x000fc60000000a00 */
[----:B------:R-:W-:Y:S02]  /*19d00*/  ISETP.NE.AND.EX P0, PT, RZ, UR5, PT, P0 ;  /* 0x00000005ff007c0c */ /* 0x000fe4000bf05300 */
[----:B------:R-:W-:Y:S02]  /*19d10*/  MOV R5, RZ ;  /* 0x000000ff00057202 */ /* 0x000fe40000000f00 */
[----:B--2---:R-:W-:Y:S01]  /*19d20*/  SHF.R.S32.HI R4, RZ, 0x1f, R11 ;  /* 0x0000001fff047819 */ /* 0x004fe2000001140b */
[----:B------:R-:W-:Y:S08]  /*19d30*/  STL [R1+0x20], R11 ;  /* 0x0000200b01007387 */ /* 0x000ff00000100800 */
        /* <DEDUP_REMOVED lines=10> */
[----:B------:R-:W-:Y:S01]  /*19de0*/  ISETP.NE.U32.AND P1, PT, RZ, UR4, PT ;  /* 0x00000004ff007c0c */ /* 0x000fe2000bf25070 */
[----:B------:R-:W-:Y:S01]  /*19df0*/  IMAD.MOV.U32 R10, RZ, RZ, RZ ;  /* 0x000000ffff0a7224 */ /* 0x000fe200078e00ff */
[C---:B------:R-:W-:Y:S02]  /*19e00*/  SHF.L.U64.HI R4, R11.reuse, 0x2, R4 ;  /* 0x000000020b047819 */ /* 0x040fe40000010204 */
[----:B------:R-:W-:Y:S01]  /*19e10*/  ISETP.NE.AND.EX P1, PT, RZ, UR5, PT, P1 ;  /* 0x00000005ff007c0c */ /* 0x000fe2000bf25310 */
[----:B--2---:R0:W-:Y:S02]  /*19e20*/  STL [R1+0x38], R5 ;  /* 0x0000380501007387 */ /* 0x0041e40000100800 */
[----:B0-----:R-:W-:-:S10]  /*19e30*/  IMAD.SHL.U32 R5, R11, 0x4, RZ ;  /* 0x000000040b057824 */ /* 0x001fd400078e00ff */
[C---:B------:R-:W-:Y:S01]  /*19e40*/  @P1 IADD3 R8, P0, R5.reuse, UR4, RZ ;  /* 0x0000000405081c10 */ /* 0x040fe2000ff1e0ff */
[----:B------:R0:W-:Y:S03]  /*19e50*/  STL [R1+0x28], R5 ;  /* 0x0000280501007387 */ /* 0x0001e60000100800 */
[C---:B------:R-:W-:Y:S01]  /*19e60*/  @P1 IADD3.X R9, R4.reuse, UR5, RZ, P0, !PT ;  /* 0x0000000504091c10 */ /* 0x040fe200087fe4ff */
[----:B------:R-:W-:Y:S01]  /*19e70*/  ULDC.64 UR4, c[0x0][0xa08] ;  /* 0x0002820000047ab9 */ /* 0x000fe20000000a00 */
[----:B------:R1:W-:Y:S01]  /*19e80*/  STL [R1+0x2c], R4 ;  /* 0x00002c0401007387 */ /* 0x0003e20000100800 */
[----:B------:R-:W-:Y:S02]  /*19e90*/  IADD3 R2, P0, R5, UR4, RZ ;  /* 0x0000000405027c10 */ /* 0x000fe4000ff1e0ff */
[----:B------:R-:W-:Y:S02]  /*19ea0*/  ISETP.NE.U32.AND P2, PT, RZ, UR4, PT ;  /* 0x00000004ff007c0c */ /* 0x000fe4000bf45070 */
[----:B------:R-:W-:-:S02]  /*19eb0*/  IADD3.X R3, R4, UR5, RZ, P0, !PT ;  /* 0x0000000504037c10 */ /* 0x000fc400087fe4ff */
[----:B------:R-:W-:Y:S01]  /*19ec0*/  ISETP.NE.AND.EX P2, PT, RZ, UR5, PT, P2 ;  /* 0x00000005ff007c0c */ /* 0x000fe2000bf45320 */
[----:B------:R-:W-:Y:S01]  /*19ed0*/  ULDC.64 UR4, c[0x0][0x3f8] ;  /* 0x0000fe0000047ab9 */ /* 0x000fe20000000a00 */
[----:B------:R-:W-:Y:S01]  /*19ee0*/  IADD3 R6, P0, R5, UR6, RZ ;  /* 0x0000000605067c10 */ /* 0x000fe2000ff1e0ff */
[----:B------:R-:W-:-:S03]  /*19ef0*/  UISETP.NE.U32.AND UP0, UPT, UR4, URZ, UPT ;  /* 0x0000003f0400728c */ /* 0x000fc6000bf05070 */
[----:B------:R-:W-:Y:S01]  /*19f00*/  ULDC UR4, c[0x0][0x404] ;  /* 0x0001010000047ab9 */ /* 0x000fe20000000800 */
[----:B------:R-:W-:Y:S01]  /*19f10*/  UISETP.NE.AND.EX UP0, UPT, UR5, URZ, UPT, UP0 ;  /* 0x0000003f0500728c */ /* 0x000fe2000bf05300 */
[----:B------:R-:W-:Y:S02]  /*19f20*/  IADD3.X R7, R4, UR7, RZ, P0, !PT ;  /* 0x0000000704077c10 */ /* 0x000fe400087fe4ff */
[----:B------:R-:W-:Y:S01]  /*19f30*/  ULDC UR5, c[0x0][0x2e0] ;  /* 0x0000b80000057ab9 */ /* 0x000fe20000000800 */
[----:B------:R-:W-:Y:S02]  /*19f40*/  USEL UR4, UR4, 0x1, UP0 ;  /* 0x0000000104047887 */ /* 0x000fe40008000000 */
[----:B------:R2:W5:Y:S02]  /*19f50*/  @P2 LDG.E R10, desc[UR36][R2.64] ;  /* 0x00000024020a2981 */ /* 0x000564000c1e1900 */
[----:B------:R-:W-:-:S06]  /*19f60*/  UIMAD UR4, UR4, UR5, URZ ;  /* 0x00000005040472a4 */ /* 0x000fcc000f8e023f */
[----:B0-----:R-:W-:-:S06]  /*19f70*/  IMAD.U32 R5, RZ, RZ, UR4 ;  /* 0x00000004ff057e24 */ /* 0x001fcc000f8e00ff */
[----:B------:R2:W5:Y:S01]  /*19f80*/  @P1 LDG.E R5, desc[UR36][R8.64] ;  /* 0x0000002408051981 */ /* 0x000562000c1e1900 */
[----:B------:R-:W-:Y:S01]  /*19f90*/  ISETP.NE.U32.AND P0, PT, RZ, UR6, PT ;  /* 0x00000006ff007c0c */ /* 0x000fe2000bf05070 */
[----:B------:R-:W-:Y:S02]  /*19fa0*/  ULDC UR4, c[0x0][0x338] ;  /* 0x0000ce0000047ab9 */ /* 0x000fe40000000800 */
[----:B-1----:R-:W-:Y:S01]  /*19fb0*/  IMAD.U32 R4, RZ, RZ, UR4 ;  /* 0x00000004ff047e24 */ /* 0x002fe2000f8e00ff */
[----:B------:R-:W-:Y:S01]  /*19fc0*/  ISETP.NE.AND.EX P0, PT, RZ, UR7, PT, P0 ;  /* 0x00000007ff007c0c */ /* 0x000fe2000bf05300 */
[----:B------:R-:W-:-:S12]  /*19fd0*/  @P1 BRA `(.L_x_668) ;  /* 0x0000000000101947 */ /* 0x000fd80003800000 */
[----:B------:R-:W-:Y:S05]  /*19fe0*/  @!P2 BRA `(.L_x_668) ;  /* 0x00000000000ca947 */ /* 0x000fea0003800000 */
[----:B-----5:R-:W3:Y:S04]  /*19ff0*/  LDG.E R5, desc[UR36][R2.64] ;  /* 0x0000002402057981 */ /* 0x020ee8000c1e1900 */
[----:B--2---:R-:W3:Y:S02]  /*1a000*/  LDG.E R2, desc[UR36][R2.64+0x4] ;  /* 0x0000042402027981 */ /* 0x004ee4000c1e1900 */
[----:B---3--:R-:W-:-:S07]  /*1a010*/  IMAD.IADD R5, R2, 0x1, -R5 ;  /* 0x0000000102057824 */ /* 0x008fce00078e0a05 */
.L_x_668:
[----:B--2---:R-:W2:Y:S04]  /*1a020*/  @P0 LDG.E R2, desc[UR36][R6.64] ;  /* 0x0000002406020981 */ /* 0x004ea8000c1e1900 */
[----:B------:R-:W2:Y:S01]  /*1a030*/  @P0 LDG.E R3, desc[UR36][R6.64+0x4] ;  /* 0x0000042406030981 */ /* 0x000ea2000c1e1900 */
[----:B-----5:R-:W-:Y:S02]  /*1a040*/  IMAD.IADD R5, R5, 0x1, -R0 ;  /* 0x0000000105057824 */ /* 0x020fe400078e0a00 */
[----:B--2---:R-:W-:-:S04]  /*1a050*/  @P0 IMAD.IADD R4, R3, 0x1, -R2 ;  /* 0x0000000103040824 */ /* 0x004fc800078e0a02 */
[----:B------:R-:W-:-:S04]  /*1a060*/  IMAD.IADD R8, R5, 0x1, R4 ;  /* 0x0000000105087824 */ /* 0x000fc800078e0204 */
[----:B------:R-:W-:Y:S01]  /*1a070*/  VIADD R2, R8, 0x7f ;  /* 0x0000007f08027836 */ /* 0x000fe20000000000 */
[----:B------:R0:W-:Y:S04]  /*1a080*/  STL [R1+0x34], R8 ;  /* 0x0000340801007387 */ /* 0x0001e80000100800 */
[----:B------:R-:W-:-:S04]  /*1a090*/  SHF.R.S32.HI R3, RZ, 0x1f, R2 ;  /* 0x0000001fff037819 */ /* 0x000fc80000011402 */
[----:B------:R-:W-:Y:S01]  /*1a0a0*/  LEA.HI R2, R3, R2, RZ, 0x7 ;  /* 0x0000000203027211 */ /* 0x000fe200078f38ff */
[----:B0-----:R-:W-:-:S03]  /*1a0b0*/  IMAD.MOV.U32 R8, RZ, RZ, RZ ;  /* 0x000000ffff087224 */ /* 0x001fc600078e00ff */
[----:B------:R-:W-:-:S03]  /*1a0c0*/  LOP3.LUT R3, R2, 0xffffff80, RZ, 0xc0, !PT ;  /* 0xffffff8002037812 */ /* 0x000fc600078ec0ff */
[----:B------:R0:W5:Y:S01]  /*1a0d0*/  @P0 LDG.E R8, desc[UR36][R6.64] ;  /* 0x0000002406080981 */ /* 0x000162000c1e1900 */
[----:B------:R-:W-:Y:S01]  /*1a0e0*/  VIADDMNMX R4, R3, -R5, R4, PT ;  /* 0x8000000503047246 */ /* 0x000fe20003800104 */
[----:B------:R-:W-:-:S05]  /*1a0f0*/  IMAD.MOV R5, RZ, RZ, -R5 ;  /* 0x000000ffff057224 */ /* 0x000fca00078e0a05 */
[----:B------:R-:W-:-:S04]  /*1a100*/  VIMNMX R5, RZ, R5, !PT ;  /* 0x00000005ff057248 */ /* 0x000fc80007fe0100 */
[----:B------:R-:W-:-:S13]  /*1a110*/  ISETP.GT.AND P1, PT, R4, R5, PT ;  /* 0x000000050400720c */ /* 0x000fda0003f24270 */
[----:B------:R-:W-:Y:S01]  /*1a120*/  @P1 VIADD R3, R4, 0x7f ;  /* 0x0000007f04031836 */ /* 0x000fe20000000000 */
[----:B------:R-:W-:-:S04]  /*1a130*/  SHF.R.U32.HI R4, RZ, 0x7, R5 ;  /* 0x00000007ff047819 */ /* 0x000fc80000011605 */
[----:B------:R-:W-:-:S04]  /*1a140*/  @P1 SHF.R.S32.HI R5, RZ, 0x1f, R3 ;  /* 0x0000001fff051819 */ /* 0x000fc80000011403 */
[----:B------:R-:W-:Y:S01]  /*1a150*/  @P1 LEA.HI R5, R5, R3, RZ, 0x7 ;  /* 0x0000000305051211 */ /* 0x000fe200078f38ff */
[----:B------:R-:W-:-:S03]  /*1a160*/  IMAD.MOV.U32 R3, RZ, RZ, R4 ;  /* 0x000000ffff037224 */ /* 0x000fc600078e0004 */
[----:B------:R-:W-:Y:S01]  /*1a170*/  @P1 SHF.R.S32.HI R3, RZ, 0x7, R5 ;  /* 0x00000007ff031819 */ /* 0x000fe20000011405 */
[----:B------:R-:W-:Y:S01]  /*1a180*/  IMAD.IADD R5, R10, 0x1, R0 ;  /* 0x000000010a057824 */ /* 0x000fe200078e0200 */
[----:B------:R-:W-:-:S04]  /*1a190*/  SHF.R.S32.HI R0, RZ, 0x7, R2 ;  /* 0x00000007ff007819 */ /* 0x000fc80000011402 */
[----:B------:R0:W-:Y:S04]  /*1a1a0*/  STL [R1+0x8], R5 ;  /* 0x0000080501007387 */ /* 0x0001e80000100800 */
[----:B------:R0:W-:Y:S01]  /*1a1b0*/  STL [R1+0x24], R0 ;  /* 0x0000240001007387 */ /* 0x0001e20000100800 */
[----:B------:R-:W-:Y:S01]  /*1a1c0*/  ISETP.GT.AND P1, PT, R3, R4, PT ;  /* 0x000000040300720c */ /* 0x000fe20003f24270 */
[----:B------:R-:W-:Y:S01]  /*1a1d0*/  BSSY B0, `(.L_x_669) ;  /* 0x00000dd000007945 */ /* 0x000fe20003800000 */
[----:B------:R-:W-:-:S11]  /*1a1e0*/  PLOP3.LUT P2, PT, PT, PT, PT, 0x80, 0x0 ;  /* 0x000000000000781c */ /* 0x000fd60003f4f070 */
[----:B0-----:R-:W-:Y:S05]  /*1a1f0*/  @!P1 BRA `(.L_x_670) ;  /* 0x0000000c00689947 */ /* 0x001fea0003800000 */
[----:B------:R-:W0:Y:S01]  /*1a200*/  LDC R0, c[0x0][0x428] ;  /* 0x00010a00ff007b82 */ /* 0x000e220000000800 */
[----:B------:R-:W-:Y:S01]  /*1a210*/  UMOV UR4, 0xffffffff ;  /* 0xffffffff00047882 */ /* 0x000fe20000000000 */
[----:B------:R-:W-:Y:S01]  /*1a220*/  IMAD.MOV.U32 R2, RZ, RZ, R18 ;  /* 0x000000ffff027224 */ /* 0x000fe200078e0012 */
[----:B0-----:R-:W-:-:S13]  /*1a230*/  ISETP.NE.AND P1, PT, R0, 0x1, PT ;  /* 0x000000010000780c */ /* 0x001fda0003f25270 */
[----:B------:R-:W0:Y:S08]  /*1a240*/  @P1 LDC R0, c[0x0][0x42c] ;  /* 0x00010b00ff001b82 */ /* 0x000e300000000800 */
[----:B------:R-:W1:Y:S01]  /*1a250*/  @P1 LDC R5, c[0x0][0x430] ;  /* 0x00010c00ff051b82 */ /* 0x000e620000000800 */
[----:B0-----:R-:W-:-:S05]  /*1a260*/  @P1 IMAD.HI.U32 R0, R18, R0, RZ ;  /* 0x0000000012001227 */ /* 0x001fca00078e00ff */
[----:B-1----:R-:W-:Y:S02]  /*1a270*/  @P1 SHF.R.U32.HI R2, RZ, R5, R0 ;  /* 0x00000005ff021219 */ /* 0x002fe40000011600 */
[----:B------:R-:W-:Y:S01]  /*1a280*/  SEL R0, R11, RZ, !P0 ;  /* 0x000000ff0b007207 */ /* 0x000fe20004000000 */
[----:B------:R-:W-:Y:S06]  /*1a290*/  BRA.DIV UR4, `(.L_x_671) ;  /* 0x0000005204e07947 */ /* 0x000fec000b800000 */
.L_x_794:
[----:B------:R-:W-:-:S03]  /*1a2a0*/  UMOV UR4, 0xffffffff ;  /* 0xffffffff00047882 */ /* 0x000fc60000000000 */
[----:B------:R-:W-:Y:S05]  /*1a2b0*/  BRA.DIV UR4, `(.L_x_672) ;  /* 0x00000056040c7947 */ /* 0x000fea000b800000 */
[----:B------:R-:W-:-:S13]  /*1a2c0*/  ELECT P6, URZ, PT ;  /* 0x00000000003f782f */ /* 0x000fda00038c0000 */
.L_x_797:
[----:B------:R-:W2:Y:S01]  /*1a2d0*/  LDL R5, [R1+0x30] ;  /* 0x0000300001057983 */ /* 0x000ea20000100800 */
[----:B------:R-:W-:Y:S01]  /*1a2e0*/  MOV R7, 0x400 ;  /* 0x0000040000077802 */ /* 0x000fe20000000f00 */
[----:B------:R-:W-:Y:S01]  /*1a2f0*/  BSSY B1, `(.L_x_673) ;  /* 0x000000a000017945 */ /* 0x000fe20003800000 */
[----:B--2---:R-:W-:-:S05]  /*1a300*/  VIADD R5, R5, 0x1 ;  /* 0x0000000105057836 */ /* 0x004fca0000000000 */
[----:B------:R-:W-:-:S04]  /*1a310*/  LEA.HI R6, R5, R5, RZ, 0x1 ;  /* 0x0000000505067211 */ /* 0x000fc800078f08ff */
[----:B------:R-:W-:-:S05]  /*1a320*/  LOP3.LUT R6, R6, 0xfffffffe, RZ, 0xc0, !PT ;  /* 0xfffffffe06067812 */ /* 0x000fca00078ec0ff */
[----:B------:R-:W-:Y:S02]  /*1a330*/  IMAD.IADD R6, R5, 0x1, -R6 ;  /* 0x0000000105067824 */ /* 0x000fe400078e0a06 */
[----:B------:R-:W0:Y:S03]  /*1a340*/  S2R R5, SR_CgaCtaId ;  /* 0x0000000000057919 */ /* 0x000e260000008800 */
[----:B------:R-:W-:Y:S02]  /*1a350*/  SHF.L.U32 R6, R6, 0x1f, RZ ;  /* 0x0000001f06067819 */ /* 0x000fe400000006ff */
[----:B0-----:R-:W-:-:S04]  /*1a360*/  LEA R5, R5, R7, 0x18 ;  /* 0x0000000705057211 */ /* 0x001fc800078ec0ff */
[----:B------:R-:W0:Y:S02]  /*1a370*/  SYNCS.PHASECHK.TRANS64.TRYWAIT P0, [R5+URZ+0x34820], R6 ;  /* 0x03482006050075a7 */ /* 0x000e24000800017f */
[----:B0-----:R-:W-:Y:S05]  /*1a380*/  @!P0 BRA `(.L_x_674) ;  /* 0x0000005000f88947 */ /* 0x001fea0003800000 */
.L_x_798:
[----:B------:R-:W-:Y:S05]  /*1a390*/  BSYNC B1 ;  /* 0x0000000000017941 */ /* 0x000fea0003800000 */
.L_x_673:
[----:B------:R-:W-:Y:S04]  /*1a3a0*/  BSSY B1, `(.L_x_675) ;  /* 0x0000053000017945 */ /* 0x000fe80003800000 */
[----:B------:R-:W-:Y:S05]  /*1a3b0*/  @!P6 BRA `(.L_x_676) ;  /* 0x000000040044e947 */ /* 0x000fea0003800000 */
[----:B------:R-:W0:Y:S04]  /*1a3c0*/  LDL R9, [R1+0x4] ;  /* 0x0000040001097983 */ /* 0x000e280000100800 */
[----:B------:R-:W2:Y:S01]  /*1a3d0*/  LDL R7, [R1+0x14] ;  /* 0x0000140001077983 */ /* 0x000ea20000100800 */
[----:B0-----:R-:W-:Y:S01]  /*1a3e0*/  IMAD R6, R9, 0x8, R5 ;  /* 0x0000000809067824 */ /* 0x001fe200078e0205 */
[----:B--2---:R-:W-:-:S04]  /*1a3f0*/  SHF.L.U32 R9, R7, 0x1f, RZ ;  /* 0x0000001f07097819 */ /* 0x004fc800000006ff */
[----:B------:R-:W0:Y:S02]  /*1a400*/  SYNCS.PHASECHK.TRANS64.TRYWAIT P0, [R6+URZ+0x348a0], R9 ;  /* 0x0348a009060075a7 */ /* 0x000e24000800017f */
[----:B0-----:R-:W-:Y:S05]  /*1a410*/  @!P0 BRA `(.L_x_677) ;  /* 0x0000005000e88947 */ /* 0x001fea0003800000 */
.L_x_799:
[----:B------:R-:W1:Y:S02]  /*1a420*/  S2R R7, SR_TID.X ;  /* 0x0000000000077919 */ /* 0x000e640000002100 */
[----:B-1----:R-:W-:-:S04]  /*1a430*/  LOP3.LUT R7, R7, 0x7f, RZ, 0xc0, !PT ;  /* 0x0000007f07077812 */ /* 0x002fc800078ec0ff */
[----:B------:R-:W-:-:S13]  /*1a440*/  ISETP.NE.AND P1, PT, R7, RZ, PT ;  /* 0x000000ff0700720c */ /* 0x000fda0003f25270 */
[----:B------:R-:W-:Y:S05]  /*1a450*/  @P1 BRA `(.L_x_678) ;  /* 0x00000000001c1947 */ /* 0x000fea0003800000 */
[----:B------:R-:W1:Y:S02]  /*1a460*/  S2R R7, SR_TID.X ;  /* 0x0000000000077919 */ /* 0x000e640000002100 */
[----:B-1----:R-:W-:-:S04]  /*1a470*/  LOP3.LUT R7, R7, 0x1f, RZ, 0xc0, !PT ;  /* 0x0000001f07077812 */ /* 0x002fc800078ec0ff */
[----:B------:R-:W-:Y:S02]  /*1a480*/  ISETP.NE.AND P0, PT, R7, RZ, PT ;  /* 0x000000ff0700720c */ /* 0x000fe40003f05270 */
[----:B------:R-:W-:-:S04]  /*1a490*/  MOV R7, 0xc000 ;  /* 0x0000c00000077802 */ /* 0x000fc80000000f00 */
[----:B------:R1:W-:Y:S07]  /*1a4a0*/  SYNCS.ARRIVE.TRANS64 RZ, [R6+URZ+0x34890], R7 ;  /* 0x0348900706ff79a7 */ /* 0x0003ee000800003f */
[----:B------:R-:W-:Y:S05]  /*1a4b0*/  @!P0 BRA `(.L_x_678) ;  /* 0x0000000000048947 */ /* 0x000fea0003800000 */
[----:B------:R-:W-:Y:S01]  /*1a4c0*/  BPT.TRAP 0x1 ;  /* 0x000000040000795c */ /* 0x000fe20000300000 */
.L_x_678:
[----:B-1----:R-:W2:Y:S01]  /*1a4d0*/  LDL R7, [R1+0x4] ;  /* 0x0000040001077983 */ /* 0x002ea20000100800 */
[----:B------:R-:W-:Y:S01]  /*1a4e0*/  R2UR UR9, R6 ;  /* 0x00000000060972ca */ /* 0x000fe200000e0000 */
[----:B------:R-:W-:Y:S01]  /*1a4f0*/  UIADD3 UR4, UP0, UR38, 0x570, URZ ;  /* 0x0000057026047890 */ /* 0x000fe2000ff1e03f */
[----:B------:R-:W-:Y:S01]  /*1a500*/  R2UR UR12, R2 ;  /* 0x00000000020c72ca */ /* 0x000fe200000e0000 */
[----:B------:R-:W-:Y:S01]  /*1a510*/  UMOV UR10, URZ ;  /* 0x0000003f000a7c82 */ /* 0x000fe20008000000 */
[----:B------:R-:W-:Y:S01]  /*1a520*/  R2UR UR13, R0 ;  /* 0x00000000000d72ca */ /* 0x000fe200000e0000 */
[----:B------:R-:W-:Y:S01]  /*1a530*/  UIADD3.X UR5, URZ, UR39, URZ, UP0, !UPT ;  /* 0x000000273f057290 */ /* 0x000fe200087fe43f */
[----:B------:R-:W-:Y:S01]  /*1a540*/  UMOV UR6, 0x0 ;  /* 0x0000000000067882 */ /* 0x000fe20000000000 */
[----:B------:R-:W-:Y:S01]  /*1a550*/  UMOV UR7, 0x12f00000 ;  /* 0x12f0000000077882 */ /* 0x000fe20000000000 */
[----:B------:R-:W-:-:S05]  /*1a560*/  UMOV UR17, 0x40 ;  /* 0x0000004000117882 */ /* 0x000fca0000000000 */
[----:B------:R-:W-:Y:S01]  /*1a570*/  UIADD3 UR9, UR9, 0x34890, URZ ;  /* 0x0003489009097890 */ /* 0x000fe2000fffe03f */
[----:B--2---:R-:W-:-:S05]  /*1a580*/  IMAD R7, R7, 0xc000, R5 ;  /* 0x0000c00007077824 */ /* 0x004fca00078e0205 */
[----:B------:R-:W-:Y:S01]  /*1a590*/  R2UR UR8, R7 ;  /* 0x00000000070872ca */ /* 0x000fe200000e0000 */
[----:B-----5:R-:W-:-:S04]  /*1a5a0*/  IMAD R7, R3, 0x80, R8 ;  /* 0x0000008003077824 */ /* 0x020fc800078e0208 */
[----:B------:R-:W-:-:S05]  /*1a5b0*/  VIADD R7, R7, 0xffffff80 ;  /* 0xffffff8007077836 */ /* 0x000fca0000000000 */
[----:B------:R-:W-:-:S03]  /*1a5c0*/  R2UR UR11, R7 ;  /* 0x00000000070b72ca */ /* 0x000fc600000e0000 */
[----:B------:R-:W-:Y:S02]  /*1a5d0*/  UIADD3 UR14, UR8, 0x1c400, URZ ;  /* 0x0001c400080e7890 */ /* 0x000fe4000fffe03f */
[----:B------:R-:W-:Y:S02]  /*1a5e0*/  UIADD3 UR15, UR8, 0x20400, URZ ;  /* 0x00020400080f7890 */ /* 0x000fe4000fffe03f */
[----:B------:R-:W-:-:S03]  /*1a5f0*/  UIADD3 UR16, UR8, 0x24400, URZ ;  /* 0x0002440008107890 */ /* 0x000fc6000fffe03f */
[----:B------:R-:W-:Y:S01]  /*1a600*/  UMOV UR8, UR14 ;  /* 0x0000000e00087c82 */ /* 0x000fe20008000000 */
[----:B------:R-:W-:Y:S02]  /*1a610*/  UMOV UR14, 0x80 ;  /* 0x00000080000e7882 */ /* 0x000fe40000000000 */
        /* <DEDUP_REMOVED lines=9> */
.L_x_800:
[----:B------:R-:W-:Y:S05]  /*1a6b0*/  @P1 BRA `(.L_x_680) ;  /* 0x00000000001c1947 */ /* 0x000fea0003800000 */
[----:B------:R-:W2:Y:S01]  /*1a6c0*/  S2R R10, SR_TID.X ;  /* 0x00000000000a7919 */ /* 0x000ea20000002100 */
[----:B01----:R-:W-:-:S04]  /*1a6d0*/  IMAD.MOV.U32 R9, RZ, RZ, 0x8000 ;  /* 0x00008000ff097424 */ /* 0x003fc800078e00ff */
[----:B------:R3:W-:Y:S01]  /*1a6e0*/  SYNCS.ARRIVE.TRANS64 RZ, [R6+URZ+0x348b0], R9 ;  /* 0x0348b00906ff79a7 */ /* 0x0007e2000800003f */
[----:B--2---:R-:W-:-:S04]  /*1a6f0*/  LOP3.LUT R10, R10, 0x1f, RZ, 0xc0, !PT ;  /* 0x0000001f0a0a7812 */ /* 0x004fc800078ec0ff */
[----:B------:R-:W-:-:S13]  /*1a700*/  ISETP.NE.AND P0, PT, R10, RZ, PT ;  /* 0x000000ff0a00720c */ /* 0x000fda0003f05270 */
[----:B---3--:R-:W-:Y:S05]  /*1a710*/  @!P0 BRA `(.L_x_680) ;  /* 0x0000000000048947 */ /* 0x008fea0003800000 */
[----:B------:R-:W-:Y:S01]  /*1a720*/  BPT.TRAP 0x1 ;  /* 0x000000040000795c */ /* 0x000fe20000300000 */
.L_x_680:
[----:B01----:R-:W2:Y:S01]  /*1a730*/  LDL R9, [R1+0x4] ;  /* 0x0000040001097983 */ /* 0x003ea20000100800 */
[----:B------:R-:W-:Y:S01]  /*1a740*/  R2UR UR11, R7 ;  /* 0x00000000070b72ca */ /* 0x000fe200000e0000 */
[----:B------:R-:W-:Y:S01]  /*1a750*/  VIADD R7, R5, 0x400 ;  /* 0x0000040005077836 */ /* 0x000fe20000000000 */
[----:B------:R-:W-:Y:S01]  /*1a760*/  R2UR UR9, R6 ;  /* 0x00000000060972ca */ /* 0x000fe200000e0000 */
[----:B------:R-:W-:Y:S01]  /*1a770*/  UIADD3 UR4, UP0, UR38, 0x670, URZ ;  /* 0x0000067026047890 */ /* 0x000fe2000ff1e03f */
[----:B------:R-:W-:Y:S01]  /*1a780*/  R2UR UR12, R2 ;  /* 0x00000000020c72ca */ /* 0x000fe200000e0000 */
[----:B------:R-:W-:Y:S01]  /*1a790*/  UMOV UR10, URZ ;  /* 0x0000003f000a7c82 */ /* 0x000fe20008000000 */
[----:B------:R-:W-:Y:S01]  /*1a7a0*/  R2UR UR15, R7 ;  /* 0x00000000070f72ca */ /* 0x000fe200000e0000 */
[----:B------:R-:W-:Y:S01]  /*1a7b0*/  UIADD3.X UR5, URZ, UR39, URZ, UP0, !UPT ;  /* 0x000000273f057290 */ /* 0x000fe200087fe43f */
[----:B------:R-:W-:Y:S01]  /*1a7c0*/  R2UR UR13, R0 ;  /* 0x00000000000d72ca */ /* 0x000fe200000e0000 */
[----:B------:R-:W-:Y:S01]  /*1a7d0*/  UMOV UR6, 0x0 ;  /* 0x0000000000067882 */ /* 0x000fe20000000000 */
[----:B------:R-:W-:-:S05]  /*1a7e0*/  UMOV UR7, 0x12f00000 ;  /* 0x12f0000000077882 */ /* 0x000fca0000000000 */
[----:B------:R-:W-:Y:S01]  /*1a7f0*/  UIADD3 UR9, UR9, 0x348b0, URZ ;  /* 0x000348b009097890 */ /* 0x000fe2000fffe03f */
[----:B--2---:R-:W-:-:S05]  /*1a800*/  IMAD R6, R9, 0x8000, R7 ;  /* 0x0000800009067824 */ /* 0x004fca00078e0207 */
[----:B------:R-:W-:Y:S01]  /*1a810*/  R2UR UR8, R6 ;  /* 0x00000000060872ca */ /* 0x000fe200000e0000 */
[----:B------:R-:W-:-:S04]  /*1a820*/  IMAD.MOV.U32 R6, RZ, RZ, 0x6000 ;  /* 0x00006000ff067424 */ /* 0x000fc800078e00ff */
[----:B------:R-:W-:-:S04]  /*1a830*/  IMAD R6, R9, R6, 0x2000 ;  /* 0x0000200009067424 */ /* 0x000fc800078e0206 */
[----:B------:R-:W-:-:S04]  /*1a840*/  IMAD R6, R9, -0x2000, R6 ;  /* 0xffffe00009067824 */ /* 0x000fc800078e0206 */
[----:B------:R0:W-:Y:S01]  /*1a850*/  UTMALDG.4D [UR8], [UR4], desc[UR6] ;  /* 0x00000608040075b4 */ /* 0x0001e20008019000 */
[----:B------:R-:W-:-:S13]  /*1a860*/  R2UR UR14, R6 ;  /* 0x00000000060e72ca */ /* 0x000fda00000e0000 */
[----:B------:R-:W-:-:S03]  /*1a870*/  ULEA UR14, UR14, UR15, 0x1 ;  /* 0x0000000f0e0e7291 */ /* 0x000fc6000f8e083f */
[----:B------:R-:W-:Y:S02]  /*1a880*/  UMOV UR15, 0x40 ;  /* 0x00000040000f7882 */ /* 0x000fe40000000000 */
[----:B0-----:R-:W-:Y:S02]  /*1a890*/  UMOV UR10, UR15 ;  /* 0x0000000f000a7c82 */ /* 0x001fe40008000000 */
[----:B------:R-:W-:Y:S02]  /*1a8a0*/  UMOV UR8, UR14 ;  /* 0x0000000e00087c82 */ /* 0x000fe40008000000 */
[----:B------:R1:W-:Y:S02]  /*1a8b0*/  UTMALDG.4D [UR8], [UR4], desc[UR6] ;  /* 0x00000608040075b4 */ /* 0x0003e40008019000 */
[----:B-1----:R-:W-:Y:S01]  /*1a8c0*/  NOP ;  /* 0x0000000000007918 */ /* 0x002fe20000000000 */
.L_x_676:
[----:B------:R-:W-:Y:S05]  /*1a8d0*/  BSYNC B1 ;  /* 0x0000000000017941 */ /* 0x000fea0003800000 */
.L_x_675:
[----:B0-----:R-:W2:Y:S04]  /*1a8e0*/  LDL.LU R6, [R1+0x4] ;  /* 0x0000040001067983 */ /* 0x001ea80000300800 */
[----:B------:R-:W3:Y:S01]  /*1a8f0*/  LDL.LU R9, [R1+0x14] ;  /* 0x0000140001097983 */ /* 0x000ee20000300800 */
[----:B------:R-:W-:Y:S01]  /*1a900*/  PLOP3.LUT P2, PT, PT, PT, PT, 0x8, 0x0 ;  /* 0x000000000000781c */ /* 0x000fe20003f4e170 */
[----:B--2---:R-:W-:-:S05]  /*1a910*/  VIADD R6, R6, 0x1 ;  /* 0x0000000106067836 */ /* 0x004fca0000000000 */
[----:B------:R-:W-:-:S04]  /*1a920*/  ISETP.NE.AND P0, PT, R6, 0x2, PT ;  /* 0x000000020600780c */ /* 0x000fc80003f05270 */
[----:B------:R-:W-:Y:S02]  /*1a930*/  SEL R7, RZ, 0x1, P0 ;  /* 0x00000001ff077807 */ /* 0x000fe40000000000 */
[----:B------:R-:W-:Y:S01]  /*1a940*/  SEL R10, R6, RZ, P0 ;  /* 0x000000ff060a7207 */ /* 0x000fe20000000000 */
[----:B------:R-:W-:Y:S01]  /*1a950*/  VIADD R6, R3, 0xfffffffe ;  /* 0xfffffffe03067836 */ /* 0x000fe20000000000 */
[----:B---3--:R-:W-:-:S03]  /*1a960*/  LOP3.LUT R9, R9, R7, RZ, 0x3c, !PT ;  /* 0x0000000709097212 */ /* 0x008fc600078e3cff */
[----:B------:R0:W-:Y:S01]  /*1a970*/  STL [R1+0x4], R10 ;  /* 0x0000040a01007387 */ /* 0x0001e20000100800 */
[----:B------:R-:W-:-:S03]  /*1a980*/  ISETP.GE.AND P0, PT, R6, R4, PT ;  /* 0x000000040600720c */ /* 0x000fc60003f06270 */
[----:B------:R0:W-:Y:S10]  /*1a990*/  STL [R1+0x14], R9 ;  /* 0x0000140901007387 */ /* 0x0001f40000100800 */
[----:B0-----:R-:W-:Y:S05]  /*1a9a0*/  @!P0 BRA `(.L_x_670) ;  /* 0x00000004007c8947 */ /* 0x001fea0003800000 */
[C---:B-----5:R-:W-:Y:S02]  /*1a9b0*/  IMAD R6, R3.reuse, 0x80, R8 ;  /* 0x0000008003067824 */ /* 0x060fe400078e0208 */
[----:B------:R-:W-:Y:S02]  /*1a9c0*/  VIADD R3, R3, 0xffffffff ;  /* 0xffffffff03037836 */ /* 0x000fe40000000000 */
[----:B------:R-:W-:-:S07]  /*1a9d0*/  VIADD R6, R6, 0xffffff00 ;  /* 0xffffff0006067836 */ /* 0x000fce0000000000 */
.L_x_687:
[----:B------:R-:W-:Y:S05]  /*1a9e0*/  YIELD ;  /* 0x0000000000007946 */ /* 0x000fea0003800000 */
[----:B------:R-:W-:Y:S04]  /*1a9f0*/  BSSY B1, `(.L_x_681) ;  /* 0x000004d000017945 */ /* 0x000fe80003800000 */
[----:B0-----:R-:W-:Y:S05]  /*1aa00*/  @!P6 BRA `(.L_x_682) ;  /* 0x00000004002ce947 */ /* 0x001fea0003800000 */
[----:B------:R-:W2:Y:S04]  /*1aa10*/  LDL R7, [R1+0x4] ;  /* 0x0000040001077983 */ /* 0x000ea80000100800 */
[----:B------:R-:W3:Y:S01]  /*1aa20*/  LDL R8, [R1+0x14] ;  /* 0x0000140001087983 */ /* 0x000ee20000100800 */
[----:B--2---:R-:W-:Y:S01]  /*1aa30*/  IMAD R7, R7, 0x8, R5 ;  /* 0x0000000807077824 */ /* 0x004fe200078e0205 */
[----:B---3--:R-:W-:-:S04]  /*1aa40*/  SHF.L.U32 R8, R8, 0x1f, RZ ;  /* 0x0000001f08087819 */ /* 0x008fc800000006ff */
[----:B------:R-:W0:Y:S02]  /*1aa50*/  SYNCS.PHASECHK.TRANS64.TRYWAIT P0, [R7+URZ+0x348a0], R8 ;  /* 0x0348a008070075a7 */ /* 0x000e24000800017f */
[----:B0-----:R-:W-:Y:S05]  /*1aa60*/  @!P0 BRA `(.L_x_683) ;  /* 0x0000004c007c8947 */ /* 0x001fea0003800000 */
.L_x_801:
[----:B------:R-:W1:Y:S02]  /*1aa70*/  S2R R9, SR_TID.X ;  /* 0x0000000000097919 */ /* 0x000e640000002100 */
[----:B-1----:R-:W-:-:S04]  /*1aa80*/  LOP3.LUT R9, R9, 0x7f, RZ, 0xc0, !PT ;  /* 0x0000007f09097812 */ /* 0x002fc800078ec0ff */
[----:B------:R-:W-:-:S13]  /*1aa90*/  ISETP.NE.AND P0, PT, R9, RZ, PT ;  /* 0x000000ff0900720c */ /* 0x000fda0003f05270 */
        /* <DEDUP_REMOVED lines=8> */
.L_x_684:
[----:B-1----:R-:W2:Y:S01]  /*1ab20*/  LDL R9, [R1+0x4] ;  /* 0x0000040001097983 */ /* 0x002ea20000100800 */
        /* <DEDUP_REMOVED lines=9> */
[----:B------:R-:W-:-:S04]  /*1abc0*/  UMOV UR17, 0x40 ;  /* 0x0000004000117882 */ /* 0x000fc80000000000 */
[----:B------:R-:W-:Y:S01]  /*1abd0*/  UIADD3 UR9, UR9, 0x34890, URZ ;  /* 0x0003489009097890 */ /* 0x000fe2000fffe03f */
[----:B--2---:R-:W-:-:S05]  /*1abe0*/  IMAD R9, R9, 0xc000, R5 ;  /* 0x0000c00009097824 */ /* 0x004fca00078e0205 */
[----:B------:R-:W-:-:S13]  /*1abf0*/  R2UR UR8, R9 ;  /* 0x00000000090872ca */ /* 0x000fda00000e0000 */
[----:B------:R-:W-:Y:S02]  /*1ac00*/  UIADD3 UR14, UR8, 0x1c400, URZ ;  /* 0x0001c400080e7890 */ /* 0x000fe4000fffe03f */
[----:B------:R-:W-:Y:S02]  /*1ac10*/  UIADD3 UR15, UR8, 0x20400, URZ ;  /* 0x00020400080f7890 */ /* 0x000fe4000fffe03f */
[----:B------:R-:W-:-:S03]  /*1ac20*/  UIADD3 UR16, UR8, 0x24400, URZ ;  /* 0x0002440008107890 */ /* 0x000fc6000fffe03f */
[----:B------:R-:W-:Y:S01]  /*1ac30*/  UMOV UR8, UR14 ;  /* 0x0000000e00087c82 */ /* 0x000fe20008000000 */
[----:B------:R-:W-:Y:S01]  /*1ac40*/  UMOV UR14, 0x80 ;  /* 0x00000080000e7882 */ /* 0x000fe20000000000 */
        /* <DEDUP_REMOVED lines=9> */
.L_x_802:
        /* <DEDUP_REMOVED lines=8> */
.L_x_686:
[----:B01----:R-:W2:Y:S01]  /*1ad60*/  LDL R8, [R1+0x4] ;  /* 0x0000040001087983 */ /* 0x003ea20000100800 */
        /* <DEDUP_REMOVED lines=9> */
[----:B------:R-:W-:-:S04]  /*1ae00*/  UMOV UR15, 0x40 ;  /* 0x00000040000f7882 */ /* 0x000fc80000000000 */
[----:B------:R-:W-:Y:S02]  /*1ae10*/  UIADD3 UR8, UR8, 0x400, URZ ;  /* 0x0000040008087890 */ /* 0x000fe4000fffe03f */
[----:B------:R-:W-:Y:S01]  /*1ae20*/  UIADD3 UR9, UR9, 0x348b0, URZ ;  /* 0x000348b009097890 */ /* 0x000fe2000fffe03f */
[----:B--2---:R-:W-:-:S13]  /*1ae30*/  R2UR UR5, R8 ;  /* 0x00000000080572ca */ /* 0x004fda00000e0000 */
[----:B------:R-:W-:Y:S02]  /*1ae40*/  ULEA UR8, UR5, UR8, 0xf ;  /* 0x0000000805087291 */ /* 0x000fe4000f8e783f */
[----:B------:R-:W-:Y:S02]  /*1ae50*/  UIADD3.X UR5, URZ, UR39, URZ, UP0, !UPT ;  /* 0x000000273f057290 */ /* 0x000fe400087fe43f */
[----:B------:R-:W-:-:S07]  /*1ae60*/  UIADD3 UR14, UR8, 0x4000, URZ ;  /* 0x00004000080e7890 */ /* 0x000fce000fffe03f */
[----:B------:R0:W-:Y:S02]  /*1ae70*/  UTMALDG.4D [UR8], [UR4], desc[UR6] ;  /* 0x00000608040075b4 */ /* 0x0001e40008019000 */
[----:B0-----:R-:W-:Y:S01]  /*1ae80*/  UMOV UR8, UR14 ;  /* 0x0000000e00087c82 */ /* 0x001fe20008000000 */
[----:B------:R-:W-:Y:S02]  /*1ae90*/  UMOV UR10, UR15 ;  /* 0x0000000f000a7c82 */ /* 0x000fe40008000000 */
[----:B------:R0:W-:Y:S02]  /*1aea0*/  UTMALDG.4D [UR8], [UR4], desc[UR6] ;  /* 0x00000608040075b4 */ /* 0x0001e40008019000 */
[----:B0-----:R-:W-:Y:S01]  /*1aeb0*/  NOP ;  /* 0x0000000000007918 */ /* 0x001fe20000000000 */
.L_x_682:
[----:B------:R-:W-:Y:S05]  /*1aec0*/  BSYNC B1 ;  /* 0x0000000000017941 */ /* 0x000fea0003800000 */
.L_x_681:
[----:B------:R-:W2:Y:S04]  /*1aed0*/  LDL.LU R7, [R1+0x4] ;  /* 0x0000040001077983 */ /* 0x000ea80000300800 */
[----:B------:R-:W3:Y:S01]  /*1aee0*/  LDL.LU R8, [R1+0x14] ;  /* 0x0000140001087983 */ /* 0x000ee20000300800 */
[----:B------:R-:W-:Y:S02]  /*1aef0*/  VIADD R3, R3, 0xffffffff ;  /* 0xffffffff03037836 */ /* 0x000fe40000000000 */
[----:B------:R-:W-:Y:S02]  /*1af00*/  VIADD R6, R6, 0xffffff80 ;  /* 0xffffff8006067836 */ /* 0x000fe40000000000 */
[----:B--2---:R-:W-:-:S05]  /*1af10*/  VIADD R7, R7, 0x1 ;  /* 0x0000000107077836 */ /* 0x004fca0000000000 */
[----:B------:R-:W-:-:S04]  /*1af20*/  ISETP.NE.AND P0, PT, R7, 0x2, PT ;  /* 0x000000020700780c */ /* 0x000fc80003f05270 */
[----:B------:R-:W-:Y:S02]  /*1af30*/  SEL R9, R7, RZ, P0 ;  /* 0x000000ff07097207 */ /* 0x000fe40000000000 */
[----:B------:R-:W-:Y:S02]  /*1af40*/  SEL R7, RZ, 0x1, P0 ;  /* 0x00000001ff077807 */ /* 0x000fe40000000000 */
[----:B------:R-:W-:Y:S01]  /*1af50*/  ISETP.GT.AND P0, PT, R3, R4, PT ;  /* 0x000000040300720c */ /* 0x000fe20003f04270 */
[----:B------:R0:W-:Y:S01]  /*1af60*/  STL [R1+0x4], R9 ;  /* 0x0000040901007387 */ /* 0x0001e20000100800 */
[----:B---3--:R-:W-:-:S05]  /*1af70*/  LOP3.LUT R8, R8, R7, RZ, 0x3c, !PT ;  /* 0x0000000708087212 */ /* 0x008fca00078e3cff */
[----:B------:R0:W-:Y:S06]  /*1af80*/  STL [R1+0x14], R8 ;  /* 0x0000140801007387 */ /* 0x0001ec0000100800 */
[----:B------:R-:W-:Y:S05]  /*1af90*/  @P0 BRA `(.L_x_687) ;  /* 0xfffffff800900947 */ /* 0x000fea000383ffff */
.L_x_670:
[----:B------:R-:W-:Y:S05]  /*1afa0*/  BSYNC B0 ;  /* 0x0000000000007941 */ /* 0x000fea0003800000 */
.L_x_669:
[----:B------:R-:W2:Y:S01]  /*1afb0*/  LDL R7, [R1+0x34] ;  /* 0x0000340001077983 */ /* 0x000ea20000100800 */
[----:B------:R-:W-:Y:S05]  /*1afc0*/  @!P2 WARPSYNC.ALL ;  /* 0x000000000000a948 */ /* 0x000fea0003800000 */
[----:B------:R-:W-:Y:S01]  /*1afd0*/  BSSY B6, `(.L_x_688) ;  /* 0x0000309000067945 */ /* 0x000fe20003800000 */
[----:B------:R-:W-:Y:S01]  /*1afe0*/  @!P2 BAR.SYNC.DEFER_BLOCKING 0xc, 0x120 ;  /* 0x030480000000ab1d */ /* 0x000fe20000010000 */
[----:B--2---:R-:W-:-:S13]  /*1aff0*/  ISETP.GT.AND P0, PT, R7, RZ, PT ;  /* 0x000000ff0700720c */ /* 0x004fda0003f04270 */
        /* <DEDUP_REMOVED lines=8> */
[----:B------:R-:W1:Y:S08]  /*1b080*/  FLO.U32 R0, UR4 ;  /* 0x0000000400007d00 */ /* 0x000e7000080e0000 */
[----:B------:R-:W2:Y:S01]  /*1b090*/  POPC R5, UR4 ;  /* 0x0000000400057d09 */ /* 0x000ea20008000000 */
[----:B-1----:R-:W-:-:S13]  /*1b0a0*/  ISETP.EQ.U32.AND P0, PT, R0, R7, PT ;  /* 0x000000070000720c */ /* 0x002fda0003f02070 */
[----:B--2---:R-:W2:Y:S01]  /*1b0b0*/  @P0 ATOMG.E.ADD.STRONG.GPU PT, R3, desc[UR36][R2.64], R5 ;  /* 0x00000005020309a8 */ /* 0x004ea200081ee1e4 */
[----:B------:R-:W1:Y:S02]  /*1b0c0*/  S2R R4, SR_LTMASK ;  /* 0x0000000000047919 */ /* 0x000e640000003900 */
[----:B-1----:R-:W-:-:S04]  /*1b0d0*/  LOP3.LUT R4, R4, UR4, RZ, 0xc0, !PT ;  /* 0x0000000404047c12 */ /* 0x002fc8000f8ec0ff */
[----:B------:R-:W1:Y:S01]  /*1b0e0*/  POPC R7, R4 ;  /* 0x0000000400077309 */ /* 0x000e620000000000 */
[----:B--2---:R-:W1:Y:S02]  /*1b0f0*/  SHFL.IDX PT, R0, R3, R0, 0x1f ;  /* 0x00001f0003007589 */ /* 0x004e6400000e0000 */
[----:B-1----:R-:W-:Y:S01]  /*1b100*/  IADD3 R16, R0, UR40, R7 ;  /* 0x0000002800107c10 */ /* 0x002fe2000fffe007 */
[----:B------:R-:W-:Y:S06]  /*1b110*/  BRA `(.L_x_690) ;  /* 0x0000002c00d07947 */ /* 0x000fec0003800000 */
.L_x_689:
[----:B------:R-:W1:Y:S01]  /*1b120*/  S2R R0, SR_CgaCtaId ;  /* 0x0000000000007919 */ /* 0x000e620000008800 */
[----:B------:R-:W-:-:S04]  /*1b130*/  MOV R2, 0x400 ;  /* 0x0000040000027802 */ /* 0x000fc80000000f00 */
[----:B-1----:R-:W-:-:S04]  /*1b140*/  LEA R3, R0, R2, 0x18 ;  /* 0x0000000200037211 */ /* 0x002fc800078ec0ff */
[----:B------:R-:W-:Y:S01]  /*1b150*/  IADD3 R0, R3, 0x1c400, RZ ;  /* 0x0001c40003007810 */ /* 0x000fe20007ffe0ff */
[----:B------:R1:W-:Y:S03]  /*1b160*/  STL [R1+0x18], R3 ;  /* 0x0000180301007387 */ /* 0x0003e60000100800 */
[----:B------:R-:W-:-:S13]  /*1b170*/  LOP3.LUT P0, RZ, R0, 0x3ff, RZ, 0xc0, !PT ;  /* 0x000003ff00ff7812 */ /* 0x000fda000780c0ff */
[----:B-1----:R-:W-:Y:S05]  /*1b180*/  @!P0 BRA `(.L_x_691) ;  /* 0x0000000000408947 */ /* 0x002fea0003800000 */
[----:B------:R-:W-:Y:S01]  /*1b190*/  MOV R2, 0x0 ;  /* 0x0000000000027802 */ /* 0x000fe20000000f00 */
[----:B------:R-:W-:Y:S01]  /*1b1a0*/  ULDC.64 UR6, c[0x4][0xb8] ;  /* 0x01002e0000067ab9 */ /* 0x000fe20000000a00 */
[----:B------:R-:W-:Y:S01]  /*1b1b0*/  ULDC.64 UR8, c[0x4][0xc0] ;  /* 0x0100300000087ab9 */ /* 0x000fe20000000a00 */
[----:B------:R-:W-:Y:S01]  /*1b1c0*/  ULDC.64 UR4, c[0x4][0x8] ;  /* 0x0100020000047ab9 */ /* 0x000fe20000000a00 */
[----:B------:R-:W-:Y:S02]  /*1b1d0*/  IMAD.U32 R4, RZ, RZ, UR6 ;  /* 0x00000006ff047e24 */ /* 0x000fe4000f8e00ff */
[----:B------:R-:W1:Y:S01]  /*1b1e0*/  LDC.64 R2, c[0x4][R2] ;  /* 0x0100000002027b82 */ /* 0x000e620000000a00 */
[----:B------:R-:W-:Y:S02]  /*1b1f0*/  IMAD.U32 R5, RZ, RZ, UR7 ;  /* 0x00000007ff057e24 */ /* 0x000fe4000f8e00ff */
[----:B------:R-:W-:Y:S02]  /*1b200*/  IMAD.U32 R6, RZ, RZ, UR8 ;  /* 0x00000008ff067e24 */ /* 0x000fe4000f8e00ff */
[----:B------:R-:W-:-:S02]  /*1b210*/  IMAD.U32 R7, RZ, RZ, UR9 ;  /* 0x00000009ff077e24 */ /* 0x000fc4000f8e00ff */
[----:B------:R-:W-:Y:S02]  /*1b220*/  IMAD.U32 R10, RZ, RZ, UR4 ;  /* 0x00000004ff0a7e24 */ /* 0x000fe4000f8e00ff */
[----:B------:R-:W-:Y:S02]  /*1b230*/  IMAD.U32 R11, RZ, RZ, UR5 ;  /* 0x00000005ff0b7e24 */ /* 0x000fe4000f8e00ff */
[----:B0----5:R-:W-:Y:S02]  /*1b240*/  IMAD.MOV.U32 R8, RZ, RZ, 0x70 ;  /* 0x00000070ff087424 */ /* 0x021fe400078e00ff */
[----:B------:R-:W-:Y:S02]  /*1b250*/  IMAD.MOV.U32 R12, RZ, RZ, 0x1 ;  /* 0x00000001ff0c7424 */ /* 0x000fe400078e00ff */
[----:B------:R-:W-:-:S07]  /*1b260*/  IMAD.MOV.U32 R13, RZ, RZ, RZ ;  /* 0x000000ffff0d7224 */ /* 0x000fce00078e00ff */
[----:B------:R-:W-:-:S07]  /*1b270*/  LEPC R20, `(.L_x_691) ;  /* 0x000000001014794e */ /* 0x000fce0000000000 */
[----:B-1----:R-:W-:Y:S05]  /*1b280*/  CALL.ABS.NOINC R2 ;  /* 0x0000000002007343 */ /* 0x002fea0003c00000 */
.L_x_691:
        /* <DEDUP_REMOVED lines=10> */
[----:B------:R-:W-:Y:S01]  /*1b330*/  MOV R12, 0x1 ;  /* 0x00000001000c7802 */ /* 0x000fe20000000f00 */
[----:B------:R-:W-:Y:S02]  /*1b340*/  IMAD.U32 R5, RZ, RZ, UR7 ;  /* 0x00000007ff057e24 */ /* 0x000fe4000f8e00ff */
[----:B------:R-:W-:Y:S02]  /*1b350*/  IMAD.U32 R6, RZ, RZ, UR8 ;  /* 0x00000008ff067e24 */ /* 0x000fe4000f8e00ff */
[----:B------:R-:W-:-:S02]  /*1b360*/  IMAD.U32 R7, RZ, RZ, UR9 ;  /* 0x00000009ff077e24 */ /* 0x000fc4000f8e00ff */
[----:B------:R-:W-:Y:S02]  /*1b370*/  IMAD.U32 R10, RZ, RZ, UR4 ;  /* 0x00000004ff0a7e24 */ /* 0x000fe4000f8e00ff */
[----:B------:R-:W-:Y:S02]  /*1b380*/  IMAD.U32 R11, RZ, RZ, UR5 ;  /* 0x00000005ff0b7e24 */ /* 0x000fe4000f8e00ff */
[----:B0----5:R-:W-:Y:S02]  /*1b390*/  IMAD.MOV.U32 R8, RZ, RZ, 0x70 ;  /* 0x00000070ff087424 */ /* 0x021fe400078e00ff */
[----:B-1----:R-:W-:-:S07]  /*1b3a0*/  IMAD.MOV.U32 R13, RZ, RZ, RZ ;  /* 0x000000ffff0d7224 */ /* 0x002fce00078e00ff */
[----:B------:R-:W-:-:S07]  /*1b3b0*/  LEPC R20, `(.L_x_693) ;  /* 0x000000001014794e */ /* 0x000fce0000000000 */
[----:B--2---:R-:W-:Y:S05]  /*1b3c0*/  CALL.ABS.NOINC R2 ;  /* 0x0000000002007343 */ /* 0x004fea0003c00000 */
.L_x_693:
[----:B------:R-:W-:Y:S01]  /*1b3d0*/  MOV R2, 0x0 ;  /* 0x0000000000027802 */ /* 0x000fe20000000f00 */
[----:B------:R-:W-:Y:S01]  /*1b3e0*/  ULDC.64 UR4, c[0x4][0xb8] ;  /* 0x01002e0000047ab9 */ /* 0x000fe20000000a00 */
[----:B------:R-:W-:Y:S01]  /*1b3f0*/  ULDC.64 UR6, c[0x4][0xc0] ;  /* 0x0100300000067ab9 */ /* 0x000fe20000000a00 */
[----:B------:R-:W-:Y:S01]  /*1b400*/  ULDC.64 UR8, c[0x4][0x18] ;  /* 0x0100060000087ab9 */ /* 0x000fe20000000a00 */
[----:B------:R-:W-:Y:S02]  /*1b410*/  IMAD.U32 R4, RZ, RZ, UR4 ;  /* 0x00000004ff047e24 */ /* 0x000fe4000f8e00ff */
[----:B------:R-:W0:Y:S01]  /*1b420*/  LDC.64 R2, c[0x4][R2] ;  /* 0x0100000002027b82 */ /* 0x000e220000000a00 */
[----:B------:R-:W-:Y:S02]  /*1b430*/  IMAD.U32 R5, RZ, RZ, UR5 ;  /* 0x00000005ff057e24 */ /* 0x000fe4000f8e00ff */
[----:B------:R-:W-:Y:S02]  /*1b440*/  IMAD.U32 R6, RZ, RZ, UR6 ;  /* 0x00000006ff067e24 */ /* 0x000fe4000f8e00ff */
[----:B------:R-:W-:-:S02]  /*1b450*/  IMAD.U32 R7, RZ, RZ, UR7 ;  /* 0x00000007ff077e24 */ /* 0x000fc4000f8e00ff */
[----:B------:R-:W-:Y:S02]  /*1b460*/  IMAD.U32 R10, RZ, RZ, UR8 ;  /* 0x00000008ff0a7e24 */ /* 0x000fe4000f8e00ff */
[----:B------:R-:W-:Y:S02]  /*1b470*/  IMAD.U32 R11, RZ, RZ, UR9 ;  /* 0x00000009ff0b7e24 */ /* 0x000fe4000f8e00ff */
[----:B------:R-:W-:Y:S02]  /*1b480*/  IMAD.MOV.U32 R8, RZ, RZ, 0x70 ;  /* 0x00000070ff087424 */ /* 0x000fe400078e00ff */
[----:B------:R-:W-:Y:S02]  /*1b490*/  IMAD.MOV.U32 R12, RZ, RZ, 0x1 ;  /* 0x00000001ff0c7424 */ /* 0x000fe400078e00ff */
[----:B------:R-:W-:-:S07]  /*1b4a0*/  IMAD.MOV.U32 R13, RZ, RZ, RZ ;  /* 0x000000ffff0d7224 */ /* 0x000fce00078e00ff */
[----:B------:R-:W-:-:S07]  /*1b4b0*/  LEPC R20, `(.L_x_692) ;  /* 0x000000001014794e */ /* 0x000fce0000000000 */
[----:B0-----:R-:W-:Y:S05]  /*1b4c0*/  CALL.ABS.NOINC R2 ;  /* 0x0000000002007343 */ /* 0x001fea0003c00000 */
.L_x_692:
[----:B------:R-:W2:Y:S01]  /*1b4d0*/  LDL.LU R2, [R1+0x28] ;  /* 0x0000280001027983 */ /* 0x000ea20000300800 */
[----:B------:R-:W-:-:S03]  /*1b4e0*/  ULDC.64 UR4, c[0x0][0x9f8] ;  /* 0x00027e0000047ab9 */ /* 0x000fc60000000a00 */
[----:B------:R-:W3:Y:S04]  /*1b4f0*/  LDL.LU R0, [R1+0x2c] ;  /* 0x00002c0001007983 */ /* 0x000ee80000300800 */
[----:B------:R-:W4:Y:S04]  /*1b500*/  LDL.LU R4, [R1+0x38] ;  /* 0x0000380001047983 */ /* 0x000f280000300800 */
[----:B------:R-:W4:Y:S01]  /*1b510*/  LDL.LU R5, [R1+0x20] ;  /* 0x0000200001057983 */ /* 0x000f220000300800 */
[----:B------:R-:W-:-:S04]  /*1b520*/  ISETP.NE.U32.AND P0, PT, RZ, UR4, PT ;  /* 0x00000004ff007c0c */ /* 0x000fc8000bf05070 */
[----:B------:R-:W-:Y:S01]  /*1b530*/  ISETP.NE.AND.EX P0, PT, RZ, UR5, PT, P0 ;  /* 0x00000005ff007c0c */ /* 0x000fe2000bf05300 */
[----:B------:R-:W1:Y:S02]  /*1b540*/  S2R R6, SR_TID.X ;  /* 0x0000000000067919 */ /* 0x000e640000002100 */
[----:B-1----:R-:W-:-:S04]  /*1b550*/  LOP3.LUT R6, R6, 0x1f, RZ, 0xc0, !PT ;  /* 0x0000001f06067812 */ /* 0x002fc800078ec0ff */
        /* <DEDUP_REMOVED lines=9> */
[----:B------:R-:W1:Y:S01]  /*1b5f0*/  LDC R4, c[0x0][0x428] ;  /* 0x00010a00ff047b82 */ /* 0x000e620000000800 */
[----:B------:R-:W-:-:S06]  /*1b600*/  IMAD.MOV.U32 R0, RZ, RZ, R5 ;  /* 0x000000ffff007224 */ /* 0x000fcc00078e0005 */
[----:B------:R2:W5:Y:S01]  /*1b610*/  @P0 LDG.E R0, desc[UR36][R2.64] ;  /* 0x0000002402000981 */ /* 0x000562000c1e1900 */
[----:B------:R-:W-:Y:S02]  /*1b620*/  PLOP3.LUT P1, PT, P6, PT, PT, 0x8, 0x0 ;  /* 0x000000000000781c */ /* 0x000fe4000372e170 */
[----:B-1----:R-:W-:Y:S01]  /*1b630*/  ISETP.NE.AND P0, PT, R4, 0x1, PT ;  /* 0x000000010400780c */ /* 0x002fe20003f05270 */
[----:B------:R-:W-:-:S12]  /*1b640*/  IMAD.MOV.U32 R4, RZ, RZ, R18 ;  /* 0x000000ffff047224 */ /* 0x000fd800078e0012 */
[----:B--2---:R-:W1:Y:S08]  /*1b650*/  @P0 LDC R3, c[0x0][0x42c] ;  /* 0x00010b00ff030b82 */ /* 0x004e700000000800 */
[----:B------:R-:W2:Y:S01]  /*1b660*/  @P0 LDC R2, c[0x0][0x430] ;  /* 0x00010c00ff020b82 */ /* 0x000ea20000000800 */
[----:B-1----:R-:W-:-:S05]  /*1b670*/  @P0 IMAD.HI.U32 R3, R18, R3, RZ ;  /* 0x0000000312030227 */ /* 0x002fca00078e00ff */
[----:B--2---:R-:W-:Y:S02]  /*1b680*/  @P0 SHF.R.U32.HI R4, RZ, R2, R3 ;  /* 0x00000002ff040219 */ /* 0x004fe40000011603 */
[----:B------:R-:W-:-:S04]  /*1b690*/  ISETP.NE.U32.AND P0, PT, RZ, UR4, PT ;  /* 0x00000004ff007c0c */ /* 0x000fc8000bf05070 */
[----:B------:R-:W-:-:S04]  /*1b6a0*/  ISETP.NE.AND.EX P0, PT, RZ, UR5, PT, P0 ;  /* 0x00000005ff007c0c */ /* 0x000fc8000bf05300 */
[----:B------:R-:W-:-:S09]  /*1b6b0*/  SEL R2, R5, RZ, !P0 ;  /* 0x000000ff05027207 */ /* 0x000fd20004000000 */
.L_x_694:
        /* <DEDUP_REMOVED lines=9> */
[----:B-1----:R-:W-:Y:S05]  /*1b750*/  @P1 BRA.U.ANY `(.L_x_694) ;  /* 0xfffffffd00d81947 */ /* 0x002fea000393ffff */
[----:B------:R-:W1:Y:S01]  /*1b760*/  S2R R3, SR_TID.X ;  /* 0x0000000000037919 */ /* 0x000e620000002100 */
[----:B------:R-:W-:Y:S01]  /*1b770*/  UMOV UR4, 0x40 ;  /* 0x0000004000047882 */ /* 0x000fe20000000000 */
[----:B-1----:R-:W-:-:S04]  /*1b780*/  LOP3.LUT R3, R3, 0x1f, RZ, 0xc0, !PT ;  /* 0x0000001f03037812 */ /* 0x002fc800078ec0ff */
[----:B------:R-:W-:-:S04]  /*1b790*/  ISETP.NE.AND P2, PT, R3, RZ, PT ;  /* 0x000000ff0300720c */ /* 0x000fc80003f45270 */
[----:B------:R-:W-:-:S09]  /*1b7a0*/  PLOP3.LUT P1, PT, P2, PT, PT, 0x8, 0x0 ;  /* 0x000000000000781c */ /* 0x000fd2000172e170 */
[----:B------:R-:W-:-:S05]  /*1b7b0*/  VOTEU.ALL UP0, P2 ;  /* 0x00000000003f7886 */ /* 0x000fca0001000000 */
.L_x_695:
        /* <DEDUP_REMOVED lines=15> */
.L_x_696:
        /* <DEDUP_REMOVED lines=9> */
[----:B0----5:R-:W0:Y:S01]  /*1b940*/  LDC.64 R8, c[0x0][0x3f8] ;  /* 0x0000fe00ff087b82 */ /* 0x021e220000000a00 */
[----:B------:R-:W-:Y:S02]  /*1b950*/  ULDC.64 UR4, c[0x0][0xa08] ;  /* 0x0002820000047ab9 */ /* 0x000fe40000000a00 */
[----:B0-----:R-:W-:Y:S01]  /*1b960*/  LOP3.LUT P0, RZ, R8, UR4, RZ, 0xfc, !PT ;  /* 0x0000000408ff7c12 */ /* 0x001fe2000f80fcff */
[----:B------:R-:W-:-:S03]  /*1b970*/  UMOV UR4, 0xffffffff ;  /* 0xffffffff00047882 */ /* 0x000fc60000000000 */
[----:B------:R-:W-:-:S04]  /*1b980*/  LOP3.LUT P0, RZ, R9, UR5, RZ, 0xfc, P0 ;  /* 0x0000000509ff7c12 */ /* 0x000fc8000800fcff */
[----:B------:R-:W-:Y:S01]  /*1b990*/  SEL R5, R0, RZ, !P0 ;  /* 0x000000ff00057207 */ /* 0x000fe20004000000 */
[----:B------:R-:W-:Y:S08]  /*1b9a0*/  BRA.DIV UR4, `(.L_x_697) ;  /* 0x0000003e04d47947 */ /* 0x000ff0000b800000 */
.L_x_805:
[----:B------:R-:W2:Y:S01]  /*1b9b0*/  LDL R3, [R1+0x24] ;  /* 0x0000240001037983 */ /* 0x000ea20000100800 */
[----:B------:R-:W-:Y:S01]  /*1b9c0*/  UMOV UR4, 0xffffffff ;  /* 0xffffffff00047882 */ /* 0x000fe20000000000 */
[----:B------:R-:W-:Y:S01]  /*1b9d0*/  SHF.R.S32.HI R12, RZ, 0x1f, R0 ;  /* 0x0000001fff0c7819 */ /* 0x000fe20000011400 */
[----:B--2---:R-:W-:Y:S01]  /*1b9e0*/  VIADD R3, R3, 0xffffffff ;  /* 0xffffffff03037836 */ /* 0x004fe20000000000 */
[----:B------:R-:W-:Y:S06]  /*1b9f0*/  BRA.DIV UR4, `(.L_x_698) ;  /* 0x0000003e04f47947 */ /* 0x000fec000b800000 */
[----:B------:R-:W-:-:S13]  /*1ba00*/  ELECT P6, URZ, PT ;  /* 0x00000000003f782f */ /* 0x000fda00038c0000 */
.L_x_808:
        /* <DEDUP_REMOVED lines=16> */
[----:B------:R-:W-:Y:S02]  /*1bb10*/  IMAD R10, R0, UR5, R6 ;  /* 0x00000005000a7c24 */ /* 0x000fe4000f8e0206 */
[--C-:B------:R-:W-:Y:S01]  /*1bb20*/  IMAD.MOV.U32 R6, RZ, RZ, R5.reuse ;  /* 0x000000ffff067224 */ /* 0x100fe200078e0005 */
[----:B0-----:R-:W-:-:S03]  /*1bb30*/  SHF.R.S32.HI R7, RZ, 0x1f, R5 ;  /* 0x0000001fff077819 */ /* 0x001fc60000011405 */
[----:B------:R-:W-:-:S05]  /*1bb40*/  IMAD.WIDE.U32 R6, R0, UR4, R6 ;  /* 0x0000000400067c25 */ /* 0x000fca000f8e0006 */
[----:B------:R-:W-:Y:S02]  /*1bb50*/  IADD3 R5, R7, R10, RZ ;  /* 0x0000000a07057210 */ /* 0x000fe40007ffe0ff */
[----:B------:R-:W-:-:S04]  /*1bb60*/  LEA R10, P0, R6, R8, 0x2 ;  /* 0x00000008060a7211 */ /* 0x000fc800078010ff */
[----:B------:R-:W-:-:S05]  /*1bb70*/  LEA.HI.X R11, R6, R9, R5, 0x2, P0 ;  /* 0x00000009060b7211 */ /* 0x000fca00000f1405 */
[----:B------:R0:W5:Y:S04]  /*1bb80*/  LDG.E R5, desc[UR36][R10.64] ;  /* 0x000000240a057981 */ /* 0x000168000c1e1900 */
.L_x_700:
        /* <DEDUP_REMOVED lines=9> */
.L_x_809:
        /* <DEDUP_REMOVED lines=11> */
.L_x_702:
        /* <DEDUP_REMOVED lines=34> */
.L_x_699:
        /* <DEDUP_REMOVED lines=47> */
.L_x_810:
[----:B------:R-:W-:Y:S05]  /*1c1e0*/  BSYNC B0 ;  /* 0x0000000000007941 */ /* 0x000fea0003800000 */
.L_x_703:
[----:B0-----:R-:W2:Y:S01]  /*1c1f0*/  LDL.LU R6, [R1+0x34] ;  /* 0x0000340001067983 */ /* 0x001ea20000300800 */
[----:B------:R-:W-:Y:S01]  /*1c200*/  BSSY B0, `(.L_x_705) ;  /* 0x0000197000007945 */ /* 0x000fe20003800000 */
[----:B--2---:R-:W-:-:S13]  /*1c210*/  ISETP.GE.AND P0, PT, R6, 0x81, PT ;  /* 0x000000810600780c */ /* 0x004fda0003f06270 */
[----:B------:R-:W-:Y:S05]  /*1c220*/  @!P0 BRA `(.L_x_706) ;  /* 0x0000001800508947 */ /* 0x000fea0003800000 */
[----:B------:R-:W2:Y:S01]  /*1c230*/  LDL R6, [R1+0x24] ;  /* 0x0000240001067983 */ /* 0x000ea20000100800 */
[----:B------:R-:W-:Y:S01]  /*1c240*/  IMAD.MOV.U32 R2, RZ, RZ, 0x1 ;  /* 0x00000001ff027424 */ /* 0x000fe200078e00ff */
[----:B------:R-:W-:Y:S01]  /*1c250*/  BSSY B1, `(.L_x_707) ;  /* 0x000008f000017945 */ /* 0x000fe20003800000 */
[----:B--2---:R-:W-:-:S05]  /*1c260*/  IMAD.MOV R13, RZ, RZ, -R6 ;  /* 0x000000ffff0d7224 */ /* 0x004fca00078e0a06 */
[----:B------:R-:W-:-:S05]  /*1c270*/  VIADDMNMX R13, R13, R2, 0xffffffff, !PT ;  /* 0xffffffff0d0d7446 */ /* 0x000fca0007800102 */
[C---:B------:R-:W-:Y:S02]  /*1c280*/  IMAD.IADD R2, R6.reuse, 0x1, R13 ;  /* 0x0000000106027824 */ /* 0x040fe400078e020d */
[----:B------:R-:W-:-:S03]  /*1c290*/  VIADD R6, R6, 0xfffffffe ;  /* 0xfffffffe06067836 */ /* 0x000fc60000000000 */
[----:B------:R-:W-:-:S04]  /*1c2a0*/  LOP3.LUT R2, R2, 0x1, RZ, 0xc0, !PT ;  /* 0x0000000102027812 */ /* 0x000fc800078ec0ff */
[----:B------:R-:W-:-:S13]  /*1c2b0*/  ISETP.NE.U32.AND P0, PT, R2, 0x1, PT ;  /* 0x000000010200780c */ /* 0x000fda0003f05070 */
        /* <DEDUP_REMOVED lines=15> */
[----:B------:R-:W-:Y:S01]  /*1c3b0*/  IMAD.MOV.U32 R2, RZ, RZ, R6 ;  /* 0x000000ffff027224 */ /* 0x000fe200078e0006 */
[----:B------:R-:W-:Y:S01]  /*1c3c0*/  ULDC.64 UR4, c[0x0][0x408] ;  /* 0x0001020000047ab9 */ /* 0x000fe20000000a00 */
[----:B0-----:R-:W-:-:S13]  /*1c3d0*/  ISETP.NE.AND P0, PT, R17, 0x1, PT ;  /* 0x000000011100780c */ /* 0x001fda0003f05270 */
[----:B------:R-:W0:Y:S02]  /*1c3e0*/  @P0 LDC.64 R10, c[0x0][0x420] ;  /* 0x00010800ff0a0b82 */ /* 0x000e240000000a00 */
[----:B0-----:R-:W-:-:S05]  /*1c3f0*/  @P0 IMAD.HI.U32 R10, R6, R10, RZ ;  /* 0x0000000a060a0227 */ /* 0x001fca00078e00ff */
[----:B------:R-:W-:Y:S01]  /*1c400*/  @P0 SHF.R.U32.HI R2, RZ, R11, R10 ;  /* 0x0000000bff020219 */ /* 0x000fe2000001160a */
[----:B------:R-:W-:-:S03]  /*1c410*/  IMAD R10, R12, UR4, RZ ;  /* 0x000000040c0a7c24 */ /* 0x000fc6000f8e02ff */
[----:B------:R-:W-:Y:S01]  /*1c420*/  SHF.R.S32.HI R11, RZ, 0x1f, R2 ;  /* 0x0000001fff0b7819 */ /* 0x000fe20000011402 */
[C---:B------:R-:W-:Y:S02]  /*1c430*/  IMAD R15, R0.reuse, UR5, R10 ;  /* 0x00000005000f7c24 */ /* 0x040fe4000f8e020a */
[--C-:B------:R-:W-:Y:S02]  /*1c440*/  IMAD.MOV.U32 R10, RZ, RZ, R2.reuse ;  /* 0x000000ffff0a7224 */ /* 0x100fe400078e0002 */
[----:B------:R-:W-:Y:S02]  /*1c450*/  IMAD.MOV R2, RZ, RZ, -R2 ;  /* 0x000000ffff027224 */ /* 0x000fe400078e0a02 */
[----:B------:R-:W-:-:S04]  /*1c460*/  IMAD.WIDE.U32 R10, R0, UR4, R10 ;  /* 0x00000004000a7c25 */ /* 0x000fc8000f8e000a */
[----:B------:R-:W-:Y:S01]  /*1c470*/  IMAD.IADD R15, R15, 0x1, R11 ;  /* 0x000000010f0f7824 */ /* 0x000fe200078e020b */
[----:B------:R-:W-:Y:S01]  /*1c480*/  LEA R8, P0, R10, R8, 0x2 ;  /* 0x000000080a087211 */ /* 0x000fe200078010ff */
[----:B------:R-:W-:-:S03]  /*1c490*/  IMAD R6, R17, R2, R6 ;  /* 0x0000000211067224 */ /* 0x000fc600078e0206 */
[----:B------:R-:W-:-:S05]  /*1c4a0*/  LEA.HI.X R9, R10, R9, R15, 0x2, P0 ;  /* 0x000000090a097211 */ /* 0x000fca00000f140f */
[----:B------:R0:W5:Y:S04]  /*1c4b0*/  LDG.E R2, desc[UR36][R8.64] ;  /* 0x0000002408027981 */ /* 0x000168000c1e1900 */
.L_x_711:
[----:B0-----:R-:W0:Y:S01]  /*1c4c0*/  S2R R9, SR_CgaCtaId ;  /* 0x0000000000097919 */ /* 0x001e220000008800 */
[----:B------:R-:W-:-:S04]  /*1c4d0*/  MOV R8, 0x400 ;  /* 0x0000040000087802 */ /* 0x000fc80000000f00 */
[----:B0-----:R-:W-:Y:S02]  /*1c4e0*/  LEA R8, R9, R8, 0x18 ;  /* 0x0000000809087211 */ /* 0x001fe400078ec0ff */
[----:B------:R-:W-:-:S03]  /*1c4f0*/  SHF.L.U32 R9, R14, 0x1f, RZ ;  /* 0x0000001f0e097819 */ /* 0x000fc600000006ff */
[----:B------:R-:W-:-:S04]  /*1c500*/  IMAD R8, R7, 0x8, R8 ;  /* 0x0000000807087824 */ /* 0x000fc800078e0208 */
[----:B------:R-:W0:Y:S02]  /*1c510*/  SYNCS.PHASECHK.TRANS64.TRYWAIT P0, [R8+URZ+0x34840], R9 ;  /* 0x03484009080075a7 */ /* 0x000e24000800017f */
[----:B0-----:R-:W-:Y:S05]  /*1c520*/  @!P0 BRA `(.L_x_712) ;  /* 0x00000034007c8947 */ /* 0x001fea0003800000 */
.L_x_811:
        /* <DEDUP_REMOVED lines=11> */
.L_x_713:
        /* <DEDUP_REMOVED lines=37> */
.L_x_812:
[----:B------:R-:W-:Y:S05]  /*1c830*/  @P1 BRA `(.L_x_715) ;  /* 0x0000000000301947 */ /* 0x000fea0003800000 */
[----:B------:R-:W2:Y:S01]  /*1c840*/  LDL R10, [R1] ;  /* 0x00000000010a7983 */ /* 0x000ea20000100800 */
[----:B------:R-:W-:Y:S01]  /*1c850*/  MOV R11, 0x400 ;  /* 0x00000400000b7802 */ /* 0x000fe20000000f00 */
[----:B------:R-:W1:Y:S01]  /*1c860*/  S2R R17, SR_TID.X ;  /* 0x0000000000117919 */ /* 0x000e620000002100 */
[----:B------:R-:W3:Y:S01]  /*1c870*/  S2R R15, SR_CgaCtaId ;  /* 0x00000000000f7919 */ /* 0x000ee20000008800 */
[----:B0-----:R-:W-:Y:S01]  /*1c880*/  IMAD.MOV.U32 R9, RZ, RZ, 0x8000 ;  /* 0x00008000ff097424 */ /* 0x001fe200078e00ff */
[----:B-1----:R-:W-:-:S04]  /*1c890*/  LOP3.LUT R17, R17, 0x1f, RZ, 0xc0, !PT ;  /* 0x0000001f11117812 */ /* 0x002fc800078ec0ff */
[----:B------:R-:W-:Y:S02]  /*1c8a0*/  ISETP.NE.AND P0, PT, R17, RZ, PT ;  /* 0x000000ff1100720c */ /* 0x000fe40003f05270 */
[----:B---3--:R-:W-:-:S05]  /*1c8b0*/  LEA R11, R15, R11, 0x18 ;  /* 0x0000000b0f0b7211 */ /* 0x008fca00078ec0ff */
[----:B--2---:R-:W-:-:S04]  /*1c8c0*/  IMAD R8, R10, 0x8, R11 ;  /* 0x000000080a087824 */ /* 0x004fc800078e020b */
[----:B------:R1:W-:Y:S02]  /*1c8d0*/  SYNCS.ARRIVE.TRANS64 RZ, [R8+URZ+0x34850], R9 ;  /* 0x0348500908ff79a7 */ /* 0x0003e4000800003f */
[----:B------:R-:W-:Y:S05]  /*1c8e0*/  @!P0 BRA `(.L_x_715) ;  /* 0x0000000000048947 */ /* 0x000fea0003800000 */
[----:B------:R-:W-:Y:S01]  /*1c8f0*/  BPT.TRAP 0x1 ;  /* 0x000000040000795c */ /* 0x000fe20000300000 */
.L_x_715:
        /* <DEDUP_REMOVED lines=31> */
.L_x_710:
[----:B------:R-:W-:Y:S05]  /*1caf0*/  BSYNC B2 ;  /* 0x0000000000027941 */ /* 0x000fea0003800000 */
.L_x_709:
[----:B------:R-:W2:Y:S04]  /*1cb00*/  LDL.LU R2, [R1+0x24] ;  /* 0x0000240001027983 */ /* 0x000ea80000300800 */
[----:B------:R0:W-:Y:S04]  /*1cb10*/  STL [R1], R7 ;  /* 0x0000000701007387 */ /* 0x0001e80000100800 */
[----:B------:R0:W-:Y:S02]  /*1cb20*/  STL [R1+0xc], R14 ;  /* 0x00000c0e01007387 */ /* 0x0001e40000100800 */
[----:B0-2---:R-:W-:-:S07]  /*1cb30*/  VIADD R6, R2, 0xfffffffd ;  /* 0xfffffffd02067836 */ /* 0x005fce0000000000 */
.L_x_708:
[----:B------:R-:W-:Y:S05]  /*1cb40*/  BSYNC B1 ;  /* 0x0000000000017941 */ /* 0x000fea0003800000 */
.L_x_707:
[----:B------:R-:W-:-:S05]  /*1cb50*/  IMAD.MOV R2, RZ, RZ, -R13 ;  /* 0x000000ffff027224 */ /* 0x000fca00078e0a0d */
[----:B------:R-:W-:-:S13]  /*1cb60*/  ISETP.NE.AND P0, PT, R3, R2, PT ;  /* 0x000000020300720c */ /* 0x000fda0003f05270 */
[----:B------:R-:W-:Y:S05]  /*1cb70*/  @!P0 BRA `(.L_x_706) ;  /* 0x0000000c00fc8947 */ /* 0x000fea0003800000 */
[----:B------:R-:W-:-:S07]  /*1cb80*/  IMAD.MOV.U32 R10, RZ, RZ, R5 ;  /* 0x000000ffff0a7224 */ /* 0x000fce00078e0005 */
.L_x_730:
[----:B------:R-:W2:Y:S04]  /*1cb90*/  LDL R3, [R1] ;  /* 0x0000000001037983 */ /* 0x000ea80000100800 */
[----:B------:R-:W3:Y:S01]  /*1cba0*/  LDL R2, [R1+0xc] ;  /* 0x00000c0001027983 */ /* 0x000ee20000100800 */
[----:B------:R-:W-:Y:S05]  /*1cbb0*/  YIELD ;  /* 0x0000000000007946 */ /* 0x000fea0003800000 */
[----:B------:R-:W-:Y:S01]  /*1cbc0*/  BSSY B1, `(.L_x_716) ;  /* 0x000007a000017945 */ /* 0x000fe20003800000 */
[----:B--2---:R-:W-:-:S05]  /*1cbd0*/  VIADD R7, R3, 0x1 ;  /* 0x0000000103077836 */ /* 0x004fca0000000000 */
        /* <DEDUP_REMOVED lines=12> */
[----:B0-----:R-:W-:-:S13]  /*1cca0*/  ISETP.NE.AND P0, PT, R10, 0x1, PT ;  /* 0x000000010a00780c */ /* 0x001fda0003f05270 */
[----:B------:R-:W0:Y:S02]  /*1ccb0*/  @P0 LDC.64 R2, c[0x0][0x420] ;  /* 0x00010800ff020b82 */ /* 0x000e240000000a00 */
[----:B0-----:R-:W-:-:S04]  /*1ccc0*/  @P0 IMAD.HI.U32 R9, R6, R2, RZ ;  /* 0x0000000206090227 */ /* 0x001fc800078e00ff */
[----:B------:R-:W-:Y:S01]  /*1ccd0*/  IMAD.MOV.U32 R2, RZ, RZ, R6 ;  /* 0x000000ffff027224 */ /* 0x000fe200078e0006 */
[----:B------:R-:W-:-:S04]  /*1cce0*/  @P0 SHF.R.U32.HI R2, RZ, R3, R9 ;  /* 0x00000003ff020219 */ /* 0x000fc80000011609 */
[--C-:B------:R-:W-:Y:S01]  /*1ccf0*/  SHF.R.S32.HI R3, RZ, 0x1f, R2.reuse ;  /* 0x0000001fff037819 */ /* 0x100fe20000011402 */
[----:B------:R-:W-:-:S04]  /*1cd00*/  IMAD.MOV R9, RZ, RZ, -R2 ;  /* 0x000000ffff097224 */ /* 0x000fc800078e0a02 */
[----:B------:R-:W-:Y:S02]  /*1cd10*/  IMAD R9, R10, R9, R6 ;  /* 0x000000090a097224 */ /* 0x000fe400078e0206 */
[----:B------:R-:W-:Y:S02]  /*1cd20*/  IMAD R10, R12, UR6, RZ ;  /* 0x000000060c0a7c24 */ /* 0x000fe4000f8e02ff */
[----:B------:R-:W-:-:S04]  /*1cd30*/  IMAD.WIDE.U32 R2, R0, UR6, R2 ;  /* 0x0000000600027c25 */ /* 0x000fc8000f8e0002 */
[----:B------:R-:W-:-:S04]  /*1cd40*/  IMAD R10, R0, UR7, R10 ;  /* 0x00000007000a7c24 */ /* 0x000fc8000f8e020a */
[----:B------:R-:W-:Y:S01]  /*1cd50*/  IMAD.IADD R3, R10, 0x1, R3 ;  /* 0x000000010a037824 */ /* 0x000fe200078e0203 */
[----:B------:R-:W-:-:S04]  /*1cd60*/  LEA R10, P0, R2, UR4, 0x2 ;  /* 0x00000004020a7c11 */ /* 0x000fc8000f8010ff */
[----:B------:R-:W-:-:S05]  /*1cd70*/  LEA.HI.X R11, R2, UR5, R3, 0x2, P0 ;  /* 0x00000005020b7c11 */ /* 0x000fca00080f1403 */
[----:B------:R0:W5:Y:S04]  /*1cd80*/  LDG.E R10, desc[UR36][R10.64] ;  /* 0x000000240a0a7981 */ /* 0x000168000c1e1900 */
.L_x_718:
[----:B------:R-:W1:Y:S01]  /*1cd90*/  S2R R3, SR_CgaCtaId ;  /* 0x0000000000037919 */ /* 0x000e620000008800 */
[----:B------:R-:W-:-:S04]  /*1cda0*/  MOV R2, 0x400 ;  /* 0x0000040000027802 */ /* 0x000fc80000000f00 */
[----:B-1----:R-:W-:Y:S02]  /*1cdb0*/  LEA R2, R3, R2, 0x18 ;  /* 0x0000000203027211 */ /* 0x002fe400078ec0ff */
[----:B------:R-:W-:-:S03]  /*1cdc0*/  SHF.L.U32 R3, R8, 0x1f, RZ ;  /* 0x0000001f08037819 */ /* 0x000fc600000006ff */
[----:B------:R-:W-:-:S04]  /*1cdd0*/  IMAD R2, R7, 0x8, R2 ;  /* 0x0000000807027824 */ /* 0x000fc800078e0202 */
[----:B------:R-:W1:Y:S02]  /*1cde0*/  SYNCS.PHASECHK.TRANS64.TRYWAIT P0, [R2+URZ+0x34840], R3 ;  /* 0x03484003020075a7 */ /* 0x000e64000800017f */
[----:B-1----:R-:W-:Y:S05]  /*1cdf0*/  @!P0 BRA `(.L_x_719) ;  /* 0x0000002c00708947 */ /* 0x002fea0003800000 */
.L_x_813:
        /* <DEDUP_REMOVED lines=11> */
.L_x_720:
[----:B------:R-:W2:Y:S04]  /*1ceb0*/  LDL R15, [R1+0x8] ;  /* 0x00000800010f7983 */ /* 0x000ea80000100800 */
[----:B------:R-:W3:Y:S01]  /*1cec0*/  LDL.LU R14, [R1+0xc] ;  /* 0x00000c00010e7983 */ /* 0x000ee20000300800 */
[----:B-1----:R-:W-:-:S03]  /*1ced0*/  MOV R3, 0x400 ;  /* 0x0000040000037802 */ /* 0x002fc60000000f00 */
        /* <DEDUP_REMOVED lines=23> */
[----:B---3--:R-:W-:Y:S02]  /*1d050*/  SHF.L.U32 R2, R14, 0x1f, RZ ;  /* 0x0000001f0e027819 */ /* 0x008fe400000006ff */
[----:B----4-:R-:W-:-:S06]  /*1d060*/  LEA R3, R11, R3, 0x3 ;  /* 0x000000030b037211 */ /* 0x010fcc00078e18ff */
        /* <DEDUP_REMOVED lines=9> */
.L_x_814:
        /* <DEDUP_REMOVED lines=8> */
.L_x_722:
        /* <DEDUP_REMOVED lines=30> */
.L_x_717:
[----:B------:R-:W-:Y:S05]  /*1d360*/  BSYNC B1 ;  /* 0x0000000000017941 */ /* 0x000fea0003800000 */
.L_x_716:
        /* <DEDUP_REMOVED lines=16> */
[----:B-1----:R-:W-:-:S13]  /*1d470*/  ISETP.NE.AND P0, PT, R11, 0x1, PT ;  /* 0x000000010b00780c */ /* 0x002fda0003f05270 */
[----:B------:R-:W1:Y:S02]  /*1d480*/  @P0 LDC.64 R2, c[0x0][0x420] ;  /* 0x00010800ff020b82 */ /* 0x000e640000000a00 */
[----:B-1----:R-:W-:-:S04]  /*1d490*/  @P0 IMAD.HI.U32 R10, R9, R2, RZ ;  /* 0x00000002090a0227 */ /* 0x002fc800078e00ff */
        /* <DEDUP_REMOVED lines=12> */
.L_x_725:
[----:B------:R-:W2:Y:S01]  /*1d560*/  S2R R3, SR_CgaCtaId ;  /* 0x0000000000037919 */ /* 0x000ea20000008800 */
[----:B------:R-:W-:-:S04]  /*1d570*/  MOV R2, 0x400 ;  /* 0x0000040000027802 */ /* 0x000fc80000000f00 */
[----:B--2---:R-:W-:Y:S02]  /*1d580*/  LEA R2, R3, R2, 0x18 ;  /* 0x0000000203027211 */ /* 0x004fe400078ec0ff */
[----:B------:R-:W-:-:S03]  /*1d590*/  SHF.L.U32 R3, R13, 0x1f, RZ ;  /* 0x0000001f0d037819 */ /* 0x000fc600000006ff */
[----:B------:R-:W-:-:S04]  /*1d5a0*/  IMAD R2, R14, 0x8, R2 ;  /* 0x000000080e027824 */ /* 0x000fc800078e0202 */
[----:B------:R-:W2:Y:S02]  /*1d5b0*/  SYNCS.PHASECHK.TRANS64.TRYWAIT P0, [R2+URZ+0x34840], R3 ;  /* 0x03484003020075a7 */ /* 0x000ea4000800017f */
[----:B--2---:R-:W-:Y:S05]  /*1d5c0*/  @!P0 BRA `(.L_x_726) ;  /* 0x0000002400a48947 */ /* 0x004fea0003800000 */
.L_x_815:
        /* <DEDUP_REMOVED lines=11> */
.L_x_727:
        /* <DEDUP_REMOVED lines=29> */
[----:B------:R-:W-:Y:S01]  /*1d850*/  IMAD R2, R7, 0x8, R2 ;  /* 0x0000000807027824 */ /* 0x000fe200078e0202 */
        /* <DEDUP_REMOVED lines=8> */
.L_x_816:
        /* <DEDUP_REMOVED lines=8> */
.L_x_729:
        /* <DEDUP_REMOVED lines=29> */
.L_x_724:
[----:B------:R-:W-:Y:S05]  /*1db30*/  BSYNC B1 ;  /* 0x0000000000017941 */ /* 0x000fea0003800000 */
.L_x_723:
[C---:B------:R-:W-:Y:S01]  /*1db40*/  ISETP.GT.AND P0, PT, R6.reuse, 0x1, PT ;  /* 0x000000010600780c */ /* 0x040fe20003f04270 */
[----:B------:R-:W-:-:S12]  /*1db50*/  VIADD R6, R6, 0xfffffffe ;  /* 0xfffffffe06067836 */ /* 0x000fd80000000000 */
[----:B------:R-:W-:Y:S05]  /*1db60*/  @P0 BRA `(.L_x_730) ;  /* 0xfffffff000080947 */ /* 0x000fea000383ffff */
.L_x_706:
[----:B------:R-:W-:Y:S05]  /*1db70*/  BSYNC B0 ;  /* 0x0000000000007941 */ /* 0x000fea0003800000 */
.L_x_705:
[----:B------:R-:W1:Y:S01]  /*1db80*/  S2R R2, SR_TID.X ;  /* 0x0000000000027919 */ /* 0x000e620000002100 */
[----:B------:R-:W-:Y:S01]  /*1db90*/  BSSY B0, `(.L_x_731) ;  /* 0x0000010000007945 */ /* 0x000fe20003800000 */
[----:B-1----:R-:W-:-:S04]  /*1dba0*/  LOP3.LUT R2, R2, 0x1f, RZ, 0xc0, !PT ;  /* 0x0000001f02027812 */ /* 0x002fc800078ec0ff */
[----:B------:R-:W-:-:S13]  /*1dbb0*/  ISETP.NE.AND P0, PT, R2, RZ, PT ;  /* 0x000000ff0200720c */ /* 0x000fda0003f05270 */
[----:B------:R-:W-:Y:S05]  /*1dbc0*/  @P0 BRA `(.L_x_732) ;  /* 0x0000000000300947 */ /* 0x000fea0003800000 */
[----:B------:R-:W1:Y:S01]  /*1dbd0*/  S2R R3, SR_LANEID ;  /* 0x0000000000037919 */ /* 0x000e620000000000 */
[----:B------:R-:W-:Y:S02]  /*1dbe0*/  VOTEU.ANY UR4, UPT, PT ;  /* 0x0000000000047886 */ /* 0x000fe400038e0100 */
[----:B------:R-:W1:Y:S08]  /*1dbf0*/  FLO.U32 R0, UR4 ;  /* 0x0000000400007d00 */ /* 0x000e7000080e0000 */
[----:B------:R-:W2:Y:S01]  /*1dc00*/  POPC R7, UR4 ;  /* 0x0000000400077d09 */ /* 0x000ea20008000000 */
[----:B-1----:R-:W-:-:S02]  /*1dc10*/  ISETP.EQ.U32.AND P0, PT, R0, R3, PT ;  /* 0x000000030000720c */ /* 0x002fc40003f02070 */
[----:B------:R-:W2:Y:S11]  /*1dc20*/  LDC.64 R2, c[0x0][0xc38] ;  /* 0x00030e00ff027b82 */ /* 0x000eb60000000a00 */
[----:B--2---:R-:W2:Y:S01]  /*1dc30*/  @P0 ATOMG.E.ADD.STRONG.GPU PT, R3, desc[UR36][R2.64], R7 ;  /* 0x00000007020309a8 */ /* 0x004ea200081ee1e4 */
[----:B------:R-:W1:Y:S02]  /*1dc40*/  S2R R6, SR_LTMASK ;  /* 0x0000000000067919 */ /* 0x000e640000003900 */
[----:B-1----:R-:W-:-:S04]  /*1dc50*/  LOP3.LUT R6, R6, UR4, RZ, 0xc0, !PT ;  /* 0x0000000406067c12 */ /* 0x002fc8000f8ec0ff */
[----:B------:R-:W1:Y:S01]  /*1dc60*/  POPC R9, R6 ;  /* 0x0000000600097309 */ /* 0x000e620000000000 */
[----:B--2---:R-:W1:Y:S02]  /*1dc70*/  SHFL.IDX PT, R0, R3, R0, 0x1f ;  /* 0x00001f0003007589 */ /* 0x004e6400000e0000 */
[----:B-1----:R-:W-:-:S07]  /*1dc80*/  IADD3 R16, R0, UR40, R9 ;  /* 0x0000002800107c10 */ /* 0x002fce000fffe009 */
.L_x_732:
[----:B------:R-:W-:Y:S05]  /*1dc90*/  BSYNC B0 ;  /* 0x0000000000007941 */ /* 0x000fea0003800000 */
.L_x_731:
[----:B------:R-:W-:Y:S04]  /*1dca0*/  BSSY B0, `(.L_x_733) ;  /* 0x0000032000007945 */ /* 0x000fe80003800000 */
[----:B------:R-:W-:Y:S05]  /*1dcb0*/  @!P6 BRA `(.L_x_734) ;  /* 0x0000000000c0e947 */ /* 0x000fea0003800000 */
[----:B------:R-:W2:Y:S01]  /*1dcc0*/  LDL R2, [R1] ;  /* 0x0000000001027983 */ /* 0x000ea20000100800 */
[----:B------:R-:W-:-:S03]  /*1dcd0*/  MOV R3, 0x400 ;  /* 0x0000040000037802 */ /* 0x000fc60000000f00 */
[----:B------:R-:W3:Y:S01]  /*1dce0*/  LDL R0, [R1+0xc] ;  /* 0x00000c0001007983 */ /* 0x000ee20000100800 */
[----:B------:R-:W1:Y:S02]  /*1dcf0*/  S2R R6, SR_CgaCtaId ;  /* 0x0000000000067919 */ /* 0x000e640000008800 */
[----:B-1----:R-:W-:-:S04]  /*1dd00*/  LEA R3, R6, R3, 0x18 ;  /* 0x0000000306037211 */ /* 0x002fc800078ec0ff */
[----:B--2---:R-:W-:Y:S02]  /*1dd10*/  LEA R3, R2, R3, 0x3 ;  /* 0x0000000302037211 */ /* 0x004fe400078e18ff */
[----:B---3--:R-:W-:-:S04]  /*1dd20*/  SHF.L.U32 R0, R0, 0x1f, RZ ;  /* 0x0000001f00007819 */ /* 0x008fc800000006ff */
[----:B------:R-:W1:Y:S02]  /*1dd30*/  SYNCS.PHASECHK.TRANS64.TRYWAIT P0, [R3+URZ+0x34860], R0 ;  /* 0x03486000030075a7 */ /* 0x000e64000800017f */
[----:B-1----:R-:W-:Y:S05]  /*1dd40*/  @!P0 BRA `(.L_x_735) ;  /* 0x0000001c00ec8947 */ /* 0x002fea0003800000 */
.L_x_817:
        /* <DEDUP_REMOVED lines=11> */
.L_x_736:
        /* <DEDUP_REMOVED lines=28> */
.L_x_734:
[----:B------:R-:W-:Y:S05]  /*1dfc0*/  BSYNC B0 ;  /* 0x0000000000007941 */ /* 0x000fea0003800000 */
.L_x_733:
        /* <DEDUP_REMOVED lines=9> */
.L_x_690:
[----:B------:R-:W-:Y:S05]  /*1e060*/  BSYNC B6 ;  /* 0x0000000000067941 */ /* 0x000fea0003800000 */
.L_x_688:
[----:B------:R-:W-:-:S03]  /*1e070*/  UMOV UR4, 0xffffffff ;  /* 0xffffffff00047882 */ /* 0x000fc60000000000 */
[----:B------:R-:W-:Y:S05]  /*1e080*/  BRA.DIV UR4, `(.L_x_737) ;  /* 0x0000001e04307947 */ /* 0x000fea000b800000 */
[----:B------:R2:W3:Y:S04]  /*1e090*/  SHFL.IDX PT, R4, R16, RZ, 0x1f ;  /* 0x00001fff10047589 */ /* 0x0004e800000e0000 */
[----:B------:R2:W4:Y:S02]  /*1e0a0*/  SHFL.IDX PT, R6, R16, 0x1, 0x1f ;  /* 0x00201f0010067f89 */ /* 0x00052400000e0000 */
.L_x_821:
[----:B0----5:R-:W0:Y:S01]  /*1e0b0*/  S2R R8, SR_TID.X ;  /* 0x0000000000087919 */ /* 0x021e220000002100 */
[----:B------:R-:W-:Y:S01]  /*1e0c0*/  ULDC UR4, c[0x0][0xc14] ;  /* 0x0003050000047ab9 */ /* 0x000fe20000000800 */
[----:B------:R-:W-:Y:S01]  /*1e0d0*/  BSSY B0, `(.L_x_738) ;  /* 0x000000b000007945 */ /* 0x000fe20003800000 */
[----:B-1----:R-:W-:Y:S02]  /*1e0e0*/  IMAD.U32 R0, RZ, RZ, UR4 ;  /* 0x00000004ff007e24 */ /* 0x002fe4000f8e00ff */
[----:B------:R-:W-:Y:S01]  /*1e0f0*/  IMAD.MOV.U32 R17, RZ, RZ, RZ ;  /* 0x000000ffff117224 */ /* 0x000fe200078e00ff */
[----:B0-----:R-:W-:-:S04]  /*1e100*/  LOP3.LUT R8, R8, 0x1f, RZ, 0xc0, !PT ;  /* 0x0000001f08087812 */ /* 0x001fc800078ec0ff */
[C---:B------:R-:W-:Y:S01]  /*1e110*/  ISETP.NE.AND P0, PT, R8.reuse, 0x1f, PT ;  /* 0x0000001f0800780c */ /* 0x040fe20003f05270 */
[----:B------:R-:W-:-:S05]  /*1e120*/  IMAD.IADD R5, R8, 0x1, R19 ;  /* 0x0000000108057824 */ /* 0x000fca00078e0213 */
[----:B------:R-:W-:-:S13]  /*1e130*/  ISETP.GE.OR P0, PT, R5, R0, !P0 ;  /* 0x000000000500720c */ /* 0x000fda0004706670 */
[----:B------:R-:W-:Y:S05]  /*1e140*/  @P0 BRA `(.L_x_739) ;  /* 0x00000000000c0947 */ /* 0x000fea0003800000 */
[----:B------:R-:W0:Y:S02]  /*1e150*/  LDC.64 R2, c[0x0][0xc58] ;  /* 0x00031600ff027b82 */ /* 0x000e240000000a00 */
[----:B0-----:R-:W-:-:S05]  /*1e160*/  IMAD.WIDE R2, R5, 0x4, R2 ;  /* 0x0000000405027825 */ /* 0x001fca00078e0202 */
[----:B------:R0:W5:Y:S02]  /*1e170*/  LDG.E R17, desc[UR36][R2.64] ;  /* 0x0000002402117981 */ /* 0x000164000c1e1900 */
.L_x_739:
[----:B------:R-:W-:Y:S05]  /*1e180*/  BSYNC B0 ;  /* 0x0000000000007941 */ /* 0x000fea0003800000 */
.L_x_738:
        /* <DEDUP_REMOVED lines=8> */
[----:B------:R-:W1:Y:S02]  /*1e210*/  SHFL.UP PT, R14, R13, 0x2, RZ ;  /* 0x044000000d0e7989 */ /* 0x000e6400000e00ff */
[----:B-1----:R-:W-:Y:S02]  /*1e220*/  SEL R14, R14, RZ, P1 ;  /* 0x000000ff0e0e7207 */ /* 0x002fe40000800000 */
[----:B------:R-:W-:-:S03]  /*1e230*/  ISETP.GE.U32.AND P1, PT, R8, 0x8, PT ;  /* 0x000000080800780c */ /* 0x000fc60003f26070 */
[----:B0-----:R-:W-:-:S05]  /*1e240*/  IMAD.IADD R3, R13, 0x1, R14 ;  /* 0x000000010d037824 */ /* 0x001fca00078e020e */
        /* <DEDUP_REMOVED lines=11> */
.L_x_829:
[----:B------:R-:W-:Y:S02]  /*1e300*/  ULDC UR4, c[0x0][0xc10] ;  /* 0x0003040000047ab9 */ /* 0x000fe40000000800 */
[----:B--2---:R-:W-:-:S04]  /*1e310*/  IMAD.U32 R16, RZ, RZ, UR4 ;  /* 0x00000004ff107e24 */ /* 0x004fc8000f8e00ff */
[----:B-1----:R-:W-:-:S04]  /*1e320*/  IMAD R3, R14, R16, RZ ;  /* 0x000000100e037224 */ /* 0x002fc800078e02ff */
[----:B----4-:R-:W-:-:S05]  /*1e330*/  IMAD.IADD R6, R6, 0x1, R3 ;  /* 0x0000000106067824 */ /* 0x010fca00078e0203 */
[----:B---3--:R-:W-:-:S13]  /*1e340*/  ISETP.GT.AND P0, PT, R6, R4, PT ;  /* 0x000000040600720c */ /* 0x008fda0003f04270 */
[----:B------:R-:W-:Y:S05]  /*1e350*/  @P0 BRA `(.L_x_741) ;  /* 0x0000000000b40947 */ /* 0x000fea0003800000 */
[----:B------:R-:W1:Y:S02]  /*1e360*/  LDC R0, c[0x0][0xc14] ;  /* 0x00030500ff007b82 */ /* 0x000e640000000800 */
.L_x_746:
[----:B------:R-:W-:-:S05]  /*1e370*/  VIADD R19, R19, 0x1f ;  /* 0x0000001f13137836 */ /* 0x000fca0000000000 */
[----:B-1----:R-:W-:-:S13]  /*1e380*/  ISETP.GE.AND P0, PT, R19, R0, PT ;  /* 0x000000001300720c */ /* 0x002fda0003f06270 */
[----:B------:R-:W-:Y:S05]  /*1e390*/  @P0 BRA `(.L_x_742) ;  /* 0x00000004005c0947 */ /* 0x000fea0003800000 */
[----:B------:R-:W1:Y:S01]  /*1e3a0*/  S2R R8, SR_TID.X ;  /* 0x0000000000087919 */ /* 0x000e620000002100 */
[----:B------:R-:W-:Y:S01]  /*1e3b0*/  BSSY B0, `(.L_x_743) ;  /* 0x000000a000007945 */ /* 0x000fe20003800000 */
[----:B------:R-:W-:Y:S01]  /*1e3c0*/  IMAD.MOV.U32 R17, RZ, RZ, RZ ;  /* 0x000000ffff117224 */ /* 0x000fe200078e00ff */
[----:B-1----:R-:W-:-:S04]  /*1e3d0*/  LOP3.LUT R8, R8, 0x1f, RZ, 0xc0, !PT ;  /* 0x0000001f08087812 */ /* 0x002fc800078ec0ff */
[C---:B------:R-:W-:Y:S01]  /*1e3e0*/  ISETP.NE.AND P1, PT, R8.reuse, 0x1f, PT ;  /* 0x0000001f0800780c */ /* 0x040fe20003f25270 */
[----:B------:R-:W-:-:S05]  /*1e3f0*/  IMAD.IADD R5, R8, 0x1, R19 ;  /* 0x0000000108057824 */ /* 0x000fca00078e0213 */
[----:B------:R-:W-:-:S13]  /*1e400*/  ISETP.GE.OR P0, PT, R5, R0, !P1 ;  /* 0x000000000500720c */ /* 0x000fda0004f06670 */
[----:B------:R-:W-:Y:S05]  /*1e410*/  @P0 BRA `(.L_x_744) ;  /* 0x00000000000c0947 */ /* 0x000fea0003800000 */
[----:B0-----:R-:W0:Y:S02]  /*1e420*/  LDC.64 R2, c[0x0][0xc58] ;  /* 0x00031600ff027b82 */ /* 0x001e240000000a00 */
[----:B0-----:R-:W-:-:S05]  /*1e430*/  IMAD.WIDE R2, R5, 0x4, R2 ;  /* 0x0000000405027825 */ /* 0x001fca00078e0202 */
[----:B------:R1:W5:Y:S02]  /*1e440*/  LDG.E R17, desc[UR36][R2.64] ;  /* 0x0000002402117981 */ /* 0x000364000c1e1900 */
.L_x_744:
[----:B------:R-:W-:Y:S05]  /*1e450*/  BSYNC B0 ;  /* 0x0000000000007941 */ /* 0x000fea0003800000 */
.L_x_743:
[----:B------:R-:W-:-:S03]  /*1e460*/  UMOV UR4, 0xffffffff ;  /* 0xffffffff00047882 */ /* 0x000fc60000000000 */
[----:B------:R-:W-:Y:S05]  /*1e470*/  BRA.DIV UR4, `(.L_x_745) ;  /* 0x0000001e04507947 */ /* 0x000fea000b800000 */
[----:B-----5:R-:W2:Y:S01]  /*1e480*/  SHFL.UP PT, R14, R17, 0x1, RZ ;  /* 0x04200000110e7989 */ /* 0x020ea200000e00ff */
[C---:B------:R-:W-:Y:S02]  /*1e490*/  ISETP.NE.AND P0, PT, R8.reuse, RZ, PT ;  /* 0x000000ff0800720c */ /* 0x040fe40003f05270 */
[----:B------:R-:W-:Y:S02]  /*1e4a0*/  ISETP.GE.U32.AND P1, PT, R8, 0x2, PT ;  /* 0x000000020800780c */ /* 0x000fe40003f26070 */
[----:B--2---:R-:W-:Y:S02]  /*1e4b0*/  SEL R14, R14, RZ, P0 ;  /* 0x000000ff0e0e7207 */ /* 0x004fe40000000000 */
[----:B------:R-:W-:-:S03]  /*1e4c0*/  ISETP.GE.U32.AND P0, PT, R8, 0x4, PT ;  /* 0x000000040800780c */ /* 0x000fc60003f06070 */
[----:B------:R-:W-:-:S05]  /*1e4d0*/  IMAD.IADD R13, R17, 0x1, R14 ;  /* 0x00000001110d7824 */ /* 0x000fca00078e020e */
[----:B------:R-:W2:Y:S02]  /*1e4e0*/  SHFL.UP PT, R14, R13, 0x2, RZ ;  /* 0x044000000d0e7989 */ /* 0x000ea400000e00ff */
[----:B--2---:R-:W-:Y:S02]  /*1e4f0*/  SEL R14, R14, RZ, P1 ;  /* 0x000000ff0e0e7207 */ /* 0x004fe40000800000 */
[----:B------:R-:W-:Y:S02]  /*1e500*/  ISETP.GE.U32.AND P1, PT, R8, 0x8, PT ;  /* 0x000000080800780c */ /* 0x000fe40003f26070 */
[----:B-1----:R-:W-:-:S05]  /*1e510*/  IADD3 R3, R13, R14, RZ ;  /* 0x0000000e0d037210 */ /* 0x002fca0007ffe0ff */
[----:B------:R-:W1:Y:S02]  /*1e520*/  SHFL.UP PT, R14, R3, 0x4, RZ ;  /* 0x04800000030e7989 */ /* 0x000e6400000e00ff */
[----:B-1----:R-:W-:Y:S02]  /*1e530*/  SEL R14, R14, RZ, P0 ;  /* 0x000000ff0e0e7207 */ /* 0x002fe40000000000 */
[----:B------:R-:W-:-:S03]  /*1e540*/  ISETP.GE.U32.AND P0, PT, R8, 0x10, PT ;  /* 0x000000100800780c */ /* 0x000fc60003f06070 */
[----:B------:R-:W-:-:S05]  /*1e550*/  IMAD.IADD R5, R3, 0x1, R14 ;  /* 0x0000000103057824 */ /* 0x000fca00078e020e */
[----:B------:R-:W1:Y:S02]  /*1e560*/  SHFL.UP PT, R14, R5, 0x8, RZ ;  /* 0x05000000050e7989 */ /* 0x000e6400000e00ff */
[----:B-1----:R-:W-:-:S05]  /*1e570*/  SEL R14, R14, RZ, P1 ;  /* 0x000000ff0e0e7207 */ /* 0x002fca0000800000 */
[----:B------:R-:W-:-:S05]  /*1e580*/  IMAD.IADD R7, R5, 0x1, R14 ;  /* 0x0000000105077824 */ /* 0x000fca00078e020e */
[----:B------:R-:W0:Y:S02]  /*1e590*/  SHFL.UP PT, R14, R7, 0x10, RZ ;  /* 0x06000000070e7989 */ /* 0x000e2400000e00ff */
[----:B0-----:R-:W-:-:S05]  /*1e5a0*/  SEL R2, R14, RZ, P0 ;  /* 0x000000ff0e027207 */ /* 0x001fca0000000000 */
[----:B------:R-:W-:-:S05]  /*1e5b0*/  IMAD.IADD R2, R7, 0x1, R2 ;  /* 0x0000000107027824 */ /* 0x000fca00078e0202 */
[----:B------:R0:W1:Y:S02]  /*1e5c0*/  SHFL.IDX PT, R14, R2, 0x1f, 0x1f ;  /* 0x03e01f00020e7f89 */ /* 0x00006400000e0000 */
.L_x_837:
[----:B------:R-:W-:Y:S02]  /*1e5d0*/  ULDC UR4, c[0x0][0xc10] ;  /* 0x0003040000047ab9 */ /* 0x000fe40000000800 */
[----:B------:R-:W-:-:S04]  /*1e5e0*/  IMAD.U32 R16, RZ, RZ, UR4 ;  /* 0x00000004ff107e24 */ /* 0x000fc8000f8e00ff */
[----:B-1----:R-:W-:-:S04]  /*1e5f0*/  IMAD R3, R14, R16, RZ ;  /* 0x000000100e037224 */ /* 0x002fc800078e02ff */
[----:B------:R-:W-:-:S05]  /*1e600*/  IMAD.IADD R6, R3, 0x1, R6 ;  /* 0x0000000103067824 */ /* 0x000fca00078e0206 */
[----:B------:R-:W-:-:S13]  /*1e610*/  ISETP.GT.AND P0, PT, R6, R4, PT ;  /* 0x000000040600720c */ /* 0x000fda0003f04270 */
[----:B------:R-:W-:Y:S05]  /*1e620*/  @!P0 BRA `(.L_x_746) ;  /* 0xfffffffc00508947 */ /* 0x000fea000383ffff */
.L_x_741:
        /* <DEDUP_REMOVED lines=8> */
.L_x_841:
[----:B------:R-:W-:Y:S01]  /*1e6b0*/  ISETP.NE.AND P0, PT, R3, RZ, PT ;  /* 0x000000ff0300720c */ /* 0x000fe20003f05270 */
[----:B------:R-:W-:-:S12]  /*1e6c0*/  IMAD.MOV.U32 R14, RZ, RZ, RZ ;  /* 0x000000ffff0e7224 */ /* 0x000fd800078e00ff */
[----:B------:R-:W-:Y:S05]  /*1e6d0*/  @!P0 BRA `(.L_x_748) ;  /* 0x0000000000108947 */ /* 0x000fea0003800000 */
[----:B------:R-:W-:Y:S01]  /*1e6e0*/  UMOV UR4, 0xffffffff ;  /* 0xffffffff00047882 */ /* 0x000fe20000000000 */
[----:B------:R-:W-:Y:S02]  /*1e6f0*/  VIADD R12, R5, 0xffffffff ;  /* 0xffffffff050c7836 */ /* 0x000fe40000000000 */
[----:B------:R-:W-:Y:S05]  /*1e700*/  BRA.DIV UR4, `(.L_x_749) ;  /* 0x0000001e04c47947 */ /* 0x000fea000b800000 */
[----:B------:R3:W4:Y:S02]  /*1e710*/  SHFL.IDX PT, R14, R2, R12, 0x1f ;  /* 0x00001f0c020e7589 */ /* 0x00072400000e0000 */
.L_x_748:
[----:B----4-:R-:W-:Y:S01]  /*1e720*/  IMAD R16, R14, R16, R6 ;  /* 0x000000100e107224 */ /* 0x010fe200078e0206 */
[----:B--2---:R-:W-:Y:S01]  /*1e730*/  IABS R6, R17 ;  /* 0x0000001100067213 */ /* 0x004fe20000000000 */
[----:B0--3--:R-:W-:Y:S02]  /*1e740*/  IMAD.MOV.U32 R2, RZ, RZ, RZ ;  /* 0x000000ffff027224 */ /* 0x009fe400078e00ff */
[----:B------:R-:W-:Y:S01]  /*1e750*/  IMAD.IADD R19, R5, 0x1, R19 ;  /* 0x0000000105137824 */ /* 0x000fe200078e0213 */
[----:B------:R-:W0:Y:S08]  /*1e760*/  I2F.RP R7, R6 ;  /* 0x0000000600077306 */ /* 0x000e300000209400 */
[----:B0-----:R-:W0:Y:S02]  /*1e770*/  MUFU.RCP R7, R7 ;  /* 0x0000000700077308 */ /* 0x001e240000001000 */
[----:B0-----:R-:W-:-:S06]  /*1e780*/  VIADD R8, R7, 0xffffffe ;  /* 0x0ffffffe07087836 */ /* 0x001fcc0000000000 */
[----:B------:R-:W0:Y:S02]  /*1e790*/  F2I.FTZ.U32.TRUNC.NTZ R3, R8 ;  /* 0x0000000800037305 */ /* 0x000e24000021f000 */
[----:B0-----:R-:W-:-:S04]  /*1e7a0*/  IMAD.MOV R9, RZ, RZ, -R3 ;  /* 0x000000ffff097224 */ /* 0x001fc800078e0a03 */
[----:B------:R-:W-:-:S04]  /*1e7b0*/  IMAD R9, R9, R6, RZ ;  /* 0x0000000609097224 */ /* 0x000fc800078e02ff */
[----:B------:R-:W-:Y:S01]  /*1e7c0*/  IMAD.HI.U32 R3, R3, R9, R2 ;  /* 0x0000000903037227 */ /* 0x000fe200078e0002 */
[----:B------:R-:W-:-:S03]  /*1e7d0*/  IABS R9, R17 ;  /* 0x0000001100097213 */ /* 0x000fc60000000000 */
[----:B------:R-:W-:Y:S02]  /*1e7e0*/  IMAD.IADD R2, R4, 0x1, -R16 ;  /* 0x0000000104027824 */ /* 0x000fe400078e0a10 */
[----:B------:R-:W-:-:S03]  /*1e7f0*/  IMAD.MOV R7, RZ, RZ, -R9 ;  /* 0x000000ffff077224 */ /* 0x000fc600078e0a09 */
[----:B------:R-:W-:-:S05]  /*1e800*/  IABS R4, R2 ;  /* 0x0000000200047213 */ /* 0x000fca0000000000 */
[----:B------:R-:W-:-:S04]  /*1e810*/  IMAD.HI.U32 R3, R3, R4, RZ ;  /* 0x0000000403037227 */ /* 0x000fc800078e00ff */
[----:B------:R-:W-:Y:S01]  /*1e820*/  IMAD R7, R3, R7, R4 ;  /* 0x0000000703077224 */ /* 0x000fe200078e0204 */
[----:B------:R-:W-:-:S04]  /*1e830*/  LOP3.LUT R4, R2, R17, RZ, 0x3c, !PT ;  /* 0x0000001102047212 */ /* 0x000fc800078e3cff */
[----:B------:R-:W-:-:S13]  /*1e840*/  ISETP.GT.U32.AND P0, PT, R6, R7, PT ;  /* 0x000000070600720c */ /* 0x000fda0003f04070 */
[----:B------:R-:W-:Y:S02]  /*1e850*/  @!P0 IMAD.IADD R7, R7, 0x1, -R6 ;  /* 0x0000000107078824 */ /* 0x000fe400078e0a06 */
[----:B------:R-:W-:-:S03]  /*1e860*/  @!P0 VIADD R3, R3, 0x1 ;  /* 0x0000000103038836 */ /* 0x000fc60000000000 */
[----:B------:R-:W-:-:S13]  /*1e870*/  ISETP.GE.U32.AND P0, PT, R7, R6, PT ;  /* 0x000000060700720c */ /* 0x000fda0003f06070 */
        /* <DEDUP_REMOVED lines=9> */
.L_x_742:
[----:B------:R-:W-:Y:S01]  /*1e910*/  UMOV UR4, URZ ;  /* 0x0000003f00047c82 */ /* 0x000fe20008000000 */
[----:B------:R-:W-:Y:S01]  /*1e920*/  UMOV UR5, URZ ;  /* 0x0000003f00057c82 */ /* 0x000fe20008000000 */
[----:B------:R-:W-:Y:S01]  /*1e930*/  ULDC UR6, c[0x0][0xc14] ;  /* 0x0003050000067ab9 */ /* 0x000fe20000000800 */
[----:B------:R-:W-:Y:S02]  /*1e940*/  IMAD.MOV.U32 R16, RZ, RZ, R4 ;  /* 0x000000ffff107224 */ /* 0x000fe400078e0004 */
[----:B------:R-:W-:Y:S02]  /*1e950*/  IMAD.U32 R17, RZ, RZ, UR4 ;  /* 0x00000004ff117e24 */ /* 0x000fe4000f8e00ff */
[----:B------:R-:W-:Y:S02]  /*1e960*/  IMAD.U32 R18, RZ, RZ, UR5 ;  /* 0x00000005ff127e24 */ /* 0x000fe4000f8e00ff */
[----:B------:R-:W-:-:S07]  /*1e970*/  IMAD.U32 R19, RZ, RZ, UR6 ;  /* 0x00000006ff137e24 */ /* 0x000fce000f8e00ff */
.L_x_750:
        /* <DEDUP_REMOVED lines=12> */
.L_x_667:
[----:B0-----:R-:W3:Y:S01]  /*1ea40*/  LDL.LU R0, [R1+0x30] ;  /* 0x0000300001007983 */ /* 0x001ee20000300800 */
[----:B------:R-:W-:Y:S01]  /*1ea50*/  BSSY B0, `(.L_x_752) ;  /* 0x000000b000007945 */ /* 0x000fe20003800000 */
[----:B-1----:R-:W0:Y:S01]  /*1ea60*/  S2R R5, SR_CgaCtaId ;  /* 0x0000000000057919 */ /* 0x002e220000008800 */
[----:B---3--:R-:W-:-:S05]  /*1ea70*/  VIADD R0, R0, 0x1 ;  /* 0x0000000100007836 */ /* 0x008fca0000000000 */
[----:B--2---:R-:W-:-:S04]  /*1ea80*/  LEA.HI R2, R0, R0, RZ, 0x1 ;  /* 0x0000000000027211 */ /* 0x004fc800078f08ff */
[----:B------:R-:W-:-:S05]  /*1ea90*/  LOP3.LUT R3, R2, 0xfffffffe, RZ, 0xc0, !PT ;  /* 0xfffffffe02037812 */ /* 0x000fca00078ec0ff */
[----:B------:R-:W-:Y:S01]  /*1eaa0*/  IMAD.IADD R3, R0, 0x1, -R3 ;  /* 0x0000000100037824 */ /* 0x000fe200078e0a03 */
[----:B------:R-:W-:-:S04]  /*1eab0*/  MOV R0, 0x400 ;  /* 0x0000040000007802 */ /* 0x000fc80000000f00 */
[----:B0-----:R-:W-:Y:S02]  /*1eac0*/  LEA R0, R5, R0, 0x18 ;  /* 0x0000000005007211 */ /* 0x001fe400078ec0ff */
[----:B------:R-:W-:-:S04]  /*1ead0*/  SHF.L.U32 R3, R3, 0x1f, RZ ;  /* 0x0000001f03037819 */ /* 0x000fc800000006ff */
[----:B------:R-:W0:Y:S02]  /*1eae0*/  SYNCS.PHASECHK.TRANS64.TRYWAIT P0, [R0+URZ+0x34820], R3 ;  /* 0x03482003000075a7 */ /* 0x000e24000800017f */
[----:B0-----:R-:W-:Y:S05]  /*1eaf0*/  @!P0 BRA `(.L_x_753) ;  /* 0x0000001800ec8947 */ /* 0x001fea0003800000 */
.L_x_844:
[----:B------:R-:W-:Y:S05]  /*1eb00*/  BSYNC B0 ;  /* 0x0000000000007941 */ /* 0x000fea0003800000 */
.L_x_752:
[----:B------:R-:W-:-:S03]  /*1eb10*/  UMOV UR4, 0xffffffff ;  /* 0xffffffff00047882 */ /* 0x000fc60000000000 */
[----:B------:R-:W-:Y:S05]  /*1eb20*/  BRA.DIV UR4, `(.L_x_754) ;  /* 0x0000001a04f47947 */ /* 0x000fea000b800000 */
[----:B------:R-:W1:Y:S02]  /*1eb30*/  S2R R2, SR_TID.X ;  /* 0x0000000000027919 */ /* 0x000e640000002100 */
[----:B-1----:R-:W-:-:S04]  /*1eb40*/  SHF.R.U32.HI R2, RZ, 0x5, R2 ;  /* 0x00000005ff027819 */ /* 0x002fc80000011602 */
[----:B------:R-:W-:-:S05]  /*1eb50*/  LOP3.LUT R2, R2, 0x3, RZ, 0xc0, !PT ;  /* 0x0000000302027812 */ /* 0x000fca00078ec0ff */
[----:B------:R1:W2:Y:S02]  /*1eb60*/  SHFL.IDX PT, R14, R2, RZ, 0x1f ;  /* 0x00001fff020e7589 */ /* 0x0002a400000e0000 */
.L_x_847:
[----:B--2---:R-:W-:-:S13]  /*1eb70*/  ISETP.NE.AND P0, PT, R14, RZ, PT ;  /* 0x000000ff0e00720c */ /* 0x004fda0003f05270 */
[----:B------:R-:W-:Y:S05]  /*1eb80*/  @P0 BRA `(.L_x_448) ;  /* 0x0000000000940947 */ /* 0x000fea0003800000 */
[----:B------:R-:W-:-:S03]  /*1eb90*/  UMOV UR4, 0xffffffff ;  /* 0xffffffff00047882 */ /* 0x000fc60000000000 */
[----:B------:R-:W-:Y:S05]  /*1eba0*/  BRA.DIV UR4, `(.L_x_755) ;  /* 0x0000001e04087947 */ /* 0x000fea000b800000 */
[----:B------:R-:W-:-:S13]  /*1ebb0*/  ELECT P6, URZ, PT ;  /* 0x00000000003f782f */ /* 0x000fda00038c0000 */
.L_x_850:
[----:B------:R-:W-:Y:S05]  /*1ebc0*/  @!P6 BRA `(.L_x_448) ;  /* 0x000000000084e947 */ /* 0x000fea0003800000 */
[----:B-1----:R-:W2:Y:S02]  /*1ebd0*/  LDL.LU R2, [R1+0x3c] ;  /* 0x00003c0001027983 */ /* 0x002ea40000300800 */
[----:B--2---:R-:W-:-:S04]  /*1ebe0*/  LOP3.LUT R2, R2, 0x2, RZ, 0xfc, !PT ;  /* 0x0000000202027812 */ /* 0x004fc800078efcff */
[----:B------:R-:W-:-:S13]  /*1ebf0*/  ISETP.NE.AND P2, PT, R2, 0x3, PT ;  /* 0x000000030200780c */ /* 0x000fda0003f45270 */
[----:B------:R-:W-:Y:S05]  /*1ec00*/  @!P2 BRA `(.L_x_756) ;  /* 0x000000000004a947 */ /* 0x000fea0003800000 */
[----:B------:R-:W-:Y:S01]  /*1ec10*/  BPT.TRAP 0x1 ;  /* 0x000000040000795c */ /* 0x000fe20000300000 */
.L_x_756:
        /* <DEDUP_REMOVED lines=14> */
.L_x_851:
[----:B------:R-:W1:Y:S02]  /*1ed00*/  SYNCS.PHASECHK.TRANS64.TRYWAIT P0, [R7+URZ], R2 ;  /* 0x00000002070075a7 */ /* 0x000e64000800017f */
[----:B-1----:R-:W-:Y:S05]  /*1ed10*/  @!P0 BRA `(.L_x_758) ;  /* 0x0000001800e08947 */ /* 0x002fea0003800000 */
.L_x_852:
[----:B------:R-:W-:Y:S05]  /*1ed20*/  @!P2 BRA `(.L_x_759) ;  /* 0x000000000004a947 */ /* 0x000fea0003800000 */
[----:B------:R-:W-:Y:S01]  /*1ed30*/  BPT.TRAP 0x1 ;  /* 0x000000040000795c */ /* 0x000fe20000300000 */
.L_x_759:
[----:B------:R-:W2:Y:S01]  /*1ed40*/  LDL.LU R4, [R1] ;  /* 0x0000000001047983 */ /* 0x000ea20000300800 */
[----:B------:R-:W-:-:S04]  /*1ed50*/  VIADD R0, R0, 0x34860 ;  /* 0x0003486000007836 */ /* 0x000fc80000000000 */
[----:B--2---:R-:W-:-:S04]  /*1ed60*/  IMAD R4, R4, 0x8, R0 ;  /* 0x0000000804047824 */ /* 0x004fc800078e0200 */
[----:B------:R-:W2:Y:S02]  /*1ed70*/  SYNCS.PHASECHK.TRANS64.TRYWAIT P0, [R4+URZ], R5 ;  /* 0x00000005040075a7 */ /* 0x000ea4000800017f */
[----:B--2---:R-:W-:Y:S05]  /*1ed80*/  @!P0 BRA `(.L_x_760) ;  /* 0x0000001800d88947 */ /* 0x004fea0003800000 */
.L_x_853:
[----:B------:R-:W-:-:S07]  /*1ed90*/  IMAD R3, R3, 0x8, R0 ;  /* 0x0000000803037824 */ /* 0x000fce00078e0200 */
.L_x_761:
[----:B---3--:R3:W4:Y:S02]  /*1eda0*/  SYNCS.PHASECHK.TRANS64.TRYWAIT P0, [R3+URZ], R2 ;  /* 0x00000002030075a7 */ /* 0x008724000800017f */
[----:B----4-:R-:W-:Y:S05]  /*1edb0*/  @!P0 NANOSLEEP.SYNCS 0x989680 ;  /* 0x009896800000895d */ /* 0x010fea0003900000 */
[----:B------:R-:W4:Y:S02]  /*1edc0*/  @!P0 SYNCS.PHASECHK.TRANS64 P0, [R3+URZ], R2 ;  /* 0x00000002030085a7 */ /* 0x000f24000800007f */
[----:B----4-:R-:W-:Y:S05]  /*1edd0*/  @!P0 BRA `(.L_x_761) ;  /* 0xfffffffc00f08947 */ /* 0x010fea000383ffff */
.L_x_448:
[----:B------:R-:W-:Y:S05]  /*1ede0*/  BSYNC B7 ;  /* 0x0000000000077941 */ /* 0x000fea0003800000 */
.L_x_445:
[----:B------:R-:W-:Y:S05]  /*1edf0*/  EXIT ;  /* 0x000000000000794d */ /* 0x000fea0003800000 */
.L_x_466:
[----:B0-----:R0:W1:Y:S02]  /*1ee00*/  SYNCS.PHASECHK.TRANS64.TRYWAIT P5, [R3+URZ+0x34890], R0 ;  /* 0x03489000030075a7 */ /* 0x00106400080a017f */
[----:B-1----:R-:W-:Y:S05]  /*1ee10*/  @!P5 NANOSLEEP.SYNCS 0x989680 ;  /* 0x009896800000d95d */ /* 0x002fea0003900000 */
[----:B------:R-:W1:Y:S02]  /*1ee20*/  @!P5 SYNCS.PHASECHK.TRANS64 P5, [R3+URZ+0x34890], R0 ;  /* 0x034890000300d5a7 */ /* 0x000e6400080a007f */
[----:B-1----:R-:W-:Y:S05]  /*1ee30*/  @!P5 BRA `(.L_x_466) ;  /* 0xfffffffc00f0d947 */ /* 0x002fea000383ffff */
[----:B------:R-:W-:Y:S05]  /*1ee40*/  BRA `(.L_x_762) ;  /* 0xfffffe4800187947 */ /* 0x000fea000383ffff */
.L_x_520:
[----:B-1----:R1:W3:Y:S02]  /*1ee50*/  SYNCS.PHASECHK.TRANS64.TRYWAIT P5, [R3+URZ+0x34890], R0 ;  /* 0x03489000030075a7 */ /* 0x0022e400080a017f */
[----:B---3--:R-:W-:Y:S05]  /*1ee60*/  @!P5 NANOSLEEP.SYNCS 0x989680 ;  /* 0x009896800000d95d */ /* 0x008fea0003900000 */
[----:B------:R-:W3:Y:S02]  /*1ee70*/  @!P5 SYNCS.PHASECHK.TRANS64 P5, [R3+URZ+0x34890], R0 ;  /* 0x034890000300d5a7 */ /* 0x000ee400080a007f */
[----:B---3--:R-:W-:Y:S05]  /*1ee80*/  @!P5 BRA `(.L_x_520) ;  /* 0xfffffffc00f0d947 */ /* 0x008fea000383ffff */
[----:B------:R-:W-:Y:S05]  /*1ee90*/  BRA `(.L_x_763) ;  /* 0xfffffe7c00bc7947 */ /* 0x000fea000383ffff */
.L_x_545:
[----:B0-----:R0:W1:Y:S02]  /*1eea0*/  SYNCS.PHASECHK.TRANS64.TRYWAIT P4, [R3+URZ+0x34890], R0 ;  /* 0x03489000030075a7 */ /* 0x001064000808017f */
[----:B-1----:R-:W-:Y:S05]  /*1eeb0*/  @!P4 NANOSLEEP.SYNCS 0x989680 ;  /* 0x009896800000c95d */ /* 0x002fea0003900000 */
[----:B------:R-:W1:Y:S02]  /*1eec0*/  @!P4 SYNCS.PHASECHK.TRANS64 P4, [R3+URZ+0x34890], R0 ;  /* 0x034890000300c5a7 */ /* 0x000e64000808007f */
[----:B-1----:R-:W-:Y:S05]  /*1eed0*/  @!P4 BRA `(.L_x_545) ;  /* 0xfffffffc00f0c947 */ /* 0x002fea000383ffff */
[----:B------:R-:W-:Y:S05]  /*1eee0*/  BRA `(.L_x_764) ;  /* 0xfffffeb000307947 */ /* 0x000fea000383ffff */
.L_x_551:
[----:B--2---:R2:W3:Y:S02]  /*1eef0*/  SYNCS.PHASECHK.TRANS64.TRYWAIT P4, [R3+URZ+0x348b0], R0 ;  /* 0x0348b000030075a7 */ /* 0x0044e4000808017f */
[----:B---3--:R-:W-:Y:S05]  /*1ef00*/  @!P4 NANOSLEEP.SYNCS 0x989680 ;  /* 0x009896800000c95d */ /* 0x008fea0003900000 */
[----:B------:R-:W3:Y:S02]  /*1ef10*/  @!P4 SYNCS.PHASECHK.TRANS64 P4, [R3+URZ+0x348b0], R0 ;  /* 0x0348b0000300c5a7 */ /* 0x000ee4000808007f */
[----:B---3--:R-:W-:Y:S05]  /*1ef20*/  @!P4 BRA `(.L_x_551) ;  /* 0xfffffffc00f0c947 */ /* 0x008fea000383ffff */
[----:B------:R-:W-:Y:S05]  /*1ef30*/  BRA `(.L_x_765) ;  /* 0xfffffeb400307947 */ /* 0x000fea000383ffff */
.L_x_571:
[----:B------:R-:W-:Y:S01]  /*1ef40*/  BSSY B1, `(.L_x_766) ;  /* 0x0000008000017945 */ /* 0x000fe20003800000 */
[----:B------:R-:W-:Y:S01]  /*1ef50*/  IMAD.MOV.U32 R13, RZ, RZ, R38 ;  /* 0x000000ffff0d7224 */ /* 0x000fe200078e0026 */
[----:B------:R-:W-:Y:S01]  /*1ef60*/  MOV R11, 0x1c1f ;  /* 0x00001c1f000b7802 */ /* 0x000fe20000000f00 */
[----:B------:R-:W-:Y:S02]  /*1ef70*/  IMAD.MOV.U32 R12, RZ, RZ, RZ ;  /* 0x000000ffff0c7224 */ /* 0x000fe400078e00ff */
[----:B------:R-:W-:-:S07]  /*1ef80*/  IMAD.MOV.U32 R15, RZ, RZ, -0x1 ;  /* 0xffffffffff0f7424 */ /* 0x000fce00078e00ff */
[----:B------:R-:W-:Y:S05]  /*1ef90*/  WARPSYNC.COLLECTIVE R15, `(.L_x_767) ;  /* 0x000000000f087348 */ /* 0x000fea0003c00000 */
[----:B------:R0:W1:Y:S02]  /*1efa0*/  SHFL.IDX P6, R14, R13, R12, R11 ;  /* 0x0000000c0d0e7389 */ /* 0x00006400000c000b */
[----:B01----:R-:W-:Y:S01]  /*1efb0*/  ENDCOLLECTIVE ;  /* 0x000000000000791b */ /* 0x003fe20003800000 */
.L_x_767:
[----:B------:R-:W-:Y:S05]  /*1efc0*/  BSYNC B1 ;  /* 0x0000000000017941 */ /* 0x000fea0003800000 */
.L_x_766:
[----:B------:R-:W-:Y:S05]  /*1efd0*/  BRA `(.L_x_768) ;  /* 0xfffffec800607947 */ /* 0x000fea000383ffff */
.L_x_572:
[----:B------:R-:W-:Y:S01]  /*1efe0*/  BSSY B1, `(.L_x_769) ;  /* 0x0000008000017945 */ /* 0x000fe20003800000 */
[----:B------:R-:W-:Y:S02]  /*1eff0*/  IMAD.MOV.U32 R13, RZ, RZ, R36 ;  /* 0x000000ffff0d7224 */ /* 0x000fe400078e0024 */
[----:B------:R-:W-:Y:S02]  /*1f000*/  IMAD.MOV.U32 R12, RZ, RZ, RZ ;  /* 0x000000ffff0c7224 */ /* 0x000fe400078e00ff */
[----:B------:R-:W-:Y:S02]  /*1f010*/  IMAD.MOV.U32 R11, RZ, RZ, 0x1c1f ;  /* 0x00001c1fff0b7424 */ /* 0x000fe400078e00ff */
[----:B------:R-:W-:-:S07]  /*1f020*/  IMAD.MOV.U32 R15, RZ, RZ, -0x1 ;  /* 0xffffffffff0f7424 */ /* 0x000fce00078e00ff */
[----:B------:R-:W-:Y:S05]  /*1f030*/  WARPSYNC.COLLECTIVE R15, `(.L_x_770) ;  /* 0x000000000f087348 */ /* 0x000fea0003c00000 */
[----:B------:R0:W1:Y:S02]  /*1f040*/  SHFL.IDX P6, R14, R13, R12, R11 ;  /* 0x0000000c0d0e7389 */ /* 0x00006400000c000b */
[----:B01----:R-:W-:Y:S01]  /*1f050*/  ENDCOLLECTIVE ;  /* 0x000000000000791b */ /* 0x003fe20003800000 */
.L_x_770:
[----:B------:R-:W-:Y:S05]  /*1f060*/  BSYNC B1 ;  /* 0x0000000000017941 */ /* 0x000fea0003800000 */
.L_x_769:
[----:B------:R-:W-:Y:S05]  /*1f070*/  BRA `(.L_x_771) ;  /* 0xfffffec800447947 */ /* 0x000fea000383ffff */
.L_x_573:
        /* <DEDUP_REMOVED lines=8> */
.L_x_773:
[----:B------:R-:W-:Y:S05]  /*1f100*/  BSYNC B1 ;  /* 0x0000000000017941 */ /* 0x000fea0003800000 */
.L_x_772:
[----:B------:R-:W-:Y:S05]  /*1f110*/  BRA `(.L_x_774) ;  /* 0xfffffec800287947 */ /* 0x000fea000383ffff */
.L_x_574:
        /* <DEDUP_REMOVED lines=8> */
.L_x_776:
[----:B------:R-:W-:Y:S05]  /*1f1a0*/  BSYNC B1 ;  /* 0x0000000000017941 */ /* 0x000fea0003800000 */
.L_x_775:
[----:B------:R-:W-:Y:S05]  /*1f1b0*/  BRA `(.L_x_777) ;  /* 0xfffffec8000c7947 */ /* 0x000fea000383ffff */
.L_x_576:
[----:B0-----:R0:W1:Y:S02]  /*1f1c0*/  SYNCS.PHASECHK.TRANS64.TRYWAIT P1, [R2+URZ+0x34800], R5 ;  /* 0x03480005020075a7 */ /* 0x001064000802017f */
[----:B-1----:R-:W-:Y:S05]  /*1f1d0*/  @!P1 NANOSLEEP.SYNCS 0x989680 ;  /* 0x009896800000995d */ /* 0x002fea0003900000 */
[----:B------:R-:W1:Y:S02]  /*1f1e0*/  @!P1 SYNCS.PHASECHK.TRANS64 P1, [R2+URZ+0x34800], R5 ;  /* 0x03480005020095a7 */ /* 0x000e64000802007f */
[----:B-1----:R-:W-:Y:S05]  /*1f1f0*/  @!P1 BRA `(.L_x_576) ;  /* 0xfffffffc00f09947 */ /* 0x002fea000383ffff */
[----:B------:R-:W-:Y:S05]  /*1f200*/  BRA `(.L_x_778) ;  /* 0xfffffec800507947 */ /* 0x000fea000383ffff */
.L_x_602:
        /* <DEDUP_REMOVED lines=8> */
.L_x_780:
[----:B------:R-:W-:Y:S05]  /*1f290*/  BSYNC B1 ;  /* 0x0000000000017941 */ /* 0x000fea0003800000 */
.L_x_779:
[----:B------:R-:W-:Y:S05]  /*1f2a0*/  BRA `(.L_x_781) ;  /* 0xfffffeec00d07947 */ /* 0x000fea000383ffff */
.L_x_603:
[----:B------:R-:W-:Y:S01]  /*1f2b0*/  BSSY B1, `(.L_x_782) ;  /* 0x0000008000017945 */ /* 0x000fe20003800000 */
[----:B------:R-:W-:Y:S01]  /*1f2c0*/  MOV R13, R36 ;  /* 0x00000024000d7202 */ /* 0x000fe20000000f00 */
[----:B------:R-:W-:Y:S02]  /*1f2d0*/  IMAD.MOV.U32 R12, RZ, RZ, RZ ;  /* 0x000000ffff0c7224 */ /* 0x000fe400078e00ff */
[----:B------:R-:W-:Y:S02]  /*1f2e0*/  IMAD.MOV.U32 R11, RZ, RZ, 0x1c1f ;  /* 0x00001c1fff0b7424 */ /* 0x000fe400078e00ff */
[----:B------:R-:W-:-:S07]  /*1f2f0*/  IMAD.MOV.U32 R15, RZ, RZ, -0x1 ;  /* 0xffffffffff0f7424 */ /* 0x000fce00078e00ff */
[----:B------:R-:W-:Y:S05]  /*1f300*/  WARPSYNC.COLLECTIVE R15, `(.L_x_783) ;  /* 0x000000000f087348 */ /* 0x000fea0003c00000 */
[----:B------:R0:W1:Y:S02]  /*1f310*/  SHFL.IDX P6, R14, R13, R12, R11 ;  /* 0x0000000c0d0e7389 */ /* 0x00006400000c000b */
[----:B01----:R-:W-:Y:S01]  /*1f320*/  ENDCOLLECTIVE ;  /* 0x000000000000791b */ /* 0x003fe20003800000 */
.L_x_783:
[----:B------:R-:W-:Y:S05]  /*1f330*/  BSYNC B1 ;  /* 0x0000000000017941 */ /* 0x000fea0003800000 */
.L_x_782:
[----:B------:R-:W-:Y:S05]  /*1f340*/  BRA `(.L_x_784) ;  /* 0xfffffeec00b47947 */ /* 0x000fea000383ffff */
.L_x_604:
        /* <DEDUP_REMOVED lines=8> */
.L_x_786:
[----:B------:R-:W-:Y:S05]  /*1f3d0*/  BSYNC B1 ;  /* 0x0000000000017941 */ /* 0x000fea0003800000 */
.L_x_785:
[----:B------:R-:W-:Y:S05]  /*1f3e0*/  BRA `(.L_x_787) ;  /* 0xfffffeec00987947 */ /* 0x000fea000383ffff */
.L_x_605:
        /* <DEDUP_REMOVED lines=8> */
.L_x_789:
[----:B------:R-:W-:Y:S05]  /*1f470*/  BSYNC B1 ;  /* 0x0000000000017941 */ /* 0x000fea0003800000 */
.L_x_788:
[----:B------:R-:W-:Y:S05]  /*1f480*/  BRA `(.L_x_790) ;  /* 0xfffffeec007c7947 */ /* 0x000fea000383ffff */
.L_x_607:
[----:B0-----:R0:W1:Y:S02]  /*1f490*/  SYNCS.PHASECHK.TRANS64.TRYWAIT P0, [R2+URZ+0x34800], R3 ;  /* 0x03480003020075a7 */ /* 0x001064000800017f */
[----:B-1----:R-:W-:Y:S05]  /*1f4a0*/  @!P0 NANOSLEEP.SYNCS 0x989680 ;  /* 0x009896800000895d */ /* 0x002fea0003900000 */
[----:B------:R-:W1:Y:S02]  /*1f4b0*/  @!P0 SYNCS.PHASECHK.TRANS64 P0, [R2+URZ+0x34800], R3 ;  /* 0x03480003020085a7 */ /* 0x000e64000800007f */
[----:B-1----:R-:W-:Y:S05]  /*1f4c0*/  @!P0 BRA `(.L_x_607) ;  /* 0xfffffffc00f08947 */ /* 0x002fea000383ffff */
[----:B------:R-:W-:Y:S05]  /*1f4d0*/  BRA `(.L_x_791) ;  /* 0xfffffeec00bc7947 */ /* 0x000fea000383ffff */
.L_x_621:
[----:B-1----:R1:W2:Y:S02]  /*1f4e0*/  SYNCS.PHASECHK.TRANS64.TRYWAIT P2, [R0+URZ+0x34830], R3 ;  /* 0x03483003000075a7 */ /* 0x0022a4000804017f */
[----:B--2---:R-:W-:Y:S05]  /*1f4f0*/  @!P2 NANOSLEEP.SYNCS 0x989680 ;  /* 0x009896800000a95d */ /* 0x004fea0003900000 */
[----:B------:R-:W2:Y:S02]  /*1f500*/  @!P2 SYNCS.PHASECHK.TRANS64 P2, [R0+URZ+0x34830], R3 ;  /* 0x034830030000a5a7 */ /* 0x000ea4000804007f */
[----:B--2---:R-:W-:Y:S05]  /*1f510*/  @!P2 BRA `(.L_x_621) ;  /* 0xfffffffc00f0a947 */ /* 0x004fea000383ffff */
[----:B------:R-:W-:Y:S05]  /*1f520*/  BRA `(.L_x_620) ;  /* 0xffffff1000ac7947 */ /* 0x000fea000383ffff */
.L_x_628:
[----:B-1----:R1:W2:Y:S02]  /*1f530*/  SYNCS.PHASECHK.TRANS64.TRYWAIT P2, [R14+URZ+0x34830], R11 ;  /* 0x0348300b0e0075a7 */ /* 0x0022a4000804017f */
[----:B--2---:R-:W-:Y:S05]  /*1f540*/  @!P2 NANOSLEEP.SYNCS 0x989680 ;  /* 0x009896800000a95d */ /* 0x004fea0003900000 */
[----:B------:R-:W2:Y:S02]  /*1f550*/  @!P2 SYNCS.PHASECHK.TRANS64 P2, [R14+URZ+0x34830], R11 ;  /* 0x0348300b0e00a5a7 */ /* 0x000ea4000804007f */
[----:B--2---:R-:W-:Y:S05]  /*1f560*/  @!P2 BRA `(.L_x_628) ;  /* 0xfffffffc00f0a947 */ /* 0x004fea000383ffff */
[----:B------:R-:W-:Y:S05]  /*1f570*/  BRA `(.L_x_627) ;  /* 0xffffff4400187947 */ /* 0x000fea000383ffff */
.L_x_633:
[----:B-1----:R1:W2:Y:S02]  /*1f580*/  SYNCS.PHASECHK.TRANS64.TRYWAIT P2, [R15+URZ+0x34850], R4 ;  /* 0x034850040f0075a7 */ /* 0x0022a4000804017f */
[----:B--2---:R-:W-:Y:S05]  /*1f590*/  @!P2 NANOSLEEP.SYNCS 0x989680 ;  /* 0x009896800000a95d */ /* 0x004fea0003900000 */
[----:B------:R-:W2:Y:S02]  /*1f5a0*/  @!P2 SYNCS.PHASECHK.TRANS64 P2, [R15+URZ+0x34850], R4 ;  /* 0x034850040f00a5a7 */ /* 0x000ea4000804007f */
[----:B--2---:R-:W-:Y:S05]  /*1f5b0*/  @!P2 BRA `(.L_x_633) ;  /* 0xfffffffc00f0a947 */ /* 0x004fea000383ffff */
[----:B------:R-:W-:Y:S05]  /*1f5c0*/  BRA `(.L_x_632) ;  /* 0xffffff4c00f87947 */ /* 0x000fea000383ffff */
.L_x_639:
[----:B-1----:R1:W2:Y:S02]  /*1f5d0*/  SYNCS.PHASECHK.TRANS64.TRYWAIT P0, [R12+URZ+0x34850], R5 ;  /* 0x034850050c0075a7 */ /* 0x0022a4000800017f */
[----:B--2---:R-:W-:Y:S05]  /*1f5e0*/  @!P0 NANOSLEEP.SYNCS 0x989680 ;  /* 0x009896800000895d */ /* 0x004fea0003900000 */
[----:B------:R-:W2:Y:S02]  /*1f5f0*/  @!P0 SYNCS.PHASECHK.TRANS64 P0, [R12+URZ+0x34850], R5 ;  /* 0x034850050c0085a7 */ /* 0x000ea4000800007f */
[----:B--2---:R-:W-:Y:S05]  /*1f600*/  @!P0 BRA `(.L_x_639) ;  /* 0xfffffffc00f08947 */ /* 0x004fea000383ffff */
[----:B------:R-:W-:Y:S05]  /*1f610*/  BRA `(.L_x_638) ;  /* 0xffffff7400187947 */ /* 0x000fea000383ffff */
.L_x_671:
[----:B------:R-:W0:Y:S01]  /*1f620*/  S2R R9, SR_TID.X ;  /* 0x0000000000097919 */ /* 0x000e220000002100 */
[----:B------:R-:W-:Y:S01]  /*1f630*/  BSSY B1, `(.L_x_792) ;  /* 0x000000a000017945 */ /* 0x000fe20003800000 */
[----:B------:R-:W-:Y:S02]  /*1f640*/  IMAD.MOV.U32 R12, RZ, RZ, RZ ;  /* 0x000000ffff0c7224 */ /* 0x000fe400078e00ff */
[----:B------:R-:W-:Y:S02]  /*1f650*/  IMAD.MOV.U32 R11, RZ, RZ, 0x1f ;  /* 0x0000001fff0b7424 */ /* 0x000fe400078e00ff */
[----:B------:R-:W-:Y:S01]  /*1f660*/  IMAD.MOV.U32 R15, RZ, RZ, -0x1 ;  /* 0xffffffffff0f7424 */ /* 0x000fe200078e00ff */
[----:B0-----:R-:W-:-:S04]  /*1f670*/  SHF.R.U32.HI R9, RZ, 0x5, R9 ;  /* 0x00000005ff097819 */ /* 0x001fc80000011609 */
[----:B------:R-:W-:-:S05]  /*1f680*/  LOP3.LUT R9, R9, 0x3, RZ, 0xc0, !PT ;  /* 0x0000000309097812 */ /* 0x000fca00078ec0ff */
[----:B------:R-:W-:-:S07]  /*1f690*/  IMAD.MOV.U32 R13, RZ, RZ, R9 ;  /* 0x000000ffff0d7224 */ /* 0x000fce00078e0009 */
[----:B-----5:R-:W-:Y:S05]  /*1f6a0*/  WARPSYNC.COLLECTIVE R15, `(.L_x_793) ;  /* 0x000000000f087348 */ /* 0x020fea0003c00000 */
[----:B------:R0:W1:Y:S02]  /*1f6b0*/  SHFL.IDX P6, R14, R13, R12, R11 ;  /* 0x0000000c0d0e7389 */ /* 0x00006400000c000b */
[----:B01---5:R-:W-:Y:S01]  /*1f6c0*/  ENDCOLLECTIVE ;  /* 0x000000000000791b */ /* 0x023fe20003800000 */
.L_x_793:
[----:B------:R-:W-:Y:S05]  /*1f6d0*/  BSYNC B1 ;  /* 0x0000000000017941 */ /* 0x000fea0003800000 */
.L_x_792:
[----:B------:R-:W-:Y:S05]  /*1f6e0*/  BRA `(.L_x_794) ;  /* 0xffffffa800ec7947 */ /* 0x000fea000383ffff */
.L_x_672:
[----:B------:R-:W-:Y:S01]  /*1f6f0*/  BSSY B1, `(.L_x_795) ;  /* 0x0000006000017945 */ /* 0x000fe20003800000 */
[----:B------:R-:W-:-:S07]  /*1f700*/  IMAD.MOV.U32 R15, RZ, RZ, -0x1 ;  /* 0xffffffffff0f7424 */ /* 0x000fce00078e00ff */
[----:B-----5:R-:W-:Y:S05]  /*1f710*/  WARPSYNC.COLLECTIVE R15, `(.L_x_796) ;  /* 0x000000000f0c7348 */ /* 0x020fea0003c00000 */
[----:B------:R-:W-:Y:S02]  /*1f720*/  ELECT P6, UR62, PT ;  /* 0x00000000003e782f */ /* 0x000fe400038c0000 */
[----:B------:R-:W-:Y:S01]  /*1f730*/  MOV R14, UR62 ;  /* 0x0000003e000e7c02 */ /* 0x000fe20008000f00 */
[----:B-----5:R-:W-:Y:S10]  /*1f740*/  ENDCOLLECTIVE ;  /* 0x000000000000791b */ /* 0x020ff40003800000 */
.L_x_796:
[----:B------:R-:W-:Y:S05]  /*1f750*/  BSYNC B1 ;  /* 0x0000000000017941 */ /* 0x000fea0003800000 */
.L_x_795:
[----:B------:R-:W-:Y:S05]  /*1f760*/  BRA `(.L_x_797) ;  /* 0xffffffa800d87947 */ /* 0x000fea000383ffff */
.L_x_674:
[----:B0-----:R0:W1:Y:S02]  /*1f770*/  SYNCS.PHASECHK.TRANS64.TRYWAIT P0, [R5+URZ+0x34820], R6 ;  /* 0x03482006050075a7 */ /* 0x001064000800017f */
[----:B-1----:R-:W-:Y:S05]  /*1f780*/  @!P0 NANOSLEEP.SYNCS 0x989680 ;  /* 0x009896800000895d */ /* 0x002fea0003900000 */
[----:B------:R-:W1:Y:S02]  /*1f790*/  @!P0 SYNCS.PHASECHK.TRANS64 P0, [R5+URZ+0x34820], R6 ;  /* 0x03482006050085a7 */ /* 0x000e64000800007f */
[----:B-1----:R-:W-:Y:S05]  /*1f7a0*/  @!P0 BRA `(.L_x_674) ;  /* 0xfffffffc00f08947 */ /* 0x002fea000383ffff */
[----:B------:R-:W-:Y:S05]  /*1f7b0*/  BRA `(.L_x_798) ;  /* 0xffffffa800f47947 */ /* 0x000fea000383ffff */
.L_x_677:
[----:B0-----:R0:W1:Y:S02]  /*1f7c0*/  SYNCS.PHASECHK.TRANS64.TRYWAIT P0, [R6+URZ+0x348a0], R9 ;  /* 0x0348a009060075a7 */ /* 0x001064000800017f */
[----:B-1----:R-:W-:Y:S05]  /*1f7d0*/  @!P0 NANOSLEEP.SYNCS 0x989680 ;  /* 0x009896800000895d */ /* 0x002fea0003900000 */
[----:B------:R-:W1:Y:S02]  /*1f7e0*/  @!P0 SYNCS.PHASECHK.TRANS64 P0, [R6+URZ+0x348a0], R9 ;  /* 0x0348a009060085a7 */ /* 0x000e64000800007f */
[----:B-1----:R-:W-:Y:S05]  /*1f7f0*/  @!P0 BRA `(.L_x_677) ;  /* 0xfffffffc00f08947 */ /* 0x002fea000383ffff */
[----:B------:R-:W-:Y:S05]  /*1f800*/  BRA `(.L_x_799) ;  /* 0xffffffac00047947 */ /* 0x000fea000383ffff */
.L_x_679:
[----:B-1----:R1:W2:Y:S02]  /*1f810*/  SYNCS.PHASECHK.TRANS64.TRYWAIT P0, [R6+URZ+0x348c0], R9 ;  /* 0x0348c009060075a7 */ /* 0x0022a4000800017f */
[----:B--2---:R-:W-:Y:S05]  /*1f820*/  @!P0 NANOSLEEP.SYNCS 0x989680 ;  /* 0x009896800000895d */ /* 0x004fea0003900000 */
[----:B------:R-:W2:Y:S02]  /*1f830*/  @!P0 SYNCS.PHASECHK.TRANS64 P0, [R6+URZ+0x348c0], R9 ;  /* 0x0348c009060085a7 */ /* 0x000ea4000800007f */
[----:B--2---:R-:W-:Y:S05]  /*1f840*/  @!P0 BRA `(.L_x_679) ;  /* 0xfffffffc00f08947 */ /* 0x004fea000383ffff */
[----:B------:R-:W-:Y:S05]  /*1f850*/  BRA `(.L_x_800) ;  /* 0xffffffac00947947 */ /* 0x000fea000383ffff */
.L_x_683:
[----:B0-----:R0:W1:Y:S02]  /*1f860*/  SYNCS.PHASECHK.TRANS64.TRYWAIT P0, [R7+URZ+0x348a0], R8 ;  /* 0x0348a008070075a7 */ /* 0x001064000800017f */
[----:B-1----:R-:W-:Y:S05]  /*1f870*/  @!P0 NANOSLEEP.SYNCS 0x989680 ;  /* 0x009896800000895d */ /* 0x002fea0003900000 */
[----:B------:R-:W1:Y:S02]  /*1f880*/  @!P0 SYNCS.PHASECHK.TRANS64 P0, [R7+URZ+0x348a0], R8 ;  /* 0x0348a008070085a7 */ /* 0x000e64000800007f */
[----:B-1----:R-:W-:Y:S05]  /*1f890*/  @!P0 BRA `(.L_x_683) ;  /* 0xfffffffc00f08947 */ /* 0x002fea000383ffff */
[----:B------:R-:W-:Y:S05]  /*1f8a0*/  BRA `(.L_x_801) ;  /* 0xffffffb000707947 */ /* 0x000fea000383ffff */
.L_x_685:
[----:B-1----:R1:W2:Y:S02]  /*1f8b0*/  SYNCS.PHASECHK.TRANS64.TRYWAIT P1, [R7+URZ+0x348c0], R8 ;  /* 0x0348c008070075a7 */ /* 0x0022a4000802017f */
[----:B--2---:R-:W-:Y:S05]  /*1f8c0*/  @!P1 NANOSLEEP.SYNCS 0x989680 ;  /* 0x009896800000995d */ /* 0x004fea0003900000 */
[----:B------:R-:W2:Y:S02]  /*1f8d0*/  @!P1 SYNCS.PHASECHK.TRANS64 P1, [R7+URZ+0x348c0], R8 ;  /* 0x0348c008070095a7 */ /* 0x000ea4000802007f */
[----:B--2---:R-:W-:Y:S05]  /*1f8e0*/  @!P1 BRA `(.L_x_685) ;  /* 0xfffffffc00f09947 */ /* 0x004fea000383ffff */
[----:B------:R-:W-:Y:S05]  /*1f8f0*/  BRA `(.L_x_802) ;  /* 0xffffffb000f87947 */ /* 0x000fea000383ffff */
.L_x_697:
[----:B------:R-:W0:Y:S01]  /*1f900*/  S2R R3, SR_TID.X ;  /* 0x0000000000037919 */ /* 0x000e220000002100 */
[----:B------:R-:W-:Y:S01]  /*1f910*/  BSSY B0, `(.L_x_803) ;  /* 0x000000a000007945 */ /* 0x000fe20003800000 */
[----:B------:R-:W-:Y:S01]  /*1f920*/  MOV R12, RZ ;  /* 0x000000ff000c7202 */ /* 0x000fe20000000f00 */
[----:B------:R-:W-:Y:S02]  /*1f930*/  IMAD.MOV.U32 R11, RZ, RZ, 0x1f ;  /* 0x0000001fff0b7424 */ /* 0x000fe400078e00ff */
[----:B------:R-:W-:Y:S01]  /*1f940*/  IMAD.MOV.U32 R15, RZ, RZ, -0x1 ;  /* 0xffffffffff0f7424 */ /* 0x000fe200078e00ff */
[----:B0-----:R-:W-:-:S04]  /*1f950*/  SHF.R.U32.HI R3, RZ, 0x5, R3 ;  /* 0x00000005ff037819 */ /* 0x001fc80000011603 */
[----:B------:R-:W-:-:S05]  /*1f960*/  LOP3.LUT R3, R3, 0x3, RZ, 0xc0, !PT ;  /* 0x0000000303037812 */ /* 0x000fca00078ec0ff */
[----:B------:R-:W-:-:S07]  /*1f970*/  IMAD.MOV.U32 R13, RZ, RZ, R3 ;  /* 0x000000ffff0d7224 */ /* 0x000fce00078e0003 */
[----:B------:R-:W-:Y:S05]  /*1f980*/  WARPSYNC.COLLECTIVE R15, `(.L_x_804) ;  /* 0x000000000f087348 */ /* 0x000fea0003c00000 */
[----:B------:R0:W1:Y:S02]  /*1f990*/  SHFL.IDX P6, R14, R13, R12, R11 ;  /* 0x0000000c0d0e7389 */ /* 0x00006400000c000b */
[----:B01----:R-:W-:Y:S01]  /*1f9a0*/  ENDCOLLECTIVE ;  /* 0x000000000000791b */ /* 0x003fe20003800000 */
.L_x_804:
[----:B------:R-:W-:Y:S05]  /*1f9b0*/  BSYNC B0 ;  /* 0x0000000000007941 */ /* 0x000fea0003800000 */
.L_x_803:
[----:B------:R-:W-:Y:S05]  /*1f9c0*/  BRA `(.L_x_805) ;  /* 0xffffffbc00f87947 */ /* 0x000fea000383ffff */
.L_x_698:
[----:B------:R-:W-:Y:S01]  /*1f9d0*/  BSSY B0, `(.L_x_806) ;  /* 0x0000006000007945 */ /* 0x000fe20003800000 */
[----:B------:R-:W-:-:S07]  /*1f9e0*/  IMAD.MOV.U32 R15, RZ, RZ, -0x1 ;  /* 0xffffffffff0f7424 */ /* 0x000fce00078e00ff */
[----:B------:R-:W-:Y:S05]  /*1f9f0*/  WARPSYNC.COLLECTIVE R15, `(.L_x_807) ;  /* 0x000000000f0c7348 */ /* 0x000fea0003c00000 */
[----:B------:R-:W-:Y:S02]  /*1fa00*/  ELECT P6, UR62, PT ;  /* 0x00000000003e782f */ /* 0x000fe400038c0000 */
[----:B------:R-:W-:Y:S01]  /*1fa10*/  MOV R14, UR62 ;  /* 0x0000003e000e7c02 */ /* 0x000fe20008000f00 */
[----:B------:R-:W-:Y:S10]  /*1fa20*/  ENDCOLLECTIVE ;  /* 0x000000000000791b */ /* 0x000ff40003800000 */
.L_x_807:
[----:B------:R-:W-:Y:S05]  /*1fa30*/  BSYNC B0 ;  /* 0x0000000000007941 */ /* 0x000fea0003800000 */
.L_x_806:
[----:B------:R-:W-:Y:S05]  /*1fa40*/  BRA `(.L_x_808) ;  /* 0xffffffbc00f07947 */ /* 0x000fea000383ffff */
.L_x_701:
[----:B0-----:R0:W1:Y:S02]  /*1fa50*/  SYNCS.PHASECHK.TRANS64.TRYWAIT P0, [R6+URZ+0x34840], R7 ;  /* 0x03484007060075a7 */ /* 0x001064000800017f */
[----:B-1----:R-:W-:Y:S05]  /*1fa60*/  @!P0 NANOSLEEP.SYNCS 0x989680 ;  /* 0x009896800000895d */ /* 0x002fea0003900000 */
[----:B------:R-:W1:Y:S02]  /*1fa70*/  @!P0 SYNCS.PHASECHK.TRANS64 P0, [R6+URZ+0x34840], R7 ;  /* 0x03484007060085a7 */ /* 0x000e64000800007f */
[----:B-1----:R-:W-:Y:S05]  /*1fa80*/  @!P0 BRA `(.L_x_701) ;  /* 0xfffffffc00f08947 */ /* 0x002fea000383ffff */
[----:B------:R-:W-:Y:S05]  /*1fa90*/  BRA `(.L_x_809) ;  /* 0xffffffc000607947 */ /* 0x000fea000383ffff */
.L_x_704:
        /* <DEDUP_REMOVED lines=8> */
.L_x_712:
[----:B0-----:R0:W1:Y:S02]  /*1fb20*/  SYNCS.PHASECHK.TRANS64.TRYWAIT P0, [R8+URZ+0x34840], R9 ;  /* 0x03484009080075a7 */ /* 0x001064000800017f */
[----:B-1----:R-:W-:Y:S05]  /*1fb30*/  @!P0 NANOSLEEP.SYNCS 0x989680 ;  /* 0x009896800000895d */ /* 0x002fea0003900000 */
[----:B------:R-:W1:Y:S02]  /*1fb40*/  @!P0 SYNCS.PHASECHK.TRANS64 P0, [R8+URZ+0x34840], R9 ;  /* 0x03484009080085a7 */ /* 0x000e64000800007f */
[----:B-1----:R-:W-:Y:S05]  /*1fb50*/  @!P0 BRA `(.L_x_712) ;  /* 0xfffffffc00f08947 */ /* 0x002fea000383ffff */
[----:B------:R-:W-:Y:S05]  /*1fb60*/  BRA `(.L_x_811) ;  /* 0xffffffc800707947 */ /* 0x000fea000383ffff */
.L_x_714:
[----:B0-----:R0:W1:Y:S02]  /*1fb70*/  SYNCS.PHASECHK.TRANS64.TRYWAIT P0, [R9+URZ+0x60], R8 ;  /* 0x00006008090075a7 */ /* 0x001064000800017f */
[----:B-1----:R-:W-:Y:S05]  /*1fb80*/  @!P0 NANOSLEEP.SYNCS 0x989680 ;  /* 0x009896800000895d */ /* 0x002fea0003900000 */
[----:B------:R-:W1:Y:S02]  /*1fb90*/  @!P0 SYNCS.PHASECHK.TRANS64 P0, [R9+URZ+0x60], R8 ;  /* 0x00006008090085a7 */ /* 0x000e64000800007f */
[----:B-1----:R-:W-:Y:S05]  /*1fba0*/  @!P0 BRA `(.L_x_714) ;  /* 0xfffffffc00f08947 */ /* 0x002fea000383ffff */
[----:B------:R-:W-:Y:S05]  /*1fbb0*/  BRA `(.L_x_812) ;  /* 0xffffffcc001c7947 */ /* 0x000fea000383ffff */
.L_x_719:
[----:B-1----:R1:W2:Y:S02]  /*1fbc0*/  SYNCS.PHASECHK.TRANS64.TRYWAIT P0, [R2+URZ+0x34840], R3 ;  /* 0x03484003020075a7 */ /* 0x0022a4000800017f */
[----:B--2---:R-:W-:Y:S05]  /*1fbd0*/  @!P0 NANOSLEEP.SYNCS 0x989680 ;  /* 0x009896800000895d */ /* 0x004fea0003900000 */
[----:B------:R-:W2:Y:S02]  /*1fbe0*/  @!P0 SYNCS.PHASECHK.TRANS64 P0, [R2+URZ+0x34840], R3 ;  /* 0x03484003020085a7 */ /* 0x000ea4000800007f */
[----:B--2---:R-:W-:Y:S05]  /*1fbf0*/  @!P0 BRA `(.L_x_719) ;  /* 0xfffffffc00f08947 */ /* 0x004fea000383ffff */
[----:B------:R-:W-:Y:S05]  /*1fc00*/  BRA `(.L_x_813) ;  /* 0xffffffd0007c7947 */ /* 0x000fea000383ffff */
.L_x_721:
[----:B0-----:R0:W1:Y:S02]  /*1fc10*/  SYNCS.PHASECHK.TRANS64.TRYWAIT P1, [R3+URZ+0x60], R2 ;  /* 0x00006002030075a7 */ /* 0x001064000802017f */
[----:B-1----:R-:W-:Y:S05]  /*1fc20*/  @!P1 NANOSLEEP.SYNCS 0x989680 ;  /* 0x009896800000995d */ /* 0x002fea0003900000 */
[----:B------:R-:W1:Y:S02]  /*1fc30*/  @!P1 SYNCS.PHASECHK.TRANS64 P1, [R3+URZ+0x60], R2 ;  /* 0x00006002030095a7 */ /* 0x000e64000802007f */
[----:B-1----:R-:W-:Y:S05]  /*1fc40*/  @!P1 BRA `(.L_x_721) ;  /* 0xfffffffc00f09947 */ /* 0x002fea000383ffff */
[----:B------:R-:W-:Y:S05]  /*1fc50*/  BRA `(.L_x_814) ;  /* 0xffffffd400287947 */ /* 0x000fea000383ffff */
.L_x_726:
[----:B--2---:R2:W3:Y:S02]  /*1fc60*/  SYNCS.PHASECHK.TRANS64.TRYWAIT P0, [R2+URZ+0x34840], R3 ;  /* 0x03484003020075a7 */ /* 0x0044e4000800017f */
[----:B---3--:R-:W-:Y:S05]  /*1fc70*/  @!P0 NANOSLEEP.SYNCS 0x989680 ;  /* 0x009896800000895d */ /* 0x008fea0003900000 */
[----:B------:R-:W3:Y:S02]  /*1fc80*/  @!P0 SYNCS.PHASECHK.TRANS64 P0, [R2+URZ+0x34840], R3 ;  /* 0x03484003020085a7 */ /* 0x000ee4000800007f */
[----:B---3--:R-:W-:Y:S05]  /*1fc90*/  @!P0 BRA `(.L_x_726) ;  /* 0xfffffffc00f08947 */ /* 0x008fea000383ffff */
[----:B------:R-:W-:Y:S05]  /*1fca0*/  BRA `(.L_x_815) ;  /* 0xffffffd800487947 */ /* 0x000fea000383ffff */
.L_x_728:
[----:B0-----:R0:W1:Y:S02]  /*1fcb0*/  SYNCS.PHASECHK.TRANS64.TRYWAIT P1, [R2+URZ+0x60], R8 ;  /* 0x00006008020075a7 */ /* 0x001064000802017f */
[----:B-1----:R-:W-:Y:S05]  /*1fcc0*/  @!P1 NANOSLEEP.SYNCS 0x989680 ;  /* 0x009896800000995d */ /* 0x002fea0003900000 */
[----:B------:R-:W1:Y:S02]  /*1fcd0*/  @!P1 SYNCS.PHASECHK.TRANS64 P1, [R2+URZ+0x60], R8 ;  /* 0x00006008020095a7 */ /* 0x000e64000802007f */
[----:B-1----:R-:W-:Y:S05]  /*1fce0*/  @!P1 BRA `(.L_x_728) ;  /* 0xfffffffc00f09947 */ /* 0x002fea000383ffff */
[----:B------:R-:W-:Y:S05]  /*1fcf0*/  BRA `(.L_x_816) ;  /* 0xffffffd800f87947 */ /* 0x000fea000383ffff */
.L_x_735:
[----:B-1----:R1:W2:Y:S02]  /*1fd00*/  SYNCS.PHASECHK.TRANS64.TRYWAIT P0, [R3+URZ+0x34860], R0 ;  /* 0x03486000030075a7 */ /* 0x0022a4000800017f */
[----:B--2---:R-:W-:Y:S05]  /*1fd10*/  @!P0 NANOSLEEP.SYNCS 0x989680 ;  /* 0x009896800000895d */ /* 0x004fea0003900000 */
[----:B------:R-:W2:Y:S02]  /*1fd20*/  @!P0 SYNCS.PHASECHK.TRANS64 P0, [R3+URZ+0x34860], R0 ;  /* 0x03486000030085a7 */ /* 0x000ea4000800007f */
[----:B--2---:R-:W-:Y:S05]  /*1fd30*/  @!P0 BRA `(.L_x_735) ;  /* 0xfffffffc00f08947 */ /* 0x004fea000383ffff */
[----:B------:R-:W-:Y:S05]  /*1fd40*/  BRA `(.L_x_817) ;  /* 0xffffffe000007947 */ /* 0x000fea000383ffff */
.L_x_737:
[----:B------:R-:W-:Y:S01]  /*1fd50*/  BSSY B0, `(.L_x_818) ;  /* 0x0000008000007945 */ /* 0x000fe20003800000 */
[----:B0-----:R-:W-:Y:S02]  /*1fd60*/  IMAD.MOV.U32 R13, RZ, RZ, R16 ;  /* 0x000000ffff0d7224 */ /* 0x001fe400078e0010 */
[----:B------:R-:W-:Y:S02]  /*1fd70*/  IMAD.MOV.U32 R12, RZ, RZ, RZ ;  /* 0x000000ffff0c7224 */ /* 0x000fe400078e00ff */
[----:B------:R-:W-:Y:S02]  /*1fd80*/  IMAD.MOV.U32 R11, RZ, RZ, 0x1f ;  /* 0x0000001fff0b7424 */ /* 0x000fe400078e00ff */
[----:B------:R-:W-:-:S07]  /*1fd90*/  IMAD.MOV.U32 R15, RZ, RZ, -0x1 ;  /* 0xffffffffff0f7424 */ /* 0x000fce00078e00ff */
[----:B-1---5:R-:W-:Y:S05]  /*1fda0*/  WARPSYNC.COLLECTIVE R15, `(.L_x_819) ;  /* 0x000000000f087348 */ /* 0x022fea0003c00000 */
[----:B------:R0:W2:Y:S02]  /*1fdb0*/  SHFL.IDX P6, R14, R13, R12, R11 ;  /* 0x0000000c0d0e7389 */ /* 0x0000a400000c000b */
[----:B012--5:R-:W-:Y:S01]  /*1fdc0*/  ENDCOLLECTIVE ;  /* 0x000000000000791b */ /* 0x027fe20003800000 */
.L_x_819:
[----:B------:R-:W-:Y:S05]  /*1fdd0*/  BSYNC B0 ;  /* 0x0000000000007941 */ /* 0x000fea0003800000 */
.L_x_818:
[----:B------:R-:W-:Y:S02]  /*1fde0*/  IMAD.MOV.U32 R13, RZ, RZ, R16 ;  /* 0x000000ffff0d7224 */ /* 0x000fe400078e0010 */
[----:B------:R-:W-:Y:S02]  /*1fdf0*/  IMAD.MOV.U32 R12, RZ, RZ, 0x1 ;  /* 0x00000001ff0c7424 */ /* 0x000fe400078e00ff */
[----:B------:R-:W-:Y:S02]  /*1fe00*/  IMAD.MOV.U32 R11, RZ, RZ, 0x1f ;  /* 0x0000001fff0b7424 */ /* 0x000fe400078e00ff */
[----:B------:R-:W-:Y:S02]  /*1fe10*/  IMAD.MOV.U32 R15, RZ, RZ, -0x1 ;  /* 0xffffffffff0f7424 */ /* 0x000fe400078e00ff */
[----:B------:R-:W-:-:S07]  /*1fe20*/  IMAD.MOV.U32 R4, RZ, RZ, R14 ;  /* 0x000000ffff047224 */ /* 0x000fce00078e000e */
[----:B------:R-:W-:Y:S05]  /*1fe30*/  WARPSYNC.COLLECTIVE R15, `(.L_x_820) ;  /* 0x000000000f087348 */ /* 0x000fea0003c00000 */
[----:B------:R0:W1:Y:S02]  /*1fe40*/  SHFL.IDX P6, R14, R13, R12, R11 ;  /* 0x0000000c0d0e7389 */ /* 0x00006400000c000b */
[----:B01----:R-:W-:Y:S01]  /*1fe50*/  ENDCOLLECTIVE ;  /* 0x000000000000791b */ /* 0x003fe20003800000 */
.L_x_820:
[----:B------:R-:W-:Y:S01]  /*1fe60*/  IMAD.MOV.U32 R6, RZ, RZ, R14 ;  /* 0x000000ffff067224 */ /* 0x000fe200078e000e */
[----:B------:R-:W-:Y:S06]  /*1fe70*/  BRA `(.L_x_821) ;  /* 0xffffffe0008c7947 */ /* 0x000fec000383ffff */
.L_x_740:
[----:B------:R-:W-:Y:S01]  /*1fe80*/  BSSY B0, `(.L_x_822) ;  /* 0x0000008000007945 */ /* 0x000fe20003800000 */
[----:B-----5:R-:W-:Y:S02]  /*1fe90*/  IMAD.MOV.U32 R13, RZ, RZ, R17 ;  /* 0x000000ffff0d7224 */ /* 0x020fe400078e0011 */
[----:B------:R-:W-:Y:S02]  /*1fea0*/  IMAD.MOV.U32 R12, RZ, RZ, 0x1 ;  /* 0x00000001ff0c7424 */ /* 0x000fe400078e00ff */
[----:B------:R-:W-:Y:S02]  /*1feb0*/  IMAD.MOV.U32 R11, RZ, RZ, RZ ;  /* 0x000000ffff0b7224 */ /* 0x000fe400078e00ff */
[----:B------:R-:W-:-:S07]  /*1fec0*/  IMAD.MOV.U32 R15, RZ, RZ, -0x1 ;  /* 0xffffffffff0f7424 */ /* 0x000fce00078e00ff */
[----:B0-234-:R-:W-:Y:S05]  /*1fed0*/  WARPSYNC.COLLECTIVE R15, `(.L_x_823) ;  /* 0x000000000f087348 */ /* 0x01dfea0003c00000 */
[----:B------:R1:W0:Y:S02]  /*1fee0*/  SHFL.UP P6, R14, R13, R12, R11 ;  /* 0x0400000c0d0e7389 */ /* 0x00022400000c000b */
[----:B01234-:R-:W-:Y:S01]  /*1fef0*/  ENDCOLLECTIVE ;  /* 0x000000000000791b */ /* 0x01ffe20003800000 */
.L_x_823:
[----:B------:R-:W-:Y:S05]  /*1ff00*/  BSYNC B0 ;  /* 0x0000000000007941 */ /* 0x000fea0003800000 */
.L_x_822:
[----:B------:R-:W-:Y:S01]  /*1ff10*/  ISETP.NE.AND P0, PT, R8, RZ, PT ;  /* 0x000000ff0800720c */ /* 0x000fe20003f05270 */
[----:B------:R-:W-:Y:S02]  /*1ff20*/  IMAD.MOV.U32 R12, RZ, RZ, 0x2 ;  /* 0x00000002ff0c7424 */ /* 0x000fe400078e00ff */
[----:B------:R-:W-:Y:S01]  /*1ff30*/  IMAD.MOV.U32 R11, RZ, RZ, RZ ;  /* 0x000000ffff0b7224 */ /* 0x000fe200078e00ff */
[----:B------:R-:W-:Y:S01]  /*1ff40*/  SEL R14, R14, RZ, P0 ;  /* 0x000000ff0e0e7207 */ /* 0x000fe20000000000 */
[----:B------:R-:W-:Y:S01]  /*1ff50*/  IMAD.MOV.U32 R15, RZ, RZ, -0x1 ;  /* 0xffffffffff0f7424 */ /* 0x000fe200078e00ff */
[----:B------:R-:W-:Y:S02]  /*1ff60*/  ISETP.GE.U32.AND P0, PT, R8, 0x2, PT ;  /* 0x000000020800780c */ /* 0x000fe40003f06070 */
[----:B------:R-:W-:-:S11]  /*1ff70*/  IADD3 R13, R17, R14, RZ ;  /* 0x0000000e110d7210 */ /* 0x000fd60007ffe0ff */
[----:B------:R-:W-:Y:S05]  /*1ff80*/  WARPSYNC.COLLECTIVE R15, `(.L_x_824) ;  /* 0x000000000f087348 */ /* 0x000fea0003c00000 */
[----:B------:R0:W1:Y:S02]  /*1ff90*/  SHFL.UP P6, R14, R13, R12, R11 ;  /* 0x0400000c0d0e7389 */ /* 0x00006400000c000b */
[----:B01----:R-:W-:Y:S01]  /*1ffa0*/  ENDCOLLECTIVE ;  /* 0x000000000000791b */ /* 0x003fe20003800000 */
.L_x_824:
        /* <DEDUP_REMOVED lines=8> */
.L_x_825:
        /* <DEDUP_REMOVED lines=8> */
.L_x_826:
        /* <DEDUP_REMOVED lines=8> */
.L_x_827:
        /* <DEDUP_REMOVED lines=8> */
.L_x_828:
[----:B------:R-:W-:Y:S05]  /*201b0*/  BRA `(.L_x_829) ;  /* 0xffffffe000507947 */ /* 0x000fea000383ffff */
.L_x_745:
[----:B------:R-:W-:Y:S01]  /*201c0*/  BSSY B0, `(.L_x_830) ;  /* 0x0000008000007945 */ /* 0x000fe20003800000 */
[----:B-----5:R-:W-:Y:S01]  /*201d0*/  IMAD.MOV.U32 R13, RZ, RZ, R17 ;  /* 0x000000ffff0d7224 */ /* 0x020fe200078e0011 */
[----:B------:R-:W-:Y:S01]  /*201e0*/  MOV R12, 0x1 ;  /* 0x00000001000c7802 */ /* 0x000fe20000000f00 */
[----:B------:R-:W-:Y:S02]  /*201f0*/  IMAD.MOV.U32 R11, RZ, RZ, RZ ;  /* 0x000000ffff0b7224 */ /* 0x000fe400078e00ff */
[----:B------:R-:W-:-:S07]  /*20200*/  IMAD.MOV.U32 R15, RZ, RZ, -0x1 ;  /* 0xffffffffff0f7424 */ /* 0x000fce00078e00ff */
[----:B01----:R-:W-:Y:S05]  /*20210*/  WARPSYNC.COLLECTIVE R15, `(.L_x_831) ;  /* 0x000000000f087348 */ /* 0x003fea0003c00000 */
[----:B------:R2:W3:Y:S02]  /*20220*/  SHFL.UP P6, R14, R13, R12, R11 ;  /* 0x0400000c0d0e7389 */ /* 0x0004e400000c000b */
[----:B0123--:R-:W-:Y:S01]  /*20230*/  ENDCOLLECTIVE ;  /* 0x000000000000791b */ /* 0x00ffe20003800000 */
.L_x_831:
[----:B------:R-:W-:Y:S05]  /*20240*/  BSYNC B0 ;  /* 0x0000000000007941 */ /* 0x000fea0003800000 */
.L_x_830:
        /* <DEDUP_REMOVED lines=10> */
.L_x_832:
        /* <DEDUP_REMOVED lines=8> */
.L_x_833:
        /* <DEDUP_REMOVED lines=8> */
.L_x_834:
        /* <DEDUP_REMOVED lines=8> */
.L_x_835:
[----:B------:R-:W-:Y:S01]  /*20470*/  MOV R12, 0x1f ;  /* 0x0000001f000c7802 */ /* 0x000fe20000000f00 */
[----:B------:R-:W-:Y:S01]  /*20480*/  IMAD.MOV.U32 R11, RZ, RZ, 0x1f ;  /* 0x0000001fff0b7424 */ /* 0x000fe200078e00ff */
[----:B------:R-:W-:-:S05]  /*20490*/  SEL R2, R14, RZ, P0 ;  /* 0x000000ff0e027207 */ /* 0x000fca0000000000 */
[----:B------:R-:W-:-:S04]  /*204a0*/  IMAD.IADD R2, R7, 0x1, R2 ;  /* 0x0000000107027824 */ /* 0x000fc800078e0202 */
[----:B------:R-:W-:-:S07]  /*204b0*/  IMAD.MOV.U32 R13, RZ, RZ, R2 ;  /* 0x000000ffff0d7224 */ /* 0x000fce00078e0002 */
[----:B------:R-:W-:Y:S05]  /*204c0*/  WARPSYNC.COLLECTIVE R15, `(.L_x_836) ;  /* 0x000000000f087348 */ /* 0x000fea0003c00000 */
[----:B------:R0:W1:Y:S02]  /*204d0*/  SHFL.IDX P6, R14, R13, R12, R11 ;  /* 0x0000000c0d0e7389 */ /* 0x00006400000c000b */
[----:B01----:R-:W-:Y:S01]  /*204e0*/  ENDCOLLECTIVE ;  /* 0x000000000000791b */ /* 0x003fe20003800000 */
.L_x_836:
[----:B------:R-:W-:Y:S05]  /*204f0*/  BRA `(.L_x_837) ;  /* 0xffffffe000347947 */ /* 0x000fea000383ffff */
.L_x_747:
[----:B------:R-:W-:Y:S01]  /*20500*/  BSSY B0, `(.L_x_838) ;  /* 0x0000006000007945 */ /* 0x000fe20003800000 */
[----:B------:R-:W-:Y:S01]  /*20510*/  PLOP3.LUT P6, PT, P6, PT, PT, 0x8, 0x0 ;  /* 0x000000000000781c */ /* 0x000fe200037ce170 */
[----:B------:R-:W-:-:S12]  /*20520*/  IMAD.MOV.U32 R15, RZ, RZ, -0x1 ;  /* 0xffffffffff0f7424 */ /* 0x000fd800078e00ff */
[----:B0-----:R-:W-:Y:S05]  /*20530*/  WARPSYNC.COLLECTIVE R15, `(.L_x_839) ;  /* 0x000000000f087348 */ /* 0x001fea0003c00000 */
[----:B------:R-:W-:Y:S01]  /*20540*/  VOTE.ANY R14, PT, P6 ;  /* 0x00000000000e7806 */ /* 0x000fe200030e0100 */
[----:B0-----:R-:W-:Y:S06]  /*20550*/  ENDCOLLECTIVE ;  /* 0x000000000000791b */ /* 0x001fec0003800000 */
.L_x_839:
[----:B------:R-:W-:Y:S05]  /*20560*/  BSYNC B0 ;  /* 0x0000000000007941 */ /* 0x000fea0003800000 */
.L_x_838:
[----:B------:R-:W-:Y:S02]  /*20570*/  IMAD.MOV.U32 R3, RZ, RZ, R14 ;  /* 0x000000ffff037224 */ /* 0x000fe400078e000e */
[----:B------:R-:W-:Y:S02]  /*20580*/  IMAD.MOV.U32 R13, RZ, RZ, R17 ;  /* 0x000000ffff0d7224 */ /* 0x000fe400078e0011 */
[----:B------:R-:W0:Y:S01]  /*20590*/  POPC R5, R3 ;  /* 0x0000000300057309 */ /* 0x000e220000000000 */
[----:B------:R-:W-:Y:S02]  /*205a0*/  IMAD.MOV.U32 R11, RZ, RZ, 0x1f ;  /* 0x0000001fff0b7424 */ /* 0x000fe400078e00ff */
[----:B------:R-:W-:Y:S02]  /*205b0*/  IMAD.MOV.U32 R15, RZ, RZ, -0x1 ;  /* 0xffffffffff0f7424 */ /* 0x000fe400078e00ff */
[----:B0-----:R-:W-:-:S07]  /*205c0*/  IMAD.MOV.U32 R12, RZ, RZ, R5 ;  /* 0x000000ffff0c7224 */ /* 0x001fce00078e0005 */
[----:B------:R-:W-:Y:S05]  /*205d0*/  WARPSYNC.COLLECTIVE R15, `(.L_x_840) ;  /* 0x000000000f087348 */ /* 0x000fea0003c00000 */
[----:B------:R0:W1:Y:S02]  /*205e0*/  SHFL.IDX P6, R14, R13, R12, R11 ;  /* 0x0000000c0d0e7389 */ /* 0x00006400000c000b */
[----:B01----:R-:W-:Y:S01]  /*205f0*/  ENDCOLLECTIVE ;  /* 0x000000000000791b */ /* 0x003fe20003800000 */
.L_x_840:
[----:B------:R-:W-:Y:S01]  /*20600*/  IMAD.MOV.U32 R17, RZ, RZ, R14 ;  /* 0x000000ffff117224 */ /* 0x000fe200078e000e */
[----:B------:R-:W-:Y:S06]  /*20610*/  BRA `(.L_x_841) ;  /* 0xffffffe000247947 */ /* 0x000fec000383ffff */
.L_x_749:
[----:B------:R-:W-:Y:S01]  /*20620*/  BSSY B0, `(.L_x_842) ;  /* 0x0000007000007945 */ /* 0x000fe20003800000 */
[----:B------:R-:W-:Y:S02]  /*20630*/  IMAD.MOV.U32 R13, RZ, RZ, R2 ;  /* 0x000000ffff0d7224 */ /* 0x000fe400078e0002 */
[----:B------:R-:W-:Y:S02]  /*20640*/  IMAD.MOV.U32 R11, RZ, RZ, 0x1f ;  /* 0x0000001fff0b7424 */ /* 0x000fe400078e00ff */
[----:B------:R-:W-:-:S07]  /*20650*/  IMAD.MOV.U32 R15, RZ, RZ, -0x1 ;  /* 0xffffffffff0f7424 */ /* 0x000fce00078e00ff */
[----:B012---:R-:W-:Y:S05]  /*20660*/  WARPSYNC.COLLECTIVE R15, `(.L_x_843) ;  /* 0x000000000f087348 */ /* 0x007fea0003c00000 */
[----:B------:R3:W4:Y:S02]  /*20670*/  SHFL.IDX P6, R14, R13, R12, R11 ;  /* 0x0000000c0d0e7389 */ /* 0x00072400000c000b */
[----:B01234-:R-:W-:Y:S01]  /*20680*/  ENDCOLLECTIVE ;  /* 0x000000000000791b */ /* 0x01ffe20003800000 */
.L_x_843:
[----:B------:R-:W-:Y:S05]  /*20690*/  BSYNC B0 ;  /* 0x0000000000007941 */ /* 0x000fea0003800000 */
.L_x_842:
[----:B------:R-:W-:Y:S05]  /*206a0*/  BRA `(.L_x_748) ;  /* 0xffffffe0001c7947 */ /* 0x000fea000383ffff */
.L_x_753:
[----:B0-----:R0:W1:Y:S02]  /*206b0*/  SYNCS.PHASECHK.TRANS64.TRYWAIT P0, [R0+URZ+0x34820], R3 ;  /* 0x03482003000075a7 */ /* 0x001064000800017f */
[----:B-1----:R-:W-:Y:S05]  /*206c0*/  @!P0 NANOSLEEP.SYNCS 0x989680 ;  /* 0x009896800000895d */ /* 0x002fea0003900000 */
[----:B------:R-:W1:Y:S02]  /*206d0*/  @!P0 SYNCS.PHASECHK.TRANS64 P0, [R0+URZ+0x34820], R3 ;  /* 0x03482003000085a7 */ /* 0x000e64000800007f */
[----:B-1----:R-:W-:Y:S05]  /*206e0*/  @!P0 BRA `(.L_x_753) ;  /* 0xfffffffc00f08947 */ /* 0x002fea000383ffff */
[----:B------:R-:W-:Y:S05]  /*206f0*/  BRA `(.L_x_844) ;  /* 0xffffffe400007947 */ /* 0x000fea000383ffff */
.L_x_754:
        /* <DEDUP_REMOVED lines=11> */
.L_x_846:
[----:B------:R-:W-:Y:S05]  /*207b0*/  BSYNC B0 ;  /* 0x0000000000007941 */ /* 0x000fea0003800000 */
.L_x_845:
[----:B------:R-:W-:Y:S05]  /*207c0*/  BRA `(.L_x_847) ;  /* 0xffffffe000e87947 */ /* 0x000fea000383ffff */
.L_x_755:
[----:B------:R-:W-:Y:S01]  /*207d0*/  BSSY B0, `(.L_x_848) ;  /* 0x0000006000007945 */ /* 0x000fe20003800000 */
[----:B------:R-:W-:-:S07]  /*207e0*/  IMAD.MOV.U32 R15, RZ, RZ, -0x1 ;  /* 0xffffffffff0f7424 */ /* 0x000fce00078e00ff */
[----:B01----:R-:W-:Y:S05]  /*207f0*/  WARPSYNC.COLLECTIVE R15, `(.L_x_849) ;  /* 0x000000000f0c7348 */ /* 0x003fea0003c00000 */
[----:B------:R-:W-:Y:S02]  /*20800*/  ELECT P6, UR62, PT ;  /* 0x00000000003e782f */ /* 0x000fe400038c0000 */
[----:B------:R-:W-:Y:S01]  /*20810*/  MOV R14, UR62 ;  /* 0x0000003e000e7c02 */ /* 0x000fe20008000f00 */
[----:B01----:R-:W-:Y:S10]  /*20820*/  ENDCOLLECTIVE ;  /* 0x000000000000791b */ /* 0x003ff40003800000 */
.L_x_849:
[----:B------:R-:W-:Y:S05]  /*20830*/  BSYNC B0 ;  /* 0x0000000000007941 */ /* 0x000fea0003800000 */
.L_x_848:
[----:B------:R-:W-:Y:S05]  /*20840*/  BRA `(.L_x_850) ;  /* 0xffffffe000dc7947 */ /* 0x000fea000383ffff */
.L_x_757:
[----:B0-----:R0:W1:Y:S02]  /*20850*/  SYNCS.PHASECHK.TRANS64.TRYWAIT P0, [R6+URZ], R5 ;  /* 0x00000005060075a7 */ /* 0x001064000800017f */
[----:B-1----:R-:W-:Y:S05]  /*20860*/  @!P0 NANOSLEEP.SYNCS 0x989680 ;  /* 0x009896800000895d */ /* 0x002fea0003900000 */
[----:B------:R-:W1:Y:S02]  /*20870*/  @!P0 SYNCS.PHASECHK.TRANS64 P0, [R6+URZ], R5 ;  /* 0x00000005060085a7 */ /* 0x000e64000800007f */
[----:B-1----:R-:W-:Y:S05]  /*20880*/  @!P0 BRA `(.L_x_757) ;  /* 0xfffffffc00f08947 */ /* 0x002fea000383ffff */
[----:B------:R-:W-:Y:S05]  /*20890*/  BRA `(.L_x_851) ;  /* 0xffffffe400187947 */ /* 0x000fea000383ffff */
.L_x_758:
[----:B-1----:R1:W2:Y:S02]  /*208a0*/  SYNCS.PHASECHK.TRANS64.TRYWAIT P0, [R7+URZ], R2 ;  /* 0x00000002070075a7 */ /* 0x0022a4000800017f */
[----:B--2---:R-:W-:Y:S05]  /*208b0*/  @!P0 NANOSLEEP.SYNCS 0x989680 ;  /* 0x009896800000895d */ /* 0x004fea0003900000 */
[----:B------:R-:W2:Y:S02]  /*208c0*/  @!P0 SYNCS.PHASECHK.TRANS64 P0, [R7+URZ], R2 ;  /* 0x00000002070085a7 */ /* 0x000ea4000800007f */
[----:B--2---:R-:W-:Y:S05]  /*208d0*/  @!P0 BRA `(.L_x_758) ;  /* 0xfffffffc00f08947 */ /* 0x004fea000383ffff */
[----:B------:R-:W-:Y:S05]  /*208e0*/  BRA `(.L_x_852) ;  /* 0xffffffe4000c7947 */ /* 0x000fea000383ffff */
.L_x_760:
[----:B--2---:R2:W3:Y:S02]  /*208f0*/  SYNCS.PHASECHK.TRANS64.TRYWAIT P0, [R4+URZ], R5 ;  /* 0x00000005040075a7 */ /* 0x0044e4000800017f */
[----:B---3--:R-:W-:Y:S05]  /*20900*/  @!P0 NANOSLEEP.SYNCS 0x989680 ;  /* 0x009896800000895d */ /* 0x008fea0003900000 */
[----:B------:R-:W3:Y:S02]  /*20910*/  @!P0 SYNCS.PHASECHK.TRANS64 P0, [R4+URZ], R5 ;  /* 0x00000005040085a7 */ /* 0x000ee4000800007f */
[----:B---3--:R-:W-:Y:S05]  /*20920*/  @!P0 BRA `(.L_x_760) ;  /* 0xfffffffc00f08947 */ /* 0x008fea000383ffff */
[----:B------:R-:W-:Y:S05]  /*20930*/  BRA `(.L_x_853) ;  /* 0xffffffe400147947 */ /* 0x000fea000383ffff */
.L_x_854:
        /* <DEDUP_REMOVED lines=12> */
.L_x_2659:


//--------------------- .text._ZN7cutlass13device_kernelIN5flash11enable_sm90INS1_16FlashAttnFwdSm90INS1_25CollectiveMainloopFwdSm90ILi2EN4cute5tupleIJNS5_1CILi1EEES8_S8_EEENS6_IJNS7_ILi128EEENS7_ILi96EEENS7_ILi192EEEEEELi128ENS_10bfloat16_tEfNS_4arch4Sm90ELb0ELb1ELb1ELb0ELb0ELb0ELb0ELb1ELb1ELb0ELb0ELb0EEENS1_21CollectiveEpilogueFwdINS6_IJSA_SA_SB_EEES9_SE_SG_Li256ELb0ELb0ELb0ELb0EEENS1_30DynamicPersistentTileSchedulerILi256ELi32ELb0ELb0ELb1EEEEEEEEEvNT_6ParamsE --------------------------
	.section	.text._ZN7cutlass13device_kernelIN5flash11enable_sm90INS1_16FlashAttnFwdSm90INS1_25CollectiveMainloopFwdSm90ILi2EN4cute5tupleIJNS5_1CILi1EEES8_S8_EEENS6_IJNS7_ILi128EEENS7_ILi96EEENS7_ILi192EEEEEELi128ENS_10bfloat16_tEfNS_4arch4Sm90ELb0ELb1ELb1ELb0ELb0ELb0ELb0ELb1ELb1ELb0ELb0ELb0EEENS1_21CollectiveEpilogueFwdINS6_IJSA_SA_SB_EEES9_SE_SG_Li256ELb0ELb0ELb0ELb0EEENS1_30DynamicPersistentTileSchedulerILi256ELi32ELb0ELb0ELb1EEEEEEEEEvNT_6ParamsE,"ax",@progbits
	.align	128
.text._ZN7cutlass13device_kernelIN5flash11enable_sm90INS1_16FlashAttnFwdSm90INS1_25CollectiveMainloopFwdSm90ILi2EN4cute5tupleIJNS5_1CILi1EEES8_S8_EEENS6_IJNS7_ILi128EEENS7_ILi96EEENS7_ILi192EEEEEELi128ENS_10bfloat16_tEfNS_4arch4Sm90ELb0ELb1ELb1ELb0ELb0ELb0ELb0ELb1ELb1ELb0ELb0ELb0EEENS1_21CollectiveEpilogueFwdINS6_IJSA_SA_SB_EEES9_SE_SG_Li256ELb0ELb0ELb0ELb0EEENS1_30DynamicPersistentTileSchedulerILi256ELi32ELb0ELb0ELb1EEEEEEEEEvNT_6ParamsE:
        .type           _ZN7cutlass13device_kernelIN5flash11enable_sm90INS1_16FlashAttnFwdSm90INS1_25CollectiveMainloopFwdSm90ILi2EN4cute5tupleIJNS5_1CILi1EEES8_S8_EEENS6_IJNS7_ILi128EEENS7_ILi96EEENS7_ILi192EEEEEELi128ENS_10bfloat16_tEfNS_4arch4Sm90ELb0ELb1ELb1ELb0ELb0ELb0ELb0ELb1ELb1ELb0ELb0ELb0EEENS1_21CollectiveEpilogueFwdINS6_IJSA_SA_SB_EEES9_SE_SG_Li256ELb0ELb0ELb0ELb0EEENS1_30DynamicPersistentTileSchedulerILi256ELi32ELb0ELb0ELb1EEEEEEEEEvNT_6ParamsE,@function
        .size           _ZN7cutlass13device_kernelIN5flash11enable_sm90INS1_16FlashAttnFwdSm90INS1_25CollectiveMainloopFwdSm90ILi2EN4cute5tupleIJNS5_1CILi1EEES8_S8_EEENS6_IJNS7_ILi128EEENS7_ILi96EEENS7_ILi192EEEEEELi128ENS_10bfloat16_tEfNS_4arch4Sm90ELb0ELb1ELb1ELb0ELb0ELb0ELb0ELb1ELb1ELb0ELb0ELb0EEENS1_21CollectiveEpilogueFwdINS6_IJSA_SA_SB_EEES9_SE_SG_Li256ELb0ELb0ELb0ELb0EEENS1_30DynamicPersistentTileSchedulerILi256ELi32ELb0ELb0ELb1EEEEEEEEEvNT_6ParamsE,(.L_x_2660 - _ZN7cutlass13device_kernelIN5flash11enable_sm90INS1_16FlashAttnFwdSm90INS1_25CollectiveMainloopFwdSm90ILi2EN4cute5tupleIJNS5_1CILi1EEES8_S8_EEENS6_IJNS7_ILi128EEENS7_ILi96EEENS7_ILi192EEEEEELi128ENS_10bfloat16_tEfNS_4arch4Sm90ELb0ELb1ELb1ELb0ELb0ELb0ELb0ELb1ELb1ELb0ELb0ELb0EEENS1_21CollectiveEpilogueFwdINS6_IJSA_SA_SB_EEES9_SE_SG_Li256ELb0ELb0ELb0ELb0EEENS1_30DynamicPersistentTileSchedulerILi256ELi32ELb0ELb0ELb1EEEEEEEEEvNT_6ParamsE)
        .other          _ZN7cutlass13device_kernelIN5flash11enable_sm90INS1_16FlashAttnFwdSm90INS1_25CollectiveMainloopFwdSm90ILi2EN4cute5tupleIJNS5_1CILi1EEES8_S8_EEENS6_IJNS7_ILi128EEENS7_ILi96EEENS7_ILi192EEEEEELi128ENS_10bfloat16_tEfNS_4arch4Sm90ELb0ELb1ELb1ELb0ELb0ELb0ELb0ELb1ELb1ELb0ELb0ELb0EEENS1_21CollectiveEpilogueFwdINS6_IJSA_SA_SB_EEES9_SE_SG_Li256ELb0ELb0ELb0ELb0EEENS1_30DynamicPersistentTileSchedulerILi256ELi32ELb0ELb0ELb1EEEEEEEEEvNT_6ParamsE,@"STO_CUDA_ENTRY STV_DEFAULT"
_ZN7cutlass13device_kernelIN5flash11enable_sm90INS1_16FlashAttnFwdSm90INS1_25CollectiveMainloopFwdSm90ILi2EN4cute5tupleIJNS5_1CILi1EEES8_S8_EEENS6_IJNS7_ILi128EEENS7_ILi96EEENS7_ILi192EEEEEELi128ENS_10bfloat16_tEfNS_4arch4Sm90ELb0ELb1ELb1ELb0ELb0ELb0ELb0ELb1ELb1ELb0ELb0ELb0EEENS1_21CollectiveEpilogueFwdINS6_IJSA_SA_SB_EEES9_SE_SG_Li256ELb0ELb0ELb0ELb0EEENS1_30DynamicPersistentTileSchedulerILi256ELi32ELb0ELb0ELb1EEEEEEEEEvNT_6ParamsE:
        /* <DEDUP_REMOVED lines=24> */
.L_x_856:
[----:B------:R-:W-:Y:S05]  /*0180*/  BSYNC B0 ;  /* 0x0000000000007941 */ /* 0x000fea0003800000 */
.L_x_855:
[----:B------:R-:W-:Y:S01]  /*0190*/  VOTEU.ANY UP0, P0 ;  /* 0x00000000003f7886 */ /* 0x000fe20000000100 */
[----:B------:R-:W1:Y:S01]  /*01a0*/  SHFL.IDX PT, R2, R2, RZ, 0x1f ;  /* 0x00001fff02027589 */ /* 0x000e6200000e0000 */
[----:B------:R-:W-:Y:S01]  /*01b0*/  UMOV UR4, 0x1 ;  /* 0x0000000100047882 */ /* 0x000fe20000000000 */
[----:B------:R-:W-:Y:S01]  /*01c0*/  VOTEU.ANY UP1, P0 ;  /* 0x00000000003f7886 */ /* 0x000fe20000020100 */
[----:B------:R-:W-:Y:S01]  /*01d0*/  VOTEU.ANY UP2, P0 ;  /* 0x00000000003f7886 */ /* 0x000fe20000040100 */
[----:B------:R-:W2:Y:S01]  /*01e0*/  @UP0 S2UR UR7, SR_CgaCtaId ;  /* 0x00000000000709c3 */ /* 0x000ea20000008800 */
[----:B------:R-:W3:Y:S01]  /*01f0*/  SHFL.IDX PT, R3, R0, RZ, 0x1f ;  /* 0x00001fff00037589 */ /* 0x000ee200000e0000 */
[----:B------:R-:W-:Y:S01]  /*0200*/  @UP0 UMOV UR6, 0x400 ;  /* 0x0000040000060882 */ /* 0x000fe20000000000 */
[----:B------:R-:W-:-:S04]  /*0210*/  @UP0 UIADD3 UR4, -UR4, 0x100000, URZ ;  /* 0x0010000004040890 */ /* 0x000fc8000fffe13f */
[----:B------:R-:W-:Y:S02]  /*0220*/  @UP0 USHF.L.U32 UR5, UR4, 0xb, URZ ;  /* 0x0000000b04050899 */ /* 0x000fe4000800063f */
[----:B------:R-:W-:Y:S01]  /*0230*/  @UP0 USHF.L.U32 UR4, UR4, 0x1, URZ ;  /* 0x0000000104040899 */ /* 0x000fe2000800063f */
[----:B-1----:R-:W-:Y:S01]  /*0240*/  R2UR UR8, R2 ;  /* 0x00000000020872ca */ /* 0x002fe200000e0000 */
[----:B--2---:R-:W-:Y:S01]  /*0250*/  @UP0 ULEA UR6, UR7, UR6, 0x18 ;  /* 0x0000000607060291 */ /* 0x004fe2000f8ec03f */
[----:B---3--:R-:W-:-:S11]  /*0260*/  ISETP.NE.AND P1, PT, R3, RZ, PT ;  /* 0x000000ff0300720c */ /* 0x008fd60003f25270 */
[----:B------:R-:W-:Y:S01]  /*0270*/  UISETP.NE.AND UP0, UPT, UR8, URZ, UPT ;  /* 0x0000003f0800728c */ /* 0x000fe2000bf05270 */
[----:B------:R-:W1:Y:S02]  /*0280*/  FENCE.VIEW.ASYNC.S ;  /* 0x00000000000073c6 */ /* 0x000e640000000000 */
[----:B-1----:R1:W2:Y:S01]  /*0290*/  @UP1 SYNCS.EXCH.64 URZ, [UR6+0x2a800], UR4 ;  /* 0x02a80004063f15b2 */ /* 0x0022a20008000100 */
[----:B------:R1:W3:Y:S01]  /*02a0*/  @UP2 SYNCS.EXCH.64 URZ, [UR6+0x2a820], UR4 ;  /* 0x02a82004063f25b2 */ /* 0x0002e20008000100 */
[----:B------:R-:W-:Y:S06]  /*02b0*/  @P1 BRA `(.L_x_857) ;  /* 0x0000000000481947 */ /* 0x000fec0003800000 */
        /* <DEDUP_REMOVED lines=18> */
.L_x_857:
        /* <DEDUP_REMOVED lines=22> */
.L_x_858:
        /* <DEDUP_REMOVED lines=14> */
[----:B------:R4:W1:Y:S01]  /*0620*/  SYNCS.EXCH.64 URZ, [UR6+0x2a880], UR4 ;  /* 0x02a88004063f75b2 */ /* 0x0008620008000100 */
[----:B------:R4:W1:Y:S01]  /*0630*/  SYNCS.EXCH.64 URZ, [UR6+0x2a878], UR4 ;  /* 0x02a87804063f75b2 */ /* 0x0008620008000100 */
[----:B------:R4:W1:Y:S02]  /*0640*/  SYNCS.EXCH.64 URZ, [UR6+0x2a888], UR4 ;  /* 0x02a88804063f75b2 */ /* 0x0008640008000100 */
[----:B----4-:R-:W-:Y:S01]  /*0650*/  NOP ;  /* 0x0000000000007918 */ /* 0x010fe20000000000 */
.L_x_859:
        /* <DEDUP_REMOVED lines=22> */
.L_x_860:
        /* <DEDUP_REMOVED lines=22> */
.L_x_861:
[----:B-1----:R-:W-:Y:S01]  /*0920*/  UMOV UR4, 0x1 ;  /* 0x0000000100047882 */ /* 0x002fe20000000000 */
[----:B------:R-:W-:Y:S01]  /*0930*/  PLOP3.LUT P0, PT, PT, PT, UP0, 0x80, 0x0 ;  /* 0x000000000000781c */ /* 0x000fe20003f0f008 */
[----:B------:R-:W-:Y:S01]  /*0940*/  USEL UR4, UR4, 0x2, !UP0 ;  /* 0x0000000204047887 */ /* 0x000fe2000c000000 */
[----:B------:R-:W-:Y:S01]  /*0950*/  NOP ;  /* 0x0000000000007918 */ /* 0x000fe20000000000 */
[----:B------:R-:W-:-:S04]  /*0960*/  ULDC.64 UR60, c[0x0][0x208] ;  /* 0x00008200003c7ab9 */ /* 0x000fc80000000a00 */
[----:B------:R-:W-:-:S05]  /*0970*/  IMAD.U32 R2, RZ, RZ, UR4 ;  /* 0x00000004ff027e24 */ /* 0x000fca000f8e00ff */
[----:B------:R1:W-:Y:S01]  /*0980*/  STL [R1], R2 ;  /* 0x0000000201007387 */ /* 0x0003e20000100800 */
[----:B--23--:R-:W-:Y:S06]  /*0990*/  BAR.SYNC.DEFER_BLOCKING 0x0 ;  /* 0x0000000000007b1d */ /* 0x00cfec0000010000 */
[----:B------:R-:W-:Y:S05]  /*09a0*/  @!P0 BRA `(.L_x_862) ;  /* 0x000000e800c08947 */ /* 0x000fea0003800000 */
.L_x_863:
[----:B------:R-:W-:-:S08]  /*09b0*/  NOP ;  /* 0x0000000000007918 */ /* 0x000fd00000000000 */
[----:B------:R-:W2:Y:S02]  /*09c0*/  USETMAXREG.TRY_ALLOC.CTAPOOL UP0, 0xf0 ;  /* 0x000000f0000079c8 */ /* 0x000ea40008000600 */
[----:B--2---:R-:W-:-:S13]  /*09d0*/  PLOP3.LUT P0, PT, PT, PT, UP0, 0x80, 0x0 ;  /* 0x000000000000781c */ /* 0x004fda0003f0f008 */
[----:B------:R-:W-:Y:S05]  /*09e0*/  @!P0 BRA `(.L_x_863) ;  /* 0xfffffffc00f08947 */ /* 0x000fea000383ffff */
[----:B------:R-:W2:Y:S08]  /*09f0*/  S2UR UR7, SR_CTAID.X ;  /* 0x00000000000779c3 */ /* 0x000eb00000002500 */
[----:B------:R-:W-:Y:S08]  /*0a00*/  BAR.ARV 0x4, 0x120 ;  /* 0x0104800000007b1d */ /* 0x000ff00000002000 */
[----:B------:R-:W2:Y:S08]  /*0a10*/  LDC R0, c[0x0][0xda8] ;  /* 0x00036a00ff007b82 */ /* 0x000eb00000000800 */
[----:B------:R-:W-:Y:S06]  /*0a20*/  BAR.ARV 0x8, 0x120 ;  /* 0x0204800000007b1d */ /* 0x000fec0000002000 */
[----:B--2---:R-:W-:-:S13]  /*0a30*/  ISETP.LE.AND P0, PT, R0, UR7, PT ;  /* 0x0000000700007c0c */ /* 0x004fda000bf03270 */
[----:B------:R-:W-:Y:S05]  /*0a40*/  @P0 EXIT ;  /* 0x000000000000094d */ /* 0x000fea0003800000 */
[----:B------:R-:W2:Y:S01]  /*0a50*/  LDL R3, [R1] ;  /* 0x0000000001037983 */ /* 0x000ea20000100800 */
[----:B------:R-:W3:Y:S01]  /*0a60*/  S2UR UR4, SR_CgaCtaId ;  /* 0x00000000000479c3 */ /* 0x000ee20000008800 */
[----:B------:R-:W-:Y:S01]  /*0a70*/  UMOV UR37, 0x400 ;  /* 0x0000040000257882 */ /* 0x000fe20000000000 */
[----:B------:R-:W-:Y:S01]  /*0a80*/  IMAD.MOV.U32 R164, RZ, RZ, RZ ;  /* 0x000000ffffa47224 */ /* 0x000fe200078e00ff */
[----:B-1----:R-:W1:Y:S01]  /*0a90*/  S2R R2, SR_TID.X ;  /* 0x0000000000027919 */ /* 0x002e620000002100 */
[----:B------:R-:W-:Y:S01]  /*0aa0*/  UMOV UR39, URZ ;  /* 0x0000003f00277c82 */ /* 0x000fe20008000000 */
[----:B------:R-:W-:-:S03]  /*0ab0*/  UMOV UR36, URZ ;  /* 0x0000003f00247c82 */ /* 0x000fc60008000000 */
[----:B------:R-:W4:Y:S01]  /*0ac0*/  S2UR UR6, SR_SWINHI ;  /* 0x00000000000679c3 */ /* 0x000f220000002f00 */
[----:B---3--:R-:W-:-:S07]  /*0ad0*/  ULEA UR37, UR4, UR37, 0x18 ;  /* 0x0000002504257291 */ /* 0x008fce000f8ec03f */
[----:B------:R-:W-:Y:S01]  /*0ae0*/  UMOV UR4, UR37 ;  /* 0x0000002500047c82 */ /* 0x000fe20008000000 */
[----:B----4-:R-:W-:Y:S01]  /*0af0*/  UMOV UR5, UR6 ;  /* 0x0000000600057c82 */ /* 0x010fe20008000000 */
[----:B------:R-:W-:Y:S01]  /*0b00*/  IMAD.U32 R22, RZ, RZ, UR4 ;  /* 0x00000004ff167e24 */ /* 0x000fe2000f8e00ff */
[----:B------:R-:W-:Y:S01]  /*0b10*/  UMOV UR4, UR7 ;  /* 0x0000000700047c82 */ /* 0x000fe20008000000 */
[----:B-1----:R-:W-:Y:S02]  /*0b20*/  VIADD R171, R2, 0xffffff80 ;  /* 0xffffff8002ab7836 */ /* 0x002fe40000000000 */
[----:B------:R-:W-:-:S03]  /*0b30*/  IMAD.U32 R23, RZ, RZ, UR5 ;  /* 0x00000005ff177e24 */ /* 0x000fc6000f8e00ff */
[----:B------:R-:W-:-:S04]  /*0b40*/  SHF.R.S32.HI R0, RZ, 0x1f, R171 ;  /* 0x0000001fff007819 */ /* 0x000fc800000114ab */
[CC--:B------:R-:W-:Y:S02]  /*0b50*/  LEA.HI R2, R0.reuse, R171.reuse, RZ, 0x4 ;  /* 0x000000ab00027211 */ /* 0x0c0fe400078f20ff */
[----:B------:R-:W-:Y:S02]  /*0b60*/  LEA.HI R169, R0, R171, RZ, 0x5 ;  /* 0x000000ab00a97211 */ /* 0x000fe400078f28ff */
[----:B------:R-:W-:Y:S02]  /*0b70*/  SHF.R.S32.HI R5, RZ, 0x4, R2 ;  /* 0x00000004ff057819 */ /* 0x000fe40000011402 */
[----:B------:R-:W-:Y:S02]  /*0b80*/  SHF.R.S32.HI R169, RZ, 0x5, R169 ;  /* 0x00000005ffa97819 */ /* 0x000fe400000114a9 */
[C---:B------:R-:W-:Y:S02]  /*0b90*/  LEA.HI R4, R2.reuse, R5, RZ, 0x1 ;  /* 0x0000000502047211 */ /* 0x040fe400078f08ff */
[----:B------:R-:W-:-:S02]  /*0ba0*/  LOP3.LUT R2, R2, 0x3fffff0, RZ, 0xc0, !PT ;  /* 0x03fffff002027812 */ /* 0x000fc400078ec0ff */
[----:B------:R-:W-:-:S03]  /*0bb0*/  LOP3.LUT R4, R4, 0x1ffffffe, RZ, 0xc0, !PT ;  /* 0x1ffffffe04047812 */ /* 0x000fc600078ec0ff */
[----:B------:R-:W-:Y:S02]  /*0bc0*/  IMAD.IADD R2, R171, 0x1, -R2 ;  /* 0x00000001ab027824 */ /* 0x000fe400078e0a02 */
[----:B------:R-:W-:Y:S02]  /*0bd0*/  IMAD.IADD R4, R5, 0x1, -R4 ;  /* 0x0000000105047824 */ /* 0x000fe400078e0a04 */
[----:B------:R-:W-:-:S04]  /*0be0*/  IMAD R9, R169, 0x10, R2 ;  /* 0x00000010a9097824 */ /* 0x000fc800078e0202 */
[----:B------:R-:W-:Y:S01]  /*0bf0*/  IMAD R4, R9, 0x8, R4 ;  /* 0x0000000809047824 */ /* 0x000fe200078e0204 */
[----:B--2---:R-:W-:Y:S02]  /*0c00*/  R2UR UR8, R3 ;  /* 0x00000000030872ca */ /* 0x004fe400000e0000 */
[CC--:B------:R-:W-:Y:S02]  /*0c10*/  LEA.HI R3, R0.reuse, R171.reuse, RZ, 0x7 ;  /* 0x000000ab00037211 */ /* 0x0c0fe400078f38ff */
[----:B------:R-:W-:Y:S02]  /*0c20*/  LEA.HI R0, R0, R171, RZ, 0x3 ;  /* 0x000000ab00007211 */ /* 0x000fe400078f18ff */
[----:B------:R-:W-:Y:S02]  /*0c30*/  LOP3.LUT R166, R3, 0xffffff80, RZ, 0xc0, !PT ;  /* 0xffffff8003a67812 */ /* 0x000fe400078ec0ff */
[----:B------:R-:W-:Y:S02]  /*0c40*/  SHF.R.S32.HI R168, RZ, 0x7, R3 ;  /* 0x00000007ffa87819 */ /* 0x000fe40000011403 */
[----:B------:R-:W-:Y:S01]  /*0c50*/  LOP3.LUT R2, R0, 0x1ffffff8, RZ, 0xc0, !PT ;  /* 0x1ffffff800027812 */ /* 0x000fe200078ec0ff */
[----:B------:R-:W-:Y:S01]  /*0c60*/  IMAD.IADD R166, R171, 0x1, -R166 ;  /* 0x00000001aba67824 */ /* 0x000fe200078e0aa6 */
[----:B------:R-:W-:Y:S01]  /*0c70*/  LEA.HI R3, R3, R168, RZ, 0x1 ;  /* 0x000000a803037211 */ /* 0x000fe200078f08ff */
[----:B------:R-:W-:Y:S01]  /*0c80*/  ULOP3.LUT UR5, UR8, 0x1, URZ, 0xfc, !UPT ;  /* 0x0000000108057892 */ /* 0x000fe2000f8efc3f */
[----:B------:R-:W-:Y:S01]  /*0c90*/  SHF.R.S32.HI R162, RZ, 0x3, R0 ;  /* 0x00000003ffa27819 */ /* 0x000fe20000011400 */
[----:B------:R-:W-:Y:S01]  /*0ca0*/  IMAD.IADD R2, R171, 0x1, -R2 ;  /* 0x00000001ab027824 */ /* 0x000fe200078e0a02 */
[----:B------:R-:W-:-:S03]  /*0cb0*/  SHF.R.S32.HI R7, RZ, 0x1f, R166 ;  /* 0x0000001fff077819 */ /* 0x000fc600000114a6 */
[----:B------:R-:W-:Y:S01]  /*0cc0*/  IMAD.U32 R170, RZ, RZ, UR5 ;  /* 0x00000005ffaa7e24 */ /* 0x000fe2000f8e00ff */
[CC--:B------:R-:W-:Y:S01]  /*0cd0*/  LEA.HI R6, R7.reuse, R166.reuse, RZ, 0x2 ;  /* 0x000000a607067211 */ /* 0x0c0fe200078f10ff */
[----:B------:R-:W-:Y:S01]  /*0ce0*/  IMAD.SHL.U32 R160, R2, 0x8, RZ ;  /* 0x0000000802a07824 */ /* 0x000fe200078e00ff */
[----:B------:R-:W-:Y:S02]  /*0cf0*/  LEA.HI R7, R7, R166, RZ, 0x5 ;  /* 0x000000a607077211 */ /* 0x000fe400078f28ff */
[--C-:B------:R-:W-:Y:S02]  /*0d00*/  SHF.R.S32.HI R5, RZ, 0x2, R6.reuse ;  /* 0x00000002ff057819 */ /* 0x100fe40000011406 */
[----:B------:R-:W-:Y:S02]  /*0d10*/  SHF.R.S32.HI R8, RZ, 0x1f, R6 ;  /* 0x0000001fff087819 */ /* 0x000fe40000011406 */
[----:B------:R-:W-:Y:S02]  /*0d20*/  SHF.R.S32.HI R7, RZ, 0x5, R7 ;  /* 0x00000005ff077819 */ /* 0x000fe40000011407 */
[----:B------:R-:W-:-:S04]  /*0d30*/  LEA.HI R8, R8, R5, RZ, 0x3 ;  /* 0x0000000508087211 */ /* 0x000fc800078f18ff */
[----:B------:R-:W-:-:S05]  /*0d40*/  LOP3.LUT R8, R8, 0xfffffff8, RZ, 0xc0, !PT ;  /* 0xfffffff808087812 */ /* 0x000fca00078ec0ff */
[----:B------:R-:W-:Y:S01]  /*0d50*/  IMAD.IADD R8, R5, 0x1, -R8 ;  /* 0x0000000105087824 */ /* 0x000fe200078e0a08 */
[----:B------:R-:W-:Y:S01]  /*0d60*/  LOP3.LUT R5, R3, 0x3fffffe, RZ, 0xc0, !PT ;  /* 0x03fffffe03057812 */ /* 0x000fe200078ec0ff */
[----:B------:R-:W-:Y:S02]  /*0d70*/  IMAD.SHL.U32 R3, R4, 0x8, RZ ;  /* 0x0000000804037824 */ /* 0x000fe400078e00ff */
[----:B------:R-:W-:Y:S02]  /*0d80*/  IMAD R8, R7, 0x10, R8 ;  /* 0x0000001007087824 */ /* 0x000fe400078e0208 */
[----:B------:R-:W-:Y:S01]  /*0d90*/  IMAD.WIDE R22, R3, 0x2, R22 ;  /* 0x0000000203167825 */ /* 0x000fe200078e0216 */
[----:B------:R-:W-:-:S03]  /*0da0*/  LOP3.LUT R3, R6, 0x7ffffffc, RZ, 0xc0, !PT ;  /* 0x7ffffffc06037812 */ /* 0x000fc600078ec0ff */
[----:B------:R-:W-:Y:S02]  /*0db0*/  IMAD.IADD R5, R168, 0x1, -R5 ;  /* 0x00000001a8057824 */ /* 0x000fe400078e0a05 */
[----:B------:R-:W-:Y:S02]  /*0dc0*/  IMAD.IADD R16, R166, 0x1, -R3 ;  /* 0x00000001a6107824 */ /* 0x000fe400078e0a03 */
[----:B------:R-:W-:-:S07]  /*0dd0*/  IMAD R167, R5, 0x40, R8 ;  /* 0x0000004005a77824 */ /* 0x000fce00078e0208 */
.L_x_956:
[----:B------:R-:W-:Y:S01]  /*0de0*/  ULDC UR5, c[0x0][0xdd0] ;  /* 0x0003740000057ab9 */ /* 0x000fe20000000800 */
[----:B-1----:R-:W1:Y:S01]  /*0df0*/  LDC R0, c[0x0][0xde8] ;  /* 0x00037a00ff007b82 */ /* 0x002e620000000800 */
[----:B------:R-:W-:Y:S01]  /*0e00*/  UISETP.NE.AND UP0, UPT, UR5, 0x1, UPT ;  /* 0x000000010500788c */ /* 0x000fe2000bf05270 */
[----:B------:R-:W-:-:S10]  /*0e10*/  UMOV UR8, UR4 ;  /* 0x0000000400087c82 */ /* 0x000fd40008000000 */
[----:B------:R-:W-:Y:S01]  /*0e20*/  @UP0 ULDC UR6, c[0x0][0xdd4] ;  /* 0x0003750000060ab9 */ /* 0x000fe20000000800 */
[----:B------:R-:W-:Y:S01]  /*0e30*/  @UP0 ULDC UR9, c[0x0][0xdd8] ;  /* 0x0003760000090ab9 */ /* 0x000fe20000000800 */
[----:B------:R-:W-:-:S04]  /*0e40*/  UIMAD.WIDE.U32 UR6, UR4, UR6, URZ ;  /* 0x00000006040672a5 */ /* 0x000fc8000f8e003f */
[----:B------:R-:W-:-:S04]  /*0e50*/  @UP0 USHF.R.U32.HI UR8, URZ, UR9, UR7 ;  /* 0x000000093f080299 */ /* 0x000fc80008011607 */
[----:B------:R-:W-:Y:S02]  /*0e60*/  UIADD3 UR6, -UR8, URZ, URZ ;  /* 0x0000003f08067290 */ /* 0x000fe4000fffe13f */
[----:B-1----:R-:W-:Y:S02]  /*0e70*/  ISETP.LE.AND P0, PT, R0, UR8, PT ;  /* 0x0000000800007c0c */ /* 0x002fe4000bf03270 */
[----:B------:R-:W-:-:S11]  /*0e80*/  UIMAD UR7, UR5, UR6, UR4 ;  /* 0x00000006050772a4 */ /* 0x000fd6000f8e0204 */
[----:B--234-:R-:W-:Y:S05]  /*0e90*/  @!P0 BRA `(.L_x_864) ;  /* 0x0000000000208947 */ /* 0x01cfea0003800000 */
[----:B------:R-:W-:Y:S01]  /*0ea0*/  ULDC UR6, c[0x0][0xddc] ;  /* 0x0003770000067ab9 */ /* 0x000fe20000000800 */
[----:B------:R-:W-:Y:S01]  /*0eb0*/  UMOV UR46, UR7 ;  /* 0x00000007002e7c82 */ /* 0x000fe20008000000 */
[----:B------:R-:W-:-:S11]  /*0ec0*/  UISETP.NE.AND UP0, UPT, UR6, 0x1, UPT ;  /* 0x000000010600788c */ /* 0x000fd6000bf05270 */
[----:B------:R-:W-:Y:S02]  /*0ed0*/  @UP0 ULDC.64 UR10, c[0x0][0xde0] ;  /* 0x00037800000a0ab9 */ /* 0x000fe40000000a00 */
[----:B------:R-:W-:-:S04]  /*0ee0*/  UIMAD.WIDE.U32 UR4, UR7, UR10, URZ ;  /* 0x0000000a070472a5 */ /* 0x000fc8000f8e003f */
[----:B------:R-:W-:-:S04]  /*0ef0*/  @UP0 USHF.R.U32.HI UR46, URZ, UR11, UR5 ;  /* 0x0000000b3f2e0299 */ /* 0x000fc80008011605 */
[----:B------:R-:W-:Y:S01]  /*0f00*/  UIMAD UR4, UR46, UR6, URZ ;  /* 0x000000062e0472a4 */ /* 0x000fe2000f8e023f */
[----:B------:R-:W-:Y:S11]  /*0f10*/  BRA `(.L_x_865) ;  /* 0x00000000001c7947 */ /* 0x000ff60003800000 */
.L_x_864:
[----:B------:R-:W-:Y:S01]  /*0f20*/  ULDC UR6, c[0x0][0xdc4] ;  /* 0x0003710000067ab9 */ /* 0x000fe20000000800 */
[----:B------:R-:W-:Y:S01]  /*0f30*/  UMOV UR46, UR7 ;  /* 0x00000007002e7c82 */ /* 0x000fe20008000000 */
[----:B------:R-:W-:-:S11]  /*0f40*/  UISETP.NE.AND UP0, UPT, UR6, 0x1, UPT ;  /* 0x000000010600788c */ /* 0x000fd6000bf05270 */
[----:B------:R-:W-:Y:S02]  /*0f50*/  @UP0 ULDC.64 UR10, c[0x0][0xdc8] ;  /* 0x00037200000a0ab9 */ /* 0x000fe40000000a00 */
[----:B------:R-:W-:-:S04]  /*0f60*/  UIMAD.WIDE.U32 UR4, UR7, UR10, URZ ;  /* 0x0000000a070472a5 */ /* 0x000fc8000f8e003f */
[----:B------:R-:W-:-:S04]  /*0f70*/  @UP0 USHF.R.U32.HI UR46, URZ, UR11, UR5 ;  /* 0x0000000b3f2e0299 */ /* 0x000fc80008011605 */
[----:B------:R-:W-:-:S12]  /*0f80*/  UIMAD UR4, UR46, UR6, URZ ;  /* 0x000000062e0472a4 */ /* 0x000fd8000f8e023f */
.L_x_865:
[----:B------:R-:W1:Y:S01]  /*0f90*/  LDC.64 R10, c[0x0][0x9e0] ;  /* 0x00027800ff0a7b82 */ /* 0x000e620000000a00 */
[----:B------:R-:W-:Y:S01]  /*0fa0*/  ULDC UR43, c[0x0][0xdb8] ;  /* 0x00036e00002b7ab9 */ /* 0x000fe20000000800 */
[----:B------:R-:W-:Y:S02]  /*0fb0*/  ULOP3.LUT UR5, URZ, UR46, URZ, 0x33, !UPT ;  /* 0x0000002e3f057292 */ /* 0x000fe4000f8e333f */
[----:B------:R-:W-:Y:S01]  /*0fc0*/  UISETP.NE.AND UP0, UPT, UR43, 0x1, UPT ;  /* 0x000000012b00788c */ /* 0x000fe2000bf05270 */
[----:B------:R-:W-:Y:S01]  /*0fd0*/  ULDC UR6, c[0x0][0xdac] ;  /* 0x00036b0000067ab9 */ /* 0x000fe20000000800 */
[----:B------:R-:W-:Y:S02]  /*0fe0*/  UIADD3 UR4, UR7, -UR4, URZ ;  /* 0x8000000407047290 */ /* 0x000fe4000fffe03f */
[----:B------:R-:W2:Y:S01]  /*0ff0*/  LDC R17, c[0x0][0x404] ;  /* 0x00010100ff117b82 */ /* 0x000ea20000000800 */
[----:B------:R-:W-:Y:S01]  /*1000*/  UIADD3 UR5, UR5, UR6, URZ ;  /* 0x0000000605057290 */ /* 0x000fe2000fffe03f */
[----:B------:R-:W-:Y:S01]  /*1010*/  ULDC UR7, c[0x0][0xdc4] ;  /* 0x0003710000077ab9 */ /* 0x000fe20000000800 */
[----:B------:R-:W-:-:S02]  /*1020*/  ULDC.64 UR10, c[0x0][0x3f8] ;  /* 0x0000fe00000a7ab9 */ /* 0x000fc40000000a00 */
[----:B------:R-:W-:Y:S01]  /*1030*/  USHF.L.U32 UR42, UR5, 0x7, URZ ;  /* 0x00000007052a7899 */ /* 0x000fe2000800063f */
[----:B------:R-:W-:Y:S01]  /*1040*/  ISETP.NE.U32.AND P0, PT, RZ, UR10, PT ;  /* 0x0000000aff007c0c */ /* 0x000fe2000bf05070 */
[----:B------:R-:W-:Y:S01]  /*1050*/  UIMAD UR8, UR8, UR7, UR4 ;  /* 0x00000007080872a4 */ /* 0x000fe2000f8e0204 */
[----:B------:R-:W3:Y:S01]  /*1060*/  LDC R8, c[0x0][0x288] ;  /* 0x0000a200ff087b82 */ /* 0x000ee20000000800 */
[----:B------:R-:W-:Y:S01]  /*1070*/  @UP0 ULDC UR6, c[0x0][0xdc0] ;  /* 0x0003700000060ab9 */ /* 0x000fe20000000800 */
[----:B------:R-:W-:Y:S01]  /*1080*/  @UP0 ULDC UR4, c[0x0][0xdbc] ;  /* 0x00036f0000040ab9 */ /* 0x000fe20000000800 */
[----:B------:R-:W-:Y:S01]  /*1090*/  IMAD.U32 R165, RZ, RZ, UR42 ;  /* 0x0000002affa57e24 */ /* 0x000fe2000f8e00ff */
[----:B------:R-:W-:Y:S01]  /*10a0*/  UIMAD.WIDE.U32 UR4, UR8, UR4, URZ ;  /* 0x00000004080472a5 */ /* 0x000fe2000f8e003f */
[----:B------:R-:W-:Y:S01]  /*10b0*/  ISETP.NE.AND.EX P0, PT, RZ, UR11, PT, P0 ;  /* 0x0000000bff007c0c */ /* 0x000fe2000bf05300 */
[----:B------:R-:W-:Y:S02]  /*10c0*/  UMOV UR44, UR8 ;  /* 0x00000008002c7c82 */ /* 0x000fe40008000000 */
[----:B------:R-:W4:Y:S01]  /*10d0*/  LDC R6, c[0x0][0x2e0] ;  /* 0x0000b800ff067b82 */ /* 0x000f220000000800 */
[----:B-1----:R-:W-:Y:S01]  /*10e0*/  ISETP.GE.AND P1, PT, R11, 0x1, PT ;  /* 0x000000010b00780c */ /* 0x002fe20003f26270 */
[----:B------:R-:W-:-:S04]  /*10f0*/  @UP0 USHF.R.U32.HI UR44, URZ, UR6, UR5 ;  /* 0x000000063f2c0299 */ /* 0x000fc80008011605 */
[----:B------:R-:W-:Y:S01]  /*1100*/  UIADD3 UR4, -UR44, URZ, URZ ;  /* 0x0000003f2c047290 */ /* 0x000fe2000fffe13f */
[----:B--2---:R-:W-:-:S03]  /*1110*/  SEL R17, R17, 0x1, P0 ;  /* 0x0000000111117807 */ /* 0x004fc60000000000 */
[----:B------:R-:W-:Y:S01]  /*1120*/  UIMAD UR43, UR43, UR4, UR8 ;  /* 0x000000042b2b72a4 */ /* 0x000fe2000f8e0208 */
[----:B---3--:R-:W-:-:S05]  /*1130*/  IADD3 R0, R165, 0x80, -R8 ;  /* 0x00000080a5007810 */ /* 0x008fca0007ffe808 */
[CC--:B----4-:R-:W-:Y:S02]  /*1140*/  IMAD R173, R17.reuse, R6.reuse, R0 ;  /* 0x0000000611ad7224 */ /* 0x0d0fe400078e0200 */
[----:B------:R-:W-:Y:S02]  /*1150*/  IMAD R73, R17, R6, RZ ;  /* 0x0000000611497224 */ /* 0x000fe400078e02ff */
[----:B------:R-:W-:Y:S01]  /*1160*/  IMAD.IADD R0, R173, 0x1, R10 ;  /* 0x00000001ad007824 */ /* 0x000fe200078e020a */
[----:B------:R-:W-:Y:S06]  /*1170*/  @!P1 BRA `(.L_x_866) ;  /* 0x0000000000409947 */ /* 0x000fec0003800000 */
[C---:B------:R-:W-:Y:S01]  /*1180*/  ISETP.GT.AND P0, PT, R173.reuse, RZ, PT ;  /* 0x000000ffad00720c */ /* 0x040fe20003f04270 */
[----:B------:R-:W-:-:S12]  /*1190*/  VIADD R2, R173, 0xffffffff ;  /* 0xffffffffad027836 */ /* 0x000fd80000000000 */
[----:B------:R-:W-:Y:S05]  /*11a0*/  @P0 BRA `(.L_x_867) ;  /* 0x00000000001c0947 */ /* 0x000fea0003800000 */
[----:B------:R-:W-:Y:S01]  /*11b0*/  ISETP.NE.AND P0, PT, R11, 0x1, PT ;  /* 0x000000010b00780c */ /* 0x000fe20003f05270 */
[----:B------:R-:W-:-:S12]  /*11c0*/  IMAD.MOV R3, RZ, RZ, -R173 ;  /* 0x000000ffff037224 */ /* 0x000fd800078e0aad */
[----:B------:R-:W1:Y:S02]  /*11d0*/  @P0 LDC.64 R4, c[0x0][0x9e8] ;  /* 0x00027a00ff040b82 */ /* 0x000e640000000a00 */
[----:B-1----:R-:W-:-:S05]  /*11e0*/  @P0 IMAD.HI.U32 R2, R3, R4, RZ ;  /* 0x0000000403020227 */ /* 0x002fca00078e00ff */
[----:B------:R-:W-:-:S04]  /*11f0*/  @P0 SHF.R.U32.HI R3, RZ, R5, R2 ;  /* 0x00000005ff030219 */ /* 0x000fc80000011602 */
[----:B------:R-:W-:Y:S01]  /*1200*/  LOP3.LUT R2, RZ, R3, RZ, 0x33, !PT ;  /* 0x00000003ff027212 */ /* 0x000fe200078e33ff */
[----:B------:R-:W-:Y:S06]  /*1210*/  BRA `(.L_x_868) ;  /* 0x0000000000107947 */ /* 0x000fec0003800000 */
.L_x_867:
[----:B------:R-:W-:-:S13]  /*1220*/  ISETP.NE.AND P0, PT, R11, 0x1, PT ;  /* 0x000000010b00780c */ /* 0x000fda0003f05270 */
[----:B------:R-:W1:Y:S02]  /*1230*/  @P0 LDC.64 R4, c[0x0][0x9e8] ;  /* 0x00027a00ff040b82 */ /* 0x000e640000000a00 */
[----:B-1----:R-:W-:-:S05]  /*1240*/  @P0 IMAD.HI.U32 R4, R2, R4, RZ ;  /* 0x0000000402040227 */ /* 0x002fca00078e00ff */
[----:B------:R-:W-:-:S07]  /*1250*/  @P0 SHF.R.U32.HI R2, RZ, R5, R4 ;  /* 0x00000005ff020219 */ /* 0x000fce0000011604 */
.L_x_868:
[----:B------:R-:W-:-:S05]  /*1260*/  IMAD R3, R2, R11, R11 ;  /* 0x0000000b02037224 */ /* 0x000fca00078e020b */
[----:B------:R-:W-:-:S07]  /*1270*/  VIMNMX R0, R0, R3, PT ;  /* 0x0000000300007248 */ /* 0x000fce0003fe0100 */
.L_x_866:
[----:B------:R-:W-:Y:S01]  /*1280*/  VIADD R2, R0, 0x5f ;  /* 0x0000005f00027836 */ /* 0x000fe20000000000 */
[----:B------:R-:W-:Y:S01]  /*1290*/  IADD3 R4, -R8, UR42, RZ ;  /* 0x0000002a08047c10 */ /* 0x000fe2000fffe1ff */
[----:B------:R-:W-:Y:S01]  /*12a0*/  IMAD R0, R17, R6, 0x5f ;  /* 0x0000005f11007424 */ /* 0x000fe200078e0206 */
[----:B------:R-:W-:Y:S01]  /*12b0*/  ULDC UR4, c[0x0][0x9dc] ;  /* 0x0002770000047ab9 */ /* 0x000fe20000000800 */
[----:B------:R-:W-:-:S04]  /*12c0*/  IMAD.HI R2, R2, 0x2aaaaaab, RZ ;  /* 0x2aaaaaab02027827 */ /* 0x000fc800078e02ff */
[----:B------:R-:W-:Y:S01]  /*12d0*/  IMAD.HI R0, R0, 0x2aaaaaab, RZ ;  /* 0x2aaaaaab00007827 */ /* 0x000fe200078e02ff */
[----:B------:R-:W-:-:S03]  /*12e0*/  SHF.R.U32.HI R5, RZ, 0x1f, R2 ;  /* 0x0000001fff057819 */ /* 0x000fc60000011602 */
[----:B------:R-:W-:Y:S01]  /*12f0*/  IMAD R4, R17, R6, R4 ;  /* 0x0000000611047224 */ /* 0x000fe200078e0204 */
[----:B------:R-:W-:Y:S02]  /*1300*/  SHF.R.U32.HI R3, RZ, 0x1f, R0 ;  /* 0x0000001fff037819 */ /* 0x000fe40000011600 */
[----:B------:R-:W-:Y:S02]  /*1310*/  LEA.HI.SX32 R72, R2, R5, 0x1c ;  /* 0x0000000502487211 */ /* 0x000fe400078fe2ff */
[----:B------:R-:W-:Y:S01]  /*1320*/  LEA.HI.SX32 R3, R0, R3, 0x1c ;  /* 0x0000000300037211 */ /* 0x000fe200078fe2ff */
[----:B------:R-:W-:-:S03]  /*1330*/  VIADD R0, R4, -UR4 ;  /* 0x8000000404007c36 */ /* 0x000fc60008000000 */
[----:B------:R-:W-:Y:S01]  /*1340*/  VIMNMX R72, R3, R72, PT ;  /* 0x0000004803487248 */ /* 0x000fe20003fe0100 */
[----:B------:R-:W-:Y:S06]  /*1350*/  @!P1 BRA `(.L_x_869) ;  /* 0x00000000003c9947 */ /* 0x000fec0003800000 */
[----:B------:R-:W-:-:S13]  /*1360*/  ISETP.GT.AND P0, PT, R4, -0x1, PT ;  /* 0xffffffff0400780c */ /* 0x000fda0003f04270 */
[----:B------:R-:W-:Y:S05]  /*1370*/  @P0 BRA `(.L_x_870) ;  /* 0x00000000001c0947 */ /* 0x000fea0003800000 */
[----:B------:R-:W-:Y:S02]  /*1380*/  ISETP.NE.AND P0, PT, R11, 0x1, PT ;  /* 0x000000010b00780c */ /* 0x000fe40003f05270 */
[----:B------:R-:W-:-:S11]  /*1390*/  LOP3.LUT R3, RZ, R4, RZ, 0x33, !PT ;  /* 0x00000004ff037212 */ /* 0x000fd600078e33ff */
[----:B------:R-:W1:Y:S02]  /*13a0*/  @P0 LDC.64 R6, c[0x0][0x9e8] ;  /* 0x00027a00ff060b82 */ /* 0x000e640000000a00 */
[----:B-1----:R-:W-:-:S05]  /*13b0*/  @P0 IMAD.HI.U32 R2, R3, R6, RZ ;  /* 0x0000000603020227 */ /* 0x002fca00078e00ff */
[----:B------:R-:W-:-:S04]  /*13c0*/  @P0 SHF.R.U32.HI R3, RZ, R7, R2 ;  /* 0x00000007ff030219 */ /* 0x000fc80000011602 */
[----:B------:R-:W-:Y:S01]  /*13d0*/  LOP3.LUT R4, RZ, R3, RZ, 0x33, !PT ;  /* 0x00000003ff047212 */ /* 0x000fe200078e33ff */
[----:B------:R-:W-:Y:S06]  /*13e0*/  BRA `(.L_x_871) ;  /* 0x0000000000107947 */ /* 0x000fec0003800000 */
.L_x_870:
[----:B------:R-:W-:-:S13]  /*13f0*/  ISETP.NE.AND P0, PT, R11, 0x1, PT ;  /* 0x000000010b00780c */ /* 0x000fda0003f05270 */
[----:B------:R-:W1:Y:S02]  /*1400*/  @P0 LDC.64 R2, c[0x0][0x9e8] ;  /* 0x00027a00ff020b82 */ /* 0x000e640000000a00 */
[----:B-1----:R-:W-:-:S05]  /*1410*/  @P0 IMAD.HI.U32 R2, R4, R2, RZ ;  /* 0x0000000204020227 */ /* 0x002fca00078e00ff */
[----:B------:R-:W-:-:S07]  /*1420*/  @P0 SHF.R.U32.HI R4, RZ, R3, R2 ;  /* 0x00000003ff040219 */ /* 0x000fce0000011602 */
.L_x_871:
[----:B------:R-:W-:-:S05]  /*1430*/  IMAD R3, R4, R11, RZ ;  /* 0x0000000b04037224 */ /* 0x000fca00078e02ff */
[----:B------:R-:W-:-:S07]  /*1440*/  VIMNMX R0, R0, R3, !PT ;  /* 0x0000000300007248 */ /* 0x000fce0007fe0100 */
.L_x_869:
[----:B------:R-:W-:Y:S01]  /*1450*/  IMAD.HI R2, R0, 0x2aaaaaab, RZ ;  /* 0x2aaaaaab00027827 */ /* 0x000fe200078e02ff */
[----:B------:R-:W-:Y:S02]  /*1460*/  PLOP3.LUT P0, PT, PT, PT, PT, 0x80, 0x0 ;  /* 0x000000000000781c */ /* 0x000fe40003f0f070 */
[----:B------:R-:W-:Y:S02]  /*1470*/  CS2R R86, SRZ ;  /* 0x0000000000567805 */ /* 0x000fe4000001ff00 */
[----:B------:R-:W-:Y:S01]  /*1480*/  CS2R R84, SRZ ;  /* 0x0000000000547805 */ /* 0x000fe2000001ff00 */
[----:B------:R-:W-:Y:S01]  /*1490*/  IMAD.MOV.U32 R0, RZ, RZ, RZ ;  /* 0x000000ffff007224 */ /* 0x000fe200078e00ff */
[----:B------:R-:W-:Y:S02]  /*14a0*/  SHF.R.U32.HI R3, RZ, 0x1f, R2 ;  /* 0x0000001fff037819 */ /* 0x000fe40000011602 */
[----:B------:R-:W-:Y:S02]  /*14b0*/  CS2R R82, SRZ ;  /* 0x0000000000527805 */ /* 0x000fe4000001ff00 */
[----:B------:R-:W-:-:S02]  /*14c0*/  CS2R R80, SRZ ;  /* 0x0000000000507805 */ /* 0x000fc4000001ff00 */
[----:B------:R-:W-:Y:S02]  /*14d0*/  CS2R R78, SRZ ;  /* 0x00000000004e7805 */ /* 0x000fe4000001ff00 */
[----:B------:R-:W-:Y:S02]  /*14e0*/  LEA.HI.SX32 R3, R2, R3, 0x1c ;  /* 0x0000000302037211 */ /* 0x000fe400078fe2ff */
[----:B------:R-:W-:Y:S02]  /*14f0*/  CS2R R76, SRZ ;  /* 0x00000000004c7805 */ /* 0x000fe4000001ff00 */
[----:B------:R-:W-:Y:S02]  /*1500*/  CS2R R74, SRZ ;  /* 0x00000000004a7805 */ /* 0x000fe4000001ff00 */
[----:B------:R-:W-:Y:S02]  /*1510*/  CS2R R28, SRZ ;  /* 0x00000000001c7805 */ /* 0x000fe4000001ff00 */
[----:B------:R-:W-:-:S02]  /*1520*/  VIMNMX R19, RZ, R3, !PT ;  /* 0x00000003ff137248 */ /* 0x000fc40007fe0100 */
[----:B------:R-:W-:Y:S02]  /*1530*/  CS2R R70, SRZ ;  /* 0x0000000000467805 */ /* 0x000fe4000001ff00 */
[----:B------:R-:W-:Y:S02]  /*1540*/  CS2R R68, SRZ ;  /* 0x0000000000447805 */ /* 0x000fe4000001ff00 */
[----:B------:R-:W-:Y:S02]  /*1550*/  CS2R R66, SRZ ;  /* 0x0000000000427805 */ /* 0x000fe4000001ff00 */
[----:B------:R-:W-:Y:S02]  /*1560*/  ISETP.GT.AND P1, PT, R72, R19, PT ;  /* 0x000000134800720c */ /* 0x000fe40003f24270 */
        /* <DEDUP_REMOVED lines=20> */
[----:B------:R-:W-:Y:S01]  /*16b0*/  CS2R R8, SRZ ;  /* 0x0000000000087805 */ /* 0x000fe2000001ff00 */
[----:B------:R-:W-:-:S02]  /*16c0*/  IMAD.MOV.U32 R25, RZ, RZ, RZ ;  /* 0x000000ffff197224 */ /* 0x000fc400078e00ff */
[----:B------:R-:W-:Y:S01]  /*16d0*/  IMAD.MOV.U32 R10, RZ, RZ, RZ ;  /* 0x000000ffff0a7224 */ /* 0x000fe200078e00ff */
[----:B------:R-:W-:Y:S06]  /*16e0*/  @!P1 BRA `(.L_x_872) ;  /* 0x000000c800d89947 */ /* 0x000fec0003800000 */
[----:B------:R-:W1:Y:S01]  /*16f0*/  SHFL.IDX PT, R0, R168, RZ, 0x1f ;  /* 0x00001fffa8007589 */ /* 0x000e6200000e0000 */
[----:B------:R-:W-:-:S04]  /*1700*/  UIADD3 UR6, UR37, 0xc400, URZ ;  /* 0x0000c40025067890 */ /* 0x000fc8000fffe03f */
[----:B------:R-:W-:-:S06]  /*1710*/  ULOP3.LUT UP0, URZ, UR6, 0x1bf, URZ, 0xc0, !UPT ;  /* 0x000001bf063f7892 */ /* 0x000fcc000f80c03f */
[----:B------:R-:W-:Y:S02]  /*1720*/  PLOP3.LUT P0, PT, PT, PT, UP0, 0x80, 0x0 ;  /* 0x000000000000781c */ /* 0x000fe40003f0f008 */
[----:B-1----:R-:W-:-:S13]  /*1730*/  R2UR UR4, R0 ;  /* 0x00000000000472ca */ /* 0x002fda00000e0000 */
[----:B------:R-:W-:-:S04]  /*1740*/  ULEA.HI UR5, UR4, UR4, URZ, 0x1 ;  /* 0x0000000404057291 */ /* 0x000fc8000f8f083f */
        /* <DEDUP_REMOVED lines=19> */
[----:B-1----:R-:W-:-:S07]  /*1880*/  IMAD.MOV.U32 R13, RZ, RZ, RZ ;  /* 0x000000ffff0d7224 */ /* 0x002fce00078e00ff */
[----:B------:R-:W-:-:S07]  /*1890*/  LEPC R20, `(.L_x_873) ;  /* 0x000000001014794e */ /* 0x000fce0000000000 */
[----:B--2---:R-:W-:Y:S05]  /*18a0*/  CALL.ABS.NOINC R2 ;  /* 0x0000000002007343 */ /* 0x004fea0003c00000 */
.L_x_873:
[----:B------:R-:W-:Y:S02]  /*18b0*/  LEA.HI R0, R164, R164, RZ, 0x1 ;  /* 0x000000a4a4007211 */ /* 0x000fe400078f08ff */
[----:B------:R-:W-:Y:S02]  /*18c0*/  R2UR UR4, R170 ;  /* 0x00000000aa0472ca */ /* 0x000fe400000e0000 */
[----:B------:R-:W-:-:S05]  /*18d0*/  LOP3.LUT R3, R0, 0xfffffffe, RZ, 0xc0, !PT ;  /* 0xfffffffe00037812 */ /* 0x000fca00078ec0ff */
[----:B------:R-:W-:-:S05]  /*18e0*/  IMAD.IADD R0, R164, 0x1, -R3 ;  /* 0x00000001a4007824 */ /* 0x000fca00078e0a03 */
[----:B------:R-:W-:Y:S01]  /*18f0*/  SHF.L.U32 R0, R0, 0x1f, RZ ;  /* 0x0000001f00007819 */ /* 0x000fe200000006ff */
[----:B------:R-:W-:-:S03]  /*1900*/  IMAD.U32 R2, RZ, RZ, UR4 ;  /* 0x00000004ff027e24 */ /* 0x000fc6000f8e00ff */
[----:B------:R-:W1:Y:S02]  /*1910*/  SYNCS.PHASECHK.TRANS64.TRYWAIT P1, [UR37+0x2a800], R0 ;  /* 0x02a80000ff0075a7 */ /* 0x000e640008020165 */
[----:B------:R-:W-:Y:S01]  /*1920*/  ISETP.NE.AND P0, PT, R2, 0x3, PT ;  /* 0x000000030200780c */ /* 0x000fe20003f05270 */
[----:B-1----:R-:W-:-:S12]  /*1930*/  @!P1 BRA `(.L_x_874) ;  /* 0x0000010c00dc9947 */ /* 0x002fd80003800000 */
.L_x_1021:
[----:B------:R-:W-:Y:S05]  /*1940*/  @!P0 BRA `(.L_x_875) ;  /* 0x0000000000048947 */ /* 0x000fea0003800000 */
[----:B------:R-:W-:Y:S01]  /*1950*/  BPT.TRAP 0x1 ;  /* 0x000000040000795c */ /* 0x000fe20000300000 */
.L_x_875:
[----:B-1----:R-:W-:Y:S02]  /*1960*/  IMAD.U32 R3, RZ, RZ, UR36 ;  /* 0x00000024ff037e24 */ /* 0x002fe4000f8e00ff */
[----:B------:R-:W-:-:S03]  /*1970*/  IMAD.U32 R0, RZ, RZ, UR39 ;  /* 0x00000027ff007e24 */ /* 0x000fc6000f8e00ff */
[----:B------:R-:W-:Y:S02]  /*1980*/  LEA R3, R3, UR37, 0x3 ;  /* 0x0000002503037c11 */ /* 0x000fe4000f8e18ff */
[----:B------:R-:W-:-:S04]  /*1990*/  SHF.L.U32 R0, R0, 0x1f, RZ ;  /* 0x0000001f00007819 */ /* 0x000fc800000006ff */
[----:B------:R1:W2:Y:S01]  /*19a0*/  SYNCS.PHASECHK.TRANS64.TRYWAIT P1, [R3+URZ+0x2a830], R0 ;  /* 0x02a83000030075a7 */ /* 0x0002a2000802017f */
[----:B------:R-:W-:Y:S05]  /*19b0*/  @!P0 BRA `(.L_x_876) ;  /* 0x0000000000048947 */ /* 0x000fea0003800000 */
[----:B------:R-:W-:Y:S01]  /*19c0*/  BPT.TRAP 0x1 ;  /* 0x000000040000795c */ /* 0x000fe20000300000 */
.L_x_876:
[----:B------:R-:W3:Y:S01]  /*19d0*/  S2R R2, SR_TID.X ;  /* 0x0000000000027919 */ /* 0x000ee20000002100 */
[----:B------:R-:W-:Y:S02]  /*19e0*/  LOP3.LUT R18, R18, 0xffefffff, RZ, 0xc0, !PT ;  /* 0xffefffff12127812 */ /* 0x000fe400078ec0ff */
[----:B---3--:R-:W-:-:S13]  /*19f0*/  LOP3.LUT P2, RZ, R2, 0x7f, RZ, 0xc0, !PT ;  /* 0x0000007f02ff7812 */ /* 0x008fda000784c0ff */
[----:B------:R-:W-:Y:S01]  /*1a00*/  @P2 LOP3.LUT R18, R18, 0x100000, RZ, 0xfc, !PT ;  /* 0x0010000012122812 */ /* 0x000fe200078efcff */
[----:B--2---:R-:W-:Y:S06]  /*1a10*/  @P1 BRA `(.L_x_877) ;  /* 0x0000000000081947 */ /* 0x004fec0003800000 */
[----:B------:R-:W2:Y:S02]  /*1a20*/  SYNCS.PHASECHK.TRANS64.TRYWAIT P1, [R3+URZ+0x2a830], R0 ;  /* 0x02a83000030075a7 */ /* 0x000ea4000802017f */
[----:B--2---:R-:W-:Y:S05]  /*1a30*/  @!P1 BRA `(.L_x_878) ;  /* 0x0000010c00b49947 */ /* 0x004fea0003800000 */
.L_x_877:
        /* <DEDUP_REMOVED lines=10> */
[----:B------:R-:W3:Y:S01]  /*1ae0*/  S2R R82, SR_TID.X ;  /* 0x0000000000527919 */ /* 0x000ee20000002100 */
[----:B------:R-:W-:Y:S01]  /*1af0*/  UMOV UR17, 0x40000040 ;  /* 0x4000004000117882 */ /* 0x000fe20000000000 */
[----:B------:R-:W-:Y:S01]  /*1b00*/  UMOV UR19, 0x40000040 ;  /* 0x4000004000137882 */ /* 0x000fe20000000000 */
[----:B------:R-:W-:Y:S01]  /*1b10*/  ULOP3.LUT UR38, UR4, 0x10000, URZ, 0xfc, !UPT ;  /* 0x0001000004267892 */ /* 0x000fe2000f8efc3f */
[----:B-12---:R-:W1:Y:S01]  /*1b20*/  LDC R0, c[0x0][0x288] ;  /* 0x0000a200ff007b82 */ /* 0x006e620000000800 */
[----:B------:R-:W-:Y:S01]  /*1b30*/  ULOP3.LUT UR4, UR40, 0x10000, URZ, 0xfc, !UPT ;  /* 0x0001000028047892 */ /* 0x000fe2000f8efc3f */
[----:B------:R-:W-:Y:S01]  /*1b40*/  LOP3.LUT R18, R18, 0xfff7ffff, RZ, 0xc0, !PT ;  /* 0xfff7ffff12127812 */ /* 0x000fe200078ec0ff */
[----:B------:R-:W-:-:S02]  /*1b50*/  UIMAD UR5, UR36, 0x900, UR38 ;  /* 0x00000900240578a4 */ /* 0x000fc4000f8e0226 */
[----:B------:R-:W-:Y:S02]  /*1b60*/  UIADD3 UR6, UR4, 0x2, URZ ;  /* 0x0000000204067890 */ /* 0x000fe4000fffe03f */
[----:B------:R-:W-:Y:S01]  /*1b70*/  UIADD3 UR7, UR5, 0x2, URZ ;  /* 0x0000000205077890 */ /* 0x000fe2000fffe03f */
[----:B------:R-:W-:Y:S02]  /*1b80*/  UMOV UR8, UR4 ;  /* 0x0000000400087c82 */ /* 0x000fe40008000000 */
[----:B------:R-:W-:Y:S01]  /*1b90*/  UMOV UR10, UR5 ;  /* 0x00000005000a7c82 */ /* 0x000fe20008000000 */
[----:B------:R-:W-:Y:S01]  /*1ba0*/  IMAD.U32 R10, RZ, RZ, UR8 ;  /* 0x00000008ff0a7e24 */ /* 0x000fe2000f8e00ff */
[----:B------:R-:W-:Y:S01]  /*1bb0*/  HGMMA.64x96x16.F32.BF16 R24, gdesc[UR8], RZ, !UPT, gsb0 ;  /* 0x01600000081879f0 */ /* 0x000fe2000c0018ff */
[----:B------:R-:W-:Y:S01]  /*1bc0*/  UMOV UR8, UR6 ;  /* 0x0000000600087c82 */ /* 0x000fe20008000000 */
[----:B------:R-:W-:Y:S01]  /*1bd0*/  UMOV UR9, 0x40000040 ;  /* 0x4000004000097882 */ /* 0x000fe20000000000 */
[----:B------:R-:W-:Y:S01]  /*1be0*/  UMOV UR10, UR7 ;  /* 0x00000007000a7c82 */ /* 0x000fe20008000000 */
[----:B------:R-:W-:Y:S01]  /*1bf0*/  UMOV UR11, 0x40000040 ;  /* 0x40000040000b7882 */ /* 0x000fe20000000000 */
[----:B------:R-:W-:Y:S01]  /*1c00*/  UIADD3 UR6, UR4, 0x4, URZ ;  /* 0x0000000404067890 */ /* 0x000fe2000fffe03f */
[----:B------:R-:W-:Y:S01]  /*1c10*/  IMAD.U32 R8, RZ, RZ, UR8 ;  /* 0x00000008ff087e24 */ /* 0x000fe2000f8e00ff */
[----:B------:R-:W-:Y:S01]  /*1c20*/  UIADD3 UR7, UR5, 0x4, URZ ;  /* 0x0000000405077890 */ /* 0x000fe2000fffe03f */
[----:B------:R-:W-:Y:S01]  /*1c30*/  IMAD.U32 R9, RZ, RZ, UR9 ;  /* 0x00000009ff097e24 */ /* 0x000fe2000f8e00ff */
[----:B------:R-:W-:-:S02]  /*1c40*/  UIADD3 UR12, UR4, 0x400, URZ ;  /* 0x00000400040c7890 */ /* 0x000fc4000fffe03f */
[----:B------:R-:W-:Y:S02]  /*1c50*/  UIADD3 UR14, UR5, 0x300, URZ ;  /* 0x00000300050e7890 */ /* 0x000fe4000fffe03f */
[----:B------:R-:W-:Y:S02]  /*1c60*/  UIADD3 UR16, UR4, 0x402, URZ ;  /* 0x0000040204107890 */ /* 0x000fe4000fffe03f */
[----:B------:R-:W-:Y:S01]  /*1c70*/  UIADD3 UR18, UR5, 0x302, URZ ;  /* 0x0000030205127890 */ /* 0x000fe2000fffe03f */
[----:B---3--:R-:W-:Y:S01]  /*1c80*/  LOP3.LUT P1, RZ, R82, 0x7f, RZ, 0xc0, !PT ;  /* 0x0000007f52ff7812 */ /* 0x008fe2000782c0ff */
        /* <DEDUP_REMOVED lines=9> */
[----:B------:R-:W-:Y:S01]  /*1d20*/  @!P1 VIADD R3, R3, 0x2a840 ;  /* 0x0002a84003039836 */ /* 0x000fe20000000000 */
[----:B------:R-:W-:Y:S01]  /*1d30*/  UIADD3 UR30, UR5, 0x600, URZ ;  /* 0x00000600051e7890 */ /* 0x000fe2000fffe03f */
[----:B------:R-:W-:Y:S01]  /*1d40*/  UMOV UR29, 0x40000040 ;  /* 0x40000040001d7882 */ /* 0x000fe20000000000 */
[----:B------:R-:W-:Y:S01]  /*1d50*/  UMOV UR31, 0x40000040 ;  /* 0x40000040001f7882 */ /* 0x000fe20000000000 */
[----:B------:R-:W-:Y:S01]  /*1d60*/  UIADD3 UR32, UR4, 0x802, URZ ;  /* 0x0000080204207890 */ /* 0x000fe2000fffe03f */
[----:B------:R-:W-:Y:S01]  /*1d70*/  @!P1 PRMT R3, RZ, 0x654, R3 ;  /* 0x00000654ff039816 */ /* 0x000fe20000000003 */
        /* <DEDUP_REMOVED lines=11> */
[----:B------:R-:W-:Y:S02]  /*1e30*/  ULDC.64 UR40, c[0x0][0x9d8] ;  /* 0x0002760000287ab9 */ /* 0x000fe40000000a00 */
[----:B------:R-:W-:Y:S01]  /*1e40*/  ULOP3.LUT UR41, URZ, UR41, URZ, 0x33, !UPT ;  /* 0x000000293f297292 */ /* 0x000fe2000f8e333f */
[----:B------:R-:W-:-:S02]  /*1e50*/  WARPGROUP.DEPBAR.LE gsb0, 0x0 ;  /* 0x00008000000079c5 */ /* 0x000fc40000010000 */
[----:B------:R-:W-:-:S06]  /*1e60*/  WARPGROUP.ARRIVE ;  /* 0x00000000000079c5 */ /* 0x000fcc0000000000 */
[----:B------:R-:W-:Y:S01]  /*1e70*/  HGMMA.64x96x16.F32.BF16 R24, gdesc[UR8], R24, gsb0 ;  /* 0x01600000081879f0 */ /* 0x000fe20008001818 */
[----:B------:R-:W-:Y:S01]  /*1e80*/  UMOV UR8, UR6 ;  /* 0x0000000600087c82 */ /* 0x000fe20008000000 */
[----:B------:R-:W-:Y:S01]  /*1e90*/  UMOV UR9, 0x40000040 ;  /* 0x4000004000097882 */ /* 0x000fe20000000000 */
[----:B------:R-:W-:Y:S01]  /*1ea0*/  UMOV UR10, UR7 ;  /* 0x00000007000a7c82 */ /* 0x000fe20008000000 */
[----:B------:R-:W-:Y:S01]  /*1eb0*/  UMOV UR11, 0x40000040 ;  /* 0x40000040000b7882 */ /* 0x000fe20000000000 */
[----:B------:R-:W-:Y:S02]  /*1ec0*/  IMAD.U32 R6, RZ, RZ, UR8 ;  /* 0x00000008ff067e24 */ /* 0x000fe4000f8e00ff */
[----:B------:R-:W-:Y:S01]  /*1ed0*/  IMAD.U32 R7, RZ, RZ, UR9 ;  /* 0x00000009ff077e24 */ /* 0x000fe2000f8e00ff */
[----:B------:R-:W-:Y:S02]  /*1ee0*/  WARPGROUP.DEPBAR.LE gsb0, 0x0 ;  /* 0x00008000000079c5 */ /* 0x000fe40000010000 */
[----:B------:R-:W-:-:S06]  /*1ef0*/  WARPGROUP.ARRIVE ;  /* 0x00000000000079c5 */ /* 0x000fcc0000000000 */
[----:B------:R-:W-:Y:S01]  /*1f00*/  HGMMA.64x96x16.F32.BF16 R24, gdesc[UR8], R24, gsb0 ;  /* 0x01600000081879f0 */ /* 0x000fe20008001818 */
[----:B------:R-:W-:Y:S02]  /*1f10*/  UIADD3 UR8, UR4, 0x6, URZ ;  /* 0x0000000604087890 */ /* 0x000fe4000fffe03f */
[----:B------:R-:W-:Y:S01]  /*1f20*/  UIADD3 UR10, UR5, 0x6, URZ ;  /* 0x00000006050a7890 */ /* 0x000fe2000fffe03f */
[----:B------:R-:W-:Y:S01]  /*1f30*/  UMOV UR9, 0x40000040 ;  /* 0x4000004000097882 */ /* 0x000fe20000000000 */
[----:B------:R-:W-:Y:S01]  /*1f40*/  UMOV UR11, 0x40000040 ;  /* 0x40000040000b7882 */ /* 0x000fe20000000000 */
[----:B------:R-:W-:Y:S02]  /*1f50*/  WARPGROUP.DEPBAR.LE gsb0, 0x0 ;  /* 0x00008000000079c5 */ /* 0x000fe40000010000 */
[----:B------:R-:W-:-:S06]  /*1f60*/  WARPGROUP.ARRIVE ;  /* 0x00000000000079c5 */ /* 0x000fcc0000000000 */
[----:B------:R-:W-:Y:S03]  /*1f70*/  HGMMA.64x96x16.F32.BF16 R24, gdesc[UR8], R24, gsb0 ;  /* 0x01600000081879f0 */ /* 0x000fe60008001818 */
        /* <DEDUP_REMOVED lines=25> */
[----:B------:R-:W-:Y:S01]  /*2110*/  FMUL.FTZ R25, R25, UR40 ;  /* 0x0000002819197c20 */ /* 0x000fe20008410000 */
[----:B------:R-:W-:Y:S01]  /*2120*/  FMUL.FTZ R46, R46, UR40 ;  /* 0x000000282e2e7c20 */ /* 0x000fe20008410000 */
[----:B------:R-:W-:Y:S01]  /*2130*/  FMUL.FTZ R4, R24, UR40 ;  /* 0x0000002818047c20 */ /* 0x000fe20008410000 */
[----:B------:R-:W-:Y:S01]  /*2140*/  FMUL.FTZ R53, R53, UR40 ;  /* 0x0000002835357c20 */ /* 0x000fe20008410000 */
[----:B------:R2:W3:Y:S01]  /*2150*/  MUFU.TANH R74, R25 ;  /* 0x00000019004a7308 */ /* 0x0004e20000002400 */
[----:B------:R-:W-:Y:S01]  /*2160*/  FMUL.FTZ R62, R62, UR40 ;  /* 0x000000283e3e7c20 */ /* 0x000fe20008410000 */
[----:B------:R-:W-:Y:S01]  /*2170*/  FMUL.FTZ R2, R27, UR40 ;  /* 0x000000281b027c20 */ /* 0x000fe20008410000 */
[----:B------:R-:W-:-:S02]  /*2180*/  IMAD R27, R72, -0x60, R73 ;  /* 0xffffffa0481b7824 */ /* 0x000fc400078e0249 */
[----:B------:R-:W-:Y:S01]  /*2190*/  FMUL.FTZ R29, R29, UR40 ;  /* 0x000000281d1d7c20 */ /* 0x000fe20008410000 */
[----:B------:R1:W-:Y:S01]  /*21a0*/  @!P1 SYNCS.ARRIVE.TRANS64.RED.A1T0 RZ, [R3+URZ], RZ ;  /* 0x000000ff03ff99a7 */ /* 0x0003e2000810043f */
[----:B------:R-:W-:Y:S01]  /*21b0*/  FMUL.FTZ R5, R26, UR40 ;  /* 0x000000281a057c20 */ /* 0x000fe20008410000 */
[----:B------:R-:W-:Y:S01]  /*21c0*/  FMUL.FTZ R12, R30, UR40 ;  /* 0x000000281e0c7c20 */ /* 0x000fe20008410000 */
[----:B------:R-:W4:Y:S01]  /*21d0*/  MUFU.TANH R78, R46 ;  /* 0x0000002e004e7308 */ /* 0x000f220000002400 */
[----:B------:R-:W-:Y:S01]  /*21e0*/  FMUL.FTZ R14, R31, UR40 ;  /* 0x000000281f0e7c20 */ /* 0x000fe20008410000 */
[----:B------:R-:W-:Y:S01]  /*21f0*/  FMUL.FTZ R32, R32, UR40 ;  /* 0x0000002820207c20 */ /* 0x000fe20008410000 */
[----:B------:R-:W-:Y:S01]  /*2200*/  FMUL.FTZ R33, R33, UR40 ;  /* 0x0000002821217c20 */ /* 0x000fe20008410000 */
[----:B------:R-:W-:Y:S01]  /*2210*/  FMUL.FTZ R20, R34, UR40 ;  /* 0x0000002822147c20 */ /* 0x000fe20008410000 */
[----:B--2---:R-:W2:Y:S01]  /*2220*/  LDC.64 R24, c[0x0][0x9e0] ;  /* 0x00027800ff187b82 */ /* 0x004ea20000000a00 */
[----:B-1----:R-:W-:Y:S01]  /*2230*/  IADD3 R3, -R0, 0x61, R27 ;  /* 0x0000006100037810 */ /* 0x002fe20007ffe11b */
        /* <DEDUP_REMOVED lines=9> */
[----:B------:R5:W1:Y:S01]  /*22d0*/  MUFU.TANH R53, R62 ;  /* 0x0000003e00357308 */ /* 0x000a620000002400 */
        /* <DEDUP_REMOVED lines=8> */
[----:B-----5:R-:W5:Y:S01]  /*2360*/  LDC R62, c[0x0][0x2e0] ;  /* 0x0000b800ff3e7b82 */ /* 0x020f620000000800 */
[----:B------:R-:W-:Y:S01]  /*2370*/  FMUL.FTZ R55, R55, UR40 ;  /* 0x0000002837377c20 */ /* 0x000fe20008410000 */
        /* <DEDUP_REMOVED lines=11> */
[----:B---3--:R-:W-:-:S02]  /*2430*/  IMAD.MOV.U32 R29, RZ, RZ, -0x60 ;  /* 0xffffffa0ff1d7424 */ /* 0x008fc400078e00ff */
[----:B------:R-:W-:Y:S01]  /*2440*/  FMUL.FTZ R28, R28, UR40 ;  /* 0x000000281c1c7c20 */ /* 0x000fe20008410000 */
[----:B------:R-:W-:Y:S01]  /*2450*/  FMUL.FTZ R64, R64, UR40 ;  /* 0x0000002840407c20 */ /* 0x000fe20008410000 */
[----:B--2---:R-:W-:Y:S01]  /*2460*/  ISETP.GE.AND P1, PT, R25, 0x1, PT ;  /* 0x000000011900780c */ /* 0x004fe20003f26270 */
[----:B------:R2:W3:Y:S01]  /*2470*/  MUFU.TANH R79, R50 ;  /* 0x00000032004f7308 */ /* 0x0004e20000002400 */
[----:B------:R-:W-:Y:S01]  /*2480*/  FMUL.FTZ R42, R42, UR40 ;  /* 0x000000282a2a7c20 */ /* 0x000fe20008410000 */
[----:B------:R-:W-:Y:S01]  /*2490*/  FMUL.FTZ R54, R54, UR40 ;  /* 0x0000002836367c20 */ /* 0x000fe20008410000 */
[----:B------:R-:W-:Y:S01]  /*24a0*/  FMUL.FTZ R57, R57, UR40 ;  /* 0x0000002839397c20 */ /* 0x000fe20008410000 */
[----:B------:R-:W-:Y:S01]  /*24b0*/  FMUL.FTZ R58, R58, UR40 ;  /* 0x000000283a3a7c20 */ /* 0x000fe20008410000 */
[----:B------:R-:W-:Y:S02]  /*24c0*/  IMAD R31, R16, -0x2, R3 ;  /* 0xfffffffe101f7824 */ /* 0x000fe400078e0203 */
[----:B------:R-:W-:Y:S01]  /*24d0*/  FMUL.FTZ R38, R38, UR40 ;  /* 0x0000002826267c20 */ /* 0x000fe20008410000 */
[----:B------:R-:W-:Y:S01]  /*24e0*/  FMUL.FTZ R60, R60, UR40 ;  /* 0x000000283c3c7c20 */ /* 0x000fe20008410000 */
[----:B------:R-:W1:Y:S01]  /*24f0*/  MUFU.TANH R4, R4 ;  /* 0x0000000400047308 */ /* 0x000e620000002400 */
[----:B--2---:R-:W-:-:S02]  /*2500*/  IMAD R50, R72, R29, 0x60 ;  /* 0x0000006048327424 */ /* 0x004fc400078e021d */
[----:B------:R-:W-:Y:S01]  /*2510*/  VIADD R3, R167, UR42 ;  /* 0x0000002aa7037c36 */ /* 0x000fe20008000000 */
[----:B------:R-:W-:Y:S01]  /*2520*/  @P1 LOP3.LUT R18, R18, 0x80000, RZ, 0xfc, !PT ;  /* 0x0008000012121812 */ /* 0x000fe200078efcff */
[----:B-----5:R-:W-:-:S03]  /*2530*/  IMAD R29, R17, R62, R50 ;  /* 0x0000003e111d7224 */ /* 0x020fc600078e0232 */
[----:B------:R-:W2:Y:S08]  /*2540*/  MUFU.TANH R5, R5 ;  /* 0x0000000500057308 */ /* 0x000eb00000002400 */
[----:B------:R-:W1:Y:S08]  /*2550*/  MUFU.TANH R2, R2 ;  /* 0x0000000200027308 */ /* 0x000e700000002400 */
        /* <DEDUP_REMOVED lines=34> */
[----:B------:R5:W1:Y:S08]  /*2780*/  MUFU.TANH R80, R54 ;  /* 0x0000003600507308 */ /* 0x000a700000002400 */
[----:B------:R4:W1:Y:S01]  /*2790*/  MUFU.TANH R42, R57 ;  /* 0x00000039002a7308 */ /* 0x0008620000002400 */
[----:B-----5:R-:W-:-:S07]  /*27a0*/  IMAD R54, R16, -0x2, R29 ;  /* 0xfffffffe10367824 */ /* 0x020fce00078e021d */
[----:B------:R5:W1:Y:S01]  /*27b0*/  MUFU.TANH R81, R58 ;  /* 0x0000003a00517308 */ /* 0x000a620000002400 */
[----:B----4-:R-:W-:-:S05]  /*27c0*/  IMAD.IADD R57, R31, 0x1, R24 ;  /* 0x000000011f397824 */ /* 0x010fca00078e0218 */
[----:B------:R-:W-:Y:S02]  /*27d0*/  VIADDMNMX R30, R3, R57, R54, PT ;  /* 0x00000039031e7246 */ /* 0x000fe40003800136 */
[----:B------:R-:W4:Y:S01]  /*27e0*/  MUFU.TANH R35, R38 ;  /* 0x0000002600237308 */ /* 0x000f220000002400 */
[----:B-----5:R-:W-:-:S04]  /*27f0*/  VIADD R58, R31, UR41 ;  /* 0x000000291f3a7c36 */ /* 0x020fc80008000000 */
[----:B------:R-:W-:-:S03]  /*2800*/  IMAD.IADD R29, R58, 0x1, R3 ;  /* 0x000000013a1d7824 */ /* 0x000fc600078e0203 */
[----:B------:R5:W1:Y:S02]  /*2810*/  MUFU.TANH R38, R60 ;  /* 0x0000003c00267308 */ /* 0x000a640000002400 */
[----:B-----5:R-:W-:Y:S01]  /*2820*/  IMAD R60, R16, -0x2, R50 ;  /* 0xfffffffe103c7824 */ /* 0x020fe200078e0232 */
[----:B--234-:R-:W-:Y:S06]  /*2830*/  @!P1 BRA `(.L_x_879) ;  /* 0x0000000000509947 */ /* 0x01cfec0003800000 */
[----:B------:R-:W-:Y:S01]  /*2840*/  IMAD R31, R17, R62, R3 ;  /* 0x0000003e111f7224 */ /* 0x000fe200078e0203 */
[----:B------:R-:W-:Y:S03]  /*2850*/  BSSY B0, `(.L_x_880) ;  /* 0x000000f000007945 */ /* 0x000fe60003800000 */
[----:B------:R-:W-:-:S05]  /*2860*/  IMAD.IADD R31, R31, 0x1, -R0 ;  /* 0x000000011f1f7824 */ /* 0x000fca00078e0a00 */
[----:B------:R-:W-:-:S13]  /*2870*/  ISETP.GT.AND P1, PT, R31, -0x1, PT ;  /* 0xffffffff1f00780c */ /* 0x000fda0003f24270 */
[----:B------:R-:W-:Y:S05]  /*2880*/  @P1 BRA `(.L_x_881) ;  /* 0x00000000001c1947 */ /* 0x000fea0003800000 */
[----:B------:R-:W-:Y:S02]  /*2890*/  ISETP.NE.AND P1, PT, R25, 0x1, PT ;  /* 0x000000011900780c */ /* 0x000fe40003f25270 */
[----:B------:R-:W-:-:S11]  /*28a0*/  LOP3.LUT R31, RZ, R31, RZ, 0x33, !PT ;  /* 0x0000001fff1f7212 */ /* 0x000fd600078e33ff */
[----:B------:R-:W2:Y:S02]  /*28b0*/  @P1 LDC.64 R66, c[0x0][0x9e8] ;  /* 0x00027a00ff421b82 */ /* 0x000ea40000000a00 */
[----:B--2---:R-:W-:-:S05]  /*28c0*/  @P1 IMAD.HI.U32 R28, R31, R66, RZ ;  /* 0x000000421f1c1227 */ /* 0x004fca00078e00ff */
[----:B------:R-:W-:-:S04]  /*28d0*/  @P1 SHF.R.U32.HI R31, RZ, R67, R28 ;  /* 0x00000043ff1f1219 */ /* 0x000fc8000001161c */
[----:B------:R-:W-:Y:S01]  /*28e0*/  LOP3.LUT R31, RZ, R31, RZ, 0x33, !PT ;  /* 0x0000001fff1f7212 */ /* 0x000fe200078e33ff */
[----:B------:R-:W-:Y:S06]  /*28f0*/  BRA `(.L_x_882) ;  /* 0x0000000000107947 */ /* 0x000fec0003800000 */
.L_x_881:
[----:B------:R-:W-:-:S13]  /*2900*/  ISETP.NE.AND P1, PT, R25, 0x1, PT ;  /* 0x000000011900780c */ /* 0x000fda0003f25270 */
[----:B------:R-:W2:Y:S02]  /*2910*/  @P1 LDC.64 R66, c[0x0][0x9e8] ;  /* 0x00027a00ff421b82 */ /* 0x000ea40000000a00 */
[----:B--2---:R-:W-:-:S05]  /*2920*/  @P1 IMAD.HI.U32 R28, R31, R66, RZ ;  /* 0x000000421f1c1227 */ /* 0x004fca00078e00ff */
[----:B------:R-:W-:-:S07]  /*2930*/  @P1 SHF.R.U32.HI R31, RZ, R67, R28 ;  /* 0x00000043ff1f1219 */ /* 0x000fce000001161c */
.L_x_882:
[----:B------:R-:W-:Y:S05]  /*2940*/  BSYNC B0 ;  /* 0x0000000000007941 */ /* 0x000fea0003800000 */
.L_x_880:
[----:B------:R-:W-:-:S05]  /*2950*/  IMAD R28, R31, R25, R60 ;  /* 0x000000191f1c7224 */ /* 0x000fca00078e023c */
[----:B------:R-:W-:Y:S02]  /*2960*/  VIMNMX R29, R29, R28, !PT ;  /* 0x0000001c1d1d7248 */ /* 0x000fe40007fe0100 */
[----:B------:R-:W-:-:S07]  /*2970*/  VIADDMNMX R30, R28, R25, R30, PT ;  /* 0x000000191c1e7246 */ /* 0x000fce000380011e */
.L_x_879:
[C---:B------:R-:W-:Y:S02]  /*2980*/  ISETP.GE.AND P6, PT, R50.reuse, 0x9, PT ;  /* 0x000000093200780c */ /* 0x040fe40003fc6270 */
[----:B------:R-:W-:Y:S02]  /*2990*/  ISETP.GE.AND P1, PT, R50, 0x2, PT ;  /* 0x000000023200780c */ /* 0x000fe40003f26270 */
[C---:B------:R-:W-:Y:S02]  /*29a0*/  ISETP.GT.AND P2, PT, R29.reuse, 0x8, !P6 ;  /* 0x000000081d00780c */ /* 0x040fe40007744270 */
[----:B------:R-:W-:Y:S02]  /*29b0*/  ISETP.GT.AND P3, PT, R29, 0x1, !P1 ;  /* 0x000000011d00780c */ /* 0x000fe40004f64270 */
[----:B------:R-:W-:Y:S02]  /*29c0*/  ISETP.LT.OR P2, PT, R30, 0x9, P2 ;  /* 0x000000091e00780c */ /* 0x000fe40001741670 */
[----:B------:R-:W-:-:S02]  /*29d0*/  ISETP.GE.AND P4, PT, R50, 0xa, PT ;  /* 0x0000000a3200780c */ /* 0x000fc40003f86270 */
[----:B-1----:R-:W-:Y:S02]  /*29e0*/  FSEL R86, R75, -INF , !P2 ;  /* 0xff8000004b567808 */ /* 0x002fe40005000000 */
[----:B------:R-:W-:Y:S02]  /*29f0*/  ISETP.LT.OR P3, PT, R30, 0x2, P3 ;  /* 0x000000021e00780c */ /* 0x000fe40001f61670 */
[----:B------:R-:W-:Y:S02]  /*2a00*/  ISETP.GT.AND P2, PT, R29, 0x9, !P4 ;  /* 0x000000091d00780c */ /* 0x000fe40006744270 */
[----:B------:R-:W-:Y:S02]  /*2a10*/  FSEL R84, R74, -INF , !P3 ;  /* 0xff8000004a547808 */ /* 0x000fe40005800000 */
[----:B------:R-:W-:Y:S02]  /*2a20*/  ISETP.LT.OR P2, PT, R30, 0xa, P2 ;  /* 0x0000000a1e00780c */ /* 0x000fe40001741670 */
[----:B------:R-:W-:-:S02]  /*2a30*/  ISETP.GE.AND P3, PT, R50, 0x11, PT ;  /* 0x000000113200780c */ /* 0x000fc40003f66270 */
[----:B------:R-:W-:Y:S02]  /*2a40*/  FSEL R88, R76, -INF , !P2 ;  /* 0xff8000004c587808 */ /* 0x000fe40005000000 */
[----:B------:R-:W-:Y:S02]  /*2a50*/  ISETP.GT.AND P2, PT, R29, 0x10, !P3 ;  /* 0x000000101d00780c */ /* 0x000fe40005f44270 */
[----:B------:R-:W-:Y:S02]  /*2a60*/  P2R R66, PR, RZ, 0x8 ;  /* 0x00000008ff427803 */ /* 0x000fe40000000000 */
[----:B------:R-:W-:Y:S02]  /*2a70*/  ISETP.LT.OR P2, PT, R30, 0x11, P2 ;  /* 0x000000111e00780c */ /* 0x000fe40001741670 */
[----:B------:R-:W-:Y:S02]  /*2a80*/  ISETP.GE.AND P3, PT, R50, 0x12, PT ;  /* 0x000000123200780c */ /* 0x000fe40003f66270 */
[----:B------:R-:W-:-:S02]  /*2a90*/  FSEL R90, R32, -INF , !P2 ;  /* 0xff800000205a7808 */ /* 0x000fc40005000000 */
[----:B------:R-:W-:Y:S02]  /*2aa0*/  ISETP.GT.AND P2, PT, R29, 0x11, !P3 ;  /* 0x000000111d00780c */ /* 0x000fe40005f44270 */
[----:B------:R-:W-:Y:S02]  /*2ab0*/  P2R R67, PR, RZ, 0x8 ;  /* 0x00000008ff437803 */ /* 0x000fe40000000000 */
[----:B------:R-:W-:Y:S02]  /*2ac0*/  ISETP.LT.OR P2, PT, R30, 0x12, P2 ;  /* 0x000000121e00780c */ /* 0x000fe40001741670 */
[----:B------:R-:W-:Y:S02]  /*2ad0*/  ISETP.GE.AND P3, PT, R50, 0x19, PT ;  /* 0x000000193200780c */ /* 0x000fe40003f66270 */
[----:B------:R-:W-:Y:S02]  /*2ae0*/  FSEL R92, R33, -INF , !P2 ;  /* 0xff800000215c7808 */ /* 0x000fe40005000000 */
[----:B------:R-:W-:-:S02]  /*2af0*/  ISETP.GT.AND P2, PT, R29, 0x18, !P3 ;  /* 0x000000181d00780c */ /* 0x000fc40005f44270 */
[----:B------:R-:W-:Y:S02]  /*2b00*/  P2R R33, PR, RZ, 0x8 ;  /* 0x00000008ff217803 */ /* 0x000fe40000000000 */
[----:B------:R-:W-:Y:S02]  /*2b10*/  ISETP.LT.OR P2, PT, R30, 0x19, P2 ;  /* 0x000000191e00780c */ /* 0x000fe40001741670 */
[----:B------:R-:W-:Y:S02]  /*2b20*/  ISETP.GE.AND P3, PT, R50, 0x1a, PT ;  /* 0x0000001a3200780c */ /* 0x000fe40003f66270 */
[----:B------:R-:W-:Y:S02]  /*2b30*/  FSEL R94, R36, -INF , !P2 ;  /* 0xff800000245e7808 */ /* 0x000fe40005000000 */
[----:B------:R-:W-:Y:S02]  /*2b40*/  ISETP.GT.AND P2, PT, R29, 0x19, !P3 ;  /* 0x000000191d00780c */ /* 0x000fe40005f44270 */
[----:B------:R-:W-:-:S02]  /*2b50*/  P2R R70, PR, RZ, 0x8 ;  /* 0x00000008ff467803 */ /* 0x000fc40000000000 */
[----:B------:R-:W-:Y:S02]  /*2b60*/  ISETP.LT.OR P2, PT, R30, 0x1a, P2 ;  /* 0x0000001a1e00780c */ /* 0x000fe40001741670 */
[----:B------:R-:W-:Y:S02]  /*2b70*/  ISETP.GE.AND P3, PT, R50, 0x21, PT ;  /* 0x000000213200780c */ /* 0x000fe40003f66270 */
[----:B------:R-:W-:Y:S02]  /*2b80*/  FSEL R96, R37, -INF , !P2 ;  /* 0xff80000025607808 */ /* 0x000fe40005000000 */
[----:B------:R-:W-:Y:S02]  /*2b90*/  ISETP.GT.AND P2, PT, R29, 0x20, !P3 ;  /* 0x000000201d00780c */ /* 0x000fe40005f44270 */
[----:B------:R-:W-:Y:S02]  /*2ba0*/  P2R R37, PR, RZ, 0x8 ;  /* 0x00000008ff257803 */ /* 0x000fe40000000000 */
[----:B------:R-:W-:-:S02]  /*2bb0*/  ISETP.LT.OR P2, PT, R30, 0x21, P2 ;  /* 0x000000211e00780c */ /* 0x000fc40001741670 */
[----:B------:R-:W-:Y:S02]  /*2bc0*/  ISETP.GE.AND P3, PT, R50, 0x22, PT ;  /* 0x000000223200780c */ /* 0x000fe40003f66270 */
[----:B------:R-:W-:Y:S02]  /*2bd0*/  FSEL R98, R40, -INF , !P2 ;  /* 0xff80000028627808 */ /* 0x000fe40005000000 */
[----:B------:R-:W-:Y:S02]  /*2be0*/  ISETP.GT.AND P2, PT, R29, 0x21, !P3 ;  /* 0x000000211d00780c */ /* 0x000fe40005f44270 */
[----:B------:R-:W-:Y:S02]  /*2bf0*/  P2R R71, PR, RZ, 0x8 ;  /* 0x00000008ff477803 */ /* 0x000fe40000000000 */
        /* <DEDUP_REMOVED lines=38> */
[C---:B------:R-:W-:Y:S02]  /*2e60*/  ISETP.GT.AND P2, PT, R29.reuse, 0x41, !P3 ;  /* 0x000000411d00780c */ /* 0x040fe40005f44270 */
        /* <DEDUP_REMOVED lines=17> */
[----:B------:R-:W-:Y:S02]  /*2f80*/  P2R R64, PR, RZ, 0x10 ;  /* 0x00000010ff407803 */ /* 0x000fe40000000000 */
[----:B------:R-:W-:Y:S02]  /*2f90*/  FSEL R34, R34, -INF , !P2 ;  /* 0xff80000022227808 */ /* 0x000fe40005000000 */
[----:B------:R-:W-:-:S04]  /*2fa0*/  ISETP.GE.AND P2, PT, R50, 0x52, PT ;  /* 0x000000523200780c */ /* 0x000fc80003f46270 */
[----:B------:R-:W-:-:S04]  /*2fb0*/  ISETP.GT.AND P3, PT, R29, 0x51, !P2 ;  /* 0x000000511d00780c */ /* 0x000fc80005764270 */
[----:B------:R-:W-:-:S04]  /*2fc0*/  ISETP.LT.OR P3, PT, R30, 0x52, P3 ;  /* 0x000000521e00780c */ /* 0x000fc80001f61670 */
[----:B------:R-:W-:Y:S02]  /*2fd0*/  FSEL R32, R65, -INF , !P3 ;  /* 0xff80000041207808 */ /* 0x000fe40005800000 */
[----:B------:R-:W-:-:S04]  /*2fe0*/  ISETP.GE.AND P3, PT, R50, 0x59, PT ;  /* 0x000000593200780c */ /* 0x000fc80003f66270 */
[----:B------:R-:W-:-:S04]  /*2ff0*/  ISETP.GT.AND P4, PT, R29, 0x58, !P3 ;  /* 0x000000581d00780c */ /* 0x000fc80005f84270 */
[----:B------:R-:W-:-:S04]  /*3000*/  ISETP.LT.OR P4, PT, R30, 0x59, P4 ;  /* 0x000000591e00780c */ /* 0x000fc80002781670 */
[----:B------:R-:W-:Y:S02]  /*3010*/  FSEL R28, R68, -INF , !P4 ;  /* 0xff800000441c7808 */ /* 0x000fe40006000000 */
[----:B------:R-:W-:-:S04]  /*3020*/  ISETP.GE.AND P4, PT, R50, 0x1, PT ;  /* 0x000000013200780c */ /* 0x000fc80003f86270 */
[----:B------:R-:W-:-:S04]  /*3030*/  ISETP.GT.AND P5, PT, R29, RZ, !P4 ;  /* 0x000000ff1d00720c */ /* 0x000fc800067a4270 */
[----:B------:R-:W-:-:S04]  /*3040*/  ISETP.LT.OR P5, PT, R30, 0x1, P5 ;  /* 0x000000011e00780c */ /* 0x000fc80002fa1670 */
[----:B------:R-:W-:Y:S01]  /*3050*/  FSEL R82, R4, -INF , !P5 ;  /* 0xff80000004527808 */ /* 0x000fe20006800000 */
[----:B------:R-:W-:Y:S01]  /*3060*/  VIADD R4, R3, 0x8 ;  /* 0x0000000803047836 */ /* 0x000fe20000000000 */
[----:B------:R-:W-:-:S04]  /*3070*/  ISETP.GE.AND P5, PT, R50, 0x5a, PT ;  /* 0x0000005a3200780c */ /* 0x000fc80003fa6270 */
[----:B------:R-:W-:Y:S02]  /*3080*/  P2R R65, PR, RZ, 0x20 ;  /* 0x00000020ff417803 */ /* 0x000fe40000000000 */
[----:B------:R-:W-:Y:S01]  /*3090*/  ISETP.GT.AND P5, PT, R29, 0x59, !P5 ;  /* 0x000000591d00780c */ /* 0x000fe20006fa4270 */
[----:B------:R-:W-:Y:S01]  /*30a0*/  IMAD.IADD R29, R58, 0x1, R4 ;  /* 0x000000013a1d7824 */ /* 0x000fe200078e0204 */
[----:B------:R-:W-:Y:S02]  /*30b0*/  VIADDMNMX R50, R4, R57, R54, PT ;  /* 0x0000003904327246 */ /* 0x000fe40003800136 */
[----:B------:R-:W-:-:S04]  /*30c0*/  ISETP.LT.OR P5, PT, R30, 0x5a, P5 ;  /* 0x0000005a1e00780c */ /* 0x000fc80002fa1670 */
[----:B------:R-:W-:Y:S02]  /*30d0*/  FSEL R30, R69, -INF , !P5 ;  /* 0xff800000451e7808 */ /* 0x000fe40006800000 */
[----:B------:R-:W-:-:S13]  /*30e0*/  ISETP.GE.AND P5, PT, R25, 0x1, PT ;  /* 0x000000011900780c */ /* 0x000fda0003fa6270 */
[----:B------:R-:W-:Y:S05]  /*30f0*/  @!P5 BRA `(.L_x_883) ;  /* 0x000000000050d947 */ /* 0x000fea0003800000 */
[----:B------:R-:W-:Y:S01]  /*3100*/  IMAD R31, R17, R62, R4 ;  /* 0x0000003e111f7224 */ /* 0x000fe200078e0204 */
[----:B------:R-:W-:Y:S03]  /*3110*/  BSSY B0, `(.L_x_884) ;  /* 0x000000f000007945 */ /* 0x000fe60003800000 */
[----:B------:R-:W-:-:S05]  /*3120*/  IMAD.IADD R31, R31, 0x1, -R0 ;  /* 0x000000011f1f7824 */ /* 0x000fca00078e0a00 */
        /* <DEDUP_REMOVED lines=9> */
.L_x_885:
[----:B------:R-:W-:-:S13]  /*31c0*/  ISETP.NE.AND P5, PT, R25, 0x1, PT ;  /* 0x000000011900780c */ /* 0x000fda0003fa5270 */
[----:B------:R-:W1:Y:S02]  /*31d0*/  @P5 LDC.64 R40, c[0x0][0x9e8] ;  /* 0x00027a00ff285b82 */ /* 0x000e640000000a00 */
[----:B-1----:R-:W-:-:S05]  /*31e0*/  @P5 IMAD.HI.U32 R40, R31, R40, RZ ;  /* 0x000000281f285227 */ /* 0x002fca00078e00ff */
[----:B------:R-:W-:-:S07]  /*31f0*/  @P5 SHF.R.U32.HI R31, RZ, R41, R40 ;  /* 0x00000029ff1f5219 */ /* 0x000fce0000011628 */
.L_x_886:
[----:B------:R-:W-:Y:S05]  /*3200*/  BSYNC B0 ;  /* 0x0000000000007941 */ /* 0x000fea0003800000 */
.L_x_884:
[----:B------:R-:W-:-:S05]  /*3210*/  IMAD R40, R31, R25, R60 ;  /* 0x000000191f287224 */ /* 0x000fca00078e023c */
[----:B------:R-:W-:Y:S02]  /*3220*/  VIMNMX R29, R29, R40, !PT ;  /* 0x000000281d1d7248 */ /* 0x000fe40007fe0100 */
[----:B------:R-:W-:-:S07]  /*3230*/  VIADDMNMX R50, R40, R25, R50, PT ;  /* 0x0000001928327246 */ /* 0x000fce0003800132 */
.L_x_883:
[C---:B------:R-:W-:Y:S01]  /*3240*/  ISETP.GT.AND P1, PT, R29.reuse, 0x1, !P1 ;  /* 0x000000011d00780c */ /* 0x040fe20004f24270 */
[----:B------:R-:W-:Y:S01]  /*3250*/  ULDC UR4, c[0x0][0x988] ;  /* 0x0002620000047ab9 */ /* 0x000fe20000000800 */
[----:B------:R-:W-:Y:S02]  /*3260*/  ISETP.GT.AND P6, PT, R29, 0x8, !P6 ;  /* 0x000000081d00780c */ /* 0x000fe400077c4270 */
[C---:B------:R-:W-:Y:S02]  /*3270*/  ISETP.LT.OR P1, PT, R50.reuse, 0x2, P1 ;  /* 0x000000023200780c */ /* 0x040fe40000f21670 */
[----:B------:R-:W-:Y:S02]  /*3280*/  ISETP.LT.OR P6, PT, R50, 0x9, P6 ;  /* 0x000000093200780c */ /* 0x000fe400037c1670 */
[----:B------:R-:W-:Y:S02]  /*3290*/  FSEL R31, R2, -INF , !P1 ;  /* 0xff800000021f7808 */ /* 0x000fe40004800000 */
[----:B------:R-:W-:-:S02]  /*32a0*/  ISETP.NE.AND P1, PT, R64, RZ, PT ;  /* 0x000000ff4000720c */ /* 0x000fc40003f25270 */
[----:B------:R-:W-:Y:S02]  /*32b0*/  FSEL R54, R12, -INF , !P6 ;  /* 0xff8000000c367808 */ /* 0x000fe40007000000 */
[----:B------:R-:W-:Y:S02]  /*32c0*/  ISETP.GT.AND P1, PT, R29, 0x9, !P1 ;  /* 0x000000091d00780c */ /* 0x000fe40004f24270 */
[----:B------:R-:W-:Y:S02]  /*32d0*/  ISETP.NE.AND P6, PT, R33, RZ, PT ;  /* 0x000000ff2100720c */ /* 0x000fe40003fc5270 */
[----:B------:R-:W-:Y:S02]  /*32e0*/  ISETP.LT.OR P1, PT, R50, 0xa, P1 ;  /* 0x0000000a3200780c */ /* 0x000fe40000f21670 */
[----:B------:R-:W-:Y:S02]  /*32f0*/  ISETP.NE.AND P5, PT, R70, RZ, PT ;  /* 0x000000ff4600720c */ /* 0x000fe40003fa5270 */
[----:B------:R-:W-:-:S02]  /*3300*/  FSEL R56, R14, -INF , !P1 ;  /* 0xff8000000e387808 */ /* 0x000fc40004800000 */
[----:B------:R-:W-:Y:S02]  /*3310*/  ISETP.NE.AND P1, PT, R66, RZ, PT ;  /* 0x000000ff4200720c */ /* 0x000fe40003f25270 */
[C---:B------:R-:W-:Y:S02]  /*3320*/  ISETP.GT.AND P4, PT, R29.reuse, RZ, !P4 ;  /* 0x000000ff1d00720c */ /* 0x040fe40006784270 */
[C---:B------:R-:W-:Y:S02]  /*3330*/  ISETP.GT.AND P1, PT, R29.reuse, 0x10, !P1 ;  /* 0x000000101d00780c */ /* 0x040fe40004f24270 */
[C---:B------:R-:W-:Y:S02]  /*3340*/  ISETP.LT.OR P4, PT, R50.reuse, 0x1, P4 ;  /* 0x000000013200780c */ /* 0x040fe40002781670 */
[----:B------:R-:W-:Y:S02]  /*3350*/  ISETP.LT.OR P1, PT, R50, 0x11, P1 ;  /* 0x000000113200780c */ /* 0x000fe40000f21670 */
[----:B------:R-:W-:-:S02]  /*3360*/  ISETP.GT.AND P2, PT, R29, 0x51, !P2 ;  /* 0x000000511d00780c */ /* 0x000fc40005744270 */
[----:B------:R-:W-:Y:S02]  /*3370*/  FSEL R58, R20, -INF , !P1 ;  /* 0xff800000143a7808 */ /* 0x000fe40004800000 */
[----:B------:R-:W-:Y:S02]  /*3380*/  ISETP.NE.AND P1, PT, R67, RZ, PT ;  /* 0x000000ff4300720c */ /* 0x000fe40003f25270 */
[C---:B------:R-:W-:Y:S02]  /*3390*/  ISETP.GT.AND P3, PT, R29.reuse, 0x58, !P3 ;  /* 0x000000581d00780c */ /* 0x040fe40005f64270 */
[----:B------:R-:W-:Y:S02]  /*33a0*/  ISETP.GT.AND P1, PT, R29, 0x11, !P1 ;  /* 0x000000111d00780c */ /* 0x000fe40004f24270 */
[C---:B------:R-:W-:Y:S02]  /*33b0*/  ISETP.LT.OR P2, PT, R50.reuse, 0x52, P2 ;  /* 0x000000523200780c */ /* 0x040fe40001741670 */
[----:B------:R-:W-:-:S02]  /*33c0*/  ISETP.LT.OR P1, PT, R50, 0x12, P1 ;  /* 0x000000123200780c */ /* 0x000fc40000f21670 */
[----:B------:R-:W-:Y:S02]  /*33d0*/  ISETP.LT.OR P3, PT, R50, 0x59, P3 ;  /* 0x000000593200780c */ /* 0x000fe40001f61670 */
[----:B------:R-:W-:Y:S01]  /*33e0*/  FSEL R60, R21, -INF , !P1 ;  /* 0xff800000153c7808 */ /* 0x000fe20004800000 */
[----:B------:R-:W-:Y:S01]  /*33f0*/  IMAD.U32 R21, RZ, RZ, UR4 ;  /* 0x00000004ff157e24 */ /* 0x000fe2000f8e00ff */
[----:B------:R-:W-:Y:S02]  /*3400*/  ISETP.GT.AND P1, PT, R29, 0x18, !P6 ;  /* 0x000000181d00780c */ /* 0x000fe40007724270 */
[----:B------:R-:W-:Y:S02]  /*3410*/  ISETP.NE.AND P6, PT, R76, RZ, PT ;  /* 0x000000ff4c00720c */ /* 0x000fe40003fc5270 */
[----:B------:R-:W-:Y:S02]  /*3420*/  ISETP.LT.OR P1, PT, R50, 0x19, P1 ;  /* 0x000000193200780c */ /* 0x000fe40000f21670 */
[----:B------:R-:W-:-:S02]  /*3430*/  FSEL R26, R26, -INF , !P3 ;  /* 0xff8000001a1a7808 */ /* 0x000fc40005800000 */
[----:B------:R-:W-:Y:S02]  /*3440*/  FSEL R62, R35, -INF , !P1 ;  /* 0xff800000233e7808 */ /* 0x000fe40004800000 */
[----:B------:R-:W-:Y:S02]  /*3450*/  ISETP.GT.AND P1, PT, R29, 0x19, !P5 ;  /* 0x000000191d00780c */ /* 0x000fe40006f24270 */
[----:B------:R-:W-:Y:S02]  /*3460*/  ISETP.NE.AND P5, PT, R85, RZ, PT ;  /* 0x000000ff5500720c */ /* 0x000fe40003fa5270 */
[----:B------:R-:W-:-:S04]  /*3470*/  ISETP.LT.OR P1, PT, R50, 0x1a, P1 ;  /* 0x0000001a3200780c */ /* 0x000fc80000f21670 */
[----:B------:R-:W-:Y:S02]  /*3480*/  FSEL R64, R39, -INF , !P1 ;  /* 0xff80000027407808 */ /* 0x000fe40004800000 */
[----:B------:R-:W-:-:S04]  /*3490*/  ISETP.NE.AND P1, PT, R37, RZ, PT ;  /* 0x000000ff2500720c */ /* 0x000fc80003f25270 */
[----:B------:R-:W-:-:S04]  /*34a0*/  ISETP.GT.AND P1, PT, R29, 0x20, !P1 ;  /* 0x000000201d00780c */ /* 0x000fc80004f24270 */
        /* <DEDUP_REMOVED lines=26> */
[----:B------:R-:W-:Y:S02]  /*3650*/  ISETP.NE.AND P1, PT, R52, RZ, PT ;  /* 0x000000ff3400720c */ /* 0x000fe40003f25270 */
[----:B------:R-:W-:Y:S02]  /*3660*/  FSEL R52, R5, -INF , !P4 ;  /* 0xff80000005347808 */ /* 0x000fe40006000000 */
[----:B------:R-:W-:Y:S02]  /*3670*/  FMNMX.FTZ R5, R82, R84, !PT ;  /* 0x0000005452057209 */ /* 0x000fe40007810000 */
[----:B------:R-:W-:Y:S02]  /*3680*/  ISETP.GT.AND P1, PT, R29, 0x39, !P1 ;  /* 0x000000391d00780c */ /* 0x000fe40004f24270 */
[----:B------:R-:W-:-:S02]  /*3690*/  FMNMX.FTZ R5, R86, R5, !PT ;  /* 0x0000000556057209 */ /* 0x000fc40007810000 */
[----:B------:R-:W-:Y:S02]  /*36a0*/  ISETP.LT.OR P1, PT, R50, 0x3a, P1 ;  /* 0x0000003a3200780c */ /* 0x000fe40000f21670 */
[----:B------:R-:W-:Y:S02]  /*36b0*/  FMNMX.FTZ R5, R88, R5, !PT ;  /* 0x0000000558057209 */ /* 0x000fe40007810000 */
[----:B------:R-:W-:Y:S02]  /*36c0*/  FSEL R40, R55, -INF , !P1 ;  /* 0xff80000037287808 */ /* 0x000fe40004800000 */
[----:B------:R-:W-:Y:S02]  /*36d0*/  FMNMX.FTZ R5, R90, R5, !PT ;  /* 0x000000055a057209 */ /* 0x000fe40007810000 */
[----:B------:R-:W-:Y:S02]  /*36e0*/  ISETP.NE.AND P1, PT, R83, RZ, PT ;  /* 0x000000ff5300720c */ /* 0x000fe40003f25270 */
[----:B------:R-:W-:-:S02]  /*36f0*/  FMNMX.FTZ R5, R92, R5, !PT ;  /* 0x000000055c057209 */ /* 0x000fc40007810000 */
[----:B------:R-:W-:Y:S02]  /*3700*/  ISETP.GT.AND P1, PT, R29, 0x40, !P1 ;  /* 0x000000401d00780c */ /* 0x000fe40004f24270 */
[----:B------:R-:W-:Y:S02]  /*3710*/  FMNMX.FTZ R5, R94, R5, !PT ;  /* 0x000000055e057209 */ /* 0x000fe40007810000 */
[----:B------:R-:W-:Y:S02]  /*3720*/  ISETP.LT.OR P1, PT, R50, 0x41, P1 ;  /* 0x000000413200780c */ /* 0x000fe40000f21670 */
[----:B------:R-:W-:Y:S02]  /*3730*/  FMNMX.FTZ R5, R96, R5, !PT ;  /* 0x0000000560057209 */ /* 0x000fe40007810000 */
[----:B------:R-:W-:Y:S02]  /*3740*/  FSEL R20, R81, -INF , !P1 ;  /* 0xff80000051147808 */ /* 0x000fe40004800000 */
        /* <DEDUP_REMOVED lines=13> */
[----:B------:R-:W-:Y:S02]  /*3820*/  ISETP.NE.AND P5, PT, R87, RZ, PT ;  /* 0x000000ff5700720c */ /* 0x000fe40003fa5270 */
[----:B------:R-:W-:Y:S02]  /*3830*/  FMNMX.FTZ R5, R46, R5, !PT ;  /* 0x000000052e057209 */ /* 0x000fe40007810000 */
[----:B------:R-:W-:Y:S02]  /*3840*/  ISETP.NE.AND P6, PT, R61, RZ, PT ;  /* 0x000000ff3d00720c */ /* 0x000fe40003fc5270 */
        /* <DEDUP_REMOVED lines=8> */
[----:B------:R-:W1:Y:S02]  /*38d0*/  SHFL.BFLY PT, R14, R5, 0x2, 0x1f ;  /* 0x0c401f00050e7f89 */ /* 0x000e6400000e0000 */
[----:B-1----:R-:W-:Y:S02]  /*38e0*/  FMNMX.FTZ R33, R5, R14, !PT ;  /* 0x0000000e05217209 */ /* 0x002fe40007810000 */
[----:B------:R-:W-:-:S03]  /*38f0*/  FMNMX.FTZ R5, R52, R31, !PT ;  /* 0x0000001f34057209 */ /* 0x000fc60007810000 */
[----:B------:R-:W1:Y:S01]  /*3900*/  SHFL.BFLY PT, R14, R33, 0x1, 0x1f ;  /* 0x0c201f00210e7f89 */ /* 0x000e6200000e0000 */
[----:B------:R-:W-:-:S04]  /*3910*/  FMNMX.FTZ R5, R54, R5, !PT ;  /* 0x0000000536057209 */ /* 0x000fc80007810000 */
[----:B------:R-:W-:-:S04]  /*3920*/  FMNMX.FTZ R5, R56, R5, !PT ;  /* 0x0000000538057209 */ /* 0x000fc80007810000 */
[----:B------:R-:W-:-:S04]  /*3930*/  FMNMX.FTZ R5, R58, R5, !PT ;  /* 0x000000053a057209 */ /* 0x000fc80007810000 */
[----:B------:R-:W-:-:S04]  /*3940*/  FMNMX.FTZ R5, R60, R5, !PT ;  /* 0x000000053c057209 */ /* 0x000fc80007810000 */
[----:B------:R-:W-:-:S04]  /*3950*/  FMNMX.FTZ R5, R62, R5, !PT ;  /* 0x000000053e057209 */ /* 0x000fc80007810000 */
[----:B------:R-:W-:Y:S02]  /*3960*/  FMNMX.FTZ R5, R64, R5, !PT ;  /* 0x0000000540057209 */ /* 0x000fe40007810000 */
        /* <DEDUP_REMOVED lines=8> */
[----:B------:R-:W-:Y:S01]  /*39f0*/  ISETP.GT.AND P1, PT, R29, 0x49, !P5 ;  /* 0x000000491d00780c */ /* 0x000fe20006f24270 */
[--C-:B------:R-:W-:Y:S01]  /*3a00*/  FFMA.FTZ R33, R82, R21, -R35.reuse ;  /* 0x0000001552217223 */ /* 0x100fe20000010823 */
[----:B------:R-:W-:Y:S01]  /*3a10*/  FMNMX.FTZ R5, R76, R5, !PT ;  /* 0x000000054c057209 */ /* 0x000fe20007810000 */
[-CC-:B------:R-:W-:Y:S01]  /*3a20*/  FFMA.FTZ R37, R84, R21.reuse, -R35.reuse ;  /* 0x0000001554257223 */ /* 0x180fe20000010823 */
[----:B------:R-:W-:Y:S01]  /*3a30*/  ISETP.LT.OR P1, PT, R50, 0x4a, P1 ;  /* 0x0000004a3200780c */ /* 0x000fe20000f21670 */
[--C-:B------:R-:W-:Y:S01]  /*3a40*/  FFMA.FTZ R39, R86, R21, -R35.reuse ;  /* 0x0000001556277223 */ /* 0x100fe20000010823 */
[----:B------:R-:W-:Y:S01]  /*3a50*/  FMNMX.FTZ R5, R78, R5, !PT ;  /* 0x000000054e057209 */ /* 0x000fe20007810000 */
[----:B------:R-:W-:Y:S01]  /*3a60*/  MUFU.EX2 R33, R33 ;  /* 0x0000002100217308 */ /* 0x000fe20000000800 */
[----:B------:R-:W-:Y:S01]  /*3a70*/  FSEL R80, R63, -INF , !P1 ;  /* 0xff8000003f507808 */ /* 0x000fe20004800000 */
[--C-:B------:R-:W-:Y:S01]  /*3a80*/  FFMA.FTZ R41, R88, R21, -R35.reuse ;  /* 0x0000001558297223 */ /* 0x100fe20000010823 */
[----:B------:R-:W-:Y:S01]  /*3a90*/  FMNMX.FTZ R5, R48, R5, !PT ;  /* 0x0000000530057209 */ /* 0x000fe20007810000 */
[-CC-:B------:R-:W-:Y:S01]  /*3aa0*/  FFMA.FTZ R43, R90, R21.reuse, -R35.reuse ;  /* 0x000000155a2b7223 */ /* 0x180fe20000010823 */
[----:B------:R-:W-:Y:S01]  /*3ab0*/  ISETP.GT.AND P1, PT, R29, 0x50, !P6 ;  /* 0x000000501d00780c */ /* 0x000fe20007724270 */
[--C-:B------:R-:W-:Y:S01]  /*3ac0*/  FFMA.FTZ R30, R30, R21, -R35.reuse ;  /* 0x000000151e1e7223 */ /* 0x100fe20000010823 */
[----:B------:R-:W-:Y:S01]  /*3ad0*/  FMNMX.FTZ R5, R40, R5, !PT ;  /* 0x0000000528057209 */ /* 0x000fe20007810000 */
[----:B------:R1:W2:Y:S01]  /*3ae0*/  MUFU.EX2 R156, R37 ;  /* 0x00000025009c7308 */ /* 0x0002a20000000800 */
[----:B------:R-:W-:Y:S01]  /*3af0*/  ISETP.LT.OR P1, PT, R50, 0x51, P1 ;  /* 0x000000513200780c */ /* 0x000fe20000f21670 */
[--C-:B------:R-:W-:Y:S01]  /*3b00*/  FFMA.FTZ R45, R94, R21, -R35.reuse ;  /* 0x000000155e2d7223 */ /* 0x100fe20000010823 */
[----:B------:R-:W-:Y:S01]  /*3b10*/  FMNMX.FTZ R5, R20, R5, !PT ;  /* 0x0000000514057209 */ /* 0x000fe20007810000 */
[-CC-:B------:R-:W-:Y:S01]  /*3b20*/  FFMA.FTZ R46, R46, R21.reuse, -R35.reuse ;  /* 0x000000152e2e7223 */ /* 0x180fe20000010823 */
[----:B------:R-:W-:Y:S01]  /*3b30*/  ISETP.NE.AND P5, PT, R65, RZ, PT ;  /* 0x000000ff4100720c */ /* 0x000fe20003fa5270 */
[--C-:B------:R-:W-:Y:S01]  /*3b40*/  FFMA.FTZ R44, R44, R21, -R35.reuse ;  /* 0x000000152c2c7223 */ /* 0x100fe20000010823 */
[----:B------:R-:W-:Y:S01]  /*3b50*/  FMNMX.FTZ R5, R12, R5, !PT ;  /* 0x000000050c057209 */ /* 0x000fe20007810000 */
[----:B------:R-:W3:Y:S01]  /*3b60*/  MUFU.EX2 R39, R39 ;  /* 0x0000002700277308 */ /* 0x000ee20000000800 */
[----:B------:R-:W-:Y:S01]  /*3b70*/  FSEL R82, R15, -INF , !P1 ;  /* 0xff8000000f527808 */ /* 0x000fe20004800000 */
[--C-:B------:R-:W-:Y:S01]  /*3b80*/  FFMA.FTZ R15, R102, R21, -R35.reuse ;  /* 0x00000015660f7223 */ /* 0x100fe20000010823 */
[----:B------:R-:W-:Y:S01]  /*3b90*/  FMNMX.FTZ R5, R2, R5, !PT ;  /* 0x0000000502057209 */ /* 0x000fe20007810000 */
[-CC-:B-1----:R-:W-:Y:S01]  /*3ba0*/  FFMA.FTZ R37, R92, R21.reuse, -R35.reuse ;  /* 0x000000155c257223 */ /* 0x182fe20000010823 */
[----:B------:R-:W-:Y:S01]  /*3bb0*/  ISETP.GT.AND P4, PT, R29, 0x59, !P5 ;  /* 0x000000591d00780c */ /* 0x000fe20006f84270 */
[--C-:B------:R-:W-:Y:S01]  /*3bc0*/  FFMA.FTZ R29, R98, R21, -R35.reuse ;  /* 0x00000015621d7223 */ /* 0x100fe20000010823 */
[----:B------:R-:W-:Y:S01]  /*3bd0*/  FMNMX.FTZ R5, R80, R5, !PT ;  /* 0x0000000550057209 */ /* 0x000fe20007810000 */
[----:B------:R-:W-:Y:S01]  /*3be0*/  MUFU.EX2 R150, R15 ;  /* 0x0000000f00967308 */ /* 0x000fe20000000800 */
[----:B------:R-:W-:Y:S01]  /*3bf0*/  FSEL R84, R13, -INF , !P2 ;  /* 0xff8000000d547808 */ /* 0x000fe20005000000 */
[--C-:B------:R-:W-:Y:S01]  /*3c00*/  FFMA.FTZ R13, R100, R21, -R35.reuse ;  /* 0x00000015640d7223 */ /* 0x100fe20000010823 */
[----:B------:R-:W-:Y:S01]  /*3c10*/  FMNMX.FTZ R5, R82, R5, !PT ;  /* 0x0000000552057209 */ /* 0x000fe20007810000 */
[-CC-:B------:R-:W-:Y:S01]  /*3c20*/  FFMA.FTZ R42, R42, R21.reuse, -R35.reuse ;  /* 0x000000152a2a7223 */ /* 0x180fe20000010823 */
[----:B------:R-:W-:Y:S01]  /*3c30*/  ISETP.LT.OR P4, PT, R50, 0x5a, P4 ;  /* 0x0000005a3200780c */ /* 0x000fe20002781670 */
[--C-:B------:R-:W-:Y:S01]  /*3c40*/  FFMA.FTZ R38, R38, R21, -R35.reuse ;  /* 0x0000001526267223 */ /* 0x100fe20000010823 */
[----:B------:R-:W-:Y:S01]  /*3c50*/  FMNMX.FTZ R5, R84, R5, !PT ;  /* 0x0000000554057209 */ /* 0x000fe20007810000 */
[----:B------:R1:W-:Y:S01]  /*3c60*/  MUFU.EX2 R148, R13 ;  /* 0x0000000d00947308 */ /* 0x0003e20000000800 */
[----:B------:R-:W-:Y:S01]  /*3c70*/  FSEL R50, R27, -INF , !P4 ;  /* 0xff8000001b327808 */ /* 0x000fe20006000000 */
[--C-:B------:R-:W-:Y:S01]  /*3c80*/  FFMA.FTZ R27, R104, R21, -R35.reuse ;  /* 0x00000015681b7223 */ /* 0x100fe20000010823 */
[----:B------:R-:W-:Y:S01]  /*3c90*/  FMNMX.FTZ R5, R26, R5, !PT ;  /* 0x000000051a057209 */ /* 0x000fe20007810000 */
[-CC-:B------:R-:W-:Y:S01]  /*3ca0*/  FFMA.FTZ R36, R36, R21.reuse, -R35.reuse ;  /* 0x0000001524247223 */ /* 0x180fe20000010823 */
[-CC-:B------:R-:W-:Y:S01]  /*3cb0*/  FFMA.FTZ R34, R34, R21.reuse, -R35.reuse ;  /* 0x0000001522227223 */ /* 0x180fe20000010823 */
[--C-:B------:R-:W-:Y:S01]  /*3cc0*/  FFMA.FTZ R32, R32, R21, -R35.reuse ;  /* 0x0000001520207223 */ /* 0x100fe20000010823 */
[----:B------:R-:W-:Y:S01]  /*3cd0*/  FMNMX.FTZ R5, R50, R5, !PT ;  /* 0x0000000532057209 */ /* 0x000fe20007810000 */
[----:B------:R4:W5:Y:S01]  /*3ce0*/  MUFU.EX2 R158, R41 ;  /* 0x00000029009e7308 */ /* 0x0009620000000800 */
[-CC-:B-1----:R-:W-:Y:S01]  /*3cf0*/  FFMA.FTZ R13, R108, R21.reuse, -R35.reuse ;  /* 0x000000156c0d7223 */ /* 0x182fe20000010823 */
[-CC-:B------:R-:W-:Y:S01]  /*3d00*/  FFMA.FTZ R28, R28, R21.reuse, -R35.reuse ;  /* 0x000000151c1c7223 */ /* 0x180fe20000010823 */
[----:B------:R-:W-:Y:S01]  /*3d10*/  ISETP.GE.AND P5, PT, R25, 0x1, PT ;  /* 0x000000011900780c */ /* 0x000fe20003fa6270 */
[----:B------:R-:W1:Y:S04]  /*3d20*/  SHFL.BFLY PT, R86, R5, 0x2, 0x1f ;  /* 0x0c401f0005567f89 */ /* 0x000e6800000e0000 */
[----:B------:R-:W-:Y:S01]  /*3d30*/  MUFU.EX2 R144, R13 ;  /* 0x0000000d00907308 */ /* 0x000fe20000000800 */
[----:B----4-:R-:W-:-:S07]  /*3d40*/  FFMA.FTZ R41, R96, R21, -R35 ;  /* 0x0000001560297223 */ /* 0x010fce0000010823 */
[----:B------:R-:W4:Y:S08]  /*3d50*/  MUFU.EX2 R43, R43 ;  /* 0x0000002b002b7308 */ /* 0x000f300000000800 */
[----:B------:R2:W4:Y:S01]  /*3d60*/  MUFU.EX2 R152, R37 ;  /* 0x0000002500987308 */ /* 0x0005220000000800 */
[----:B-1----:R-:W-:-:S07]  /*3d70*/  FMNMX.FTZ R86, R5, R86, !PT ;  /* 0x0000005605567209 */ /* 0x002fce0007810000 */
[----:B------:R1:W-:Y:S01]  /*3d80*/  MUFU.EX2 R154, R41 ;  /* 0x00000029009a7308 */ /* 0x0003e20000000800 */
[----:B------:R-:W3:Y:S01]  /*3d90*/  SHFL.BFLY PT, R15, R86, 0x1, 0x1f ;  /* 0x0c201f00560f7f89 */ /* 0x000ee200000e0000 */
[----:B--2---:R-:W-:-:S06]  /*3da0*/  FFMA.FTZ R37, R106, R21, -R35 ;  /* 0x000000156a257223 */ /* 0x004fcc0000010823 */
[----:B------:R-:W2:Y:S01]  /*3db0*/  MUFU.EX2 R45, R45 ;  /* 0x0000002d002d7308 */ /* 0x000ea20000000800 */
[----:B-1----:R-:W-:-:S07]  /*3dc0*/  FFMA.FTZ R41, R110, R21, -R35 ;  /* 0x000000156e297223 */ /* 0x002fce0000010823 */
[----:B------:R1:W-:Y:S08]  /*3dd0*/  MUFU.EX2 R35, R30 ;  /* 0x0000001e00237308 */ /* 0x0003f00000000800 */
[----:B------:R-:W2:Y:S01]  /*3de0*/  MUFU.EX2 R29, R29 ;  /* 0x0000001d001d7308 */ /* 0x000ea20000000800 */
[----:B---3--:R-:W-:Y:S01]  /*3df0*/  FMNMX.FTZ R15, R86, R15, !PT ;  /* 0x0000000f560f7209 */ /* 0x008fe20007810000 */
[----:B-1----:R-:W-:Y:S01]  /*3e00*/  FADD.FTZ R30, R33, R156 ;  /* 0x0000009c211e7221 */ /* 0x002fe20000010000 */
[----:B------:R-:W-:-:S02]  /*3e10*/  F2FP.BF16.F32.PACK_AB R156, R156, R33 ;  /* 0x000000219c9c723e */ /* 0x000fc400000010ff */
[C---:B------:R-:W-:Y:S01]  /*3e20*/  FSETP.NEU.FTZ.AND P1, PT, R15.reuse, -INF , PT ;  /* 0xff8000000f00780b */ /* 0x040fe20003f3d000 */
[----:B------:R-:W-:Y:S02]  /*3e30*/  FMUL.FTZ R13, R15, R21 ;  /* 0x000000150f0d7220 */ /* 0x000fe40000410000 */
[----:B------:R1:W-:Y:S03]  /*3e40*/  MUFU.EX2 R49, R32 ;  /* 0x0000002000317308 */ /* 0x0003e60000000800 */
[----:B------:R-:W-:Y:S01]  /*3e50*/  FSEL R51, R13, RZ, P1 ;  /* 0x000000ff0d337208 */ /* 0x000fe20000800000 */
[----:B------:R-:W-:-:S04]  /*3e60*/  FADD.FTZ R13, R39, R30 ;  /* 0x0000001e270d7221 */ /* 0x000fc80000010000 */
[-CC-:B------:R-:W-:Y:S01]  /*3e70*/  FFMA.FTZ R52, R52, R21.reuse, -R51.reuse ;  /* 0x0000001534347223 */ /* 0x180fe20000010833 */
[-CC-:B------:R-:W-:Y:S01]  /*3e80*/  FFMA.FTZ R31, R31, R21.reuse, -R51.reuse ;  /* 0x000000151f1f7223 */ /* 0x180fe20000010833 */
[-CC-:B------:R-:W-:Y:S01]  /*3e90*/  FFMA.FTZ R54, R54, R21.reuse, -R51.reuse ;  /* 0x0000001536367223 */ /* 0x180fe20000010833 */
[-CC-:B------:R-:W-:Y:S01]  /*3ea0*/  FFMA.FTZ R56, R56, R21.reuse, -R51.reuse ;  /* 0x0000001538387223 */ /* 0x180fe20000010833 */
[-C--:B------:R-:W-:Y:S01]  /*3eb0*/  FFMA.FTZ R58, R58, R21.reuse, -R51 ;  /* 0x000000153a3a7223 */ /* 0x080fe20000010833 */
[----:B-----5:R-:W-:Y:S01]  /*3ec0*/  FADD.FTZ R30, R158, R13 ;  /* 0x0000000d9e1e7221 */ /* 0x020fe20000010000 */
[----:B------:R-:W-:Y:S01]  /*3ed0*/  MUFU.EX2 R52, R52 ;  /* 0x0000003400347308 */ /* 0x000fe20000000800 */
[-CC-:B------:R-:W-:Y:S01]  /*3ee0*/  FFMA.FTZ R60, R60, R21.reuse, -R51.reuse ;  /* 0x000000153c3c7223 */ /* 0x180fe20000010833 */
[-CC-:B------:R-:W-:Y:S01]  /*3ef0*/  FFMA.FTZ R62, R62, R21.reuse, -R51.reuse ;  /* 0x000000153e3e7223 */ /* 0x180fe20000010833 */
[----:B----4-:R-:W-:Y:S01]  /*3f00*/  FADD.FTZ R13, R43, R30 ;  /* 0x0000001e2b0d7221 */ /* 0x010fe20000010000 */
[-CC-:B------:R-:W-:Y:S01]  /*3f10*/  FFMA.FTZ R64, R64, R21.reuse, -R51.reuse ;  /* 0x0000001540407223 */ /* 0x180fe20000010833 */
[-CC-:B------:R-:W-:Y:S01]  /*3f20*/  FFMA.FTZ R66, R66, R21.reuse, -R51.reuse ;  /* 0x0000001542427223 */ /* 0x180fe20000010833 */
[-C--:B------:R-:W-:Y:S01]  /*3f30*/  FFMA.FTZ R68, R68, R21.reuse, -R51 ;  /* 0x0000001544447223 */ /* 0x080fe20000010833 */
[----:B------:R-:W-:Y:S01]  /*3f40*/  FADD.FTZ R30, R152, R13 ;  /* 0x0000000d981e7221 */ /* 0x000fe20000010000 */
[----:B------:R-:W3:Y:S01]  /*3f50*/  MUFU.EX2 R31, R31 ;  /* 0x0000001f001f7308 */ /* 0x000ee20000000800 */
[-CC-:B------:R-:W-:Y:S01]  /*3f60*/  FFMA.FTZ R70, R70, R21.reuse, -R51.reuse ;  /* 0x0000001546467223 */ /* 0x180fe20000010833 */
[-CC-:B------:R-:W-:Y:S01]  /*3f70*/  FFMA.FTZ R74, R74, R21.reuse, -R51.reuse ;  /* 0x000000154a4a7223 */ /* 0x180fe20000010833 */
[----:B--2---:R-:W-:Y:S01]  /*3f80*/  FADD.FTZ R53, R45, R30 ;  /* 0x0000001e2d357221 */ /* 0x004fe20000010000 */
[-CC-:B------:R-:W-:Y:S01]  /*3f90*/  FFMA.FTZ R76, R76, R21.reuse, -R51.reuse ;  /* 0x000000154c4c7223 */ /* 0x180fe20000010833 */
[-CC-:B------:R-:W-:Y:S01]  /*3fa0*/  FFMA.FTZ R78, R78, R21.reuse, -R51.reuse ;  /* 0x000000154e4e7223 */ /* 0x180fe20000010833 */
[-C--:B------:R-:W-:Y:S01]  /*3fb0*/  FFMA.FTZ R48, R48, R21.reuse, -R51 ;  /* 0x0000001530307223 */ /* 0x080fe20000010833 */
[----:B-1----:R-:W-:Y:S01]  /*3fc0*/  FADD.FTZ R32, R154, R53 ;  /* 0x000000359a207221 */ /* 0x002fe20000010000 */
[----:B------:R-:W1:Y:S01]  /*3fd0*/  MUFU.EX2 R54, R54 ;  /* 0x0000003600367308 */ /* 0x000e620000000800 */
[-CC-:B------:R-:W-:Y:S01]  /*3fe0*/  FFMA.FTZ R40, R40, R21.reuse, -R51.reuse ;  /* 0x0000001528287223 */ /* 0x180fe20000010833 */
[-CC-:B------:R-:W-:Y:S01]  /*3ff0*/  FFMA.FTZ R20, R20, R21.reuse, -R51.reuse ;  /* 0x0000001514147223 */ /* 0x180fe20000010833 */
[----:B------:R-:W-:Y:S01]  /*4000*/  FADD.FTZ R53, R29, R32 ;  /* 0x000000201d357221 */ /* 0x000fe20000010000 */
[-CC-:B------:R-:W-:Y:S01]  /*4010*/  FFMA.FTZ R12, R12, R21.reuse, -R51.reuse ;  /* 0x000000150c0c7223 */ /* 0x180fe20000010833 */
[-CC-:B------:R-:W-:Y:S01]  /*4020*/  FFMA.FTZ R2, R2, R21.reuse, -R51.reuse ;  /* 0x0000001502027223 */ /* 0x180fe20000010833 */
[-C--:B------:R-:W-:Y:S01]  /*4030*/  FFMA.FTZ R80, R80, R21.reuse, -R51 ;  /* 0x0000001550507223 */ /* 0x080fe20000010833 */
[----:B------:R-:W-:Y:S01]  /*4040*/  FADD.FTZ R53, R148, R53 ;  /* 0x0000003594357221 */ /* 0x000fe20000010000 */
[----:B------:R-:W2:Y:S01]  /*4050*/  MUFU.EX2 R159, R56 ;  /* 0x00000038009f7308 */ /* 0x000ea20000000800 */
[----:B---3--:R-:W-:Y:S01]  /*4060*/  FADD.FTZ R13, R52, R31 ;  /* 0x0000001f340d7221 */ /* 0x008fe20000010000 */
[-C--:B------:R-:W-:Y:S01]  /*4070*/  FFMA.FTZ R82, R82, R21.reuse, -R51 ;  /* 0x0000001552527223 */ /* 0x080fe20000010833 */
[----:B------:R-:W-:Y:S01]  /*4080*/  FADD.FTZ R32, R150, R53 ;  /* 0x0000003596207221 */ /* 0x000fe20000010000 */
[-CC-:B------:R-:W-:Y:S01]  /*4090*/  FFMA.FTZ R84, R84, R21.reuse, -R51.reuse ;  /* 0x0000001554547223 */ /* 0x180fe20000010833 */
[-CC-:B------:R-:W-:Y:S01]  /*40a0*/  FFMA.FTZ R26, R26, R21.reuse, -R51.reuse ;  /* 0x000000151a1a7223 */ /* 0x180fe20000010833 */
[----:B------:R-:W-:Y:S01]  /*40b0*/  FFMA.FTZ R50, R50, R21, -R51 ;  /* 0x0000001532327223 */ /* 0x000fe20000010833 */
[----:B------:R-:W-:Y:S01]  /*40c0*/  F2FP.BF16.F32.PACK_AB R158, R158, R39 ;  /* 0x000000279e9e723e */ /* 0x000fe200000010ff */
[----:B------:R-:W3:Y:S01]  /*40d0*/  MUFU.EX2 R58, R58 ;  /* 0x0000003a003a7308 */ /* 0x000ee20000000800 */
[----:B-1----:R-:W-:Y:S01]  /*40e0*/  FADD.FTZ R30, R54, R13 ;  /* 0x0000000d361e7221 */ /* 0x002fe20000010000 */
[----:B------:R-:W-:-:S02]  /*40f0*/  F2FP.BF16.F32.PACK_AB R148, R148, R29 ;  /* 0x0000001d9494723e */ /* 0x000fc400000010ff */
[----:B------:R-:W-:Y:S02]  /*4100*/  F2FP.BF16.F32.PACK_AB R152, R152, R43 ;  /* 0x0000002b9898723e */ /* 0x000fe400000010ff */
[----:B------:R-:W-:Y:S02]  /*4110*/  F2FP.BF16.F32.PACK_AB R154, R154, R45 ;  /* 0x0000002d9a9a723e */ /* 0x000fe400000010ff */
[----:B------:R-:W1:Y:S01]  /*4120*/  MUFU.EX2 R153, R60 ;  /* 0x0000003c00997308 */ /* 0x000e620000000800 */
[----:B--2---:R-:W-:Y:S01]  /*4130*/  FADD.FTZ R13, R159, R30 ;  /* 0x0000001e9f0d7221 */ /* 0x004fe20000010000 */
[----:B------:R-:W-:Y:S02]  /*4140*/  F2FP.BF16.F32.PACK_AB R157, R31, R52 ;  /* 0x000000341f9d723e */ /* 0x000fe400000010ff */
[----:B------:R-:W-:-:S04]  /*4150*/  F2FP.BF16.F32.PACK_AB R159, R159, R54 ;  /* 0x000000369f9f723e */ /* 0x000fc800000010ff */
[----:B------:R-:W2:Y:S01]  /*4160*/  MUFU.EX2 R62, R62 ;  /* 0x0000003e003e7308 */ /* 0x000ea20000000800 */
[----:B---3--:R-:W-:-:S07]  /*4170*/  FADD.FTZ R30, R58, R13 ;  /* 0x0000000d3a1e7221 */ /* 0x008fce0000010000 */
[----:B------:R-:W3:Y:S01]  /*4180*/  MUFU.EX2 R155, R64 ;  /* 0x00000040009b7308 */ /* 0x000ee20000000800 */
[C---:B-1----:R-:W-:Y:S01]  /*4190*/  FADD.FTZ R13, R153.reuse, R30 ;  /* 0x0000001e990d7221 */ /* 0x042fe20000010000 */
[----:B------:R-:W-:-:S06]  /*41a0*/  F2FP.BF16.F32.PACK_AB R153, R153, R58 ;  /* 0x0000003a9999723e */ /* 0x000fcc00000010ff */
[----:B------:R-:W1:Y:S01]  /*41b0*/  MUFU.EX2 R66, R66 ;  /* 0x0000004200427308 */ /* 0x000e620000000800 */
[----:B--2---:R-:W-:Y:S01]  /*41c0*/  FADD.FTZ R30, R62, R13 ;  /* 0x0000000d3e1e7221 */ /* 0x004fe20000010000 */
[----:B------:R-:W-:-:S06]  /*41d0*/  IMAD.IADD R13, R73, 0x1, -R0 ;  /* 0x00000001490d7824 */ /* 0x000fcc00078e0a00 */
        /* <DEDUP_REMOVED lines=14> */
[C---:B--2---:R-:W-:Y:S01]  /*42c0*/  FADD.FTZ R51, R151.reuse, R0 ;  /* 0x0000000097337221 */ /* 0x044fe20000010000 */
[----:B------:R-:W-:-:S06]  /*42d0*/  F2FP.BF16.F32.PACK_AB R151, R151, R70 ;  /* 0x000000469797723e */ /* 0x000fcc00000010ff */
[----:B------:R-:W2:Y:S01]  /*42e0*/  MUFU.EX2 R145, R78 ;  /* 0x0000004e00917308 */ /* 0x000ea20000000800 */
[----:B---3--:R-:W-:-:S04]  /*42f0*/  FADD.FTZ R55, R37, R32 ;  /* 0x0000002025377221 */ /* 0x008fc80000010000 */
[C---:B------:R-:W-:Y:S01]  /*4300*/  FADD.FTZ R30, R144.reuse, R55 ;  /* 0x00000037901e7221 */ /* 0x040fe20000010000 */
[----:B------:R-:W-:Y:S02]  /*4310*/  F2FP.BF16.F32.PACK_AB R144, R144, R37 ;  /* 0x000000259090723e */ /* 0x000fe400000010ff */
        /* <DEDUP_REMOVED lines=8> */
[----:B-1----:R-:W-:-:S07]  /*43a0*/  FADD.FTZ R0, R48, R33 ;  /* 0x0000002130007221 */ /* 0x002fce0000010000 */
[----:B------:R-:W-:Y:S01]  /*43b0*/  MUFU.EX2 R44, R44 ;  /* 0x0000002c002c7308 */ /* 0x000fe20000000800 */
[C---:B--2---:R-:W-:Y:S01]  /*43c0*/  FADD.FTZ R55, R46.reuse, R55 ;  /* 0x000000372e377221 */ /* 0x044fe20000010000 */
[----:B------:R-:W-:-:S06]  /*43d0*/  F2FP.BF16.F32.PACK_AB R146, R46, R41 ;  /* 0x000000292e92723e */ /* 0x000fcc00000010ff */
[----:B------:R-:W1:Y:S01]  /*43e0*/  MUFU.EX2 R20, R20 ;  /* 0x0000001400147308 */ /* 0x000e620000000800 */
[C---:B---3--:R-:W-:Y:S01]  /*43f0*/  FADD.FTZ R27, R147.reuse, R0 ;  /* 0x00000000931b7221 */ /* 0x048fe20000010000 */
[----:B------:R-:W-:-:S06]  /*4400*/  F2FP.BF16.F32.PACK_AB R147, R147, R48 ;  /* 0x000000309393723e */ /* 0x000fcc00000010ff */
[----:B------:R-:W2:Y:S08]  /*4410*/  MUFU.EX2 R5, R42 ;  /* 0x0000002a00057308 */ /* 0x000eb00000000800 */
[----:B------:R3:W4:Y:S01]  /*4420*/  MUFU.EX2 R141, R12 ;  /* 0x0000000c008d7308 */ /* 0x0007220000000800 */
[----:B-1----:R-:W-:-:S07]  /*4430*/  FADD.FTZ R0, R20, R27 ;  /* 0x0000001b14007221 */ /* 0x002fce0000010000 */
[----:B------:R-:W1:Y:S01]  /*4440*/  MUFU.EX2 R38, R38 ;  /* 0x0000002600267308 */ /* 0x000e620000000800 */
[----:B---3--:R-:W-:Y:S01]  /*4450*/  FADD.FTZ R12, R44, R55 ;  /* 0x000000372c0c7221 */ /* 0x008fe20000010000 */
[----:B--2---:R-:W-:-:S03]  /*4460*/  F2FP.BF16.F32.PACK_AB R140, R5, R44 ;  /* 0x0000002c058c723e */ /* 0x004fc600000010ff */
[----:B------:R-:W-:-:S03]  /*4470*/  FADD.FTZ R39, R5, R12 ;  /* 0x0000000c05277221 */ /* 0x000fc60000010000 */
[----:B------:R-:W2:Y:S01]  /*4480*/  MUFU.EX2 R2, R2 ;  /* 0x0000000200027308 */ /* 0x000ea20000000800 */
[C---:B----4-:R-:W-:Y:S01]  /*4490*/  FADD.FTZ R5, R141.reuse, R0 ;  /* 0x000000008d057221 */ /* 0x050fe20000010000 */
[----:B------:R-:W-:Y:S01]  /*44a0*/  F2FP.BF16.F32.PACK_AB R141, R141, R20 ;  /* 0x000000148d8d723e */ /* 0x000fe200000010ff */
[----:B------:R-:W-:-:S05]  /*44b0*/  VIADD R20, R72, 0xfffffffe ;  /* 0xfffffffe48147836 */ /* 0x000fca0000000000 */
        /* <DEDUP_REMOVED lines=8> */
[C---:B-1----:R-:W-:Y:S01]  /*4540*/  FADD.FTZ R5, R143.reuse, R0 ;  /* 0x000000008f057221 */ /* 0x042fe20000010000 */
[----:B------:R-:W-:-:S06]  /*4550*/  F2FP.BF16.F32.PACK_AB R143, R143, R2 ;  /* 0x000000028f8f723e */ /* 0x000fcc00000010ff */
[----:B------:R-:W1:Y:S01]  /*4560*/  MUFU.EX2 R137, R84 ;  /* 0x0000005400897308 */ /* 0x000e620000000800 */
[----:B--2---:R-:W-:Y:S01]  /*4570*/  FADD.FTZ R12, R34, R29 ;  /* 0x0000001d220c7221 */ /* 0x004fe20000010000 */
[----:B------:R-:W-:-:S03]  /*4580*/  F2FP.BF16.F32.PACK_AB R136, R49, R34 ;  /* 0x000000223188723e */ /* 0x000fc600000010ff */
[----:B------:R-:W-:-:S03]  /*4590*/  FADD.FTZ R27, R49, R12 ;  /* 0x0000000c311b7221 */ /* 0x000fc60000010000 */
[----:B------:R-:W2:Y:S01]  /*45a0*/  MUFU.EX2 R28, R28 ;  /* 0x0000001c001c7308 */ /* 0x000ea20000000800 */
[----:B---3--:R-:W-:-:S07]  /*45b0*/  FADD.FTZ R0, R82, R5 ;  /* 0x0000000552007221 */ /* 0x008fce0000010000 */
[----:B------:R-:W3:Y:S01]  /*45c0*/  MUFU.EX2 R26, R26 ;  /* 0x0000001a001a7308 */ /* 0x000ee20000000800 */
[C---:B-1----:R-:W-:Y:S01]  /*45d0*/  FADD.FTZ R5, R137.reuse, R0 ;  /* 0x0000000089057221 */ /* 0x042fe20000010000 */
[----:B------:R-:W-:-:S06]  /*45e0*/  F2FP.BF16.F32.PACK_AB R137, R137, R82 ;  /* 0x000000528989723e */ /* 0x000fcc00000010ff */
[----:B------:R-:W1:Y:S01]  /*45f0*/  MUFU.EX2 R139, R50 ;  /* 0x00000032008b7308 */ /* 0x000e620000000800 */
[----:B--2---:R-:W-:Y:S01]  /*4600*/  FADD.FTZ R12, R28, R27 ;  /* 0x0000001b1c0c7221 */ /* 0x004fe20000010000 */
[----:B------:R-:W-:Y:S01]  /*4610*/  VIADD R27, R13, UR42 ;  /* 0x0000002a0d1b7c36 */ /* 0x000fe20008000000 */
[C---:B------:R-:W-:Y:S02]  /*4620*/  F2FP.BF16.F32.PACK_AB R138, R35.reuse, R28 ;  /* 0x0000001c238a723e */ /* 0x040fe400000010ff */
[----:B------:R-:W-:Y:S01]  /*4630*/  FADD.FTZ R12, R35, R12 ;  /* 0x0000000c230c7221 */ /* 0x000fe20000010000 */
[----:B------:R-:W-:Y:S02]  /*4640*/  IMAD.IADD R24, R27, 0x1, R24 ;  /* 0x000000011b187824 */ /* 0x000fe400078e0218 */
[----:B---3--:R-:W-:-:S04]  /*4650*/  FADD.FTZ R0, R26, R5 ;  /* 0x000000051a007221 */ /* 0x008fc80000010000 */
[C---:B-1----:R-:W-:Y:S01]  /*4660*/  FADD.FTZ R5, R139.reuse, R0 ;  /* 0x000000008b057221 */ /* 0x042fe20000010000 */
[----:B------:R-:W-:Y:S01]  /*4670*/  F2FP.BF16.F32.PACK_AB R139, R139, R26 ;  /* 0x0000001a8b8b723e */ /* 0x000fe200000010ff */
        /* <DEDUP_REMOVED lines=11> */
.L_x_888:
[----:B------:R-:W-:-:S13]  /*4730*/  ISETP.NE.AND P1, PT, R25, 0x1, PT ;  /* 0x000000011900780c */ /* 0x000fda0003f25270 */
[----:B------:R-:W1:Y:S02]  /*4740*/  @P1 LDC.64 R26, c[0x0][0x9e8] ;  /* 0x00027a00ff1a1b82 */ /* 0x000e640000000a00 */
[----:B-1----:R-:W-:-:S05]  /*4750*/  @P1 IMAD.HI.U32 R2, R0, R26, RZ ;  /* 0x0000001a00021227 */ /* 0x002fca00078e00ff */
[----:B------:R-:W-:-:S07]  /*4760*/  @P1 SHF.R.U32.HI R0, RZ, R27, R2 ;  /* 0x0000001bff001219 */ /* 0x000fce0000011602 */
.L_x_889:
[----:B------:R-:W-:-:S05]  /*4770*/  IMAD R25, R0, R25, R25 ;  /* 0x0000001900197224 */ /* 0x000fca00078e0219 */
[----:B------:R-:W-:-:S07]  /*4780*/  VIMNMX R24, R24, R25, PT ;  /* 0x0000001918187248 */ /* 0x000fce0003fe0100 */
.L_x_887:
[----:B------:R-:W-:Y:S01]  /*4790*/  IMAD.HI R24, R24, 0x2aaaaaab, RZ ;  /* 0x2aaaaaab18187827 */ /* 0x000fe200078e02ff */
[----:B------:R-:W-:Y:S02]  /*47a0*/  CS2R R86, SRZ ;  /* 0x0000000000567805 */ /* 0x000fe4000001ff00 */
[----:B------:R-:W-:Y:S02]  /*47b0*/  CS2R R84, SRZ ;  /* 0x0000000000547805 */ /* 0x000fe4000001ff00 */
[----:B------:R-:W-:Y:S01]  /*47c0*/  CS2R R82, SRZ ;  /* 0x0000000000527805 */ /* 0x000fe2000001ff00 */
[----:B------:R-:W-:Y:S01]  /*47d0*/  IMAD.MOV.U32 R2, RZ, RZ, 0x3f800000 ;  /* 0x3f800000ff027424 */ /* 0x000fe200078e00ff */
[----:B------:R-:W-:Y:S01]  /*47e0*/  SHF.R.U32.HI R25, RZ, 0x1f, R24 ;  /* 0x0000001fff197819 */ /* 0x000fe20000011618 */
[----:B------:R-:W-:Y:S01]  /*47f0*/  IMAD.MOV.U32 R0, RZ, RZ, 0x3f800000 ;  /* 0x3f800000ff007424 */ /* 0x000fe200078e00ff */
[----:B------:R-:W-:Y:S02]  /*4800*/  CS2R R80, SRZ ;  /* 0x0000000000507805 */ /* 0x000fe4000001ff00 */
[----:B------:R-:W-:-:S02]  /*4810*/  CS2R R78, SRZ ;  /* 0x00000000004e7805 */ /* 0x000fc4000001ff00 */
[----:B------:R-:W-:Y:S02]  /*4820*/  LEA.HI.SX32 R24, R24, R25, 0x1c ;  /* 0x0000001918187211 */ /* 0x000fe400078fe2ff */
[----:B------:R-:W-:Y:S02]  /*4830*/  CS2R R76, SRZ ;  /* 0x00000000004c7805 */ /* 0x000fe4000001ff00 */
[----:B------:R-:W-:Y:S02]  /*4840*/  CS2R R74, SRZ ;  /* 0x00000000004a7805 */ /* 0x000fe4000001ff00 */
[----:B------:R-:W-:Y:S02]  /*4850*/  CS2R R72, SRZ ;  /* 0x0000000000487805 */ /* 0x000fe4000001ff00 */
[----:B------:R-:W-:Y:S02]  /*4860*/  VIMNMX R175, R19, R24, !PT ;  /* 0x0000001813af7248 */ /* 0x000fe40007fe0100 */
[----:B------:R-:W-:-:S02]  /*4870*/  CS2R R70, SRZ ;  /* 0x0000000000467805 */ /* 0x000fc4000001ff00 */
[----:B------:R-:W-:Y:S02]  /*4880*/  CS2R R68, SRZ ;  /* 0x0000000000447805 */ /* 0x000fe4000001ff00 */
[----:B------:R-:W-:Y:S02]  /*4890*/  CS2R R66, SRZ ;  /* 0x0000000000427805 */ /* 0x000fe4000001ff00 */
        /* <DEDUP_REMOVED lines=21> */
[----:B------:R-:W-:Y:S01]  /*49f0*/  CS2R R24, SRZ ;  /* 0x0000000000187805 */ /* 0x000fe2000001ff00 */
[----:B------:R-:W-:Y:S06]  /*4a00*/  @!P1 BRA `(.L_x_890) ;  /* 0x0000003000e09947 */ /* 0x000fec0003800000 */
[----:B------:R-:W-:Y:S01]  /*4a10*/  IMAD.IADD R172, R3, 0x1, R13 ;  /* 0x0000000103ac7824 */ /* 0x000fe200078e020d */
[----:B------:R-:W-:Y:S01]  /*4a20*/  ULDC UR45, c[0x0][0x9e4] ;  /* 0x00027900002d7ab9 */ /* 0x000fe20000000800 */
[----:B------:R-:W-:Y:S01]  /*4a30*/  IMAD.MOV.U32 R2, RZ, RZ, 0x3f800000 ;  /* 0x3f800000ff027424 */ /* 0x000fe200078e00ff */
[----:B------:R-:W-:Y:S01]  /*4a40*/  ULDC UR58, c[0x0][0x2e0] ;  /* 0x0000b800003a7ab9 */ /* 0x000fe20000000800 */
[----:B------:R-:W-:Y:S01]  /*4a50*/  IMAD.MOV.U32 R87, RZ, RZ, RZ ;  /* 0x000000ffff577224 */ /* 0x000fe200078e00ff */
[----:B------:R-:W-:Y:S01]  /*4a60*/  ULDC UR4, c[0x0][0x9d8] ;  /* 0x0002760000047ab9 */ /* 0x000fe20000000800 */
[----:B------:R-:W-:-:S05]  /*4a70*/  ULDC UR47, c[0x0][0x9e0] ;  /* 0x00027800002f7ab9 */ /* 0x000fca0000000800 */
.L_x_907:
[----:B------:R-:W-:-:S04]  /*4a80*/  UIADD3 UR5, UR36, 0x1, URZ ;  /* 0x0000000124057890 */ /* 0x000fc8000fffe03f */
[----:B------:R-:W-:-:S04]  /*4a90*/  UISETP.NE.AND UP0, UPT, UR5, 0x2, UPT ;  /* 0x000000020500788c */ /* 0x000fc8000bf05270 */
[----:B------:R-:W-:Y:S02]  /*4aa0*/  USEL UR40, URZ, 0x1, UP0 ;  /* 0x000000013f287887 */ /* 0x000fe40008000000 */
[----:B------:R-:W-:Y:S02]  /*4ab0*/  USEL UR5, UR5, URZ, UP0 ;  /* 0x0000003f05057287 */ /* 0x000fe40008000000 */
[----:B------:R-:W-:Y:S01]  /*4ac0*/  ULOP3.LUT UR40, UR39, UR40, URZ, 0x3c, !UPT ;  /* 0x0000002827287292 */ /* 0x000fe2000f8e3c3f */
[----:B------:R-:W-:Y:S11]  /*4ad0*/  @!P0 BRA `(.L_x_891) ;  /* 0x0000000000048947 */ /* 0x000ff60003800000 */
[----:B------:R-:W-:Y:S01]  /*4ae0*/  BPT.TRAP 0x1 ;  /* 0x000000040000795c */ /* 0x000fe20000300000 */
.L_x_891:
[----:B------:R-:W-:Y:S01]  /*4af0*/  ULEA UR7, UR5, UR37, 0x3 ;  /* 0x0000002505077291 */ /* 0x000fe2000f8e183f */
[----:B------:R-:W-:-:S05]  /*4b00*/  IMAD.U32 R21, RZ, RZ, UR40 ;  /* 0x00000028ff157e24 */ /* 0x000fca000f8e00ff */
[----:B------:R-:W-:-:S04]  /*4b10*/  SHF.L.U32 R21, R21, 0x1f, RZ ;  /* 0x0000001f15157819 */ /* 0x000fc800000006ff */
[----:B------:R1:W2:Y:S01]  /*4b20*/  SYNCS.PHASECHK.TRANS64.TRYWAIT P1, [UR7+0x2a830], R21 ;  /* 0x02a83015ff0075a7 */ /* 0x0002a20008020147 */
[----:B------:R-:W-:Y:S05]  /*4b30*/  @!P0 BRA `(.L_x_892) ;  /* 0x0000000000048947 */ /* 0x000fea0003800000 */
[----:B------:R-:W-:Y:S01]  /*4b40*/  BPT.TRAP 0x1 ;  /* 0x000000040000795c */ /* 0x000fe20000300000 */
.L_x_892:
[----:B--2---:R-:W-:Y:S05]  /*4b50*/  @P1 BRA `(.L_x_893) ;  /* 0x0000000000081947 */ /* 0x004fea0003800000 */
[----:B------:R-:W2:Y:S02]  /*4b60*/  SYNCS.PHASECHK.TRANS64.TRYWAIT P1, [UR7+0x2a830], R21 ;  /* 0x02a83015ff0075a7 */ /* 0x000ea40008020147 */
[----:B--2---:R-:W-:Y:S05]  /*4b70*/  @!P1 BRA `(.L_x_894) ;  /* 0x000000dc00789947 */ /* 0x004fea0003800000 */
.L_x_893:
[----:B------:R-:W-:Y:S01]  /*4b80*/  R2UR UR52, R10 ;  /* 0x000000000a3472ca */ /* 0x000fe200000e0000 */
[----:B------:R-:W-:Y:S01]  /*4b90*/  UIMAD UR6, UR5, 0x900, UR38 ;  /* 0x00000900050678a4 */ /* 0x000fe2000f8e0226 */
[----:B------:R-:W-:Y:S01]  /*4ba0*/  R2UR UR53, R11 ;  /* 0x000000000b3572ca */ /* 0x000fe200000e0000 */
[----:B--2---:R-:W-:Y:S01]  /*4bb0*/  WARPGROUP.ARRIVE ;  /* 0x00000000000079c5 */ /* 0x004fe20000000000 */
        /* <DEDUP_REMOVED lines=11> */
[----:B------:R-:W-:Y:S01]  /*4c70*/  HGMMA.64x96x16.F32.BF16 R88, gdesc[UR52], RZ, !UPT, gsb0 ;  /* 0x01600000345879f0 */ /* 0x000fe2000c0018ff */
[----:B------:R-:W-:Y:S01]  /*4c80*/  R2UR UR52, R8 ;  /* 0x00000000083472ca */ /* 0x000fe200000e0000 */
[----:B------:R-:W-:Y:S01]  /*4c90*/  UIADD3 UR54, UR6, 0x2, URZ ;  /* 0x0000000206367890 */ /* 0x000fe2000fffe03f */
[----:B------:R-:W-:Y:S01]  /*4ca0*/  R2UR UR53, R9 ;  /* 0x00000000093572ca */ /* 0x000fe200000e0000 */
        /* <DEDUP_REMOVED lines=74> */
[----:B------:R-:W-:Y:S01]  /*5150*/  HGMMA.64x96x16.F32.BF16 R88, gdesc[UR52], R88, gsb0 ;  /* 0x01600000345879f0 */ /* 0x000fe20008001858 */
[----:B------:R-:W-:Y:S01]  /*5160*/  R2UR UR52, R6 ;  /* 0x00000000063472ca */ /* 0x000fe200000e0000 */
[----:B------:R-:W-:Y:S01]  /*5170*/  UIADD3 UR54, UR6, 0x4, URZ ;  /* 0x0000000406367890 */ /* 0x000fe2000fffe03f */
[----:B------:R-:W-:Y:S01]  /*5180*/  R2UR UR53, R7 ;  /* 0x00000000073572ca */ /* 0x000fe200000e0000 */
[----:B------:R-:W-:Y:S01]  /*5190*/  UMOV UR55, 0x40000040 ;  /* 0x4000004000377882 */ /* 0x000fe20000000000 */
[----:B------:R-:W-:Y:S02]  /*51a0*/  WARPGROUP.DEPBAR.LE gsb0, 0x0 ;  /* 0x00008000000079c5 */ /* 0x000fe40000010000 */
[----:B------:R-:W-:-:S09]  /*51b0*/  WARPGROUP.ARRIVE ;  /* 0x00000000000079c5 */ /* 0x000fd20000000000 */
[----:B------:R-:W-:Y:S01]  /*51c0*/  HGMMA.64x96x16.F32.BF16 R88, gdesc[UR52], R88, gsb0 ;  /* 0x01600000345879f0 */ /* 0x000fe20008001858 */
[----:B------:R-:W-:Y:S01]  /*51d0*/  UIADD3 UR54, UR6, 0x606, URZ ;  /* 0x0000060606367890 */ /* 0x000fe2000fffe03f */
[----:B------:R-:W-:Y:S01]  /*51e0*/  UMOV UR52, UR56 ;  /* 0x0000003800347c82 */ /* 0x000fe20008000000 */
[----:B------:R-:W-:Y:S01]  /*51f0*/  UMOV UR53, UR57 ;  /* 0x0000003900357c82 */ /* 0x000fe20008000000 */
        /* <DEDUP_REMOVED lines=29> */
[----:B------:R-:W-:Y:S05]  /*53d0*/  @!P0 BRA `(.L_x_895) ;  /* 0x0000000000048947 */ /* 0x000fea0003800000 */
[----:B------:R-:W-:Y:S01]  /*53e0*/  BPT.TRAP 0x1 ;  /* 0x000000040000795c */ /* 0x000fe20000300000 */
.L_x_895:
[----:B------:R-:W-:Y:S01]  /*53f0*/  ULEA UR6, UR36, UR37, 0x3 ;  /* 0x0000002524067291 */ /* 0x000fe2000f8e183f */
[----:B------:R-:W-:-:S05]  /*5400*/  IMAD.U32 R0, RZ, RZ, UR39 ;  /* 0x00000027ff007e24 */ /* 0x000fca000f8e00ff */
[----:B------:R-:W-:-:S04]  /*5410*/  SHF.L.U32 R0, R0, 0x1f, RZ ;  /* 0x0000001f00007819 */ /* 0x000fc800000006ff */
[----:B------:R2:W3:Y:S01]  /*5420*/  SYNCS.PHASECHK.TRANS64.TRYWAIT P1, [UR6+0x2a850], R0 ;  /* 0x02a85000ff0075a7 */ /* 0x0004e20008020146 */
[----:B------:R-:W-:Y:S05]  /*5430*/  @!P0 BRA `(.L_x_896) ;  /* 0x0000000000048947 */ /* 0x000fea0003800000 */
[----:B------:R-:W-:Y:S01]  /*5440*/  BPT.TRAP 0x1 ;  /* 0x000000040000795c */ /* 0x000fe20000300000 */
.L_x_896:
[----:B---3--:R-:W-:Y:S05]  /*5450*/  @P1 BRA `(.L_x_897) ;  /* 0x0000000000081947 */ /* 0x008fea0003800000 */
[----:B------:R-:W3:Y:S02]  /*5460*/  SYNCS.PHASECHK.TRANS64.TRYWAIT P1, [UR6+0x2a850], R0 ;  /* 0x02a85000ff0075a7 */ /* 0x000ee40008020146 */
[----:B---3--:R-:W-:Y:S05]  /*5470*/  @!P1 BRA `(.L_x_898) ;  /* 0x000000d400509947 */ /* 0x008fea0003800000 */
.L_x_897:
[----:B------:R-:W-:Y:S01]  /*5480*/  UIADD3 UR10, UR37, 0x400, URZ ;  /* 0x00000400250a7890 */ /* 0x000fe2000fffe03f */
[----:B------:R-:W-:Y:S01]  /*5490*/  WARPGROUP.ARRIVE ;  /* 0x00000000000079c5 */ /* 0x000fe20000000000 */
[----:B------:R-:W-:-:S05]  /*54a0*/  UMOV UR11, 0x40000040 ;  /* 0x40000040000b7882 */ /* 0x000fca0000000000 */
[----:B------:R-:W3:Y:S01]  /*54b0*/  S2R R179, SR_TID.X ;  /* 0x0000000000b37919 */ /* 0x000ee20000002100 */
[----:B------:R-:W-:Y:S01]  /*54c0*/  USHF.R.U32.HI UR10, URZ, 0x4, UR10 ;  /* 0x000000043f0a7899 */ /* 0x000fe2000801160a */
[----:B-1----:R-:W-:Y:S01]  /*54d0*/  FMUL.FTZ R21, R88, UR4 ;  /* 0x0000000458157c20 */ /* 0x002fe20008410000 */
[----:B------:R-:W-:Y:S01]  /*54e0*/  FMUL.FTZ R88, R94, UR4 ;  /* 0x000000045e587c20 */ /* 0x000fe20008410000 */
[----:B------:R-:W-:Y:S01]  /*54f0*/  FMUL.FTZ R94, R106, UR4 ;  /* 0x000000046a5e7c20 */ /* 0x000fe20008410000 */
[----:B------:R-:W-:Y:S01]  /*5500*/  ULOP3.LUT UR10, UR10, 0x3fff, URZ, 0xc0, !UPT ;  /* 0x00003fff0a0a7892 */ /* 0x000fe2000f8ec03f */
[----:B------:R-:W-:Y:S01]  /*5510*/  FMUL.FTZ R176, R127, UR4 ;  /* 0x000000047fb07c20 */ /* 0x000fe20008410000 */
[----:B------:R-:W-:Y:S02]  /*5520*/  IMAD R127, R20, -0x60, RZ ;  /* 0xffffffa0147f7824 */ /* 0x000fe400078e02ff */
[----:B--2---:R-:W-:Y:S01]  /*5530*/  FMUL.FTZ R0, R90, UR4 ;  /* 0x000000045a007c20 */ /* 0x004fe20008410000 */
[----:B------:R-:W-:Y:S01]  /*5540*/  ULOP3.LUT UR10, UR10, 0x3000000, URZ, 0xfc, !UPT ;  /* 0x030000000a0a7892 */ /* 0x000fe2000f8efc3f */
[----:B------:R-:W-:Y:S01]  /*5550*/  FMUL.FTZ R2, R91, UR4 ;  /* 0x000000045b027c20 */ /* 0x000fe20008410000 */
[----:B------:R-:W-:Y:S01]  /*5560*/  FMUL.FTZ R90, R98, UR4 ;  /* 0x00000004625a7c20 */ /* 0x000fe20008410000 */
[----:B------:R-:W-:Y:S01]  /*5570*/  FMUL.FTZ R91, R99, UR4 ;  /* 0x00000004635b7c20 */ /* 0x000fe20008410000 */
[----:B------:R-:W-:Y:S01]  /*5580*/  UIMAD UR14, UR36, 0x600, UR10 ;  /* 0x00000600240e78a4 */ /* 0x000fe2000f8e020a */
[----:B------:R-:W-:Y:S01]  /*5590*/  FMUL.FTZ R100, R100, UR4 ;  /* 0x0000000464647c20 */ /* 0x000fe20008410000 */
[----:B------:R-:W-:Y:S01]  /*55a0*/  FMUL.FTZ R101, R101, UR4 ;  /* 0x0000000465657c20 */ /* 0x000fe20008410000 */
[----:B------:R-:W-:Y:S01]  /*55b0*/  FMUL.FTZ R98, R114, UR4 ;  /* 0x0000000472627c20 */ /* 0x000fe20008410000 */
[----:B------:R-:W-:Y:S01]  /*55c0*/  FMUL.FTZ R99, R115, UR4 ;  /* 0x0000000473637c20 */ /* 0x000fe20008410000 */
[----:B------:R-:W-:Y:S01]  /*55d0*/  FMUL.FTZ R120, R120, UR4 ;  /* 0x0000000478787c20 */ /* 0x000fe20008410000 */
[----:B------:R-:W-:Y:S01]  /*55e0*/  FMUL.FTZ R121, R121, UR4 ;  /* 0x0000000479797c20 */ /* 0x000fe20008410000 */
[----:B------:R-:W-:Y:S01]  /*55f0*/  UMOV UR10, UR14 ;  /* 0x0000000e000a7c82 */ /* 0x000fe20008000000 */
[----:B------:R-:W-:Y:S01]  /*5600*/  FMUL.FTZ R125, R125, UR4 ;  /* 0x000000047d7d7c20 */ /* 0x000fe20008410000 */
[----:B------:R-:W-:Y:S01]  /*5610*/  HGMMA.64x128x16.F32.BF16 R24, R156, gdesc[UR8].tnspB, R24, gsb0 ;  /* 0x41e000089c187df0 */ /* 0x000fe20008001818 */
[----:B------:R-:W-:Y:S01]  /*5620*/  UIADD3 UR10, UR14, 0x80, URZ ;  /* 0x000000800e0a7890 */ /* 0x000fe2000fffe03f */
[----:B------:R-:W-:Y:S01]  /*5630*/  FMUL.FTZ R174, R126, UR4 ;  /* 0x000000047eae7c20 */ /* 0x000fe20008410000 */
[----:B------:R-:W-:Y:S01]  /*5640*/  UMOV UR11, 0x40000040 ;  /* 0x40000040000b7882 */ /* 0x000fe20000000000 */
[----:B------:R-:W-:Y:S01]  /*5650*/  FMUL.FTZ R129, R129, UR4 ;  /* 0x0000000481817c20 */ /* 0x000fe20008410000 */
[----:B------:R-:W-:Y:S01]  /*5660*/  FMUL.FTZ R178, R130, UR4 ;  /* 0x0000000482b27c20 */ /* 0x000fe20008410000 */
[----:B------:R-:W-:Y:S01]  /*5670*/  FMUL.FTZ R133, R133, UR4 ;  /* 0x0000000485857c20 */ /* 0x000fe20008410000 */
[----:B------:R-:W-:Y:S01]  /*5680*/  FMUL.FTZ R124, R124, UR4 ;  /* 0x000000047c7c7c20 */ /* 0x000fe20008410000 */
[----:B------:R-:W-:Y:S01]  /*5690*/  FMUL.FTZ R128, R128, UR4 ;  /* 0x0000000480807c20 */ /* 0x000fe20008410000 */
[----:B------:R-:W-:Y:S01]  /*56a0*/  FMUL.FTZ R132, R132, UR4 ;  /* 0x0000000484847c20 */ /* 0x000fe20008410000 */
[----:B---3--:R-:W-:Y:S01]  /*56b0*/  LOP3.LUT P2, RZ, R179, 0x7f, RZ, 0xc0, !PT ;  /* 0x0000007fb3ff7812 */ /* 0x008fe2000784c0ff */
[----:B------:R-:W-:Y:S01]  /*56c0*/  FMUL.FTZ R134, R134, UR4 ;  /* 0x0000000486867c20 */ /* 0x000fe20008410000 */
[----:B------:R-:W-:Y:S01]  /*56d0*/  LOP3.LUT P1, RZ, R18, 0x80000, RZ, 0xc0, !PT ;  /* 0x0008000012ff7812 */ /* 0x000fe2000782c0ff */
[----:B------:R-:W1:Y:S08]  /*56e0*/  MUFU.TANH R21, R21 ;  /* 0x0000001500157308 */ /* 0x000e700000002400 */
[----:B------:R-:W2:Y:S08]  /*56f0*/  MUFU.TANH R0, R0 ;  /* 0x0000000000007308 */ /* 0x000eb00000002400 */
[----:B------:R-:W3:Y:S08]  /*5700*/  MUFU.TANH R2, R2 ;  /* 0x0000000200027308 */ /* 0x000ef00000002400 */
[----:B------:R-:W4:Y:S08]  /*5710*/  MUFU.TANH R88, R88 ;  /* 0x0000005800587308 */ /* 0x000f300000002400 */
        /* <DEDUP_REMOVED lines=12> */
[----:B------:R-:W1:Y:S01]  /*57e0*/  MUFU.TANH R178, R178 ;  /* 0x000000b200b27308 */ /* 0x000e620000002400 */
[----:B------:R-:W-:-:S02]  /*57f0*/  WARPGROUP.DEPBAR.LE gsb0, 0x0 ;  /* 0x00008000000079c5 */ /* 0x000fc40000010000 */
[----:B------:R-:W-:Y:S01]  /*5800*/  WARPGROUP.ARRIVE ;  /* 0x00000000000079c5 */ /* 0x000fe20000000000 */
[----:B------:R-:W-:-:S04]  /*5810*/  FMUL.FTZ R156, R123, UR4 ;  /* 0x000000047b9c7c20 */ /* 0x000fc80008410000 */
[----:B------:R1:W1:Y:S01]  /*5820*/  MUFU.TANH R123, R132 ;  /* 0x00000084007b7308 */ /* 0x0002620000002400 */
[----:B------:R-:W-:Y:S01]  /*5830*/  HGMMA.64x128x16.F32.BF16 R24, R152, gdesc[UR8].tnspB, R24, gsb0 ;  /* 0x41e0000898187df0 */ /* 0x000fe20008001818 */
[----:B------:R-:W-:Y:S01]  /*5840*/  UIADD3 UR10, UR14, 0x100, URZ ;  /* 0x000001000e0a7890 */ /* 0x000fe2000fffe03f */
[----:B------:R-:W-:-:S05]  /*5850*/  UMOV UR11, 0x40000040 ;  /* 0x40000040000b7882 */ /* 0x000fca0000000000 */
[----:B------:R-:W1:Y:S08]  /*5860*/  MUFU.TANH R156, R156 ;  /* 0x0000009c009c7308 */ /* 0x000e700000002400 */
[----:B------:R-:W1:Y:S01]  /*5870*/  MUFU.TANH R133, R133 ;  /* 0x0000008500857308 */ /* 0x000e620000002400 */
[----:B------:R-:W-:Y:S02]  /*5880*/  WARPGROUP.DEPBAR.LE gsb0, 0x0 ;  /* 0x00008000000079c5 */ /* 0x000fe40000010000 */
[----:B------:R-:W-:Y:S01]  /*5890*/  WARPGROUP.ARRIVE ;  /* 0x00000000000079c5 */ /* 0x000fe20000000000 */
[----:B------:R-:W-:-:S05]  /*58a0*/  FMUL.FTZ R154, R122, UR4 ;  /* 0x000000047a9a7c20 */ /* 0x000fca0008410000 */
[----:B------:R-:W-:Y:S01]  /*58b0*/  HGMMA.64x128x16.F32.BF16 R24, R148, gdesc[UR8].tnspB, R24, gsb0 ;  /* 0x41e0000894187df0 */ /* 0x000fe20008001818 */
[----:B------:R-:W-:Y:S01]  /*58c0*/  UIADD3 UR10, UR14, 0x180, URZ ;  /* 0x000001800e0a7890 */ /* 0x000fe2000fffe03f */
[----:B------:R-:W1:Y:S01]  /*58d0*/  MUFU.TANH R154, R154 ;  /* 0x0000009a009a7308 */ /* 0x000e620000002400 */
[----:B------:R-:W-:Y:S01]  /*58e0*/  UMOV UR11, 0x40000040 ;  /* 0x40000040000b7882 */ /* 0x000fe20000000000 */
[----:B------:R-:W-:Y:S02]  /*58f0*/  WARPGROUP.DEPBAR.LE gsb0, 0x0 ;  /* 0x00008000000079c5 */ /* 0x000fe40000010000 */
[----:B------:R-:W-:Y:S01]  /*5900*/  WARPGROUP.ARRIVE ;  /* 0x00000000000079c5 */ /* 0x000fe20000000000 */
[----:B------:R-:W-:Y:S01]  /*5910*/  FMUL.FTZ R148, R97, UR4 ;  /* 0x0000000461947c20 */ /* 0x000fe20008410000 */
[----:B------:R-:W-:Y:S01]  /*5920*/  FMUL.FTZ R97, R111, UR4 ;  /* 0x000000046f617c20 */ /* 0x000fe20008410000 */
[----:B------:R-:W-:Y:S01]  /*5930*/  FMUL.FTZ R150, R104, UR4 ;  /* 0x0000000468967c20 */ /* 0x000fe20008410000 */
[----:B------:R-:W-:Y:S01]  /*5940*/  FMUL.FTZ R111, R113, UR4 ;  /* 0x00000004716f7c20 */ /* 0x000fe20008410000 */
[----:B------:R-:W-:Y:S01]  /*5950*/  FMUL.FTZ R113, R117, UR4 ;  /* 0x0000000475717c20 */ /* 0x000fe20008410000 */
[----:B------:R-:W-:Y:S01]  /*5960*/  HGMMA.64x128x16.F32.BF16 R24, R144, gdesc[UR8].tnspB, R24, gsb0 ;  /* 0x41e0000890187df0 */ /* 0x000fe20008001818 */
[----:B------:R-:W-:Y:S01]  /*5970*/  UIADD3 UR10, UR14, 0x200, URZ ;  /* 0x000002000e0a7890 */ /* 0x000fe2000fffe03f */
[----:B------:R-:W-:Y:S01]  /*5980*/  FMUL.FTZ R104, R131, UR4 ;  /* 0x0000000483687c20 */ /* 0x000fe20008410000 */
[----:B------:R-:W-:Y:S01]  /*5990*/  UMOV UR11, 0x40000040 ;  /* 0x40000040000b7882 */ /* 0x000fe20000000000 */
        /* <DEDUP_REMOVED lines=25> */
[----:B------:R-:W-:Y:S01]  /*5b30*/  IMAD R108, R17, UR58, R127 ;  /* 0x0000003a116c7c24 */ /* 0x000fe2000f8e027f */
[----:B------:R1:W1:Y:S08]  /*5b40*/  MUFU.TANH R118, R121 ;  /* 0x0000007900767308 */ /* 0x0002700000002400 */
        /* <DEDUP_REMOVED lines=16> */
[----:B------:R-:W-:-:S02]  /*5c50*/  WARPGROUP.DEPBAR.LE gsb0, 0x0 ;  /* 0x00008000000079c5 */ /* 0x000fc40000010000 */
[----:B------:R-:W-:Y:S01]  /*5c60*/  WARPGROUP.ARRIVE ;  /* 0x00000000000079c5 */ /* 0x000fe20000000000 */
[----:B------:R-:W-:Y:S01]  /*5c70*/  FMUL.FTZ R141, R109, UR4 ;  /* 0x000000046d8d7c20 */ /* 0x000fe20008410000 */
[----:B------:R-:W-:Y:S01]  /*5c80*/  FMUL.FTZ R140, R105, UR4 ;  /* 0x00000004698c7c20 */ /* 0x000fe20008410000 */
[----:B------:R-:W5:Y:S01]  /*5c90*/  LDC R109, c[0x0][0x288] ;  /* 0x0000a200ff6d7b82 */ /* 0x000f620000000800 */
[----:B------:R-:W-:Y:S02]  /*5ca0*/  IMAD.U32 R105, RZ, RZ, UR7 ;  /* 0x00000007ff697e24 */ /* 0x000fe4000f8e00ff */
[----:B------:R-:W-:Y:S01]  /*5cb0*/  HGMMA.64x128x16.F32.BF16 R24, R136, gdesc[UR8].tnspB, R24, gsb0 ;  /* 0x41e0000888187df0 */ /* 0x000fe20008001818 */
[----:B------:R-:W1:Y:S01]  /*5cc0*/  MUFU.TANH R141, R141 ;  /* 0x0000008d008d7308 */ /* 0x000e620000002400 */
[----:B------:R-:W-:-:S05]  /*5cd0*/  @!P2 VIADD R105, R105, 0x2a840 ;  /* 0x0002a8406969a836 */ /* 0x000fca0000000000 */
[----:B------:R-:W-:Y:S02]  /*5ce0*/  @!P2 PRMT R106, RZ, 0x654, R105 ;  /* 0x00000654ff6aa816 */ /* 0x000fe40000000069 */
[----:B------:R-:W1:Y:S08]  /*5cf0*/  MUFU.TANH R140, R140 ;  /* 0x0000008c008c7308 */ /* 0x000e700000002400 */
[----:B------:R1:W1:Y:S01]  /*5d00*/  MUFU.TANH R105, R134 ;  /* 0x0000008600697308 */ /* 0x0002620000002400 */
[----:B-----5:R-:W-:-:S05]  /*5d10*/  IADD3 R109, R108, 0x1, -R109 ;  /* 0x000000016c6d7810 */ /* 0x020fca0007ffe86d */
[----:B------:R-:W-:-:S04]  /*5d20*/  IMAD R109, R16, -0x2, R109 ;  /* 0xfffffffe106d7824 */ /* 0x000fc800078e026d */
[----:B------:R-:W-:-:S04]  /*5d30*/  VIADD R131, R109, UR47 ;  /* 0x0000002f6d837c36 */ /* 0x000fc80008000000 */
[----:B------:R-:W-:Y:S01]  /*5d40*/  IMAD.IADD R115, R3, 0x1, R131 ;  /* 0x0000000103737824 */ /* 0x000fe200078e0283 */
[----:B------:R-:W-:Y:S02]  /*5d50*/  WARPGROUP.DEPBAR.LE gsb0, 0x0 ;  /* 0x00008000000079c5 */ /* 0x000fe40000010000 */
[----:B------:R5:W-:Y:S01]  /*5d60*/  @!P2 SYNCS.ARRIVE.TRANS64.RED.A1T0 RZ, [R106+URZ], RZ ;  /* 0x000000ff6affa9a7 */ /* 0x000be2000810043f */
[----:B------:R-:W-:Y:S02]  /*5d70*/  IMAD R138, R16, -0x2, R127 ;  /* 0xfffffffe108a7824 */ /* 0x000fe400078e027f */
[----:B-----5:R-:W-:Y:S01]  /*5d80*/  FMUL.FTZ R106, R135, UR4 ;  /* 0x00000004876a7c20 */ /* 0x020fe20008410000 */
[----:B------:R-:W-:-:S04]  /*5d90*/  VIADD R135, R109, UR41 ;  /* 0x000000296d877c36 */ /* 0x000fc80008000000 */
[----:B------:R-:W-:Y:S01]  /*5da0*/  IMAD.IADD R117, R3, 0x1, R135 ;  /* 0x0000000103757824 */ /* 0x000fe200078e0287 */
[----:B------:R-:W1:Y:S01]  /*5db0*/  MUFU.TANH R106, R106 ;  /* 0x0000006a006a7308 */ /* 0x000e620000002400 */
[----:B--234-:R-:W-:Y:S05]  /*5dc0*/  @!P1 BRA `(.L_x_899) ;  /* 0x0000000000589947 */ /* 0x01cfea0003800000 */
[----:B------:R-:W-:Y:S01]  /*5dd0*/  ISETP.GT.AND P1, PT, R172, -0x1, PT ;  /* 0xffffffffac00780c */ /* 0x000fe20003f24270 */
[----:B------:R-:W-:-:S12]  /*5de0*/  BSSY B0, `(.L_x_900) ;  /* 0x0000011000007945 */ /* 0x000fd80003800000 */
[----:B------:R-:W-:Y:S05]  /*5df0*/  @P1 BRA `(.L_x_901) ;  /* 0x0000000000201947 */ /* 0x000fea0003800000 */
[----:B------:R-:W-:Y:S01]  /*5e00*/  IMAD.U32 R137, RZ, RZ, UR45 ;  /* 0x0000002dff897e24 */ /* 0x000fe2000f8e00ff */
[----:B------:R-:W-:-:S04]  /*5e10*/  LOP3.LUT R119, RZ, R172, RZ, 0x33, !PT ;  /* 0x000000acff777212 */ /* 0x000fc800078e33ff */
[----:B------:R-:W-:-:S13]  /*5e20*/  ISETP.NE.AND P1, PT, R137, 0x1, PT ;  /* 0x000000018900780c */ /* 0x000fda0003f25270 */
[----:B------:R-:W2:Y:S02]  /*5e30*/  @P1 LDC.64 R108, c[0x0][0x9e8] ;  /* 0x00027a00ff6c1b82 */ /* 0x000ea40000000a00 */
[----:B--2---:R-:W-:-:S05]  /*5e40*/  @P1 IMAD.HI.U32 R108, R119, R108, RZ ;  /* 0x0000006c776c1227 */ /* 0x004fca00078e00ff */
[----:B------:R-:W-:-:S04]  /*5e50*/  @P1 SHF.R.U32.HI R119, RZ, R109, R108 ;  /* 0x0000006dff771219 */ /* 0x000fc8000001166c */
[----:B------:R-:W-:Y:S01]  /*5e60*/  LOP3.LUT R108, RZ, R119, RZ, 0x33, !PT ;  /* 0x00000077ff6c7212 */ /* 0x000fe200078e33ff */
[----:B------:R-:W-:Y:S06]  /*5e70*/  BRA `(.L_x_902) ;  /* 0x00000000001c7947 */ /* 0x000fec0003800000 */
.L_x_901:
[----:B------:R-:W-:-:S05]  /*5e80*/  IMAD.U32 R137, RZ, RZ, UR45 ;  /* 0x0000002dff897e24 */ /* 0x000fca000f8e00ff */
[----:B------:R-:W-:-:S13]  /*5e90*/  ISETP.NE.AND P1, PT, R137, 0x1, PT ;  /* 0x000000018900780c */ /* 0x000fda0003f25270 */
[----:B------:R-:W2:Y:S01]  /*5ea0*/  @P1 LDC.64 R108, c[0x0][0x9e8] ;  /* 0x00027a00ff6c1b82 */ /* 0x000ea20000000a00 */
[----:B------:R-:W-:-:S04]  /*5eb0*/  @P1 IMAD.IADD R119, R3, 0x1, R13 ;  /* 0x0000000103771824 */ /* 0x000fc800078e020d */
[----:B--2---:R-:W-:-:S04]  /*5ec0*/  @P1 IMAD.HI.U32 R114, R119, R108, RZ ;  /* 0x0000006c77721227 */ /* 0x004fc800078e00ff */
[----:B------:R-:W-:Y:S01]  /*5ed0*/  IMAD.MOV.U32 R108, RZ, RZ, R172 ;  /* 0x000000ffff6c7224 */ /* 0x000fe200078e00ac */
[----:B------:R-:W-:-:S07]  /*5ee0*/  @P1 SHF.R.U32.HI R108, RZ, R109, R114 ;  /* 0x0000006dff6c1219 */ /* 0x000fce0000011672 */
.L_x_902:
[----:B------:R-:W-:Y:S05]  /*5ef0*/  BSYNC B0 ;  /* 0x0000000000007941 */ /* 0x000fea0003800000 */
.L_x_900:
[----:B------:R-:W-:-:S05]  /*5f00*/  IMAD R108, R108, R137, R138 ;  /* 0x000000896c6c7224 */ /* 0x000fca00078e028a */
[----:B------:R-:W-:Y:S02]  /*5f10*/  VIADDMNMX R115, R108, R137, R115, PT ;  /* 0x000000896c737246 */ /* 0x000fe40003800173 */
[----:B------:R-:W-:-:S07]  /*5f20*/  VIMNMX R117, R117, R108, !PT ;  /* 0x0000006c75757248 */ /* 0x000fce0007fe0100 */
.L_x_899:
        /* <DEDUP_REMOVED lines=32> */
[----:B------:R-:W-:Y:S01]  /*6130*/  FSEL R158, R101, -INF , !P3 ;  /* 0xff800000659e7808 */ /* 0x000fe20005800000 */
[----:B------:R-:W-:Y:S01]  /*6140*/  IMAD.IADD R101, R4, 0x1, R131 ;  /* 0x0000000104657824 */ /* 0x000fe200078e0283 */
        /* <DEDUP_REMOVED lines=14> */
[----:B------:R-:W-:Y:S01]  /*6230*/  FSEL R132, R107, -INF , !P3 ;  /* 0xff8000006b847808 */ /* 0x000fe20005800000 */
[----:B------:R-:W-:Y:S01]  /*6240*/  IMAD.IADD R107, R4, 0x1, R135 ;  /* 0x00000001046b7824 */ /* 0x000fe200078e0287 */
        /* <DEDUP_REMOVED lines=58> */
[----:B------:R-:W-:Y:S02]  /*65f0*/  P2R R113, PR, RZ, 0x40 ;  /* 0x00000040ff717803 */ /* 0x000fe40000000000 */
[----:B------:R-:W-:-:S04]  /*6600*/  ISETP.GT.AND P6, PT, R117, RZ, !P6 ;  /* 0x000000ff7500720c */ /* 0x000fc800077c4270 */
[----:B------:R-:W-:-:S04]  /*6610*/  ISETP.LT.OR P6, PT, R115, 0x1, P6 ;  /* 0x000000017300780c */ /* 0x000fc800037c1670 */
[----:B------:R-:W-:Y:S02]  /*6620*/  FSEL R109, R21, -INF , !P6 ;  /* 0xff800000156d7808 */ /* 0x000fe40007000000 */
[----:B------:R-:W-:-:S04]  /*6630*/  ISETP.GE.AND P6, PT, R127, 0x5a, PT ;  /* 0x0000005a7f00780c */ /* 0x000fc80003fc6270 */
[----:B------:R-:W-:Y:S02]  /*6640*/  P2R R121, PR, RZ, 0x40 ;  /* 0x00000040ff797803 */ /* 0x000fe40000000000 */
[----:B------:R-:W-:-:S04]  /*6650*/  ISETP.GT.AND P6, PT, R117, 0x59, !P6 ;  /* 0x000000597500780c */ /* 0x000fc800077c4270 */
[----:B------:R-:W-:-:S04]  /*6660*/  ISETP.LT.OR P6, PT, R115, 0x5a, P6 ;  /* 0x0000005a7300780c */ /* 0x000fc800037c1670 */
[----:B------:R-:W-:Y:S02]  /*6670*/  FSEL R110, R133, -INF , !P6 ;  /* 0xff800000856e7808 */ /* 0x000fe40007000000 */
[----:B------:R-:W-:-:S13]  /*6680*/  LOP3.LUT P6, RZ, R18, 0x80000, RZ, 0xc0, !PT ;  /* 0x0008000012ff7812 */ /* 0x000fda00078cc0ff */
[----:B------:R-:W-:Y:S05]  /*6690*/  @!P6 BRA `(.L_x_903) ;  /* 0x000000000054e947 */ /* 0x000fea0003800000 */
[----:B------:R-:W-:Y:S01]  /*66a0*/  IMAD.IADD R21, R4, 0x1, R13 ;  /* 0x0000000104157824 */ /* 0x000fe200078e020d */
[----:B------:R-:W-:Y:S04]  /*66b0*/  BSSY B0, `(.L_x_904) ;  /* 0x0000010000007945 */ /* 0x000fe80003800000 */
[----:B------:R-:W-:-:S13]  /*66c0*/  ISETP.GT.AND P6, PT, R21, -0x1, PT ;  /* 0xffffffff1500780c */ /* 0x000fda0003fc4270 */
[----:B------:R-:W-:Y:S05]  /*66d0*/  @P6 BRA `(.L_x_905) ;  /* 0x0000000000206947 */ /* 0x000fea0003800000 */
[----:B------:R-:W-:Y:S01]  /*66e0*/  IMAD.U32 R111, RZ, RZ, UR45 ;  /* 0x0000002dff6f7e24 */ /* 0x000fe2000f8e00ff */
[----:B------:R-:W-:-:S04]  /*66f0*/  LOP3.LUT R21, RZ, R21, RZ, 0x33, !PT ;  /* 0x00000015ff157212 */ /* 0x000fc800078e33ff */
[----:B------:R-:W-:-:S13]  /*6700*/  ISETP.NE.AND P6, PT, R111, 0x1, PT ;  /* 0x000000016f00780c */ /* 0x000fda0003fc5270 */
[----:B------:R-:W1:Y:S02]  /*6710*/  @P6 LDC.64 R136, c[0x0][0x9e8] ;  /* 0x00027a00ff886b82 */ /* 0x000e640000000a00 */
[----:B-1----:R-:W-:-:S05]  /*6720*/  @P6 IMAD.HI.U32 R136, R21, R136, RZ ;  /* 0x0000008815886227 */ /* 0x002fca00078e00ff */
[----:B------:R-:W-:-:S04]  /*6730*/  @P6 SHF.R.U32.HI R21, RZ, R137, R136 ;  /* 0x00000089ff156219 */ /* 0x000fc80000011688 */
[----:B------:R-:W-:Y:S01]  /*6740*/  LOP3.LUT R21, RZ, R21, RZ, 0x33, !PT ;  /* 0x00000015ff157212 */ /* 0x000fe200078e33ff */
[----:B------:R-:W-:Y:S06]  /*6750*/  BRA `(.L_x_906) ;  /* 0x0000000000147947 */ /* 0x000fec0003800000 */
.L_x_905:
[----:B------:R-:W-:-:S05]  /*6760*/  IMAD.U32 R111, RZ, RZ, UR45 ;  /* 0x0000002dff6f7e24 */ /* 0x000fca000f8e00ff */
[----:B------:R-:W-:-:S13]  /*6770*/  ISETP.NE.AND P6, PT, R111, 0x1, PT ;  /* 0x000000016f00780c */ /* 0x000fda0003fc5270 */
[----:B------:R-:W1:Y:S02]  /*6780*/  @P6 LDC.64 R136, c[0x0][0x9e8] ;  /* 0x00027a00ff886b82 */ /* 0x000e640000000a00 */
[----:B-1----:R-:W-:-:S05]  /*6790*/  @P6 IMAD.HI.U32 R136, R21, R136, RZ ;  /* 0x0000008815886227 */ /* 0x002fca00078e00ff */
[----:B------:R-:W-:-:S07]  /*67a0*/  @P6 SHF.R.U32.HI R21, RZ, R137, R136 ;  /* 0x00000089ff156219 */ /* 0x000fce0000011688 */
.L_x_906:
[----:B------:R-:W-:Y:S05]  /*67b0*/  BSYNC B0 ;  /* 0x0000000000007941 */ /* 0x000fea0003800000 */
.L_x_904:
[----:B------:R-:W-:-:S05]  /*67c0*/  IMAD R136, R21, R111, R138 ;  /* 0x0000006f15887224 */ /* 0x000fca00078e028a */
[----:B------:R-:W-:Y:S02]  /*67d0*/  VIADDMNMX R101, R136, R111, R101, PT ;  /* 0x0000006f88657246 */ /* 0x000fe40003800165 */
[----:B------:R-:W-:-:S07]  /*67e0*/  VIMNMX R107, R107, R136, !PT ;  /* 0x000000886b6b7248 */ /* 0x000fce0007fe0100 */
.L_x_903:
[C---:B------:R-:W-:Y:S01]  /*67f0*/  ISETP.GT.AND P1, PT, R107.reuse, 0x1, !P1 ;  /* 0x000000016b00780c */ /* 0x040fe20004f24270 */
[----:B------:R-:W-:Y:S01]  /*6800*/  UMOV UR39, UR40 ;  /* 0x0000002800277c82 */ /* 0x000fe20008000000 */
[----:B------:R-:W-:Y:S01]  /*6810*/  ISETP.GT.AND P2, PT, R107, 0x8, !P2 ;  /* 0x000000086b00780c */ /* 0x000fe20005744270 */
[----:B------:R-:W-:Y:S01]  /*6820*/  UMOV UR36, UR5 ;  /* 0x0000000500247c82 */ /* 0x000fe20008000000 */
        /* <DEDUP_REMOVED lines=11> */
[----:B------:R-:W-:Y:S02]  /*68e0*/  FMNMX.FTZ R21, R109, R14, !PT ;  /* 0x0000000e6d157209 */ /* 0x000fe40007810000 */
[----:B------:R-:W-:Y:S02]  /*68f0*/  ISETP.GT.AND P1, PT, R107, 0x10, !P1 ;  /* 0x000000106b00780c */ /* 0x000fe40004f24270 */
[----:B------:R-:W-:Y:S02]  /*6900*/  FMNMX.FTZ R21, R190, R21, !PT ;  /* 0x00000015be157209 */ /* 0x000fe40007810000 */
[----:B------:R-:W-:Y:S02]  /*6910*/  ISETP.LT.OR P1, PT, R101, 0x11, P1 ;  /* 0x000000116500780c */ /* 0x000fe40000f21670 */
[----:B------:R-:W-:-:S02]  /*6920*/  FMNMX.FTZ R21, R188, R21, !PT ;  /* 0x00000015bc157209 */ /* 0x000fc40007810000 */
[----:B------:R-:W-:Y:S02]  /*6930*/  FSEL R136, R90, -INF , !P1 ;  /* 0xff8000005a887808 */ /* 0x000fe40004800000 */
[----:B------:R-:W-:Y:S02]  /*6940*/  ISETP.NE.AND P1, PT, R142, RZ, PT ;  /* 0x000000ff8e00720c */ /* 0x000fe40003f25270 */
[----:B------:R-:W-:Y:S02]  /*6950*/  FMNMX.FTZ R21, R186, R21, !PT ;  /* 0x00000015ba157209 */ /* 0x000fe40007810000 */
[----:B------:R-:W-:Y:S02]  /*6960*/  ISETP.GT.AND P1, PT, R107, 0x11, !P1 ;  /* 0x000000116b00780c */ /* 0x000fe40004f24270 */
[----:B------:R-:W-:Y:S02]  /*6970*/  FMNMX.FTZ R21, R184, R21, !PT ;  /* 0x00000015b8157209 */ /* 0x000fe40007810000 */
[----:B------:R-:W-:-:S02]  /*6980*/  ISETP.LT.OR P1, PT, R101, 0x12, P1 ;  /* 0x000000126500780c */ /* 0x000fc40000f21670 */
[----:B------:R-:W-:Y:S02]  /*6990*/  FMNMX.FTZ R21, R182, R21, !PT ;  /* 0x00000015b6157209 */ /* 0x000fe40007810000 */
[----:B------:R-:W-:Y:S02]  /*69a0*/  FSEL R144, R91, -INF , !P1 ;  /* 0xff8000005b907808 */ /* 0x000fe40004800000 */
[----:B------:R-:W-:Y:S02]  /*69b0*/  ISETP.NE.AND P1, PT, R143, RZ, PT ;  /* 0x000000ff8f00720c */ /* 0x000fe40003f25270 */
[----:B------:R-:W-:Y:S02]  /*69c0*/  FMNMX.FTZ R21, R180, R21, !PT ;  /* 0x00000015b4157209 */ /* 0x000fe40007810000 */
[----:B------:R-:W-:Y:S02]  /*69d0*/  ISETP.GT.AND P1, PT, R107, 0x18, !P1 ;  /* 0x000000186b00780c */ /* 0x000fe40004f24270 */
[----:B------:R-:W-:-:S02]  /*69e0*/  FMNMX.FTZ R21, R158, R21, !PT ;  /* 0x000000159e157209 */ /* 0x000fc40007810000 */
[----:B------:R-:W-:Y:S02]  /*69f0*/  ISETP.LT.OR P1, PT, R101, 0x19, P1 ;  /* 0x000000196500780c */ /* 0x000fe40000f21670 */
[----:B------:R-:W-:Y:S02]  /*6a00*/  FMNMX.FTZ R21, R150, R21, !PT ;  /* 0x0000001596157209 */ /* 0x000fe40007810000 */
[----:B------:R-:W-:Y:S02]  /*6a10*/  FSEL R92, R92, -INF , !P1 ;  /* 0xff8000005c5c7808 */ /* 0x000fe40004800000 */
[----:B------:R-:W-:Y:S02]  /*6a20*/  ISETP.GT.AND P1, PT, R107, 0x19, !P2 ;  /* 0x000000196b00780c */ /* 0x000fe40005724270 */
[----:B------:R-:W-:Y:S02]  /*6a30*/  ISETP.NE.AND P2, PT, R140, RZ, PT ;  /* 0x000000ff8c00720c */ /* 0x000fe40003f45270 */
[----:B------:R-:W-:-:S02]  /*6a40*/  ISETP.LT.OR P1, PT, R101, 0x1a, P1 ;  /* 0x0000001a6500780c */ /* 0x000fc40000f21670 */
[----:B------:R-:W-:Y:S02]  /*6a50*/  FMNMX.FTZ R21, R134, R21, !PT ;  /* 0x0000001586157209 */ /* 0x000fe40007810000 */
[----:B------:R-:W-:Y:S02]  /*6a60*/  FSEL R142, R93, -INF , !P1 ;  /* 0xff8000005d8e7808 */ /* 0x000fe40004800000 */
        /* <DEDUP_REMOVED lines=19> */
[----:B------:R-:W-:Y:S02]  /*6ba0*/  ISETP.NE.AND P1, PT, R151, RZ, PT ;  /* 0x000000ff9700720c */ /* 0x000fe40003f25270 */
[----:B------:R-:W-:Y:S02]  /*6bb0*/  FMNMX.FTZ R21, R116, R21, !PT ;  /* 0x0000001574157209 */ /* 0x000fe40007810000 */
[----:B------:R-:W-:-:S02]  /*6bc0*/  ISETP.GT.AND P1, PT, R107, 0x29, !P1 ;  /* 0x000000296b00780c */ /* 0x000fc40004f24270 */
[----:B------:R-:W-:Y:S02]  /*6bd0*/  FMNMX.FTZ R21, R114, R21, !PT ;  /* 0x0000001572157209 */ /* 0x000fe40007810000 */
[----:B------:R-:W-:Y:S02]  /*6be0*/  ISETP.LT.OR P1, PT, R101, 0x2a, P1 ;  /* 0x0000002a6500780c */ /* 0x000fe40000f21670 */
[----:B------:R-:W-:Y:S02]  /*6bf0*/  FMNMX.FTZ R21, R112, R21, !PT ;  /* 0x0000001570157209 */ /* 0x000fe40007810000 */
[----:B------:R-:W-:Y:S02]  /*6c00*/  FSEL R138, R97, -INF , !P1 ;  /* 0xff800000618a7808 */ /* 0x000fe40004800000 */
[----:B------:R-:W-:Y:S02]  /*6c10*/  ISETP.NE.AND P1, PT, R141, RZ, PT ;  /* 0x000000ff8d00720c */ /* 0x000fe40003f25270 */
[----:B------:R-:W-:-:S02]  /*6c20*/  FMNMX.FTZ R21, R108, R21, !PT ;  /* 0x000000156c157209 */ /* 0x000fc40007810000 */
[----:B------:R-:W-:Y:S02]  /*6c30*/  ISETP.GT.AND P1, PT, R107, 0x30, !P1 ;  /* 0x000000306b00780c */ /* 0x000fe40004f24270 */
[----:B------:R-:W-:Y:S02]  /*6c40*/  FMNMX.FTZ R21, R100, R21, !PT ;  /* 0x0000001564157209 */ /* 0x000fe40007810000 */
[----:B------:R-:W-:Y:S02]  /*6c50*/  ISETP.LT.OR P1, PT, R101, 0x31, P1 ;  /* 0x000000316500780c */ /* 0x000fe40000f21670 */
[----:B------:R-:W-:Y:S02]  /*6c60*/  FMNMX.FTZ R89, R110, R21, !PT ;  /* 0x000000156e597209 */ /* 0x000fe40007810000 */
[----:B------:R-:W-:Y:S01]  /*6c70*/  FSEL R98, R98, -INF , !P1 ;  /* 0xff80000062627808 */ /* 0x000fe20004800000 */
[----:B------:R-:W1:Y:S01]  /*6c80*/  LDC R21, c[0x0][0x988] ;  /* 0x00026200ff157b82 */ /* 0x000e620000000800 */
[----:B------:R-:W-:Y:S01]  /*6c90*/  ISETP.NE.AND P1, PT, R152, RZ, PT ;  /* 0x000000ff9800720c */ /* 0x000fe20003f25270 */
[----:B------:R-:W2:Y:S01]  /*6ca0*/  SHFL.BFLY PT, R90, R89, 0x2, 0x1f ;  /* 0x0c401f00595a7f89 */ /* 0x000ea200000e0000 */
[----:B------:R-:W-:-:S02]  /*6cb0*/  ISETP.NE.AND P6, PT, R177, RZ, PT ;  /* 0x000000ffb100720c */ /* 0x000fc40003fc5270 */
[C---:B------:R-:W-:Y:S02]  /*6cc0*/  ISETP.GT.AND P1, PT, R107.reuse, 0x31, !P1 ;  /* 0x000000316b00780c */ /* 0x040fe40004f24270 */
[----:B------:R-:W-:Y:S02]  /*6cd0*/  ISETP.GT.AND P3, PT, R107, 0x50, !P3 ;  /* 0x000000506b00780c */ /* 0x000fe40005f64270 */
[C---:B------:R-:W-:Y:S02]  /*6ce0*/  ISETP.LT.OR P1, PT, R101.reuse, 0x32, P1 ;  /* 0x000000326500780c */ /* 0x040fe40000f21670 */
[----:B------:R-:W-:Y:S02]  /*6cf0*/  ISETP.LT.OR P3, PT, R101, 0x51, P3 ;  /* 0x000000516500780c */ /* 0x000fe40001f61670 */
[----:B------:R-:W-:Y:S02]  /*6d00*/  FSEL R88, R99, -INF , !P1 ;  /* 0xff80000063587808 */ /* 0x000fe40004800000 */
[----:B------:R-:W-:-:S02]  /*6d10*/  ISETP.NE.AND P1, PT, R153, RZ, PT ;  /* 0x000000ff9900720c */ /* 0x000fc40003f25270 */
[C---:B------:R-:W-:Y:S02]  /*6d20*/  ISETP.GT.AND P4, PT, R107.reuse, 0x51, !P4 ;  /* 0x000000516b00780c */ /* 0x040fe40006784270 */
[----:B------:R-:W-:Y:S02]  /*6d30*/  ISETP.GT.AND P1, PT, R107, 0x38, !P1 ;  /* 0x000000386b00780c */ /* 0x000fe40004f24270 */
[----:B------:R-:W-:Y:S02]  /*6d40*/  FSEL R178, R178, -INF , !P3 ;  /* 0xff800000b2b27808 */ /* 0x000fe40005800000 */
[----:B------:R-:W-:Y:S02]  /*6d50*/  ISETP.LT.OR P1, PT, R101, 0x39, P1 ;  /* 0x000000396500780c */ /* 0x000fe40000f21670 */
[----:B------:R-:W-:Y:S02]  /*6d60*/  ISETP.GT.AND P5, PT, R107, 0x58, !P5 ;  /* 0x000000586b00780c */ /* 0x000fe40006fa4270 */
[----:B------:R-:W-:-:S02]  /*6d70*/  FSEL R102, R102, -INF , !P1 ;  /* 0xff80000066667808 */ /* 0x000fc40004800000 */
[----:B------:R-:W-:Y:S02]  /*6d80*/  ISETP.NE.AND P1, PT, R155, RZ, PT ;  /* 0x000000ff9b00720c */ /* 0x000fe40003f25270 */
[----:B--2---:R-:W-:Y:S02]  /*6d90*/  FMNMX.FTZ R91, R89, R90, !PT ;  /* 0x0000005a595b7209 */ /* 0x004fe40007810000 */
[----:B------:R-:W-:Y:S02]  /*6da0*/  ISETP.GT.AND P1, PT, R107, 0x39, !P1 ;  /* 0x000000396b00780c */ /* 0x000fe40004f24270 */
[C---:B------:R-:W-:Y:S01]  /*6db0*/  ISETP.LT.OR P4, PT, R101.reuse, 0x52, P4 ;  /* 0x000000526500780c */ /* 0x040fe20002781670 */
[----:B------:R-:W2:Y:S01]  /*6dc0*/  SHFL.BFLY PT, R90, R91, 0x1, 0x1f ;  /* 0x0c201f005b5a7f89 */ /* 0x000ea200000e0000 */
[C---:B------:R-:W-:Y:S02]  /*6dd0*/  ISETP.LT.OR P1, PT, R101.reuse, 0x3a, P1 ;  /* 0x0000003a6500780c */ /* 0x040fe40000f21670 */
[----:B------:R-:W-:-:S02]  /*6de0*/  ISETP.LT.OR P5, PT, R101, 0x59, P5 ;  /* 0x000000596500780c */ /* 0x000fc40002fa1670 */
[----:B------:R-:W-:Y:S02]  /*6df0*/  FSEL R152, R103, -INF , !P1 ;  /* 0xff80000067987808 */ /* 0x000fe40004800000 */
[----:B------:R-:W-:-:S04]  /*6e00*/  ISETP.NE.AND P1, PT, R157, RZ, PT ;  /* 0x000000ff9d00720c */ /* 0x000fc80003f25270 */
[----:B------:R-:W-:-:S04]  /*6e10*/  ISETP.GT.AND P1, PT, R107, 0x40, !P1 ;  /* 0x000000406b00780c */ /* 0x000fc80004f24270 */
[----:B------:R-:W-:-:S04]  /*6e20*/  ISETP.LT.OR P1, PT, R101, 0x41, P1 ;  /* 0x000000416500780c */ /* 0x000fc80000f21670 */
[----:B------:R-:W-:Y:S02]  /*6e30*/  FSEL R154, R154, -INF , !P1 ;  /* 0xff8000009a9a7808 */ /* 0x000fe40004800000 */
[----:B------:R-:W-:Y:S02]  /*6e40*/  ISETP.NE.AND P1, PT, R159, RZ, PT ;  /* 0x000000ff9f00720c */ /* 0x000fe40003f25270 */
[----:B--2---:R-:W-:Y:S02]  /*6e50*/  FMNMX.FTZ R90, R91, R90, !PT ;  /* 0x0000005a5b5a7209 */ /* 0x004fe40007810000 */
[----:B------:R-:W-:-:S04]  /*6e60*/  ISETP.GT.AND P1, PT, R107, 0x41, !P1 ;  /* 0x000000416b00780c */ /* 0x000fc80004f24270 */
[----:B------:R-:W-:-:S04]  /*6e70*/  ISETP.LT.OR P1, PT, R101, 0x42, P1 ;  /* 0x000000426500780c */ /* 0x000fc80000f21670 */
[----:B------:R-:W-:Y:S02]  /*6e80*/  FSEL R156, R156, -INF , !P1 ;  /* 0xff8000009c9c7808 */ /* 0x000fe40004800000 */
[----:B------:R-:W-:-:S04]  /*6e90*/  ISETP.GT.AND P1, PT, R107, 0x48, !P2 ;  /* 0x000000486b00780c */ /* 0x000fc80005724270 */
[----:B------:R-:W-:-:S04]  /*6ea0*/  ISETP.LT.OR P1, PT, R101, 0x49, P1 ;  /* 0x000000496500780c */ /* 0x000fc80000f21670 */
[----:B------:R-:W-:Y:S02]  /*6eb0*/  FSEL R174, R174, -INF , !P1 ;  /* 0xff800000aeae7808 */ /* 0x000fe40004800000 */
[----:B------:R-:W-:Y:S02]  /*6ec0*/  ISETP.GT.AND P1, PT, R107, 0x49, !P6 ;  /* 0x000000496b00780c */ /* 0x000fe40007724270 */
[----:B------:R-:W-:Y:S02]  /*6ed0*/  ISETP.NE.AND P6, PT, R113, RZ, PT ;  /* 0x000000ff7100720c */ /* 0x000fe40003fc5270 */
[----:B------:R-:W-:-:S04]  /*6ee0*/  ISETP.LT.OR P1, PT, R101, 0x4a, P1 ;  /* 0x0000004a6500780c */ /* 0x000fc80000f21670 */
[----:B------:R-:W-:Y:S02]  /*6ef0*/  FSEL R176, R176, -INF , !P1 ;  /* 0xff800000b0b07808 */ /* 0x000fe40004800000 */
[----:B------:R-:W-:Y:S02]  /*6f00*/  ISETP.GT.AND P1, PT, R107, RZ, !P6 ;  /* 0x000000ff6b00720c */ /* 0x000fe40007724270 */
[----:B------:R-:W-:Y:S02]  /*6f10*/  ISETP.NE.AND P6, PT, R121, RZ, PT ;  /* 0x000000ff7900720c */ /* 0x000fe40003fc5270 */
[----:B------:R-:W-:Y:S02]  /*6f20*/  ISETP.LT.OR P1, PT, R101, 0x1, P1 ;  /* 0x000000016500780c */ /* 0x000fe40000f21670 */
[----:B------:R-:W-:Y:S02]  /*6f30*/  ISETP.GT.AND P2, PT, R107, 0x59, !P6 ;  /* 0x000000596b00780c */ /* 0x000fe40007744270 */
[----:B------:R-:W-:Y:S01]  /*6f40*/  FSEL R192, R0, -INF , !P1 ;  /* 0xff80000000c07808 */ /* 0x000fe20004800000 */
[C---:B-1----:R-:W-:Y:S01]  /*6f50*/  FMUL.FTZ R0, R90.reuse, R21 ;  /* 0x000000155a007220 */ /* 0x042fe20000410000 */
[----:B------:R-:W-:-:S02]  /*6f60*/  FSETP.NEU.FTZ.AND P1, PT, R90, -INF , PT ;  /* 0xff8000005a00780b */ /* 0x000fc40003f3d000 */
[----:B------:R-:W-:Y:S02]  /*6f70*/  FMNMX.FTZ R89, R192, R15, !PT ;  /* 0x0000000fc0597209 */ /* 0x000fe40007810000 */
[----:B------:R-:W-:Y:S02]  /*6f80*/  FSEL R115, R0, RZ, P1 ;  /* 0x000000ff00737208 */ /* 0x000fe40000800000 */
[----:B------:R-:W-:Y:S02]  /*6f90*/  FMNMX.FTZ R91, R148, R89, !PT ;  /* 0x00000059945b7209 */ /* 0x000fe40007810000 */
[----:B------:R-:W-:Y:S01]  /*6fa0*/  ISETP.LT.OR P2, PT, R101, 0x5a, P2 ;  /* 0x0000005a6500780c */ /* 0x000fe20001741670 */
[--C-:B------:R-:W-:Y:S01]  /*6fb0*/  FFMA.FTZ R103, R134, R21, -R115.reuse ;  /* 0x0000001586677223 */ /* 0x100fe20000010873 */
[----:B------:R-:W-:Y:S01]  /*6fc0*/  FMNMX.FTZ R91, R2, R91, !PT ;  /* 0x0000005b025b7209 */ /* 0x000fe20007810000 */
[-CC-:B------:R-:W-:Y:S01]  /*6fd0*/  FFMA.FTZ R0, R180, R21.reuse, -R115.reuse ;  /* 0x00000015b4007223 */ /* 0x180fe20000010873 */
[----:B------:R-:W-:Y:S01]  /*6fe0*/  FSEL R134, R104, -INF , !P4 ;  /* 0xff80000068867808 */ /* 0x000fe20006000000 */
[--C-:B------:R-:W-:Y:S01]  /*6ff0*/  FFMA.FTZ R180, R158, R21, -R115.reuse ;  /* 0x000000159eb47223 */ /* 0x100fe20000010873 */
[----:B------:R-:W-:Y:S01]  /*7000*/  FMNMX.FTZ R91, R146, R91, !PT ;  /* 0x0000005b925b7209 */ /* 0x000fe20007810000 */
[-CC-:B------:R-:W-:Y:S01]  /*7010*/  FFMA.FTZ R109, R109, R21.reuse, -R115.reuse ;  /* 0x000000156d6d7223 */ /* 0x180fe20000010873 */
[----:B------:R-:W-:Y:S01]  /*7020*/  FSEL R158, R105, -INF , !P5 ;  /* 0xff800000699e7808 */ /* 0x000fe20006800000 */
[--C-:B------:R-:W-:Y:S01]  /*7030*/  FFMA.FTZ R190, R190, R21, -R115.reuse ;  /* 0x00000015bebe7223 */ /* 0x100fe20000010873 */
[----:B------:R-:W-:Y:S01]  /*7040*/  FMNMX.FTZ R91, R136, R91, !PT ;  /* 0x0000005b885b7209 */ /* 0x000fe20007810000 */
[----:B------:R1:W-:Y:S01]  /*7050*/  MUFU.EX2 R89, R109 ;  /* 0x0000006d00597308 */ /* 0x0003e20000000800 */
[----:B------:R-:W-:Y:S01]  /*7060*/  FSEL R106, R106, -INF , !P2 ;  /* 0xff8000006a6a7808 */ /* 0x000fe20005000000 */
[--C-:B------:R-:W-:Y:S01]  /*7070*/  FFMA.FTZ R188, R188, R21, -R115.reuse ;  /* 0x00000015bcbc7223 */ /* 0x100fe20000010873 */
[----:B------:R-:W-:Y:S01]  /*7080*/  FMNMX.FTZ R93, R144, R91, !PT ;  /* 0x0000005b905d7209 */ /* 0x000fe20007810000 */
[-CC-:B------:R-:W-:Y:S01]  /*7090*/  FFMA.FTZ R186, R186, R21.reuse, -R115.reuse ;  /* 0x00000015baba7223 */ /* 0x180fe20000010873 */
[----:B------:R-:W-:Y:S01]  /*70a0*/  FSEL R113, R90, RZ, P1 ;  /* 0x000000ff5a717208 */ /* 0x000fe20000800000 */
[--C-:B------:R-:W-:Y:S01]  /*70b0*/  FFMA.FTZ R184, R184, R21, -R115.reuse ;  /* 0x00000015b8b87223 */ /* 0x100fe20000010873 */
[----:B------:R-:W-:Y:S01]  /*70c0*/  FMNMX.FTZ R93, R92, R93, !PT ;  /* 0x0000005d5c5d7209 */ /* 0x000fe20007810000 */
[----:B------:R-:W-:Y:S01]  /*70d0*/  MUFU.EX2 R190, R190 ;  /* 0x000000be00be7308 */ /* 0x000fe20000000800 */
[-CC-:B-1----:R-:W-:Y:S01]  /*70e0*/  FFMA.FTZ R109, R112, R21.reuse, -R115.reuse ;  /* 0x00000015706d7223 */ /* 0x182fe20000010873 */
[--C-:B------:R-:W-:Y:S01]  /*70f0*/  FFMA.FTZ R112, R100, R21, -R115.reuse ;  /* 0x0000001564707223 */ /* 0x100fe20000010873 */
        /* <DEDUP_REMOVED lines=9> */
[-CC-:B------:R-:W-:Y:S01]  /*7190*/  FFMA.FTZ R105, R120, R21.reuse, -R115.reuse ;  /* 0x0000001578697223 */ /* 0x180fe20000010873 */
[----:B------:R-:W-:Y:S01]  /*71a0*/  LOP3.LUT P6, RZ, R179, 0x7f, RZ, 0xc0, !PT ;  /* 0x0000007fb3ff7812 */ /* 0x000fe200078cc0ff */
[--C-:B------:R-:W-:Y:S01]  /*71b0*/  FFMA.FTZ R118, R118, R21, -R115.reuse ;  /* 0x0000001576767223 */ /* 0x100fe20000010873 */
[----:B------:R-:W-:Y:S01]  /*71c0*/  FMNMX.FTZ R95, R96, R95, !PT ;  /* 0x0000005f605f7209 */ /* 0x000fe20007810000 */
[----:B------:R-:W-:Y:S01]  /*71d0*/  MUFU.EX2 R186, R186 ;  /* 0x000000ba00ba7308 */ /* 0x000fe20000000800 */
[-CC-:B------:R-:W-:Y:S01]  /*71e0*/  FFMA.FTZ R114, R114, R21.reuse, -R115.reuse ;  /* 0x0000001572727223 */ /* 0x180fe20000010873 */
[----:B------:R-:W-:Y:S01]  /*71f0*/  FFMA.FTZ R108, R108, R21, -R115 ;  /* 0x000000156c6c7223 */ /* 0x000fe20000010873 */
        /* <DEDUP_REMOVED lines=14> */
[----:B------:R1:W-:Y:S03]  /*72e0*/  MUFU.EX2 R97, R150 ;  /* 0x0000009600617308 */ /* 0x0003e60000000800 */
[----:B------:R-:W-:-:S04]  /*72f0*/  FMNMX.FTZ R99, R134, R99, !PT ;  /* 0x0000006386637209 */ /* 0x000fc80007810000 */
[----:B------:R-:W-:Y:S01]  /*7300*/  FMNMX.FTZ R99, R158, R99, !PT ;  /* 0x000000639e637209 */ /* 0x000fe20007810000 */
[----:B------:R2:W-:Y:S01]  /*7310*/  MUFU.EX2 R104, R103 ;  /* 0x0000006700687308 */ /* 0x0005e20000000800 */
[----:B-1----:R-:W-:Y:S02]  /*7320*/  FFMA.FTZ R150, R132, R21, -R115 ;  /* 0x0000001584967223 */ /* 0x002fe40000010873 */
[----:B------:R-:W-:-:S05]  /*7330*/  FMNMX.FTZ R0, R106, R99, !PT ;  /* 0x000000636a007209 */ /* 0x000fca0007810000 */
[----:B------:R-:W1:Y:S01]  /*7340*/  SHFL.BFLY PT, R107, R0, 0x2, 0x1f ;  /* 0x0c401f00006b7f89 */ /* 0x000e6200000e0000 */
[----:B------:R-:W-:Y:S01]  /*7350*/  MUFU.EX2 R150, R150 ;  /* 0x0000009600967308 */ /* 0x000fe20000000800 */
[-CC-:B--2---:R-:W-:Y:S01]  /*7360*/  FFMA.FTZ R103, R124, R21.reuse, -R115.reuse ;  /* 0x000000157c677223 */ /* 0x184fe20000010873 */
[----:B------:R-:W-:-:S06]  /*7370*/  FFMA.FTZ R124, R128, R21, -R115 ;  /* 0x00000015807c7223 */ /* 0x000fcc0000010873 */
[----:B------:R-:W-:Y:S08]  /*7380*/  MUFU.EX2 R99, R126 ;  /* 0x0000007e00637308 */ /* 0x000ff00000000800 */
[----:B------:R-:W-:Y:S01]  /*7390*/  MUFU.EX2 R101, R101 ;  /* 0x0000006500657308 */ /* 0x000fe20000000800 */
[----:B-1----:R-:W-:Y:S01]  /*73a0*/  FMNMX.FTZ R111, R0, R107, !PT ;  /* 0x0000006b006f7209 */ /* 0x002fe20007810000 */
[----:B------:R-:W-:-:S06]  /*73b0*/  FFMA.FTZ R107, R116, R21, -R115 ;  /* 0x00000015746b7223 */ /* 0x000fcc0000010873 */
[----:B------:R-:W-:Y:S01]  /*73c0*/  MUFU.EX2 R122, R122 ;  /* 0x0000007a007a7308 */ /* 0x000fe20000000800 */
[----:B------:R-:W1:Y:S07]  /*73d0*/  SHFL.BFLY PT, R0, R111, 0x1, 0x1f ;  /* 0x0c201f006f007f89 */ /* 0x000e6e00000e0000 */
[----:B------:R-:W-:Y:S08]  /*73e0*/  MUFU.EX2 R103, R103 ;  /* 0x0000006700677308 */ /* 0x000ff00000000800 */
[----:B------:R-:W-:Y:S08]  /*73f0*/  MUFU.EX2 R124, R124 ;  /* 0x0000007c007c7308 */ /* 0x000ff00000000800 */
[----:B------:R-:W-:Y:S01]  /*7400*/  MUFU.EX2 R105, R105 ;  /* 0x0000006900697308 */ /* 0x000fe20000000800 */
[----:B-1----:R-:W-:Y:S01]  /*7410*/  FMNMX.FTZ R100, R111, R0, !PT ;  /* 0x000000006f647209 */ /* 0x002fe20007810000 */
[----:B------:R-:W-:Y:S01]  /*7420*/  FADD.FTZ R0, -R113, R14 ;  /* 0x0000000e71007221 */ /* 0x000fe20000010100 */
[----:B------:R-:W-:-:S02]  /*7430*/  FFMA.FTZ R14, R110, R21, -R115 ;  /* 0x000000156e0e7223 */ /* 0x000fc40000010873 */
[C---:B------:R-:W-:Y:S01]  /*7440*/  FSETP.NEU.FTZ.AND P1, PT, R100.reuse, -INF , PT ;  /* 0xff8000006400780b */ /* 0x040fe20003f3d000 */
[-C--:B------:R-:W-:Y:S01]  /*7450*/  FMUL.FTZ R110, R100, R21.reuse ;  /* 0x00000015646e7220 */ /* 0x080fe20000410000 */
[----:B------:R-:W-:Y:S01]  /*7460*/  FMUL.FTZ R0, R0, R21 ;  /* 0x0000001500007220 */ /* 0x000fe20000410000 */
[----:B------:R1:W-:Y:S03]  /*7470*/  MUFU.EX2 R111, R112 ;  /* 0x00000070006f7308 */ /* 0x0003e60000000800 */
[----:B------:R-:W-:-:S05]  /*7480*/  FSEL R113, R110, RZ, P1 ;  /* 0x000000ff6e717208 */ /* 0x000fca0000800000 */
[-CC-:B------:R-:W-:Y:S01]  /*7490*/  FFMA.FTZ R159, R2, R21.reuse, -R113.reuse ;  /* 0x00000015029f7223 */ /* 0x180fe20000010871 */
[----:B------:R-:W-:Y:S01]  /*74a0*/  FSEL R2, R100, RZ, P1 ;  /* 0x000000ff64027208 */ /* 0x000fe20000800000 */
[----:B------:R-:W2:Y:S01]  /*74b0*/  MUFU.EX2 R0, R0 ;  /* 0x0000000000007308 */ /* 0x000ea20000000800 */
[-CC-:B------:R-:W-:Y:S01]  /*74c0*/  FFMA.FTZ R157, R192, R21.reuse, -R113.reuse ;  /* 0x00000015c09d7223 */ /* 0x180fe20000010871 */
[-CC-:B------:R-:W-:Y:S01]  /*74d0*/  FFMA.FTZ R110, R148, R21.reuse, -R113.reuse ;  /* 0x00000015946e7223 */ /* 0x180fe20000010871 */
[-C--:B-1----:R-:W-:Y:S01]  /*74e0*/  FFMA.FTZ R112, R146, R21.reuse, -R113 ;  /* 0x0000001592707223 */ /* 0x082fe20000010871 */
[----:B------:R-:W-:Y:S01]  /*74f0*/  FADD.FTZ R2, -R2, R15 ;  /* 0x0000000f02027221 */ /* 0x000fe20000010100 */
[-CC-:B------:R-:W-:Y:S01]  /*7500*/  FFMA.FTZ R153, R136, R21.reuse, -R113.reuse ;  /* 0x0000001588997223 */ /* 0x180fe20000010871 */
[-CC-:B------:R-:W-:Y:S01]  /*7510*/  FFMA.FTZ R116, R144, R21.reuse, -R113.reuse ;  /* 0x0000001590747223 */ /* 0x180fe20000010871 */
[-CC-:B------:R-:W-:Y:S01]  /*7520*/  FFMA.FTZ R155, R92, R21.reuse, -R113.reuse ;  /* 0x000000155c9b7223 */ /* 0x180fe20000010871 */
[-C--:B------:R-:W-:Y:S01]  /*7530*/  FMUL.FTZ R2, R2, R21.reuse ;  /* 0x0000001502027220 */ /* 0x080fe20000410000 */
[----:B------:R-:W-:Y:S01]  /*7540*/  MUFU.EX2 R157, R157 ;  /* 0x0000009d009d7308 */ /* 0x000fe20000000800 */
[-CC-:B------:R-:W-:Y:S01]  /*7550*/  FFMA.FTZ R92, R142, R21.reuse, -R113.reuse ;  /* 0x000000158e5c7223 */ /* 0x180fe20000010871 */
[-CC-:B------:R-:W-:Y:S01]  /*7560*/  FFMA.FTZ R145, R98, R21.reuse, -R113.reuse ;  /* 0x0000001562917223 */ /* 0x180fe20000010871 */
[-CC-:B------:R-:W-:Y:S01]  /*7570*/  FFMA.FTZ R149, R94, R21.reuse, -R113.reuse ;  /* 0x000000155e957223 */ /* 0x180fe20000010871 */
[-CC-:B------:R-:W-:Y:S01]  /*7580*/  FFMA.FTZ R94, R140, R21.reuse, -R113.reuse ;  /* 0x000000158c5e7223 */ /* 0x180fe20000010871 */
[-CC-:B------:R-:W-:Y:S01]  /*7590*/  FFMA.FTZ R151, R96, R21.reuse, -R113.reuse ;  /* 0x0000001560977223 */ /* 0x180fe20000010871 */
[-CC-:B------:R-:W-:Y:S01]  /*75a0*/  FFMA.FTZ R96, R138, R21.reuse, -R113.reuse ;  /* 0x000000158a607223 */ /* 0x180fe20000010871 */
[-C--:B------:R-:W-:Y:S01]  /*75b0*/  FFMA.FTZ R88, R88, R21.reuse, -R113 ;  /* 0x0000001558587223 */ /* 0x080fe20000010871 */
[----:B------:R-:W1:Y:S01]  /*75c0*/  MUFU.EX2 R2, R2 ;  /* 0x0000000200027308 */ /* 0x000e620000000800 */
[----:B--2---:R-:W-:Y:S01]  /*75d0*/  FFMA.FTZ R15, R0, R12, R89 ;  /* 0x0000000c000f7223 */ /* 0x004fe20000010059 */
[-CC-:B------:R-:W-:Y:S01]  /*75e0*/  FFMA.FTZ R102, R102, R21.reuse, -R113.reuse ;  /* 0x0000001566667223 */ /* 0x180fe20000010871 */
[-CC-:B------:R-:W-:Y:S01]  /*75f0*/  FFMA.FTZ R152, R152, R21.reuse, -R113.reuse ;  /* 0x0000001598987223 */ /* 0x180fe20000010871 */
[-C--:B------:R-:W-:Y:S01]  /*7600*/  FFMA.FTZ R154, R154, R21.reuse, -R113 ;  /* 0x000000159a9a7223 */ /* 0x080fe20000010871 */
[----:B------:R-:W-:Y:S01]  /*7610*/  FADD.FTZ R12, R190, R15 ;  /* 0x0000000fbe0c7221 */ /* 0x000fe20000010000 */
[-CC-:B------:R-:W-:Y:S01]  /*7620*/  FFMA.FTZ R156, R156, R21.reuse, -R113.reuse ;  /* 0x000000159c9c7223 */ /* 0x180fe20000010871 */
[-CC-:B------:R-:W-:Y:S01]  /*7630*/  FFMA.FTZ R174, R174, R21.reuse, -R113.reuse ;  /* 0x00000015aeae7223 */ /* 0x180fe20000010871 */
[----:B------:R-:W2:Y:S01]  /*7640*/  MUFU.EX2 R110, R110 ;  /* 0x0000006e006e7308 */ /* 0x000ea20000000800 */
[----:B------:R-:W-:Y:S01]  /*7650*/  FADD.FTZ R15, R91, R12 ;  /* 0x0000000c5b0f7221 */ /* 0x000fe20000010000 */
[-CC-:B------:R-:W-:Y:S01]  /*7660*/  FFMA.FTZ R176, R176, R21.reuse, -R113.reuse ;  /* 0x00000015b0b07223 */ /* 0x180fe20000010871 */
[-CC-:B------:R-:W-:Y:S01]  /*7670*/  FFMA.FTZ R178, R178, R21.reuse, -R113.reuse ;  /* 0x00000015b2b27223 */ /* 0x180fe20000010871 */
[-C--:B------:R-:W-:Y:S01]  /*7680*/  FFMA.FTZ R134, R134, R21.reuse, -R113 ;  /* 0x0000001586867223 */ /* 0x080fe20000010871 */
[----:B------:R-:W-:Y:S01]  /*7690*/  FADD.FTZ R12, R186, R15 ;  /* 0x0000000fba0c7221 */ /* 0x000fe20000010000 */
[----:B------:R-:W-:Y:S01]  /*76a0*/  FFMA.FTZ R106, R106, R21, -R113 ;  /* 0x000000156a6a7223 */ /* 0x000fe20000010871 */
[----:B------:R-:W-:Y:S01]  /*76b0*/  ISETP.GT.AND P1, PT, R20, R175, PT ;  /* 0x000000af1400720c */ /* 0x000fe20003f24270 */
[----:B------:R-:W3:Y:S01]  /*76c0*/  MUFU.EX2 R159, R159 ;  /* 0x0000009f009f7308 */ /* 0x000ee20000000800 */
[----:B-1----:R-:W-:Y:S01]  /*76d0*/  FFMA.FTZ R5, R2, R5, R157 ;  /* 0x0000000502057223 */ /* 0x002fe2000001009d */
[----:B------:R-:W-:Y:S01]  /*76e0*/  FADD.FTZ R15, R93, R12 ;  /* 0x0000000c5d0f7221 */ /* 0x000fe20000010000 */
[----:B------:R-:W-:Y:S01]  /*76f0*/  F2FP.BF16.F32.PACK_AB R148, R104, R97 ;  /* 0x000000616894723e */ /* 0x000fe200000010ff */
[----:B------:R-:W-:Y:S01]  /*7700*/  VIADD R20, R20, 0xffffffff ;  /* 0xffffffff14147836 */ /* 0x000fe20000000000 */
[----:B------:R-:W-:Y:S01]  /*7710*/  F2FP.BF16.F32.PACK_AB R144, R122, R101 ;  /* 0x000000657a90723e */ /* 0x000fe200000010ff */
[----:B------:R-:W-:Y:S01]  /*7720*/  FADD.FTZ R98, R182, R15 ;  /* 0x0000000fb6627221 */ /* 0x000fe20000010000 */
[----:B------:R-:W-:Y:S01]  /*7730*/  F2FP.BF16.F32.PACK_AB R146, R124, R103 ;  /* 0x000000677c92723e */ /* 0x000fe200000010ff */
[----:B------:R-:W1:Y:S01]  /*7740*/  MUFU.EX2 R112, R112 ;  /* 0x0000007000707308 */ /* 0x000e620000000800 */
[C---:B--2---:R-:W-:Y:S01]  /*7750*/  FADD.FTZ R12, R110.reuse, R5 ;  /* 0x000000056e0c7221 */ /* 0x044fe20000010000 */
[----:B------:R-:W-:Y:S01]  /*7760*/  FADD.FTZ R15, R95, R98 ;  /* 0x000000625f0f7221 */ /* 0x000fe20000010000 */
[----:B------:R-:W-:-:S03]  /*7770*/  F2FP.BF16.F32.PACK_AB R157, R110, R157 ;  /* 0x0000009d6e9d723e */ /* 0x000fc600000010ff */
[----:B------:R-:W-:Y:S02]  /*7780*/  FADD.FTZ R98, R180, R15 ;  /* 0x0000000fb4627221 */ /* 0x000fe40000010000 */
[----:B------:R-:W2:Y:S01]  /*7790*/  MUFU.EX2 R153, R153 ;  /* 0x0000009900997308 */ /* 0x000ea20000000800 */
[----:B---3--:R-:W-:Y:S01]  /*77a0*/  FADD.FTZ R5, R159, R12 ;  /* 0x0000000c9f057221 */ /* 0x008fe20000010000 */
[----:B------:R-:W-:Y:S01]  /*77b0*/  FADD.FTZ R15, R97, R98 ;  /* 0x00000062610f7221 */ /* 0x000fe20000010000 */
[----:B------:R-:W-:-:S03]  /*77c0*/  IMAD.U32 R98, RZ, RZ, UR6 ;  /* 0x00000006ff627e24 */ /* 0x000fc6000f8e00ff */
[----:B------:R-:W-:Y:S01]  /*77d0*/  FADD.FTZ R15, R104, R15 ;  /* 0x0000000f680f7221 */ /* 0x000fe20000010000 */
[----:B------:R-:W-:Y:S01]  /*77e0*/  @!P6 VIADD R98, R98, 0x2a860 ;  /* 0x0002a8606262e836 */ /* 0x000fe20000000000 */
[----:B------:R-:W3:Y:S01]  /*77f0*/  MUFU.EX2 R116, R116 ;  /* 0x0000007400747308 */ /* 0x000ee20000000800 */
[C---:B-1----:R-:W-:Y:S01]  /*7800*/  FADD.FTZ R12, R112.reuse, R5 ;  /* 0x00000005700c7221 */ /* 0x042fe20000010000 */
[----:B------:R-:W-:Y:S02]  /*7810*/  F2FP.BF16.F32.PACK_AB R159, R112, R159 ;  /* 0x0000009f709f723e */ /* 0x000fe400000010ff */
[----:B------:R-:W-:-:S04]  /*7820*/  @!P6 PRMT R98, RZ, 0x654, R98 ;  /* 0x00000654ff62e816 */ /* 0x000fc80000000062 */
[----:B------:R-:W1:Y:S01]  /*7830*/  MUFU.EX2 R155, R155 ;  /* 0x0000009b009b7308 */ /* 0x000e620000000800 */
[----:B--2---:R-:W-:Y:S01]  /*7840*/  FADD.FTZ R5, R153, R12 ;  /* 0x0000000c99057221 */ /* 0x004fe20000010000 */
[----:B------:R2:W-:Y:S06]  /*7850*/  @!P6 SYNCS.ARRIVE.TRANS64.RED.A1T0 RZ, [R98+URZ], RZ ;  /* 0x000000ff62ffe9a7 */ /* 0x0005ec000810043f */
[----:B------:R-:W4:Y:S01]  /*7860*/  MUFU.EX2 R92, R92 ;  /* 0x0000005c005c7308 */ /* 0x000f220000000800 */
[C---:B---3--:R-:W-:Y:S01]  /*7870*/  FADD.FTZ R12, R116.reuse, R5 ;  /* 0x00000005740c7221 */ /* 0x048fe20000010000 */
[----:B------:R-:W-:-:S06]  /*7880*/  F2FP.BF16.F32.PACK_AB R153, R116, R153 ;  /* 0x000000997499723e */ /* 0x000fcc00000010ff */
[----:B------:R-:W3:Y:S01]  /*7890*/  MUFU.EX2 R149, R149 ;  /* 0x0000009500957308 */ /* 0x000ee20000000800 */
[----:B-1----:R-:W-:-:S07]  /*78a0*/  FADD.FTZ R5, R155, R12 ;  /* 0x0000000c9b057221 */ /* 0x002fce0000010000 */
[----:B------:R-:W1:Y:S01]  /*78b0*/  MUFU.EX2 R94, R94 ;  /* 0x0000005e005e7308 */ /* 0x000e620000000800 */
[C---:B----4-:R-:W-:Y:S01]  /*78c0*/  FADD.FTZ R12, R92.reuse, R5 ;  /* 0x000000055c0c7221 */ /* 0x050fe20000010000 */
[----:B------:R-:W-:-:S06]  /*78d0*/  F2FP.BF16.F32.PACK_AB R155, R92, R155 ;  /* 0x0000009b5c9b723e */ /* 0x000fcc00000010ff */
[----:B------:R-:W4:Y:S01]  /*78e0*/  MUFU.EX2 R151, R151 ;  /* 0x0000009700977308 */ /* 0x000f220000000800 */
[----:B---3--:R-:W-:-:S07]  /*78f0*/  FADD.FTZ R5, R149, R12 ;  /* 0x0000000c95057221 */ /* 0x008fce0000010000 */
[----:B------:R3:W-:Y:S01]  /*7900*/  MUFU.EX2 R117, R88 ;  /* 0x0000005800757308 */ /* 0x0007e20000000800 */
[----:B-1----:R-:W-:Y:S01]  /*7910*/  FADD.FTZ R12, R94, R5 ;  /* 0x000000055e0c7221 */ /* 0x002fe20000010000 */
[----:B------:R-:W-:Y:S01]  /*7920*/  FFMA.FTZ R5, R158, R21, -R113 ;  /* 0x000000159e057223 */ /* 0x000fe20000010871 */
[----:B------:R-:W-:Y:S02]  /*7930*/  F2FP.BF16.F32.PACK_AB R158, R186, R91 ;  /* 0x0000005bba9e723e */ /* 0x000fe400000010ff */
[----:B------:R-:W-:-:S03]  /*7940*/  F2FP.BF16.F32.PACK_AB R149, R94, R149 ;  /* 0x000000955e95723e */ /* 0x000fc600000010ff */
[----:B------:R-:W1:Y:S01]  /*7950*/  MUFU.EX2 R96, R96 ;  /* 0x0000006000607308 */ /* 0x000e620000000800 */
[----:B---3--:R-:W-:Y:S01]  /*7960*/  FADD.FTZ R88, R150, R15 ;  /* 0x0000000f96587221 */ /* 0x008fe20000010000 */
[----:B------:R-:W-:-:S03]  /*7970*/  F2FP.BF16.F32.PACK_AB R150, R99, R150 ;  /* 0x000000966396723e */ /* 0x000fc600000010ff */
[----:B------:R-:W-:-:S03]  /*7980*/  FADD.FTZ R88, R99, R88 ;  /* 0x0000005863587221 */ /* 0x000fc60000010000 */
[----:B------:R-:W3:Y:S01]  /*7990*/  MUFU.EX2 R145, R145 ;  /* 0x0000009100917308 */ /* 0x000ee20000000800 */
[----:B------:R-:W-:-:S04]  /*79a0*/  FADD.FTZ R15, R101, R88 ;  /* 0x00000058650f7221 */ /* 0x000fc80000010000 */
[----:B------:R-:W-:Y:S01]  /*79b0*/  FADD.FTZ R88, R122, R15 ;  /* 0x0000000f7a587221 */ /* 0x000fe20000010000 */
[----:B----4-:R-:W-:Y:S02]  /*79c0*/  FADD.FTZ R15, R151, R12 ;  /* 0x0000000c970f7221 */ /* 0x010fe40000010000 */
[----:B------:R-:W4:Y:S01]  /*79d0*/  MUFU.EX2 R118, R118 ;  /* 0x0000007600767308 */ /* 0x000f220000000800 */
[----:B------:R-:W-:Y:S01]  /*79e0*/  FADD.FTZ R115, R103, R88 ;  /* 0x0000005867737221 */ /* 0x000fe20000010000 */
[C---:B-1----:R-:W-:Y:S01]  /*79f0*/  FADD.FTZ R12, R96.reuse, R15 ;  /* 0x0000000f600c7221 */ /* 0x042fe20000010000 */
[----:B------:R-:W-:Y:S02]  /*7a00*/  F2FP.BF16.F32.PACK_AB R151, R96, R151 ;  /* 0x000000976097723e */ /* 0x000fe400000010ff */
[----:B------:R-:W-:-:S03]  /*7a10*/  FADD.FTZ R88, R124, R115 ;  /* 0x000000737c587221 */ /* 0x000fc60000010000 */
[----:B------:R-:W1:Y:S01]  /*7a20*/  MUFU.EX2 R147, R102 ;  /* 0x0000006600937308 */ /* 0x000e620000000800 */
[----:B---3--:R-:W-:Y:S01]  /*7a30*/  FADD.FTZ R12, R145, R12 ;  /* 0x0000000c910c7221 */ /* 0x008fe20000010000 */
[----:B------:R-:W-:Y:S01]  /*7a40*/  FADD.FTZ R15, R105, R88 ;  /* 0x00000058690f7221 */ /* 0x000fe20000010000 */
[C---:B------:R-:W-:Y:S02]  /*7a50*/  F2FP.BF16.F32.PACK_AB R145, R117.reuse, R145 ;  /* 0x000000917591723e */ /* 0x040fe400000010ff */
[----:B------:R-:W-:-:S03]  /*7a60*/  FADD.FTZ R12, R117, R12 ;  /* 0x0000000c750c7221 */ /* 0x000fc60000010000 */
[----:B------:R-:W3:Y:S01]  /*7a70*/  MUFU.EX2 R107, R107 ;  /* 0x0000006b006b7308 */ /* 0x000ee20000000800 */
[C---:B----4-:R-:W-:Y:S01]  /*7a80*/  FADD.FTZ R88, R118.reuse, R15 ;  /* 0x0000000f76587221 */ /* 0x050fe20000010000 */
[----:B------:R-:W-:-:S06]  /*7a90*/  F2FP.BF16.F32.PACK_AB R140, R118, R105 ;  /* 0x00000069768c723e */ /* 0x000fcc00000010ff */
[----:B------:R4:W5:Y:S01]  /*7aa0*/  MUFU.EX2 R119, R152 ;  /* 0x0000009800777308 */ /* 0x0009620000000800 */
[----:B-1----:R-:W-:-:S07]  /*7ab0*/  FADD.FTZ R12, R147, R12 ;  /* 0x0000000c930c7221 */ /* 0x002fce0000010000 */
[----:B------:R-:W1:Y:S01]  /*7ac0*/  MUFU.EX2 R114, R114 ;  /* 0x0000007200727308 */ /* 0x000e620000000800 */
[----:B---3--:R-:W-:Y:S01]  /*7ad0*/  FADD.FTZ R15, R107, R88 ;  /* 0x000000586b0f7221 */ /* 0x008fe20000010000 */
[----:B----4-:R-:W-:-:S06]  /*7ae0*/  F2FP.BF16.F32.PACK_AB R152, R182, R93 ;  /* 0x0000005db698723e */ /* 0x010fcc00000010ff */
[----:B------:R3:W4:Y:S01]  /*7af0*/  MUFU.EX2 R141, R154 ;  /* 0x0000009a008d7308 */ /* 0x0007220000000800 */
[C---:B-----5:R-:W-:Y:S01]  /*7b00*/  FADD.FTZ R12, R119.reuse, R12 ;  /* 0x0000000c770c7221 */ /* 0x060fe20000010000 */
[----:B------:R-:W-:-:S06]  /*7b10*/  F2FP.BF16.F32.PACK_AB R147, R119, R147 ;  /* 0x000000937793723e */ /* 0x000fcc00000010ff */
[----:B------:R-:W5:Y:S01]  /*7b20*/  MUFU.EX2 R109, R109 ;  /* 0x0000006d006d7308 */ /* 0x000f620000000800 */
[----:B-1----:R-:W-:Y:S01]  /*7b30*/  FADD.FTZ R88, R114, R15 ;  /* 0x0000000f72587221 */ /* 0x002fe20000010000 */
[----:B---3--:R-:W-:Y:S02]  /*7b40*/  F2FP.BF16.F32.PACK_AB R154, R180, R95 ;  /* 0x0000005fb49a723e */ /* 0x008fe400000010ff */
[----:B------:R-:W-:-:S04]  /*7b50*/  F2FP.BF16.F32.PACK_AB R142, R114, R107 ;  /* 0x0000006b728e723e */ /* 0x000fc800000010ff */
[----:B--2---:R1:W2:Y:S01]  /*7b60*/  MUFU.EX2 R98, R156 ;  /* 0x0000009c00627308 */ /* 0x0042a20000000800 */
[----:B----4-:R-:W-:-:S07]  /*7b70*/  FADD.FTZ R12, R141, R12 ;  /* 0x0000000c8d0c7221 */ /* 0x010fce0000010000 */
[----:B------:R-:W3:Y:S01]  /*7b80*/  MUFU.EX2 R108, R108 ;  /* 0x0000006c006c7308 */ /* 0x000ee20000000800 */
[----:B-----5:R-:W-:Y:S01]  /*7b90*/  FADD.FTZ R15, R109, R88 ;  /* 0x000000586d0f7221 */ /* 0x020fe20000010000 */
[----:B-1----:R-:W-:-:S06]  /*7ba0*/  F2FP.BF16.F32.PACK_AB R156, R190, R89 ;  /* 0x00000059be9c723e */ /* 0x002fcc00000010ff */
[----:B------:R-:W1:Y:S01]  /*7bb0*/  MUFU.EX2 R143, R174 ;  /* 0x000000ae008f7308 */ /* 0x000e620000000800 */
[C---:B--2---:R-:W-:Y:S01]  /*7bc0*/  FADD.FTZ R12, R98.reuse, R12 ;  /* 0x0000000c620c7221 */ /* 0x044fe20000010000 */
[----:B------:R-:W-:-:S06]  /*7bd0*/  F2FP.BF16.F32.PACK_AB R141, R98, R141 ;  /* 0x0000008d628d723e */ /* 0x000fcc00000010ff */
[----:B------:R-:W2:Y:S01]  /*7be0*/  MUFU.EX2 R176, R176 ;  /* 0x000000b000b07308 */ /* 0x000ea20000000800 */
[C---:B---3--:R-:W-:Y:S01]  /*7bf0*/  FADD.FTZ R88, R108.reuse, R15 ;  /* 0x0000000f6c587221 */ /* 0x048fe20000010000 */
[----:B------:R-:W-:-:S03]  /*7c00*/  F2FP.BF16.F32.PACK_AB R136, R108, R109 ;  /* 0x0000006d6c88723e */ /* 0x000fc600000010ff */
[----:B------:R-:W-:-:S03]  /*7c10*/  FADD.FTZ R89, R111, R88 ;  /* 0x000000586f597221 */ /* 0x000fc60000010000 */
        /* <DEDUP_REMOVED lines=13> */
[----:B------:R-:W-:Y:S01]  /*7cf0*/  F2FP.BF16.F32.PACK_AB R138, R14, R111 ;  /* 0x0000006f0e8a723e */ /* 0x000fe200000010ff */
[----:B------:R-:W-:Y:S02]  /*7d00*/  IMAD.MOV.U32 R14, RZ, RZ, R90 ;  /* 0x000000ffff0e7224 */ /* 0x000fe400078e005a */
[C---:B-1----:R-:W-:Y:S01]  /*7d10*/  FADD.FTZ R5, R106.reuse, R15 ;  /* 0x0000000f6a057221 */ /* 0x042fe20000010000 */
[----:B------:R-:W-:Y:S01]  /*7d20*/  F2FP.BF16.F32.PACK_AB R139, R106, R102 ;  /* 0x000000666a8b723e */ /* 0x000fe200000010ff */
[----:B------:R-:W-:Y:S01]  /*7d30*/  IMAD.MOV.U32 R15, RZ, RZ, R100 ;  /* 0x000000ffff0f7224 */ /* 0x000fe200078e0064 */
[----:B------:R-:W-:Y:S06]  /*7d40*/  @P1 BRA `(.L_x_907) ;  /* 0xffffffcc004c1947 */ /* 0x000fec000383ffff */
[----:B------:R-:W-:Y:S01]  /*7d50*/  IMAD.MOV.U32 R15, RZ, RZ, R100 ;  /* 0x000000ffff0f7224 */ /* 0x000fe200078e0064 */
[----:B------:R-:W-:Y:S01]  /*7d60*/  UMOV UR36, UR5 ;  /* 0x0000000500247c82 */ /* 0x000fe20008000000 */
[----:B------:R-:W-:Y:S01]  /*7d70*/  IMAD.MOV.U32 R14, RZ, RZ, R90 ;  /* 0x000000ffff0e7224 */ /* 0x000fe200078e005a */
[----:B------:R-:W-:-:S06]  /*7d80*/  UMOV UR39, UR40 ;  /* 0x0000002800277c82 */ /* 0x000fcc0008000000 */
.L_x_890:
[----:B------:R-:W1:Y:S01]  /*7d90*/  LDC R172, c[0x0][0x9e4] ;  /* 0x00027900ffac7b82 */ /* 0x000e620000000800 */
[----:B------:R-:W-:Y:S02]  /*7da0*/  ULDC UR4, c[0x0][0x9dc] ;  /* 0x0002770000047ab9 */ /* 0x000fe40000000800 */
[----:B------:R-:W-:Y:S01]  /*7db0*/  VIADD R88, R173, -UR4 ;  /* 0x80000004ad587c36 */ /* 0x000fe20008000000 */
[----:B-1----:R-:W-:-:S13]  /*7dc0*/  ISETP.GE.AND P1, PT, R172, 0x1, PT ;  /* 0x00000001ac00780c */ /* 0x002fda0003f26270 */
[----:B------:R-:W-:Y:S05]  /*7dd0*/  @!P1 BRA `(.L_x_908) ;  /* 0x00000000003c9947 */ /* 0x000fea0003800000 */
        /* <DEDUP_REMOVED lines=9> */
.L_x_909:
[----:B------:R-:W-:-:S13]  /*7e70*/  ISETP.NE.AND P1, PT, R172, 0x1, PT ;  /* 0x00000001ac00780c */ /* 0x000fda0003f25270 */
[----:B------:R-:W1:Y:S02]  /*7e80*/  @P1 LDC.64 R90, c[0x0][0x9e8] ;  /* 0x00027a00ff5a1b82 */ /* 0x000e640000000a00 */
[----:B-1----:R-:W-:-:S05]  /*7e90*/  @P1 IMAD.HI.U32 R90, R173, R90, RZ ;  /* 0x0000005aad5a1227 */ /* 0x002fca00078e00ff */
[----:B------:R-:W-:-:S07]  /*7ea0*/  @P1 SHF.R.U32.HI R173, RZ, R91, R90 ;  /* 0x0000005bffad1219 */ /* 0x000fce000001165a */
.L_x_910:
[----:B------:R-:W-:-:S05]  /*7eb0*/  IMAD R173, R173, R172, RZ ;  /* 0x000000acadad7224 */ /* 0x000fca00078e02ff */
[----:B------:R-:W-:-:S07]  /*7ec0*/  VIMNMX R88, R88, R173, !PT ;  /* 0x000000ad58587248 */ /* 0x000fce0007fe0100 */
.L_x_908:
[----:B------:R-:W-:-:S04]  /*7ed0*/  VIADD R88, R88, 0x5f ;  /* 0x0000005f58587836 */ /* 0x000fc80000000000 */
[----:B------:R-:W-:-:S05]  /*7ee0*/  IMAD.HI R88, R88, 0x2aaaaaab, RZ ;  /* 0x2aaaaaab58587827 */ /* 0x000fca00078e02ff */
[----:B------:R-:W-:-:S04]  /*7ef0*/  SHF.R.U32.HI R89, RZ, 0x1f, R88 ;  /* 0x0000001fff597819 */ /* 0x000fc80000011658 */
[----:B------:R-:W-:-:S04]  /*7f00*/  LEA.HI.SX32 R88, R88, R89, 0x1c ;  /* 0x0000005958587211 */ /* 0x000fc800078fe2ff */
[----:B------:R-:W-:-:S04]  /*7f10*/  VIMNMX R173, R19, R88, !PT ;  /* 0x0000005813ad7248 */ /* 0x000fc80007fe0100 */
[----:B------:R-:W-:-:S13]  /*7f20*/  ISETP.GE.AND P1, PT, R20, R173, PT ;  /* 0x000000ad1400720c */ /* 0x000fda0003f26270 */
[----:B------:R-:W-:Y:S05]  /*7f30*/  @!P1 BRA `(.L_x_911) ;  /* 0x0000002000909947 */ /* 0x000fea0003800000 */
[----:B------:R-:W-:Y:S01]  /*7f40*/  IMAD.MOV.U32 R174, RZ, RZ, R15 ;  /* 0x000000ffffae7224 */ /* 0x000fe200078e000f */
[----:B------:R-:W-:Y:S01]  /*7f50*/  UMOV UR7, UR39 ;  /* 0x0000002700077c82 */ /* 0x000fe20008000000 */
[----:B------:R-:W-:Y:S01]  /*7f60*/  IMAD.MOV.U32 R175, RZ, RZ, R14 ;  /* 0x000000ffffaf7224 */ /* 0x000fe200078e000e */
[----:B------:R-:W-:Y:S01]  /*7f70*/  UMOV UR4, UR36 ;  /* 0x0000002400047c82 */ /* 0x000fe20008000000 */
[----:B------:R-:W-:-:S05]  /*7f80*/  ULDC UR5, c[0x0][0x9d8] ;  /* 0x0002760000057ab9 */ /* 0x000fca0000000800 */
.L_x_920:
[----:B------:R-:W-:-:S04]  /*7f90*/  UIADD3 UR36, UR4, 0x1, URZ ;  /* 0x0000000104247890 */ /* 0x000fc8000fffe03f */
[----:B------:R-:W-:-:S04]  /*7fa0*/  UISETP.NE.AND UP0, UPT, UR36, 0x2, UPT ;  /* 0x000000022400788c */ /* 0x000fc8000bf05270 */
[----:B------:R-:W-:Y:S02]  /*7fb0*/  USEL UR39, URZ, 0x1, UP0 ;  /* 0x000000013f277887 */ /* 0x000fe40008000000 */
[----:B------:R-:W-:Y:S02]  /*7fc0*/  USEL UR36, UR36, URZ, UP0 ;  /* 0x0000003f24247287 */ /* 0x000fe40008000000 */
[----:B------:R-:W-:Y:S01]  /*7fd0*/  ULOP3.LUT UR39, UR7, UR39, URZ, 0x3c, !UPT ;  /* 0x0000002707277292 */ /* 0x000fe2000f8e3c3f */
[----:B------:R-:W-:Y:S11]  /*7fe0*/  @!P0 BRA `(.L_x_912) ;  /* 0x0000000000048947 */ /* 0x000ff60003800000 */
[----:B------:R-:W-:Y:S01]  /*7ff0*/  BPT.TRAP 0x1 ;  /* 0x000000040000795c */ /* 0x000fe20000300000 */
.L_x_912:
[----:B------:R-:W-:Y:S01]  /*8000*/  ULEA UR6, UR36, UR37, 0x3 ;  /* 0x0000002524067291 */ /* 0x000fe2000f8e183f */
[----:B------:R-:W-:-:S05]  /*8010*/  IMAD.U32 R14, RZ, RZ, UR39 ;  /* 0x00000027ff0e7e24 */ /* 0x000fca000f8e00ff */
[----:B------:R-:W-:-:S04]  /*8020*/  SHF.L.U32 R14, R14, 0x1f, RZ ;  /* 0x0000001f0e0e7819 */ /* 0x000fc800000006ff */
[----:B------:R1:W2:Y:S01]  /*8030*/  SYNCS.PHASECHK.TRANS64.TRYWAIT P1, [UR6+0x2a830], R14 ;  /* 0x02a8300eff0075a7 */ /* 0x0002a20008020146 */
[----:B------:R-:W-:Y:S05]  /*8040*/  @!P0 BRA `(.L_x_913) ;  /* 0x0000000000048947 */ /* 0x000fea0003800000 */
[----:B------:R-:W-:Y:S01]  /*8050*/  BPT.TRAP 0x1 ;  /* 0x000000040000795c */ /* 0x000fe20000300000 */
.L_x_913:
[----:B--2---:R-:W-:Y:S05]  /*8060*/  @P1 BRA `(.L_x_914) ;  /* 0x0000000000081947 */ /* 0x004fea0003800000 */
[----:B------:R-:W2:Y:S02]  /*8070*/  SYNCS.PHASECHK.TRANS64.TRYWAIT P1, [UR6+0x2a830], R14 ;  /* 0x02a8300eff0075a7 */ /* 0x000ea40008020146 */
[----:B--2---:R-:W-:Y:S05]  /*8080*/  @!P1 BRA `(.L_x_915) ;  /* 0x000000a800649947 */ /* 0x004fea0003800000 */
.L_x_914:
        /* <DEDUP_REMOVED lines=135> */
.L_x_916:
[----:B------:R-:W-:Y:S01]  /*8900*/  ULEA UR10, UR4, UR37, 0x3 ;  /* 0x00000025040a7291 */ /* 0x000fe2000f8e183f */
[----:B------:R-:W-:-:S05]  /*8910*/  IMAD.U32 R0, RZ, RZ, UR7 ;  /* 0x00000007ff007e24 */ /* 0x000fca000f8e00ff */
[----:B------:R-:W-:-:S04]  /*8920*/  SHF.L.U32 R0, R0, 0x1f, RZ ;  /* 0x0000001f00007819 */ /* 0x000fc800000006ff */
[----:B------:R3:W4:Y:S01]  /*8930*/  SYNCS.PHASECHK.TRANS64.TRYWAIT P1, [UR10+0x2a850], R0 ;  /* 0x02a85000ff0075a7 */ /* 0x000722000802014a */
[----:B------:R-:W-:Y:S05]  /*8940*/  @!P0 BRA `(.L_x_917) ;  /* 0x0000000000048947 */ /* 0x000fea0003800000 */
[----:B------:R-:W-:Y:S01]  /*8950*/  BPT.TRAP 0x1 ;  /* 0x000000040000795c */ /* 0x000fe20000300000 */
.L_x_917:
[----:B----4-:R-:W-:Y:S05]  /*8960*/  @P1 BRA `(.L_x_918) ;  /* 0x0000000000081947 */ /* 0x010fea0003800000 */
[----:B------:R-:W4:Y:S02]  /*8970*/  SYNCS.PHASECHK.TRANS64.TRYWAIT P1, [UR10+0x2a850], R0 ;  /* 0x02a85000ff0075a7 */ /* 0x000f24000802014a */
[----:B----4-:R-:W-:Y:S05]  /*8980*/  @!P1 BRA `(.L_x_919) ;  /* 0x000000a0003c9947 */ /* 0x010fea0003800000 */
.L_x_918:
[----:B------:R-:W-:Y:S01]  /*8990*/  UIADD3 UR6, UR37, 0x400, URZ ;  /* 0x0000040025067890 */ /* 0x000fe2000fffe03f */
[----:B------:R-:W-:Y:S01]  /*89a0*/  WARPGROUP.ARRIVE ;  /* 0x00000000000079c5 */ /* 0x000fe20000000000 */
[----:B------:R-:W-:Y:S01]  /*89b0*/  UMOV UR7, 0x40000040 ;  /* 0x4000004000077882 */ /* 0x000fe20000000000 */
[----:B------:R-:W-:Y:S01]  /*89c0*/  FMUL.FTZ R2, R88, UR5 ;  /* 0x0000000558027c20 */ /* 0x000fe20008410000 */
        /* <DEDUP_REMOVED lines=12> */
[----:B------:R-:W-:Y:S01]  /*8a90*/  UIMAD UR4, UR4, 0x600, UR6 ;  /* 0x00000600040478a4 */ /* 0x000fe2000f8e0206 */
[----:B------:R-:W4:Y:S01]  /*8aa0*/  MUFU.TANH R176, R176 ;  /* 0x000000b000b07308 */ /* 0x000f220000002400 */
        /* <DEDUP_REMOVED lines=9> */
[----:B------:R-:W5:Y:S01]  /*8b40*/  MUFU.TANH R178, R178 ;  /* 0x000000b200b27308 */ /* 0x000f620000002400 */
[----:B------:R-:W-:Y:S01]  /*8b50*/  UMOV UR7, 0x40000040 ;  /* 0x4000004000077882 */ /* 0x000fe20000000000 */
[----:B--2---:R-:W-:Y:S01]  /*8b60*/  FMNMX.FTZ R15, R2, R175, !PT ;  /* 0x000000af020f7209 */ /* 0x004fe20007810000 */
[----:B------:R-:W-:Y:S01]  /*8b70*/  FMUL.FTZ R120, R120, UR5 ;  /* 0x0000000578787c20 */ /* 0x000fe20008410000 */
[----:B------:R-:W-:Y:S01]  /*8b80*/  FMUL.FTZ R124, R124, UR5 ;  /* 0x000000057c7c7c20 */ /* 0x000fe20008410000 */
[----:B------:R-:W-:Y:S01]  /*8b90*/  FMUL.FTZ R128, R128, UR5 ;  /* 0x0000000580807c20 */ /* 0x000fe20008410000 */
[----:B------:R-:W-:Y:S01]  /*8ba0*/  FMUL.FTZ R196, R129, UR5 ;  /* 0x0000000581c47c20 */ /* 0x000fe20008410000 */
[----:B----4-:R-:W-:Y:S01]  /*8bb0*/  FMNMX.FTZ R15, R176, R15, !PT ;  /* 0x0000000fb00f7209 */ /* 0x010fe20007810000 */
        /* <DEDUP_REMOVED lines=9> */
[----:B-----5:R-:W-:Y:S01]  /*8c50*/  FMNMX.FTZ R15, R178, R15, !PT ;  /* 0x0000000fb20f7209 */ /* 0x020fe20007810000 */
[----:B------:R-:W-:Y:S01]  /*8c60*/  FMUL.FTZ R98, R99, UR5 ;  /* 0x0000000563627c20 */ /* 0x000fe20008410000 */
[----:B------:R-:W-:Y:S01]  /*8c70*/  FMUL.FTZ R104, R106, UR5 ;  /* 0x000000056a687c20 */ /* 0x000fe20008410000 */
[----:B------:R-:W-:Y:S01]  /*8c80*/  FMUL.FTZ R106, R107, UR5 ;  /* 0x000000056b6a7c20 */ /* 0x000fe20008410000 */
[----:B------:R-:W-:Y:S01]  /*8c90*/  FMUL.FTZ R200, R111, UR5 ;  /* 0x000000056fc87c20 */ /* 0x000fe20008410000 */
[----:B------:R-:W-:Y:S01]  /*8ca0*/  FMUL.FTZ R114, R114, UR5 ;  /* 0x0000000572727c20 */ /* 0x000fe20008410000 */
[----:B------:R-:W-:Y:S01]  /*8cb0*/  FMUL.FTZ R202, R115, UR5 ;  /* 0x0000000573ca7c20 */ /* 0x000fe20008410000 */
[----:B------:R-:W-:Y:S01]  /*8cc0*/  MUFU.TANH R184, R184 ;  /* 0x000000b800b87308 */ /* 0x000fe20000002400 */
[----:B--2---:R-:W-:Y:S01]  /*8cd0*/  FMNMX.FTZ R15, R180, R15, !PT ;  /* 0x0000000fb40f7209 */ /* 0x004fe20007810000 */
[----:B------:R-:W-:Y:S01]  /*8ce0*/  FMUL.FTZ R118, R118, UR5 ;  /* 0x0000000576767c20 */ /* 0x000fe20008410000 */
[----:B------:R-:W-:Y:S01]  /*8cf0*/  FMUL.FTZ R204, R119, UR5 ;  /* 0x0000000577cc7c20 */ /* 0x000fe20008410000 */
[----:B------:R-:W-:Y:S01]  /*8d00*/  FMUL.FTZ R122, R122, UR5 ;  /* 0x000000057a7a7c20 */ /* 0x000fe20008410000 */
[----:B------:R-:W-:Y:S01]  /*8d10*/  FMUL.FTZ R126, R126, UR5 ;  /* 0x000000057e7e7c20 */ /* 0x000fe20008410000 */
[----:B------:R-:W-:Y:S01]  /*8d20*/  FMUL.FTZ R130, R130, UR5 ;  /* 0x0000000582827c20 */ /* 0x000fe20008410000 */
[----:B------:R-:W-:Y:S01]  /*8d30*/  FMUL.FTZ R206, R131, UR5 ;  /* 0x0000000583ce7c20 */ /* 0x000fe20008410000 */
[----:B------:R-:W-:Y:S01]  /*8d40*/  MUFU.TANH R186, R186 ;  /* 0x000000ba00ba7308 */ /* 0x000fe20000002400 */
[----:B----4-:R-:W-:Y:S01]  /*8d50*/  FMNMX.FTZ R15, R182, R15, !PT ;  /* 0x0000000fb60f7209 */ /* 0x010fe20007810000 */
[----:B------:R-:W-:Y:S01]  /*8d60*/  FMUL.FTZ R134, R134, UR5 ;  /* 0x0000000586867c20 */ /* 0x000fe20008410000 */
[----:B------:R-:W2:Y:S01]  /*8d70*/  LDC R21, c[0x0][0x988] ;  /* 0x00026200ff157b82 */ /* 0x000ea20000000800 */
[----:B------:R-:W-:Y:S01]  /*8d80*/  FMUL.FTZ R208, R135, UR5 ;  /* 0x0000000587d07c20 */ /* 0x000fe20008410000 */
[----:B------:R-:W4:Y:S01]  /*8d90*/  S2R R177, SR_TID.X ;  /* 0x0000000000b17919 */ /* 0x000f220000002100 */
[----:B------:R-:W-:-:S02]  /*8da0*/  IMAD.U32 R115, RZ, RZ, UR10 ;  /* 0x0000000aff737e24 */ /* 0x000fc4000f8e00ff */
[----:B------:R-:W-:Y:S08]  /*8db0*/  MUFU.TANH R188, R188 ;  /* 0x000000bc00bc7308 */ /* 0x000ff00000002400 */
[----:B------:R-:W-:Y:S08]  /*8dc0*/  MUFU.TANH R190, R190 ;  /* 0x000000be00be7308 */ /* 0x000ff00000002400 */
[----:B------:R-:W-:Y:S08]  /*8dd0*/  MUFU.TANH R192, R192 ;  /* 0x000000c000c07308 */ /* 0x000ff00000002400 */
[----:B------:R-:W-:Y:S01]  /*8de0*/  MUFU.TANH R110, R110 ;  /* 0x0000006e006e7308 */ /* 0x000fe20000002400 */
[----:B----4-:R-:W-:-:S07]  /*8df0*/  LOP3.LUT P1, RZ, R177, 0x7f, RZ, 0xc0, !PT ;  /* 0x0000007fb1ff7812 */ /* 0x010fce000782c0ff */
        /* <DEDUP_REMOVED lines=14> */
[----:B------:R-:W-:Y:S01]  /*8ee0*/  FMUL.FTZ R100, R102, UR5 ;  /* 0x0000000566647c20 */ /* 0x000fe20008410000 */
[----:B------:R-:W-:Y:S01]  /*8ef0*/  FMUL.FTZ R102, R103, UR5 ;  /* 0x0000000567667c20 */ /* 0x000fe20008410000 */
[----:B------:R-:W-:Y:S01]  /*8f00*/  HGMMA.64x128x16.F32.BF16 R24, R152, gdesc[UR4].tnspB, R24, gsb0 ;  /* 0x41e0000498187df0 */ /* 0x000fe20008001818 */
[----:B------:R-:W-:Y:S01]  /*8f10*/  UIADD3 UR6, UR4, 0x100, URZ ;  /* 0x0000010004067890 */ /* 0x000fe2000fffe03f */
[----:B------:R-:W-:-:S03]  /*8f20*/  UMOV UR7, 0x40000040 ;  /* 0x4000004000077882 */ /* 0x000fc60000000000 */
[----:B------:R-:W4:Y:S08]  /*8f30*/  MUFU.TANH R156, R156 ;  /* 0x0000009c009c7308 */ /* 0x000f300000002400 */
[----:B------:R-:W5:Y:S08]  /*8f40*/  MUFU.TANH R158, R158 ;  /* 0x0000009e009e7308 */ /* 0x000f700000002400 */
[----:B------:R-:W-:Y:S01]  /*8f50*/  MUFU.TANH R90, R90 ;  /* 0x0000005a005a7308 */ /* 0x000fe20000002400 */
[----:B----4-:R-:W-:-:S07]  /*8f60*/  FMNMX.FTZ R15, R156, R15, !PT ;  /* 0x0000000f9c0f7209 */ /* 0x010fce0007810000 */
[----:B------:R-:W-:Y:S01]  /*8f70*/  MUFU.TANH R92, R92 ;  /* 0x0000005c005c7308 */ /* 0x000fe20000002400 */
[----:B-----5:R-:W-:-:S04]  /*8f80*/  FMNMX.FTZ R15, R158, R15, !PT ;  /* 0x0000000f9e0f7209 */ /* 0x020fc80007810000 */
        /* <DEDUP_REMOVED lines=14> */
[----:B------:R-:W-:-:S07]  /*9070*/  FMNMX.FTZ R15, R120, R15, !PT ;  /* 0x0000000f780f7209 */ /* 0x000fce0007810000 */
        /* <DEDUP_REMOVED lines=17> */
[----:B------:R-:W4:Y:S08]  /*9190*/  MUFU.TANH R152, R152 ;  /* 0x0000009800987308 */ /* 0x000f300000002400 */
[----:B------:R-:W5:Y:S08]  /*91a0*/  MUFU.TANH R154, R154 ;  /* 0x0000009a009a7308 */ /* 0x000f700000002400 */
[----:B------:R-:W-:Y:S01]  /*91b0*/  MUFU.TANH R130, R130 ;  /* 0x0000008200827308 */ /* 0x000fe20000002400 */
[----:B----4-:R-:W-:-:S04]  /*91c0*/  FMNMX.FTZ R15, R152, R15, !PT ;  /* 0x0000000f980f7209 */ /* 0x010fc80007810000 */
[----:B------:R-:W-:-:S03]  /*91d0*/  FMNMX.FTZ R15, R124, R15, !PT ;  /* 0x0000000f7c0f7209 */ /* 0x000fc60007810000 */
[----:B------:R-:W-:Y:S01]  /*91e0*/  MUFU.TANH R206, R206 ;  /* 0x000000ce00ce7308 */ /* 0x000fe20000002400 */
[----:B-----5:R-:W-:-:S04]  /*91f0*/  FMNMX.FTZ R15, R154, R15, !PT ;  /* 0x0000000f9a0f7209 */ /* 0x020fc80007810000 */
[----:B------:R-:W-:-:S03]  /*9200*/  FMNMX.FTZ R15, R128, R15, !PT ;  /* 0x0000000f800f7209 */ /* 0x000fc60007810000 */
[----:B------:R-:W-:Y:S01]  /*9210*/  MUFU.TANH R134, R134 ;  /* 0x0000008600867308 */ /* 0x000fe20000002400 */
[----:B------:R-:W-:-:S04]  /*9220*/  FMNMX.FTZ R15, R196, R15, !PT ;  /* 0x0000000fc40f7209 */ /* 0x000fc80007810000 */
[----:B------:R-:W-:-:S03]  /*9230*/  FMNMX.FTZ R15, R132, R15, !PT ;  /* 0x0000000f840f7209 */ /* 0x000fc60007810000 */
[----:B------:R-:W-:Y:S01]  /*9240*/  MUFU.TANH R208, R208 ;  /* 0x000000d000d07308 */ /* 0x000fe20000002400 */
[----:B------:R-:W-:-:S05]  /*9250*/  FMNMX.FTZ R15, R198, R15, !PT ;  /* 0x0000000fc60f7209 */ /* 0x000fca0007810000 */
[----:B---3--:R-:W3:Y:S02]  /*9260*/  SHFL.BFLY PT, R0, R15, 0x2, 0x1f ;  /* 0x0c401f000f007f89 */ /* 0x008ee400000e0000 */
[----:B---3--:R-:W-:-:S05]  /*9270*/  FMNMX.FTZ R0, R15, R0, !PT ;  /* 0x000000000f007209 */ /* 0x008fca0007810000 */
[----:B------:R-:W1:Y:S02]  /*9280*/  SHFL.BFLY PT, R15, R0, 0x1, 0x1f ;  /* 0x0c201f00000f7f89 */ /* 0x000e6400000e0000 */
[----:B-1----:R-:W-:Y:S02]  /*9290*/  FMNMX.FTZ R14, R0, R15, !PT ;  /* 0x0000000f000e7209 */ /* 0x002fe40007810000 */
[----:B------:R-:W-:-:S03]  /*92a0*/  FMNMX.FTZ R15, R88, R174, !PT ;  /* 0x000000ae580f7209 */ /* 0x000fc60007810000 */
[----:B--2---:R-:W-:Y:S01]  /*92b0*/  FMUL.FTZ R91, R14, R21 ;  /* 0x000000150e5b7220 */ /* 0x004fe20000410000 */
[----:B------:R-:W-:Y:S01]  /*92c0*/  FMNMX.FTZ R15, R90, R15, !PT ;  /* 0x0000000f5a0f7209 */ /* 0x000fe20007810000 */
[----:B------:R-:W-:Y:S01]  /*92d0*/  FADD.FTZ R0, -R14, R175 ;  /* 0x000000af0e007221 */ /* 0x000fe20000010100 */
[----:B------:R-:W-:Y:S02]  /*92e0*/  IMAD.MOV.U32 R175, RZ, RZ, R14 ;  /* 0x000000ffffaf7224 */ /* 0x000fe400078e000e */
        /* <DEDUP_REMOVED lines=27> */
[----:B------:R-:W-:-:S02]  /*94a0*/  WARPGROUP.DEPBAR.LE gsb0, 0x0 ;  /* 0x00008000000079c5 */ /* 0x000fc40000010000 */
[----:B------:R-:W-:Y:S01]  /*94b0*/  WARPGROUP.ARRIVE ;  /* 0x00000000000079c5 */ /* 0x000fe20000000000 */
[----:B------:R-:W-:Y:S01]  /*94c0*/  FMNMX.FTZ R15, R106, R15, !PT ;  /* 0x0000000f6a0f7209 */ /* 0x000fe20007810000 */
[----:B------:R-:W-:Y:S01]  /*94d0*/  FMUL.FTZ R148, R123, UR5 ;  /* 0x000000057b947c20 */ /* 0x000fe20008410000 */
[----:B------:R-:W-:Y:S01]  /*94e0*/  FMUL.FTZ R150, R127, UR5 ;  /* 0x000000057f967c20 */ /* 0x000fe20008410000 */
[--C-:B------:R-:W-:Y:S01]  /*94f0*/  FFMA.FTZ R113, R132, R21, -R91.reuse ;  /* 0x0000001584717223 */ /* 0x100fe2000001085b */
[----:B------:R-:W-:Y:S01]  /*9500*/  FMNMX.FTZ R15, R108, R15, !PT ;  /* 0x0000000f6c0f7209 */ /* 0x000fe20007810000 */
[----:B------:R-:W-:Y:S01]  /*9510*/  HGMMA.64x128x16.F32.BF16 R24, R144, gdesc[UR4].tnspB, R24, gsb0 ;  /* 0x41e0000490187df0 */ /* 0x000fe20008001818 */
[----:B------:R-:W-:Y:S01]  /*9520*/  UIADD3 UR6, UR4, 0x200, URZ ;  /* 0x0000020004067890 */ /* 0x000fe2000fffe03f */
[----:B------:R-:W1:Y:S01]  /*9530*/  MUFU.TANH R148, R148 ;  /* 0x0000009400947308 */ /* 0x000e620000002400 */
[----:B------:R-:W-:Y:S01]  /*9540*/  UMOV UR7, 0x40000040 ;  /* 0x4000004000077882 */ /* 0x000fe20000000000 */
[----:B------:R-:W-:Y:S01]  /*9550*/  FMNMX.FTZ R15, R200, R15, !PT ;  /* 0x0000000fc80f7209 */ /* 0x000fe20007810000 */
[----:B------:R-:W-:Y:S01]  /*9560*/  UIADD3 UR4, UR4, 0x280, URZ ;  /* 0x0000028004047890 */ /* 0x000fe2000fffe03f */
[-C--:B------:R-:W-:Y:S01]  /*9570*/  FFMA.FTZ R128, R198, R21.reuse, -R91 ;  /* 0x00000015c6807223 */ /* 0x080fe2000001085b */
[----:B------:R-:W-:Y:S01]  /*9580*/  FMUL.FTZ R0, R0, R21 ;  /* 0x0000001500007220 */ /* 0x000fe20000410000 */
[----:B------:R-:W-:-:S02]  /*9590*/  FMNMX.FTZ R15, R114, R15, !PT ;  /* 0x0000000f720f7209 */ /* 0x000fc40007810000 */
[----:B------:R-:W2:Y:S02]  /*95a0*/  MUFU.TANH R150, R150 ;  /* 0x0000009600967308 */ /* 0x000ea40000002400 */
[----:B------:R-:W-:-:S04]  /*95b0*/  FMNMX.FTZ R15, R202, R15, !PT ;  /* 0x0000000fca0f7209 */ /* 0x000fc80007810000 */
[----:B------:R-:W-:Y:S02]  /*95c0*/  FMNMX.FTZ R15, R118, R15, !PT ;  /* 0x0000000f760f7209 */ /* 0x000fe40007810000 */
[----:B------:R-:W-:Y:S02]  /*95d0*/  MUFU.EX2 R0, R0 ;  /* 0x0000000000007308 */ /* 0x000fe40000000800 */
[----:B------:R-:W-:-:S04]  /*95e0*/  FMNMX.FTZ R15, R204, R15, !PT ;  /* 0x0000000fcc0f7209 */ /* 0x000fc80007810000 */
[----:B------:R-:W-:Y:S02]  /*95f0*/  FMNMX.FTZ R15, R122, R15, !PT ;  /* 0x0000000f7a0f7209 */ /* 0x000fe40007810000 */
[----:B------:R-:W-:Y:S02]  /*9600*/  MUFU.EX2 R89, R89 ;  /* 0x0000005900597308 */ /* 0x000fe40000000800 */
[----:B-1----:R-:W-:-:S04]  /*9610*/  FMNMX.FTZ R15, R148, R15, !PT ;  /* 0x0000000f940f7209 */ /* 0x002fc80007810000 */
[----:B------:R-:W-:Y:S02]  /*9620*/  FMNMX.FTZ R15, R126, R15, !PT ;  /* 0x0000000f7e0f7209 */ /* 0x000fe40007810000 */
[----:B------:R-:W-:Y:S02]  /*9630*/  MUFU.EX2 R176, R176 ;  /* 0x000000b000b07308 */ /* 0x000fe40000000800 */
[----:B--2---:R-:W-:-:S04]  /*9640*/  FMNMX.FTZ R15, R150, R15, !PT ;  /* 0x0000000f960f7209 */ /* 0x004fc80007810000 */
[----:B------:R-:W-:Y:S02]  /*9650*/  FMNMX.FTZ R15, R130, R15, !PT ;  /* 0x0000000f820f7209 */ /* 0x000fe40007810000 */
[----:B------:R-:W-:Y:S02]  /*9660*/  MUFU.EX2 R93, R93 ;  /* 0x0000005d005d7308 */ /* 0x000fe40000000800 */
[----:B------:R-:W-:-:S04]  /*9670*/  FMNMX.FTZ R15, R206, R15, !PT ;  /* 0x0000000fce0f7209 */ /* 0x000fc80007810000 */
[----:B------:R-:W-:Y:S02]  /*9680*/  FMNMX.FTZ R15, R134, R15, !PT ;  /* 0x0000000f860f7209 */ /* 0x000fe40007810000 */
[----:B------:R-:W1:Y:S02]  /*9690*/  MUFU.EX2 R178, R178 ;  /* 0x000000b200b27308 */ /* 0x000e640000000800 */
[----:B------:R-:W-:-:S05]  /*96a0*/  FMNMX.FTZ R15, R208, R15, !PT ;  /* 0x0000000fd00f7209 */ /* 0x000fca0007810000 */
[----:B------:R-:W2:Y:S01]  /*96b0*/  SHFL.BFLY PT, R2, R15, 0x2, 0x1f ;  /* 0x0c401f000f027f89 */ /* 0x000ea200000e0000 */
[----:B------:R-:W-:Y:S08]  /*96c0*/  MUFU.EX2 R95, R95 ;  /* 0x0000005f005f7308 */ /* 0x000ff00000000800 */
[----:B------:R-:W-:Y:S01]  /*96d0*/  MUFU.EX2 R97, R97 ;  /* 0x0000006100617308 */ /* 0x000fe20000000800 */
[----:B-1----:R-:W-:-:S07]  /*96e0*/  F2FP.BF16.F32.PACK_AB R158, R178, R93 ;  /* 0x0000005db29e723e */ /* 0x002fce00000010ff */
[----:B------:R-:W-:Y:S01]  /*96f0*/  MUFU.EX2 R99, R99 ;  /* 0x0000006300637308 */ /* 0x000fe20000000800 */
[----:B--2---:R-:W-:-:S07]  /*9700*/  FMNMX.FTZ R2, R15, R2, !PT ;  /* 0x000000020f027209 */ /* 0x004fce0007810000 */
[----:B------:R-:W-:Y:S01]  /*9710*/  MUFU.EX2 R180, R180 ;  /* 0x000000b400b47308 */ /* 0x000fe20000000800 */
[----:B------:R-:W1:Y:S07]  /*9720*/  SHFL.BFLY PT, R15, R2, 0x1, 0x1f ;  /* 0x0c201f00020f7f89 */ /* 0x000e6e00000e0000 */
[----:B------:R-:W-:Y:S08]  /*9730*/  MUFU.EX2 R101, R101 ;  /* 0x0000006500657308 */ /* 0x000ff00000000800 */
[----:B------:R-:W-:Y:S08]  /*9740*/  MUFU.EX2 R182, R182 ;  /* 0x000000b600b67308 */ /* 0x000ff00000000800 */
[----:B------:R-:W-:Y:S01]  /*9750*/  MUFU.EX2 R103, R103 ;  /* 0x0000006700677308 */ /* 0x000fe20000000800 */
[----:B-1----:R-:W-:-:S07]  /*9760*/  FMNMX.FTZ R15, R2, R15, !PT ;  /* 0x0000000f020f7209 */ /* 0x002fce0007810000 */
[----:B------:R-:W-:Y:S01]  /*9770*/  MUFU.EX2 R110, R110 ;  /* 0x0000006e006e7308 */ /* 0x000fe20000000800 */
[----:B------:R-:W-:Y:S01]  /*9780*/  FADD.FTZ R2, -R15, R174 ;  /* 0x000000ae0f027221 */ /* 0x000fe20000010100 */
[----:B------:R-:W-:-:S03]  /*9790*/  IMAD.MOV.U32 R174, RZ, RZ, R15 ;  /* 0x000000ffffae7224 */ /* 0x000fc600078e000f */
[----:B------:R-:W-:-:S03]  /*97a0*/  FMUL.FTZ R2, R2, R21 ;  /* 0x0000001502027220 */ /* 0x000fc60000410000 */
[----:B------:R-:W-:Y:S08]  /*97b0*/  MUFU.EX2 R105, R105 ;  /* 0x0000006900697308 */ /* 0x000ff00000000800 */
[----:B------:R-:W-:Y:S08]  /*97c0*/  MUFU.EX2 R2, R2 ;  /* 0x0000000200027308 */ /* 0x000ff00000000800 */
[----:B------:R-:W-:Y:S01]  /*97d0*/  MUFU.EX2 R112, R112 ;  /* 0x0000007000707308 */ /* 0x000fe20000000800 */
[----:B------:R-:W-:-:S02]  /*97e0*/  WARPGROUP.DEPBAR.LE gsb0, 0x0 ;  /* 0x00008000000079c5 */ /* 0x000fc40000010000 */
[----:B------:R-:W-:Y:S01]  /*97f0*/  WARPGROUP.ARRIVE ;  /* 0x00000000000079c5 */ /* 0x000fe20000000000 */
[-CC-:B------:R-:W-:Y:S01]  /*9800*/  FFMA.FTZ R144, R156, R21.reuse, -R91.reuse ;  /* 0x000000159c907223 */ /* 0x180fe2000001085b */
[-C--:B------:R-:W-:Y:S01]  /*9810*/  FFMA.FTZ R146, R184, R21.reuse, -R91 ;  /* 0x00000015b8927223 */ /* 0x080fe2000001085b */
[----:B------:R-:W-:Y:S01]  /*9820*/  FMUL.FTZ R91, R15, R21 ;  /* 0x000000150f5b7220 */ /* 0x000fe20000410000 */
[----:B------:R-:W-:Y:S01]  /*9830*/  F2FP.BF16.F32.PACK_AB R156, R176, R89 ;  /* 0x00000059b09c723e */ /* 0x000fe200000010ff */
[----:B------:R-:W-:Y:S01]  /*9840*/  MUFU.EX2 R107, R107 ;  /* 0x0000006b006b7308 */ /* 0x000fe20000000800 */
[----:B------:R-:W-:Y:S01]  /*9850*/  HGMMA.64x128x16.F32.BF16 R24, R140, gdesc[UR4].tnspB, R24, gsb0 ;  /* 0x41e000048c187df0 */ /* 0x000fe20008001818 */
[----:B------:R-:W-:Y:S01]  /*9860*/  UMOV UR6, UR4 ;  /* 0x0000000400067c82 */ /* 0x000fe20008000000 */
[----:B------:R-:W-:Y:S01]  /*9870*/  UMOV UR7, 0x40000040 ;  /* 0x4000004000077882 */ /* 0x000fe20000000000 */
[-CC-:B------:R-:W-:Y:S01]  /*9880*/  FFMA.FTZ R88, R88, R21.reuse, -R91.reuse ;  /* 0x0000001558587223 */ /* 0x180fe2000001085b */
[-CC-:B------:R-:W-:Y:S01]  /*9890*/  FFMA.FTZ R90, R90, R21.reuse, -R91.reuse ;  /* 0x000000155a5a7223 */ /* 0x180fe2000001085b */
[-CC-:B------:R-:W-:Y:S01]  /*98a0*/  FFMA.FTZ R92, R92, R21.reuse, -R91.reuse ;  /* 0x000000155c5c7223 */ /* 0x180fe2000001085b */
[-CC-:B------:R-:W-:Y:S01]  /*98b0*/  FFMA.FTZ R94, R94, R21.reuse, -R91.reuse ;  /* 0x000000155e5e7223 */ /* 0x180fe2000001085b */
[----:B------:R1:W2:Y:S01]  /*98c0*/  MUFU.EX2 R157, R88 ;  /* 0x00000058009d7308 */ /* 0x0002a20000000800 */
[-CC-:B------:R-:W-:Y:S01]  /*98d0*/  FFMA.FTZ R96, R96, R21.reuse, -R91.reuse ;  /* 0x0000001560607223 */ /* 0x180fe2000001085b */
[-CC-:B------:R-:W-:Y:S01]  /*98e0*/  FFMA.FTZ R98, R98, R21.reuse, -R91.reuse ;  /* 0x0000001562627223 */ /* 0x180fe2000001085b */
[-CC-:B------:R-:W-:Y:S01]  /*98f0*/  FFMA.FTZ R100, R100, R21.reuse, -R91.reuse ;  /* 0x0000001564647223 */ /* 0x180fe2000001085b */
[-CC-:B------:R-:W-:Y:S01]  /*9900*/  FFMA.FTZ R102, R102, R21.reuse, -R91.reuse ;  /* 0x0000001566667223 */ /* 0x180fe2000001085b */
[-CC-:B------:R-:W-:Y:S01]  /*9910*/  FFMA.FTZ R104, R104, R21.reuse, -R91.reuse ;  /* 0x0000001568687223 */ /* 0x180fe2000001085b */
[-CC-:B------:R-:W-:Y:S01]  /*9920*/  FFMA.FTZ R106, R106, R21.reuse, -R91.reuse ;  /* 0x000000156a6a7223 */ /* 0x180fe2000001085b */
[----:B------:R-:W-:Y:S01]  /*9930*/  FFMA.FTZ R108, R108, R21, -R91 ;  /* 0x000000156c6c7223 */ /* 0x000fe2000001085b */
[----:B------:R-:W3:Y:S01]  /*9940*/  MUFU.EX2 R90, R90 ;  /* 0x0000005a005a7308 */ /* 0x000ee20000000800 */
[----:B-1----:R-:W-:-:S02]  /*9950*/  IMAD.U32 R88, RZ, RZ, UR36 ;  /* 0x00000024ff587e24 */ /* 0x002fc4000f8e00ff */
[-CC-:B------:R-:W-:Y:S01]  /*9960*/  FFMA.FTZ R200, R200, R21.reuse, -R91.reuse ;  /* 0x00000015c8c87223 */ /* 0x180fe2000001085b */
[-CC-:B------:R-:W-:Y:S01]  /*9970*/  FFMA.FTZ R114, R114, R21.reuse, -R91.reuse ;  /* 0x0000001572727223 */ /* 0x180fe2000001085b */
[-CC-:B------:R-:W-:Y:S01]  /*9980*/  FFMA.FTZ R202, R202, R21.reuse, -R91.reuse ;  /* 0x00000015caca7223 */ /* 0x180fe2000001085b */
[-CC-:B------:R-:W-:Y:S01]  /*9990*/  FFMA.FTZ R118, R118, R21.reuse, -R91.reuse ;  /* 0x0000001576767223 */ /* 0x180fe2000001085b */
[----:B------:R-:W-:Y:S01]  /*99a0*/  @!P1 LEA R88, R88, UR37, 0x3 ;  /* 0x0000002558589c11 */ /* 0x000fe2000f8e18ff */
[----:B------:R-:W-:Y:S01]  /*99b0*/  FFMA.FTZ R204, R204, R21, -R91 ;  /* 0x00000015cccc7223 */ /* 0x000fe2000001085b */
[----:B------:R-:W1:Y:S01]  /*99c0*/  MUFU.EX2 R92, R92 ;  /* 0x0000005c005c7308 */ /* 0x000e620000000800 */
[----:B--2---:R-:W-:Y:S01]  /*99d0*/  FFMA.FTZ R5, R2, R5, R157 ;  /* 0x0000000502057223 */ /* 0x004fe2000001009d */
[-CC-:B------:R-:W-:Y:S01]  /*99e0*/  FFMA.FTZ R122, R122, R21.reuse, -R91.reuse ;  /* 0x000000157a7a7223 */ /* 0x180fe2000001085b */
[----:B------:R-:W-:Y:S02]  /*99f0*/  @!P1 VIADD R88, R88, 0x2a840 ;  /* 0x0002a84058589836 */ /* 0x000fe40000000000 */
[-CC-:B------:R-:W-:Y:S01]  /*9a00*/  FFMA.FTZ R148, R148, R21.reuse, -R91.reuse ;  /* 0x0000001594947223 */ /* 0x180fe2000001085b */
[-CC-:B------:R-:W-:Y:S01]  /*9a10*/  FFMA.FTZ R126, R126, R21.reuse, -R91.reuse ;  /* 0x000000157e7e7223 */ /* 0x180fe2000001085b */
[-CC-:B------:R-:W-:Y:S01]  /*9a20*/  FFMA.FTZ R150, R150, R21.reuse, -R91.reuse ;  /* 0x0000001596967223 */ /* 0x180fe2000001085b */
[-C--:B------:R-:W-:Y:S01]  /*9a30*/  FFMA.FTZ R130, R130, R21.reuse, -R91 ;  /* 0x0000001582827223 */ /* 0x080fe2000001085b */
[----:B------:R-:W-:Y:S01]  /*9a40*/  @!P1 PRMT R88, RZ, 0x654, R88 ;  /* 0x00000654ff589816 */ /* 0x000fe20000000058 */
[----:B------:R-:W2:Y:S01]  /*9a50*/  MUFU.EX2 R94, R94 ;  /* 0x0000005e005e7308 */ /* 0x000ea20000000800 */
[----:B---3--:R-:W-:Y:S01]  /*9a60*/  FADD.FTZ R5, R90, R5 ;  /* 0x000000055a057221 */ /* 0x008fe20000010000 */
[-CC-:B------:R-:W-:Y:S01]  /*9a70*/  FFMA.FTZ R206, R206, R21.reuse, -R91.reuse ;  /* 0x00000015cece7223 */ /* 0x180fe2000001085b */
[-CC-:B------:R-:W-:Y:S01]  /*9a80*/  FFMA.FTZ R134, R134, R21.reuse, -R91.reuse ;  /* 0x0000001586867223 */ /* 0x180fe2000001085b */
[----:B------:R-:W-:Y:S01]  /*9a90*/  FFMA.FTZ R91, R208, R21, -R91 ;  /* 0x00000015d05b7223 */ /* 0x000fe2000001085b */
[----:B------:R-:W-:Y:S01]  /*9aa0*/  UMOV UR4, UR36 ;  /* 0x0000002400047c82 */ /* 0x000fe20008000000 */
[----:B------:R-:W-:-:S02]  /*9ab0*/  F2FP.BF16.F32.PACK_AB R157, R90, R157 ;  /* 0x0000009d5a9d723e */ /* 0x000fc400000010ff */
        /* <DEDUP_REMOVED lines=8> */
[----:B-1----:R-:W-:-:S07]  /*9b40*/  F2FP.BF16.F32.PACK_AB R152, R144, R95 ;  /* 0x0000005f9098723e */ /* 0x002fce00000010ff */
        /* <DEDUP_REMOVED lines=16> */
[----:B--2---:R-:W-:-:S07]  /*9c50*/  FADD.FTZ R5, R108, R5 ;  /* 0x000000056c057221 */ /* 0x004fce0000010000 */
[----:B------:R-:W2:Y:S01]  /*9c60*/  MUFU.EX2 R145, R202 ;  /* 0x000000ca00917308 */ /* 0x000ea20000000800 */
[C---:B---3--:R-:W-:Y:S01]  /*9c70*/  FADD.FTZ R5, R151.reuse, R5 ;  /* 0x0000000597057221 */ /* 0x048fe20000010000 */
[----:B------:R-:W-:-:S06]  /*9c80*/  F2FP.BF16.F32.PACK_AB R151, R151, R108 ;  /* 0x0000006c9797723e */ /* 0x000fcc00000010ff */
[----:B------:R-:W3:Y:S01]  /*9c90*/  MUFU.EX2 R118, R118 ;  /* 0x0000007600767308 */ /* 0x000ee20000000800 */
[----:B-1----:R-:W-:Y:S01]  /*9ca0*/  FADD.FTZ R5, R114, R5 ;  /* 0x0000000572057221 */ /* 0x002fe20000010000 */
[----:B------:R-:W-:Y:S02]  /*9cb0*/  WARPGROUP.DEPBAR.LE gsb0, 0x0 ;  /* 0x00008000000079c5 */ /* 0x000fe40000010000 */
[----:B------:R-:W-:-:S04]  /*9cc0*/  WARPGROUP.ARRIVE ;  /* 0x00000000000079c5 */ /* 0x000fc80000000000 */
[----:B------:R-:W1:Y:S01]  /*9cd0*/  MUFU.EX2 R147, R204 ;  /* 0x000000cc00937308 */ /* 0x000e620000000800 */
[C---:B--2---:R-:W-:Y:S01]  /*9ce0*/  FADD.FTZ R5, R145.reuse, R5 ;  /* 0x0000000591057221 */ /* 0x044fe20000010000 */
[----:B------:R-:W-:Y:S01]  /*9cf0*/  F2FP.BF16.F32.PACK_AB R145, R145, R114 ;  /* 0x000000729191723e */ /* 0x000fe200000010ff */
[----:B------:R-:W-:Y:S01]  /*9d00*/  HGMMA.64x128x16.F32.BF16 R24, R136, gdesc[UR4].tnspB, R24, gsb0 ;  /* 0x41e0000488187df0 */ /* 0x000fe20008001818 */
[----:B------:R-:W-:-:S04]  /*9d10*/  UMOV UR7, UR39 ;  /* 0x0000002700077c82 */ /* 0x000fc80008000000 */
[----:B------:R-:W2:Y:S01]  /*9d20*/  MUFU.EX2 R122, R122 ;  /* 0x0000007a007a7308 */ /* 0x000ea20000000800 */
[----:B---3--:R-:W-:-:S07]  /*9d30*/  FADD.FTZ R5, R118, R5 ;  /* 0x0000000576057221 */ /* 0x008fce0000010000 */
[----:B------:R-:W3:Y:S01]  /*9d40*/  MUFU.EX2 R116, R116 ;  /* 0x0000007400747308 */ /* 0x000ee20000000800 */
[C---:B-1----:R-:W-:Y:S01]  /*9d50*/  FADD.FTZ R5, R147.reuse, R5 ;  /* 0x0000000593057221 */ /* 0x042fe20000010000 */
[----:B------:R-:W-:-:S06]  /*9d60*/  F2FP.BF16.F32.PACK_AB R147, R147, R118 ;  /* 0x000000769393723e */ /* 0x000fcc00000010ff */
[----:B------:R1:W4:Y:S01]  /*9d70*/  MUFU.EX2 R141, R148 ;  /* 0x00000094008d7308 */ /* 0x0003220000000800 */
[----:B--2---:R-:W-:-:S07]  /*9d80*/  FADD.FTZ R5, R122, R5 ;  /* 0x000000057a057221 */ /* 0x004fce0000010000 */
[----:B------:R-:W-:Y:S01]  /*9d90*/  MUFU.EX2 R109, R109 ;  /* 0x0000006d006d7308 */ /* 0x000fe20000000800 */
[----:B-1----:R-:W-:Y:S02]  /*9da0*/  F2FP.BF16.F32.PACK_AB R148, R180, R99 ;  /* 0x00000063b494723e */ /* 0x002fe400000010ff */
[----:B---3--:R-:W-:-:S05]  /*9db0*/  F2FP.BF16.F32.PACK_AB R140, R116, R107 ;  /* 0x0000006b748c723e */ /* 0x008fca00000010ff */
[----:B------:R-:W1:Y:S01]  /*9dc0*/  MUFU.EX2 R126, R126 ;  /* 0x0000007e007e7308 */ /* 0x000e620000000800 */
[C---:B----4-:R-:W-:Y:S01]  /*9dd0*/  FADD.FTZ R5, R141.reuse, R5 ;  /* 0x000000058d057221 */ /* 0x050fe20000010000 */
[----:B------:R-:W-:-:S06]  /*9de0*/  F2FP.BF16.F32.PACK_AB R141, R141, R122 ;  /* 0x0000007a8d8d723e */ /* 0x000fcc00000010ff */
[----:B------:R-:W2:Y:S08]  /*9df0*/  MUFU.EX2 R120, R120 ;  /* 0x0000007800787308 */ /* 0x000eb00000000800 */
[----:B------:R3:W4:Y:S01]  /*9e00*/  MUFU.EX2 R143, R150 ;  /* 0x00000096008f7308 */ /* 0x0007220000000800 */
[----:B-1----:R-:W-:-:S07]  /*9e10*/  FADD.FTZ R5, R126, R5 ;  /* 0x000000057e057221 */ /* 0x002fce0000010000 */
[----:B------:R-:W-:Y:S01]  /*9e20*/  MUFU.EX2 R111, R111 ;  /* 0x0000006f006f7308 */ /* 0x000fe20000000800 */
[----:B---3--:R-:W-:Y:S02]  /*9e30*/  F2FP.BF16.F32.PACK_AB R150, R182, R101 ;  /* 0x00000065b696723e */ /* 0x008fe400000010ff */
[----:B--2---:R-:W-:-:S05]  /*9e40*/  F2FP.BF16.F32.PACK_AB R142, R120, R109 ;  /* 0x0000006d788e723e */ /* 0x004fca00000010ff */
[----:B------:R-:W1:Y:S01]  /*9e50*/  MUFU.EX2 R130, R130 ;  /* 0x0000008200827308 */ /* 0x000e620000000800 */
[C---:B----4-:R-:W-:Y:S01]  /*9e60*/  FADD.FTZ R5, R143.reuse, R5 ;  /* 0x000000058f057221 */ /* 0x050fe20000010000 */
[----:B------:R-:W-:-:S06]  /*9e70*/  F2FP.BF16.F32.PACK_AB R143, R143, R126 ;  /* 0x0000007e8f8f723e */ /* 0x000fcc00000010ff */
[----:B------:R-:W2:Y:S08]  /*9e80*/  MUFU.EX2 R124, R124 ;  /* 0x0000007c007c7308 */ /* 0x000eb00000000800 */
[----:B------:R-:W-:Y:S01]  /*9e90*/  MUFU.EX2 R113, R113 ;  /* 0x0000007100717308 */ /* 0x000fe20000000800 */
[----:B-1----:R-:W-:-:S07]  /*9ea0*/  FADD.FTZ R5, R130, R5 ;  /* 0x0000000582057221 */ /* 0x002fce0000010000 */
[----:B------:R-:W-:Y:S08]  /*9eb0*/  MUFU.EX2 R134, R134 ;  /* 0x0000008600867308 */ /* 0x000ff00000000800 */
[----:B------:R-:W1:Y:S08]  /*9ec0*/  MUFU.EX2 R128, R128 ;  /* 0x0000008000807308 */ /* 0x000e700000000800 */
[----:B------:R-:W3:Y:S01]  /*9ed0*/  MUFU.EX2 R91, R91 ;  /* 0x0000005b005b7308 */ /* 0x000ee20000000800 */
[----:B------:R-:W-:-:S02]  /*9ee0*/  WARPGROUP.DEPBAR.LE gsb0, 0x0 ;  /* 0x00008000000079c5 */ /* 0x000fc40000010000 */
[----:B------:R4:W-:Y:S05]  /*9ef0*/  @!P1 SYNCS.ARRIVE.TRANS64.RED.A1T0 RZ, [R88+URZ], RZ ;  /* 0x000000ff58ff99a7 */ /* 0x0009ea000810043f */
[----:B------:R-:W5:Y:S01]  /*9f00*/  MUFU.EX2 R137, R206 ;  /* 0x000000ce00897308 */ /* 0x000f620000000800 */
[----:B--2---:R-:W-:Y:S02]  /*9f10*/  F2FP.BF16.F32.PACK_AB R136, R124, R111 ;  /* 0x0000006f7c88723e */ /* 0x004fe400000010ff */
[----:B-1----:R-:W-:Y:S02]  /*9f20*/  F2FP.BF16.F32.PACK_AB R138, R128, R113 ;  /* 0x00000071808a723e */ /* 0x002fe400000010ff */
[----:B---3--:R-:W-:Y:S01]  /*9f30*/  F2FP.BF16.F32.PACK_AB R139, R91, R134 ;  /* 0x000000865b8b723e */ /* 0x008fe200000010ff */
[----:B----4-:R-:W-:-:S02]  /*9f40*/  @!P1 VIADD R88, R115, 0x2a860 ;  /* 0x0002a86073589836 */ /* 0x010fc40000000000 */
[----:B------:R-:W-:-:S04]  /*9f50*/  FFMA.FTZ R115, R0, R12, R89 ;  /* 0x0000000c00737223 */ /* 0x000fc80000010059 */
[----:B------:R-:W-:Y:S01]  /*9f60*/  FADD.FTZ R12, R176, R115 ;  /* 0x00000073b00c7221 */ /* 0x000fe20000010000 */
[----:B------:R-:W-:-:S03]  /*9f70*/  @!P1 PRMT R88, RZ, 0x654, R88 ;  /* 0x00000654ff589816 */ /* 0x000fc60000000058 */
[----:B------:R-:W-:Y:S01]  /*9f80*/  FADD.FTZ R115, R93, R12 ;  /* 0x0000000c5d737221 */ /* 0x000fe20000010000 */
[----:B------:R1:W-:Y:S01]  /*9f90*/  @!P1 SYNCS.ARRIVE.TRANS64.RED.A1T0 RZ, [R88+URZ], RZ ;  /* 0x000000ff58ff99a7 */ /* 0x0003e2000810043f */
[----:B------:R-:W-:Y:S01]  /*9fa0*/  ISETP.GT.AND P1, PT, R20, R173, PT ;  /* 0x000000ad1400720c */ /* 0x000fe20003f24270 */
[C---:B-----5:R-:W-:Y:S01]  /*9fb0*/  FADD.FTZ R5, R137.reuse, R5 ;  /* 0x0000000589057221 */ /* 0x060fe20000010000 */
[----:B------:R-:W-:Y:S01]  /*9fc0*/  FADD.FTZ R12, R178, R115 ;  /* 0x00000073b20c7221 */ /* 0x000fe20000010000 */
[----:B------:R-:W-:Y:S01]  /*9fd0*/  F2FP.BF16.F32.PACK_AB R137, R137, R130 ;  /* 0x000000828989723e */ /* 0x000fe200000010ff */
[----:B------:R-:W-:Y:S02]  /*9fe0*/  VIADD R20, R20, 0xffffffff ;  /* 0xffffffff14147836 */ /* 0x000fe40000000000 */
[----:B------:R-:W-:Y:S01]  /*9ff0*/  FADD.FTZ R5, R134, R5 ;  /* 0x0000000586057221 */ /* 0x000fe20000010000 */
[----:B------:R-:W-:-:S03]  /*a000*/  FADD.FTZ R115, R95, R12 ;  /* 0x0000000c5f737221 */ /* 0x000fc60000010000 */
[----:B------:R-:W-:Y:S01]  /*a010*/  FADD.FTZ R5, R91, R5 ;  /* 0x000000055b057221 */ /* 0x000fe20000010000 */
[----:B------:R-:W-:Y:S01]  /*a020*/  FADD.FTZ R12, R144, R115 ;  /* 0x00000073900c7221 */ /* 0x000fe20000010000 */
[----:B------:R-:W-:-:S03]  /*a030*/  F2FP.BF16.F32.PACK_AB R144, R110, R103 ;  /* 0x000000676e90723e */ /* 0x000fc600000010ff */
[----:B------:R-:W-:-:S04]  /*a040*/  FADD.FTZ R115, R97, R12 ;  /* 0x0000000c61737221 */ /* 0x000fc80000010000 */
[----:B------:R-:W-:Y:S01]  /*a050*/  FADD.FTZ R12, R146, R115 ;  /* 0x00000073920c7221 */ /* 0x000fe20000010000 */
[----:B------:R-:W-:-:S03]  /*a060*/  F2FP.BF16.F32.PACK_AB R146, R112, R105 ;  /* 0x000000697092723e */ /* 0x000fc600000010ff */
[----:B------:R-:W-:-:S04]  /*a070*/  FADD.FTZ R115, R99, R12 ;  /* 0x0000000c63737221 */ /* 0x000fc80000010000 */
        /* <DEDUP_REMOVED lines=14> */
[----:B------:R-:W-:Y:S01]  /*a160*/  FADD.FTZ R12, R128, R89 ;  /* 0x00000059800c7221 */ /* 0x000fe20000010000 */
[----:B-1----:R-:W-:Y:S06]  /*a170*/  @P1 BRA `(.L_x_920) ;  /* 0xffffffdc00841947 */ /* 0x002fec000383ffff */
.L_x_911:
[----:B------:R-:W-:-:S13]  /*a180*/  ISETP.GE.AND P1, PT, R20, R19, PT ;  /* 0x000000131400720c */ /* 0x000fda0003f26270 */
[----:B------:R-:W-:Y:S05]  /*a190*/  @!P1 BRA `(.L_x_921) ;  /* 0x0000003000dc9947 */ /* 0x000fea0003800000 */
[----:B------:R-:W-:Y:S01]  /*a1a0*/  IMAD.MOV.U32 R173, RZ, RZ, R15 ;  /* 0x000000ffffad7224 */ /* 0x000fe200078e000f */
[----:B------:R-:W-:Y:S01]  /*a1b0*/  UMOV UR7, UR39 ;  /* 0x0000002700077c82 */ /* 0x000fe20008000000 */
[----:B------:R-:W-:Y:S01]  /*a1c0*/  IMAD.MOV.U32 R175, RZ, RZ, R14 ;  /* 0x000000ffffaf7224 */ /* 0x000fe200078e000e */
[----:B------:R-:W-:Y:S01]  /*a1d0*/  UMOV UR4, UR36 ;  /* 0x0000002400047c82 */ /* 0x000fe20008000000 */
[----:B------:R-:W-:Y:S01]  /*a1e0*/  IMAD.IADD R174, R3, 0x1, R13 ;  /* 0x0000000103ae7824 */ /* 0x000fe200078e020d */
[----:B------:R-:W-:Y:S01]  /*a1f0*/  ULDC UR40, c[0x0][0x9e4] ;  /* 0x0002790000287ab9 */ /* 0x000fe20000000800 */
[----:B------:R-:W-:Y:S01]  /*a200*/  ULDC UR47, c[0x0][0x2e0] ;  /* 0x0000b800002f7ab9 */ /* 0x000fe20000000800 */
[----:B------:R-:W-:Y:S01]  /*a210*/  ULDC UR5, c[0x0][0x9d8] ;  /* 0x0002760000057ab9 */ /* 0x000fe20000000800 */
[----:B------:R-:W-:-:S05]  /*a220*/  ULDC UR45, c[0x0][0x9e0] ;  /* 0x00027800002d7ab9 */ /* 0x000fca0000000800 */
.L_x_938:
[----:B------:R-:W-:-:S04]  /*a230*/  UIADD3 UR36, UR4, 0x1, URZ ;  /* 0x0000000104247890 */ /* 0x000fc8000fffe03f */
[----:B------:R-:W-:-:S04]  /*a240*/  UISETP.NE.AND UP0, UPT, UR36, 0x2, UPT ;  /* 0x000000022400788c */ /* 0x000fc8000bf05270 */
[----:B------:R-:W-:Y:S02]  /*a250*/  USEL UR39, URZ, 0x1, UP0 ;  /* 0x000000013f277887 */ /* 0x000fe40008000000 */
[----:B------:R-:W-:Y:S02]  /*a260*/  USEL UR36, UR36, URZ, UP0 ;  /* 0x0000003f24247287 */ /* 0x000fe40008000000 */
[----:B------:R-:W-:Y:S01]  /*a270*/  ULOP3.LUT UR39, UR7, UR39, URZ, 0x3c, !UPT ;  /* 0x0000002707277292 */ /* 0x000fe2000f8e3c3f */
[----:B------:R-:W-:Y:S11]  /*a280*/  @!P0 BRA `(.L_x_922) ;  /* 0x0000000000048947 */ /* 0x000ff60003800000 */
[----:B------:R-:W-:Y:S01]  /*a290*/  BPT.TRAP 0x1 ;  /* 0x000000040000795c */ /* 0x000fe20000300000 */
.L_x_922:
[----:B------:R-:W-:Y:S01]  /*a2a0*/  ULEA UR6, UR36, UR37, 0x3 ;  /* 0x0000002524067291 */ /* 0x000fe2000f8e183f */
[----:B------:R-:W-:-:S05]  /*a2b0*/  IMAD.U32 R14, RZ, RZ, UR39 ;  /* 0x00000027ff0e7e24 */ /* 0x000fca000f8e00ff */
[----:B------:R-:W-:-:S04]  /*a2c0*/  SHF.L.U32 R14, R14, 0x1f, RZ ;  /* 0x0000001f0e0e7819 */ /* 0x000fc800000006ff */
[----:B------:R1:W2:Y:S01]  /*a2d0*/  SYNCS.PHASECHK.TRANS64.TRYWAIT P1, [UR6+0x2a830], R14 ;  /* 0x02a8300eff0075a7 */ /* 0x0002a20008020146 */
[----:B------:R-:W-:Y:S05]  /*a2e0*/  @!P0 BRA `(.L_x_923) ;  /* 0x0000000000048947 */ /* 0x000fea0003800000 */
[----:B------:R-:W-:Y:S01]  /*a2f0*/  BPT.TRAP 0x1 ;  /* 0x000000040000795c */ /* 0x000fe20000300000 */
.L_x_923:
[----:B--2---:R-:W-:Y:S05]  /*a300*/  @P1 BRA `(.L_x_924) ;  /* 0x0000000000081947 */ /* 0x004fea0003800000 */
[----:B------:R-:W2:Y:S02]  /*a310*/  SYNCS.PHASECHK.TRANS64.TRYWAIT P1, [UR6+0x2a830], R14 ;  /* 0x02a8300eff0075a7 */ /* 0x000ea40008020146 */
[----:B--2---:R-:W-:Y:S05]  /*a320*/  @!P1 BRA `(.L_x_925) ;  /* 0x0000008400ec9947 */ /* 0x004fea0003800000 */
.L_x_924:
        /* <DEDUP_REMOVED lines=135> */
.L_x_926:
[----:B------:R-:W-:Y:S01]  /*aba0*/  ULEA UR10, UR4, UR37, 0x3 ;  /* 0x00000025040a7291 */ /* 0x000fe2000f8e183f */
[----:B------:R-:W-:-:S05]  /*abb0*/  IMAD.U32 R0, RZ, RZ, UR7 ;  /* 0x00000007ff007e24 */ /* 0x000fca000f8e00ff */
[----:B------:R-:W-:-:S04]  /*abc0*/  SHF.L.U32 R0, R0, 0x1f, RZ ;  /* 0x0000001f00007819 */ /* 0x000fc800000006ff */
[----:B------:R3:W4:Y:S01]  /*abd0*/  SYNCS.PHASECHK.TRANS64.TRYWAIT P1, [UR10+0x2a850], R0 ;  /* 0x02a85000ff0075a7 */ /* 0x000722000802014a */
[----:B------:R-:W-:Y:S05]  /*abe0*/  @!P0 BRA `(.L_x_927) ;  /* 0x0000000000048947 */ /* 0x000fea0003800000 */
[----:B------:R-:W-:Y:S01]  /*abf0*/  BPT.TRAP 0x1 ;  /* 0x000000040000795c */ /* 0x000fe20000300000 */
.L_x_927:
[----:B----4-:R-:W-:Y:S05]  /*ac00*/  @P1 BRA `(.L_x_928) ;  /* 0x0000000000081947 */ /* 0x010fea0003800000 */
[----:B------:R-:W4:Y:S02]  /*ac10*/  SYNCS.PHASECHK.TRANS64.TRYWAIT P1, [UR10+0x2a850], R0 ;  /* 0x02a85000ff0075a7 */ /* 0x000f24000802014a */
[----:B----4-:R-:W-:Y:S05]  /*ac20*/  @!P1 BRA `(.L_x_929) ;  /* 0x0000007c00c49947 */ /* 0x010fea0003800000 */
.L_x_928:
[----:B------:R-:W-:Y:S01]  /*ac30*/  UIADD3 UR6, UR37, 0x400, URZ ;  /* 0x0000040025067890 */ /* 0x000fe2000fffe03f */
[----:B------:R-:W-:Y:S01]  /*ac40*/  WARPGROUP.ARRIVE ;  /* 0x00000000000079c5 */ /* 0x000fe20000000000 */
[----:B------:R-:W-:-:S05]  /*ac50*/  UMOV UR7, 0x40000040 ;  /* 0x4000004000077882 */ /* 0x000fca0000000000 */
[----:B------:R-:W4:Y:S01]  /*ac60*/  S2R R177, SR_TID.X ;  /* 0x0000000000b17919 */ /* 0x000f220000002100 */
[----:B------:R-:W-:Y:S01]  /*ac70*/  USHF.R.U32.HI UR6, URZ, 0x4, UR6 ;  /* 0x000000043f067899 */ /* 0x000fe20008011606 */
[----:B--2---:R-:W-:Y:S01]  /*ac80*/  FMUL.FTZ R15, R94, UR5 ;  /* 0x000000055e0f7c20 */ /* 0x004fe20008410000 */
[----:B------:R-:W-:Y:S01]  /*ac90*/  FMUL.FTZ R21, R95, UR5 ;  /* 0x000000055f157c20 */ /* 0x000fe20008410000 */
[----:B-1----:R-:W-:Y:S01]  /*aca0*/  FMUL.FTZ R14, R88, UR5 ;  /* 0x00000005580e7c20 */ /* 0x002fe20008410000 */
[----:B------:R-:W-:Y:S01]  /*acb0*/  ULOP3.LUT UR6, UR6, 0x3fff, URZ, 0xc0, !UPT ;  /* 0x00003fff06067892 */ /* 0x000fe2000f8ec03f */
[----:B---3--:R-:W-:Y:S01]  /*acc0*/  FMUL.FTZ R0, R90, UR5 ;  /* 0x000000055a007c20 */ /* 0x008fe20008410000 */
[----:B------:R-:W-:Y:S01]  /*acd0*/  FMUL.FTZ R2, R91, UR5 ;  /* 0x000000055b027c20 */ /* 0x000fe20008410000 */
[----:B------:R-:W-:Y:S01]  /*ace0*/  FMUL.FTZ R94, R110, UR5 ;  /* 0x000000056e5e7c20 */ /* 0x000fe20008410000 */
        /* <DEDUP_REMOVED lines=23> */
[----:B----4-:R-:W-:Y:S01]  /*ae60*/  LOP3.LUT P1, RZ, R177, 0x7f, RZ, 0xc0, !PT ;  /* 0x0000007fb1ff7812 */ /* 0x010fe2000782c0ff */
        /* <DEDUP_REMOVED lines=8> */
[----:B------:R1:W2:Y:S08]  /*aef0*/  MUFU.TANH R116, R121 ;  /* 0x0000007900747308 */ /* 0x0002b00000002400 */
        /* <DEDUP_REMOVED lines=19> */
[----:B------:R-:W-:Y:S02]  /*b030*/  FMUL.FTZ R104, R131, UR5 ;  /* 0x0000000583687c20 */ /* 0x000fe40008410000 */
[----:B------:R-:W1:Y:S01]  /*b040*/  MUFU.TANH R111, R111 ;  /* 0x0000006f006f7308 */ /* 0x000e620000002400 */
[----:B------:R-:W-:Y:S01]  /*b050*/  HGMMA.64x128x16.F32.BF16 R24, R152, gdesc[UR4].tnspB, R24, gsb0 ;  /* 0x41e0000498187df0 */ /* 0x000fe20008001818 */
[----:B------:R-:W-:Y:S01]  /*b060*/  UIADD3 UR6, UR4, 0x100, URZ ;  /* 0x0000010004067890 */ /* 0x000fe2000fffe03f */
[----:B------:R-:W-:-:S05]  /*b070*/  UMOV UR7, 0x40000040 ;  /* 0x4000004000077882 */ /* 0x000fca0000000000 */
[----:B------:R-:W1:Y:S08]  /*b080*/  MUFU.TANH R158, R158 ;  /* 0x0000009e009e7308 */ /* 0x000e700000002400 */
[----:B------:R-:W1:Y:S08]  /*b090*/  MUFU.TANH R98, R98 ;  /* 0x0000006200627308 */ /* 0x000e700000002400 */
[----:B------:R-:W1:Y:S08]  /*b0a0*/  MUFU.TANH R112, R112 ;  /* 0x0000007000707308 */ /* 0x000e700000002400 */
[----:B------:R-:W1:Y:S08]  /*b0b0*/  MUFU.TANH R113, R113 ;  /* 0x0000007100717308 */ /* 0x000e700000002400 */
[----:B------:R-:W1:Y:S08]  /*b0c0*/  MUFU.TANH R102, R102 ;  /* 0x0000006600667308 */ /* 0x000e700000002400 */
[----:B------:R-:W1:Y:S08]  /*b0d0*/  MUFU.TANH R103, R103 ;  /* 0x0000006700677308 */ /* 0x000e700000002400 */
[----:B------:R1:W1:Y:S08]  /*b0e0*/  MUFU.TANH R118, R120 ;  /* 0x0000007800767308 */ /* 0x0002700000002400 */
[----:B------:R1:W1:Y:S08]  /*b0f0*/  MUFU.TANH R114, R124 ;  /* 0x0000007c00727308 */ /* 0x0002700000002400 */
[----:B------:R-:W1:Y:S08]  /*b100*/  MUFU.TANH R125, R125 ;  /* 0x0000007d007d7308 */ /* 0x000e700000002400 */
[----:B------:R-:W1:Y:S08]  /*b110*/  MUFU.TANH R156, R156 ;  /* 0x0000009c009c7308 */ /* 0x000e700000002400 */
[----:B------:R1:W1:Y:S08]  /*b120*/  MUFU.TANH R121, R128 ;  /* 0x0000008000797308 */ /* 0x0002700000002400 */
        /* <DEDUP_REMOVED lines=8> */
[----:B------:R-:W-:Y:S02]  /*b1b0*/  IMAD R123, R20, -0x60, RZ ;  /* 0xffffffa0147b7824 */ /* 0x000fe400078e02ff */
[----:B------:R-:W-:Y:S02]  /*b1c0*/  FMUL.FTZ R154, R126, UR5 ;  /* 0x000000057e9a7c20 */ /* 0x000fe40008410000 */
[----:B------:R-:W-:Y:S01]  /*b1d0*/  HGMMA.64x128x16.F32.BF16 R24, R148, gdesc[UR4].tnspB, R24, gsb0 ;  /* 0x41e0000494187df0 */ /* 0x000fe20008001818 */
[----:B------:R-:W-:Y:S01]  /*b1e0*/  UIADD3 UR6, UR4, 0x180, URZ ;  /* 0x0000018004067890 */ /* 0x000fe2000fffe03f */
[----:B------:R-:W1:Y:S01]  /*b1f0*/  MUFU.TANH R152, R152 ;  /* 0x0000009800987308 */ /* 0x000e620000002400 */
[----:B------:R-:W-:-:S07]  /*b200*/  UMOV UR7, 0x40000040 ;  /* 0x4000004000077882 */ /* 0x000fce0000000000 */
[----:B------:R-:W1:Y:S01]  /*b210*/  MUFU.TANH R154, R154 ;  /* 0x0000009a009a7308 */ /* 0x000e620000002400 */
[----:B------:R-:W-:Y:S02]  /*b220*/  WARPGROUP.DEPBAR.LE gsb0, 0x0 ;  /* 0x00008000000079c5 */ /* 0x000fe40000010000 */
[----:B------:R-:W-:Y:S01]  /*b230*/  WARPGROUP.ARRIVE ;  /* 0x00000000000079c5 */ /* 0x000fe20000000000 */
[----:B------:R-:W-:Y:S01]  /*b240*/  FMUL.FTZ R150, R105, UR5 ;  /* 0x0000000569967c20 */ /* 0x000fe20008410000 */
[----:B------:R-:W-:Y:S02]  /*b250*/  IMAD.U32 R105, RZ, RZ, UR36 ;  /* 0x00000024ff697e24 */ /* 0x000fe4000f8e00ff */
[----:B------:R-:W-:Y:S02]  /*b260*/  FMUL.FTZ R148, R122, UR5 ;  /* 0x000000057a947c20 */ /* 0x000fe40008410000 */
[----:B------:R-:W-:Y:S01]  /*b270*/  HGMMA.64x128x16.F32.BF16 R24, R144, gdesc[UR4].tnspB, R24, gsb0 ;  /* 0x41e0000490187df0 */ /* 0x000fe20008001818 */
[----:B------:R-:W-:Y:S01]  /*b280*/  UIADD3 UR6, UR4, 0x200, URZ ;  /* 0x0000020004067890 */ /* 0x000fe2000fffe03f */
[----:B------:R-:W-:Y:S01]  /*b290*/  @!P1 LEA R105, R105, UR37, 0x3 ;  /* 0x0000002569699c11 */ /* 0x000fe2000f8e18ff */
[----:B------:R-:W-:Y:S01]  /*b2a0*/  UMOV UR7, 0x40000040 ;  /* 0x4000004000077882 */ /* 0x000fe20000000000 */
[----:B------:R-:W1:Y:S03]  /*b2b0*/  MUFU.TANH R150, R150 ;  /* 0x0000009600967308 */ /* 0x000e660000002400 */
[----:B------:R-:W-:-:S05]  /*b2c0*/  @!P1 VIADD R105, R105, 0x2a840 ;  /* 0x0002a84069699836 */ /* 0x000fca0000000000 */
[----:B------:R-:W1:Y:S01]  /*b2d0*/  MUFU.TANH R148, R148 ;  /* 0x0000009400947308 */ /* 0x000e620000002400 */
[----:B------:R-:W-:Y:S02]  /*b2e0*/  WARPGROUP.DEPBAR.LE gsb0, 0x0 ;  /* 0x00008000000079c5 */ /* 0x000fe40000010000 */
[----:B------:R-:W-:Y:S01]  /*b2f0*/  WARPGROUP.ARRIVE ;  /* 0x00000000000079c5 */ /* 0x000fe20000000000 */
[----:B------:R-:W-:Y:S01]  /*b300*/  FMUL.FTZ R145, R92, UR5 ;  /* 0x000000055c917c20 */ /* 0x000fe20008410000 */
[----:B------:R-:W-:Y:S01]  /*b310*/  FMUL.FTZ R92, R106, UR5 ;  /* 0x000000056a5c7c20 */ /* 0x000fe20008410000 */
[----:B------:R-:W-:Y:S01]  /*b320*/  @!P1 PRMT R106, RZ, 0x654, R105 ;  /* 0x00000654ff6a9816 */ /* 0x000fe20000000069 */
        /* <DEDUP_REMOVED lines=9> */
[----:B------:R-:W-:Y:S01]  /*b3c0*/  IMAD R108, R17, UR47, R123 ;  /* 0x0000002f116c7c24 */ /* 0x000fe2000f8e027b */
        /* <DEDUP_REMOVED lines=8> */
[----:B------:R1:W1:Y:S01]  /*b450*/  MUFU.TANH R105, R134 ;  /* 0x0000008600697308 */ /* 0x0002620000002400 */
[----:B------:R-:W-:-:S02]  /*b460*/  WARPGROUP.DEPBAR.LE gsb0, 0x0 ;  /* 0x00008000000079c5 */ /* 0x000fc40000010000 */
[----:B------:R-:W-:Y:S01]  /*b470*/  WARPGROUP.ARRIVE ;  /* 0x00000000000079c5 */ /* 0x000fe20000000000 */
[----:B------:R-:W-:Y:S02]  /*b480*/  FMUL.FTZ R140, R109, UR5 ;  /* 0x000000056d8c7c20 */ /* 0x000fe40008410000 */
[----:B------:R-:W5:Y:S03]  /*b490*/  LDC R109, c[0x0][0x288] ;  /* 0x0000a200ff6d7b82 */ /* 0x000f660000000800 */
[----:B------:R-:W-:Y:S01]  /*b4a0*/  HGMMA.64x128x16.F32.BF16 R24, R136, gdesc[UR4].tnspB, R24, gsb0 ;  /* 0x41e0000488187df0 */ /* 0x000fe20008001818 */
[----:B------:R-:W1:Y:S01]  /*b4b0*/  MUFU.TANH R140, R140 ;  /* 0x0000008c008c7308 */ /* 0x000e620000002400 */
[----:B-----5:R-:W-:-:S05]  /*b4c0*/  IADD3 R109, R108, 0x1, -R109 ;  /* 0x000000016c6d7810 */ /* 0x020fca0007ffe86d */
[----:B------:R-:W-:-:S04]  /*b4d0*/  IMAD R109, R16, -0x2, R109 ;  /* 0xfffffffe106d7824 */ /* 0x000fc800078e026d */
[C---:B------:R-:W-:Y:S02]  /*b4e0*/  VIADD R127, R109.reuse, UR45 ;  /* 0x0000002d6d7f7c36 */ /* 0x040fe40008000000 */
[----:B------:R-:W-:Y:S02]  /*b4f0*/  VIADD R131, R109, UR41 ;  /* 0x000000296d837c36 */ /* 0x000fe40008000000 */
[C---:B------:R-:W-:Y:S02]  /*b500*/  IMAD.IADD R115, R3.reuse, 0x1, R127 ;  /* 0x0000000103737824 */ /* 0x040fe400078e027f */
[----:B------:R-:W-:Y:S01]  /*b510*/  IMAD.IADD R117, R3, 0x1, R131 ;  /* 0x0000000103757824 */ /* 0x000fe200078e0283 */
[----:B------:R-:W-:Y:S02]  /*b520*/  WARPGROUP.DEPBAR.LE gsb0, 0x0 ;  /* 0x00008000000079c5 */ /* 0x000fe40000010000 */
[----:B------:R5:W-:Y:S01]  /*b530*/  @!P1 SYNCS.ARRIVE.TRANS64.RED.A1T0 RZ, [R106+URZ], RZ ;  /* 0x000000ff6aff99a7 */ /* 0x000be2000810043f */
[----:B------:R-:W-:Y:S01]  /*b540*/  ISETP.GE.AND P1, PT, R172, 0x1, PT ;  /* 0x00000001ac00780c */ /* 0x000fe20003f26270 */
[----:B-----5:R-:W-:Y:S01]  /*b550*/  FMUL.FTZ R106, R135, UR5 ;  /* 0x00000005876a7c20 */ /* 0x020fe20008410000 */
[----:B------:R-:W-:-:S05]  /*b560*/  IMAD R135, R16, -0x2, R123 ;  /* 0xfffffffe10877824 */ /* 0x000fca00078e027b */
[----:B------:R-:W1:Y:S06]  /*b570*/  MUFU.TANH R106, R106 ;  /* 0x0000006a006a7308 */ /* 0x000e6c0000002400 */
[----:B--234-:R-:W-:Y:S05]  /*b580*/  @!P1 BRA `(.L_x_930) ;  /* 0x0000000000589947 */ /* 0x01cfea0003800000 */
[----:B------:R-:W-:Y:S01]  /*b590*/  ISETP.GT.AND P1, PT, R174, -0x1, PT ;  /* 0xffffffffae00780c */ /* 0x000fe20003f24270 */
[----:B------:R-:W-:-:S12]  /*b5a0*/  BSSY B0, `(.L_x_931) ;  /* 0x0000011000007945 */ /* 0x000fd80003800000 */
[----:B------:R-:W-:Y:S05]  /*b5b0*/  @P1 BRA `(.L_x_932) ;  /* 0x0000000000201947 */ /* 0x000fea0003800000 */
[----:B-1----:R-:W-:Y:S01]  /*b5c0*/  IMAD.U32 R120, RZ, RZ, UR40 ;  /* 0x00000028ff787e24 */ /* 0x002fe2000f8e00ff */
[----:B------:R-:W-:-:S04]  /*b5d0*/  LOP3.LUT R119, RZ, R174, RZ, 0x33, !PT ;  /* 0x000000aeff777212 */ /* 0x000fc800078e33ff */
[----:B------:R-:W-:-:S13]  /*b5e0*/  ISETP.NE.AND P1, PT, R120, 0x1, PT ;  /* 0x000000017800780c */ /* 0x000fda0003f25270 */
[----:B------:R-:W1:Y:S02]  /*b5f0*/  @P1 LDC.64 R108, c[0x0][0x9e8] ;  /* 0x00027a00ff6c1b82 */ /* 0x000e640000000a00 */
[----:B-1----:R-:W-:-:S05]  /*b600*/  @P1 IMAD.HI.U32 R108, R119, R108, RZ ;  /* 0x0000006c776c1227 */ /* 0x002fca00078e00ff */
[----:B------:R-:W-:-:S04]  /*b610*/  @P1 SHF.R.U32.HI R119, RZ, R109, R108 ;  /* 0x0000006dff771219 */ /* 0x000fc8000001166c */
[----:B------:R-:W-:Y:S01]  /*b620*/  LOP3.LUT R108, RZ, R119, RZ, 0x33, !PT ;  /* 0x00000077ff6c7212 */ /* 0x000fe200078e33ff */
[----:B------:R-:W-:Y:S06]  /*b630*/  BRA `(.L_x_933) ;  /* 0x00000000001c7947 */ /* 0x000fec0003800000 */
.L_x_932:
[----:B-1----:R-:W-:-:S05]  /*b640*/  IMAD.U32 R120, RZ, RZ, UR40 ;  /* 0x00000028ff787e24 */ /* 0x002fca000f8e00ff */
[----:B------:R-:W-:-:S13]  /*b650*/  ISETP.NE.AND P1, PT, R120, 0x1, PT ;  /* 0x000000017800780c */ /* 0x000fda0003f25270 */
[----:B------:R-:W1:Y:S01]  /*b660*/  @P1 LDC.64 R108, c[0x0][0x9e8] ;  /* 0x00027a00ff6c1b82 */ /* 0x000e620000000a00 */
[----:B------:R-:W-:-:S04]  /*b670*/  @P1 IMAD.IADD R119, R3, 0x1, R13 ;  /* 0x0000000103771824 */ /* 0x000fc800078e020d */
[----:B-1----:R-:W-:-:S04]  /*b680*/  @P1 IMAD.HI.U32 R122, R119, R108, RZ ;  /* 0x0000006c777a1227 */ /* 0x002fc800078e00ff */
[----:B------:R-:W-:Y:S01]  /*b690*/  IMAD.MOV.U32 R108, RZ, RZ, R174 ;  /* 0x000000ffff6c7224 */ /* 0x000fe200078e00ae */
[----:B------:R-:W-:-:S07]  /*b6a0*/  @P1 SHF.R.U32.HI R108, RZ, R109, R122 ;  /* 0x0000006dff6c1219 */ /* 0x000fce000001167a */
.L_x_933:
[----:B------:R-:W-:Y:S05]  /*b6b0*/  BSYNC B0 ;  /* 0x0000000000007941 */ /* 0x000fea0003800000 */
.L_x_931:
[----:B------:R-:W-:-:S05]  /*b6c0*/  IMAD R108, R108, R120, R135 ;  /* 0x000000786c6c7224 */ /* 0x000fca00078e0287 */
[----:B------:R-:W-:Y:S02]  /*b6d0*/  VIADDMNMX R115, R108, R120, R115, PT ;  /* 0x000000786c737246 */ /* 0x000fe40003800173 */
[----:B------:R-:W-:-:S07]  /*b6e0*/  VIMNMX R117, R117, R108, !PT ;  /* 0x0000006c75757248 */ /* 0x000fce0007fe0100 */
.L_x_930:
        /* <DEDUP_REMOVED lines=117> */
[----:B------:R-:W-:-:S13]  /*be40*/  ISETP.GE.AND P6, PT, R172, 0x1, PT ;  /* 0x00000001ac00780c */ /* 0x000fda0003fc6270 */
        /* <DEDUP_REMOVED lines=13> */
.L_x_936:
[----:B------:R-:W-:-:S05]  /*bf20*/  IMAD.U32 R109, RZ, RZ, UR40 ;  /* 0x00000028ff6d7e24 */ /* 0x000fca000f8e00ff */
[----:B------:R-:W-:-:S13]  /*bf30*/  ISETP.NE.AND P6, PT, R109, 0x1, PT ;  /* 0x000000016d00780c */ /* 0x000fda0003fc5270 */
[----:B------:R-:W1:Y:S02]  /*bf40*/  @P6 LDC.64 R132, c[0x0][0x9e8] ;  /* 0x00027a00ff846b82 */ /* 0x000e640000000a00 */
[----:B-1----:R-:W-:-:S05]  /*bf50*/  @P6 IMAD.HI.U32 R132, R14, R132, RZ ;  /* 0x000000840e846227 */ /* 0x002fca00078e00ff */
[----:B------:R-:W-:-:S07]  /*bf60*/  @P6 SHF.R.U32.HI R14, RZ, R133, R132 ;  /* 0x00000085ff0e6219 */ /* 0x000fce0000011684 */
.L_x_937:
[----:B------:R-:W-:Y:S05]  /*bf70*/  BSYNC B0 ;  /* 0x0000000000007941 */ /* 0x000fea0003800000 */
.L_x_935:
[----:B------:R-:W-:-:S05]  /*bf80*/  IMAD R14, R14, R109, R135 ;  /* 0x0000006d0e0e7224 */ /* 0x000fca00078e0287 */
[----:B------:R-:W-:Y:S02]  /*bf90*/  VIADDMNMX R97, R14, R109, R97, PT ;  /* 0x0000006d0e617246 */ /* 0x000fe40003800161 */
[----:B------:R-:W-:-:S07]  /*bfa0*/  VIMNMX R101, R101, R14, !PT ;  /* 0x0000000e65657248 */ /* 0x000fce0007fe0100 */
.L_x_934:
        /* <DEDUP_REMOVED lines=14> */
[----:B------:R-:W-:Y:S01]  /*c090*/  ISETP.NE.AND P1, PT, R134, RZ, PT ;  /* 0x000000ff8600720c */ /* 0x000fe20003f25270 */
[----:B------:R-:W1:Y:S01]  /*c0a0*/  LDC R21, c[0x0][0x988] ;  /* 0x00026200ff157b82 */ /* 0x000e620000000800 */
        /* <DEDUP_REMOVED lines=21> */
[----:B------:R-:W-:Y:S02]  /*c200*/  FMNMX.FTZ R15, R150, R15, !PT ;  /* 0x0000000f960f7209 */ /* 0x000fe40007810000 */
        /* <DEDUP_REMOVED lines=30> */
[----:B------:R-:W-:-:S02]  /*c3f0*/  ISETP.NE.AND P2, PT, R155, RZ, PT ;  /* 0x000000ff9b00720c */ /* 0x000fc40003f45270 */
[----:B------:R-:W-:Y:S02]  /*c400*/  ISETP.GT.AND P1, PT, R101, 0x30, !P1 ;  /* 0x000000306500780c */ /* 0x000fe40004f24270 */
[----:B------:R-:W-:Y:S02]  /*c410*/  FMNMX.FTZ R15, R96, R15, !PT ;  /* 0x0000000f600f7209 */ /* 0x000fe40007810000 */
[----:B------:R-:W-:Y:S02]  /*c420*/  ISETP.LT.OR P1, PT, R97, 0x31, P1 ;  /* 0x000000316100780c */ /* 0x000fe40000f21670 */
[----:B------:R-:W-:Y:S02]  /*c430*/  FMNMX.FTZ R15, R108, R15, !PT ;  /* 0x0000000f6c0f7209 */ /* 0x000fe40007810000 */
[----:B------:R-:W-:Y:S02]  /*c440*/  FSEL R98, R98, -INF , !P1 ;  /* 0xff80000062627808 */ /* 0x000fe40004800000 */
        /* <DEDUP_REMOVED lines=61> */
[----:B------:R-:W-:Y:S01]  /*c820*/  FSEL R130, R106, -INF , !P2 ;  /* 0xff8000006a827808 */ /* 0x000fe20005000000 */
        /* <DEDUP_REMOVED lines=23> */
[----:B------:R-:W-:Y:S01]  /*c9a0*/  FSEL R110, R14, RZ, P1 ;  /* 0x000000ff0e6e7208 */ /* 0x000fe20000800000 */
[--C-:B------:R-:W-:Y:S01]  /*c9b0*/  FFMA.FTZ R96, R96, R21, -R111.reuse ;  /* 0x0000001560607223 */ /* 0x100fe2000001086f */
[----:B------:R-:W-:Y:S01]  /*c9c0*/  FMNMX.FTZ R15, R134, R15, !PT ;  /* 0x0000000f860f7209 */ /* 0x000fe20007810000 */
[----:B------:R-:W-:Y:S01]  /*c9d0*/  FFMA.FTZ R111, R108, R21, -R111 ;  /* 0x000000156c6f7223 */ /* 0x000fe2000001086f */
[----:B------:R-:W-:Y:S01]  /*c9e0*/  MUFU.EX2 R89, R194 ;  /* 0x000000c200597308 */ /* 0x000fe20000000800 */
[----:B------:R-:W-:Y:S01]  /*c9f0*/  FADD.FTZ R110, -R110, R175 ;  /* 0x000000af6e6e7221 */ /* 0x000fe20000010100 */
[----:B------:R-:W-:Y:S01]  /*ca00*/  FMNMX.FTZ R15, R98, R15, !PT ;  /* 0x0000000f620f7209 */ /* 0x000fe20007810000 */
[----:B------:R-:W-:Y:S01]  /*ca10*/  IMAD.MOV.U32 R175, RZ, RZ, R14 ;  /* 0x000000ffffaf7224 */ /* 0x000fe200078e000e */
[----:B------:R-:W-:-:S02]  /*ca20*/  LOP3.LUT P6, RZ, R177, 0x7f, RZ, 0xc0, !PT ;  /* 0x0000007fb1ff7812 */ /* 0x000fc400078cc0ff */
        /* <DEDUP_REMOVED lines=16> */
[----:B------:R-:W-:Y:S03]  /*cb30*/  MUFU.EX2 R95, R95 ;  /* 0x0000005f005f7308 */ /* 0x000fe60000000800 */
[----:B-1----:R-:W1:Y:S05]  /*cb40*/  SHFL.BFLY PT, R0, R15, 0x2, 0x1f ;  /* 0x0c401f000f007f89 */ /* 0x002e6a00000e0000 */
[----:B------:R-:W-:Y:S08]  /*cb50*/  MUFU.EX2 R178, R178 ;  /* 0x000000b200b27308 */ /* 0x000ff00000000800 */
[----:B------:R-:W-:Y:S08]  /*cb60*/  MUFU.EX2 R99, R99 ;  /* 0x0000006300637308 */ /* 0x000ff00000000800 */
[----:B------:R-:W-:Y:S01]  /*cb70*/  MUFU.EX2 R97, R97 ;  /* 0x0000006100617308 */ /* 0x000fe20000000800 */
[----:B-1----:R-:W-:-:S05]  /*cb80*/  FMNMX.FTZ R0, R15, R0, !PT ;  /* 0x000000000f007209 */ /* 0x002fca0007810000 */
[----:B------:R-:W1:Y:S02]  /*cb90*/  SHFL.BFLY PT, R15, R0, 0x1, 0x1f ;  /* 0x0c201f00000f7f89 */ /* 0x000e6400000e0000 */
[----:B------:R-:W-:Y:S08]  /*cba0*/  MUFU.EX2 R106, R106 ;  /* 0x0000006a006a7308 */ /* 0x000ff00000000800 */
[----:B------:R-:W-:Y:S08]  /*cbb0*/  MUFU.EX2 R101, R101 ;  /* 0x0000006500657308 */ /* 0x000ff00000000800 */
[----:B------:R-:W-:Y:S01]  /*cbc0*/  MUFU.EX2 R120, R120 ;  /* 0x0000007800787308 */ /* 0x000fe20000000800 */
[----:B-1----:R-:W-:Y:S01]  /*cbd0*/  FMNMX.FTZ R15, R0, R15, !PT ;  /* 0x0000000f000f7209 */ /* 0x002fe20007810000 */
[----:B------:R-:W-:-:S06]  /*cbe0*/  FMUL.FTZ R0, R110, R21 ;  /* 0x000000156e007220 */ /* 0x000fcc0000410000 */
[----:B------:R-:W-:Y:S01]  /*cbf0*/  MUFU.EX2 R103, R103 ;  /* 0x0000006700677308 */ /* 0x000fe20000000800 */
[C---:B------:R-:W-:Y:S01]  /*cc00*/  FSETP.NEU.FTZ.AND P1, PT, R15.reuse, -INF , PT ;  /* 0xff8000000f00780b */ /* 0x040fe20003f3d000 */
[----:B------:R-:W-:-:S05]  /*cc10*/  FMUL.FTZ R108, R15, R21 ;  /* 0x000000150f6c7220 */ /* 0x000fca0000410000 */
[----:B------:R-:W-:Y:S01]  /*cc20*/  FSEL R113, R108, RZ, P1 ;  /* 0x000000ff6c717208 */ /* 0x000fe20000800000 */
[----:B------:R-:W1:Y:S04]  /*cc30*/  MUFU.EX2 R0, R0 ;  /* 0x0000000000007308 */ /* 0x000e680000000800 */
[-CC-:B------:R-:W-:Y:S01]  /*cc40*/  FFMA.FTZ R159, R2, R21.reuse, -R113.reuse ;  /* 0x00000015029f7223 */ /* 0x180fe20000010871 */
[----:B------:R-:W-:Y:S01]  /*cc50*/  FSEL R2, R15, RZ, P1 ;  /* 0x000000ff0f027208 */ /* 0x000fe20000800000 */
[-CC-:B------:R-:W-:Y:S01]  /*cc60*/  FFMA.FTZ R157, R190, R21.reuse, -R113.reuse ;  /* 0x00000015be9d7223 */ /* 0x180fe20000010871 */
[-CC-:B------:R-:W-:Y:S01]  /*cc70*/  FFMA.FTZ R108, R144, R21.reuse, -R113.reuse ;  /* 0x00000015906c7223 */ /* 0x180fe20000010871 */
[-CC-:B------:R-:W-:Y:S01]  /*cc80*/  FFMA.FTZ R110, R142, R21.reuse, -R113.reuse ;  /* 0x000000158e6e7223 */ /* 0x180fe20000010871 */
[-C--:B------:R-:W-:Y:S01]  /*cc90*/  FFMA.FTZ R153, R132, R21.reuse, -R113 ;  /* 0x0000001584997223 */ /* 0x080fe20000010871 */
[----:B------:R-:W-:Y:S01]  /*cca0*/  FADD.FTZ R2, -R2, R173 ;  /* 0x000000ad02027221 */ /* 0x000fe20000010100 */
[----:B------:R-:W-:Y:S01]  /*ccb0*/  MUFU.EX2 R159, R159 ;  /* 0x0000009f009f7308 */ /* 0x000fe20000000800 */
[-CC-:B------:R-:W-:Y:S01]  /*ccc0*/  FFMA.FTZ R114, R140, R21.reuse, -R113.reuse ;  /* 0x000000158c727223 */ /* 0x180fe20000010871 */
[-CC-:B------:R-:W-:Y:S01]  /*ccd0*/  FFMA.FTZ R155, R90, R21.reuse, -R113.reuse ;  /* 0x000000155a9b7223 */ /* 0x180fe20000010871 */
[-C--:B------:R-:W-:Y:S01]  /*cce0*/  FMUL.FTZ R2, R2, R21.reuse ;  /* 0x0000001502027220 */ /* 0x080fe20000410000 */
[-CC-:B------:R-:W-:Y:S01]  /*ccf0*/  FFMA.FTZ R90, R138, R21.reuse, -R113.reuse ;  /* 0x000000158a5a7223 */ /* 0x180fe20000010871 */
[-C--:B------:R-:W-:Y:S01]  /*cd00*/  FFMA.FTZ R145, R98, R21.reuse, -R113 ;  /* 0x0000001562917223 */ /* 0x080fe20000010871 */
[----:B-1----:R-:W-:Y:S01]  /*cd10*/  FFMA.FTZ R115, R0, R12, R89 ;  /* 0x0000000c00737223 */ /* 0x002fe20000010059 */
[-CC-:B------:R-:W-:Y:S01]  /*cd20*/  FFMA.FTZ R149, R92, R21.reuse, -R113.reuse ;  /* 0x000000155c957223 */ /* 0x180fe20000010871 */
[----:B------:R-:W-:Y:S01]  /*cd30*/  MUFU.EX2 R157, R157 ;  /* 0x0000009d009d7308 */ /* 0x000fe20000000800 */
[-C--:B------:R-:W-:Y:S01]  /*cd40*/  FFMA.FTZ R92, R136, R21.reuse, -R113 ;  /* 0x00000015885c7223 */ /* 0x080fe20000010871 */
[----:B------:R-:W-:Y:S01]  /*cd50*/  FADD.FTZ R12, R188, R115 ;  /* 0x00000073bc0c7221 */ /* 0x000fe20000010000 */
[-CC-:B------:R-:W-:Y:S01]  /*cd60*/  FFMA.FTZ R151, R94, R21.reuse, -R113.reuse ;  /* 0x000000155e977223 */ /* 0x180fe20000010871 */
[-CC-:B------:R-:W-:Y:S01]  /*cd70*/  FFMA.FTZ R88, R88, R21.reuse, -R113.reuse ;  /* 0x0000001558587223 */ /* 0x180fe20000010871 */
[-CC-:B------:R-:W-:Y:S01]  /*cd80*/  FFMA.FTZ R94, R134, R21.reuse, -R113.reuse ;  /* 0x00000015865e7223 */ /* 0x180fe20000010871 */
[----:B------:R-:W-:Y:S01]  /*cd90*/  FADD.FTZ R115, R91, R12 ;  /* 0x0000000c5b737221 */ /* 0x000fe20000010000 */
[-CC-:B------:R-:W-:Y:S01]  /*cda0*/  FFMA.FTZ R102, R102, R21.reuse, -R113.reuse ;  /* 0x0000001566667223 */ /* 0x180fe20000010871 */
[----:B------:R-:W1:Y:S01]  /*cdb0*/  MUFU.EX2 R2, R2 ;  /* 0x0000000200027308 */ /* 0x000e620000000800 */
[-C--:B------:R-:W-:Y:S01]  /*cdc0*/  FFMA.FTZ R146, R146, R21.reuse, -R113 ;  /* 0x0000001592927223 */ /* 0x080fe20000010871 */
[----:B------:R-:W-:Y:S01]  /*cdd0*/  FADD.FTZ R12, R186, R115 ;  /* 0x00000073ba0c7221 */ /* 0x000fe20000010000 */
[-CC-:B------:R-:W-:Y:S01]  /*cde0*/  FFMA.FTZ R148, R148, R21.reuse, -R113.reuse ;  /* 0x0000001594947223 */ /* 0x180fe20000010871 */
[-CC-:B------:R-:W-:Y:S01]  /*cdf0*/  FFMA.FTZ R152, R152, R21.reuse, -R113.reuse ;  /* 0x0000001598987223 */ /* 0x180fe20000010871 */
[-CC-:B------:R-:W-:Y:S01]  /*ce00*/  FFMA.FTZ R154, R154, R21.reuse, -R113.reuse ;  /* 0x000000159a9a7223 */ /* 0x180fe20000010871 */
[----:B------:R-:W-:Y:S01]  /*ce10*/  FADD.FTZ R115, R93, R12 ;  /* 0x0000000c5d737221 */ /* 0x000fe20000010000 */
[----:B------:R-:W-:Y:S01]  /*ce20*/  FFMA.FTZ R176, R176, R21, -R113 ;  /* 0x00000015b0b07223 */ /* 0x000fe20000010871 */
[----:B------:R-:W2:Y:S01]  /*ce30*/  MUFU.EX2 R108, R108 ;  /* 0x0000006c006c7308 */ /* 0x000ea20000000800 */
[----:B------:R-:W-:Y:S01]  /*ce40*/  ISETP.GT.AND P1, PT, R20, R19, PT ;  /* 0x000000131400720c */ /* 0x000fe20003f24270 */
[----:B------:R-:W-:Y:S01]  /*ce50*/  FADD.FTZ R98, R182, R115 ;  /* 0x00000073b6627221 */ /* 0x000fe20000010000 */
[----:B------:R-:W-:Y:S01]  /*ce60*/  F2FP.BF16.F32.PACK_AB R144, R120, R101 ;  /* 0x000000657890723e */ /* 0x000fe200000010ff */
[----:B------:R-:W-:-:S02]  /*ce70*/  VIADD R20, R20, 0xffffffff ;  /* 0xffffffff14147836 */ /* 0x000fc40000000000 */
[----:B------:R-:W-:Y:S01]  /*ce80*/  FADD.FTZ R115, R95, R98 ;  /* 0x000000625f737221 */ /* 0x000fe20000010000 */
[----:B------:R-:W-:Y:S01]  /*ce90*/  IMAD.MOV.U32 R173, RZ, RZ, R15 ;  /* 0x000000ffffad7224 */ /* 0x000fe200078e000f */
[----:B------:R-:W3:Y:S01]  /*cea0*/  MUFU.EX2 R110, R110 ;  /* 0x0000006e006e7308 */ /* 0x000ee20000000800 */
[----:B-1----:R-:W-:Y:S01]  /*ceb0*/  FFMA.FTZ R5, R2, R5, R157 ;  /* 0x0000000502057223 */ /* 0x002fe2000001009d */
[----:B------:R-:W-:-:S04]  /*cec0*/  FADD.FTZ R98, R178, R115 ;  /* 0x00000073b2627221 */ /* 0x000fc80000010000 */
[----:B------:R-:W-:Y:S01]  /*ced0*/  FADD.FTZ R115, R99, R98 ;  /* 0x0000006263737221 */ /* 0x000fe20000010000 */
[----:B------:R-:W-:Y:S01]  /*cee0*/  IMAD.U32 R98, RZ, RZ, UR10 ;  /* 0x0000000aff627e24 */ /* 0x000fe2000f8e00ff */
[----:B------:R-:W1:Y:S01]  /*cef0*/  MUFU.EX2 R153, R153 ;  /* 0x0000009900997308 */ /* 0x000e620000000800 */
[C---:B--2---:R-:W-:Y:S01]  /*cf00*/  FADD.FTZ R12, R108.reuse, R5 ;  /* 0x000000056c0c7221 */ /* 0x044fe20000010000 */
[----:B------:R-:W-:Y:S01]  /*cf10*/  F2FP.BF16.F32.PACK_AB R157, R108, R157 ;  /* 0x0000009d6c9d723e */ /* 0x000fe200000010ff */
[----:B------:R-:W-:Y:S02]  /*cf20*/  @!P6 VIADD R98, R98, 0x2a860 ;  /* 0x0002a8606262e836 */ /* 0x000fe40000000000 */
[----:B------:R-:W-:-:S03]  /*cf30*/  FADD.FTZ R5, R159, R12 ;  /* 0x0000000c9f057221 */ /* 0x000fc60000010000 */
[----:B------:R-:W2:Y:S01]  /*cf40*/  MUFU.EX2 R114, R114 ;  /* 0x0000007200727308 */ /* 0x000ea20000000800 */
[C---:B---3--:R-:W-:Y:S01]  /*cf50*/  FADD.FTZ R12, R110.reuse, R5 ;  /* 0x000000056e0c7221 */ /* 0x048fe20000010000 */
[----:B------:R-:W-:Y:S02]  /*cf60*/  @!P6 PRMT R98, RZ, 0x654, R98 ;  /* 0x00000654ff62e816 */ /* 0x000fe40000000062 */
[----:B------:R-:W-:Y:S02]  /*cf70*/  F2FP.BF16.F32.PACK_AB R159, R110, R159 ;  /* 0x0000009f6e9f723e */ /* 0x000fe400000010ff */
[----:B------:R3:W-:Y:S02]  /*cf80*/  @!P6 SYNCS.ARRIVE.TRANS64.RED.A1T0 RZ, [R98+URZ], RZ ;  /* 0x000000ff62ffe9a7 */ /* 0x0007e4000810043f */
[----:B------:R-:W4:Y:S01]  /*cf90*/  MUFU.EX2 R155, R155 ;  /* 0x0000009b009b7308 */ /* 0x000f220000000800 */
[----:B-1----:R-:W-:-:S07]  /*cfa0*/  FADD.FTZ R5, R153, R12 ;  /* 0x0000000c99057221 */ /* 0x002fce0000010000 */
[----:B------:R-:W1:Y:S01]  /*cfb0*/  MUFU.EX2 R90, R90 ;  /* 0x0000005a005a7308 */ /* 0x000e620000000800 */
[C---:B--2---:R-:W-:Y:S01]  /*cfc0*/  FADD.FTZ R12, R114.reuse, R5 ;  /* 0x00000005720c7221 */ /* 0x044fe20000010000 */
[----:B------:R-:W-:-:S06]  /*cfd0*/  F2FP.BF16.F32.PACK_AB R153, R114, R153 ;  /* 0x000000997299723e */ /* 0x000fcc00000010ff */
[----:B------:R-:W2:Y:S01]  /*cfe0*/  MUFU.EX2 R149, R149 ;  /* 0x0000009500957308 */ /* 0x000ea20000000800 */
[----:B----4-:R-:W-:-:S07]  /*cff0*/  FADD.FTZ R5, R155, R12 ;  /* 0x0000000c9b057221 */ /* 0x010fce0000010000 */
[----:B------:R-:W4:Y:S01]  /*d000*/  MUFU.EX2 R92, R92 ;  /* 0x0000005c005c7308 */ /* 0x000f220000000800 */
[----:B-1----:R-:W-:Y:S01]  /*d010*/  FADD.FTZ R12, R90, R5 ;  /* 0x000000055a0c7221 */ /* 0x002fe20000010000 */
[----:B------:R-:W-:Y:S01]  /*d020*/  FFMA.FTZ R5, R156, R21, -R113 ;  /* 0x000000159c057223 */ /* 0x000fe20000010871 */
[----:B------:R-:W-:Y:S02]  /*d030*/  F2FP.BF16.F32.PACK_AB R156, R188, R89 ;  /* 0x00000059bc9c723e */ /* 0x000fe400000010ff */
[----:B------:R-:W-:-:S03]  /*d040*/  F2FP.BF16.F32.PACK_AB R155, R90, R155 ;  /* 0x0000009b5a9b723e */ /* 0x000fc600000010ff */
[----:B------:R1:W-:Y:S08]  /*d050*/  MUFU.EX2 R118, R88 ;  /* 0x0000005800767308 */ /* 0x0003f00000000800 */
[----:B------:R-:W5:Y:S01]  /*d060*/  MUFU.EX2 R151, R151 ;  /* 0x0000009700977308 */ /* 0x000f620000000800 */
[----:B-1----:R-:W-:-:S04]  /*d070*/  FADD.FTZ R88, R104, R115 ;  /* 0x0000007368587221 */ /* 0x002fc80000010000 */
[----:B------:R-:W-:-:S03]  /*d080*/  FADD.FTZ R115, R97, R88 ;  /* 0x0000005861737221 */ /* 0x000fc60000010000 */
[----:B------:R-:W1:Y:S01]  /*d090*/  MUFU.EX2 R94, R94 ;  /* 0x0000005e005e7308 */ /* 0x000e620000000800 */
[----:B------:R-:W-:Y:S01]  /*d0a0*/  FADD.FTZ R88, R106, R115 ;  /* 0x000000736a587221 */ /* 0x000fe20000010000 */
[----:B--2---:R-:W-:Y:S01]  /*d0b0*/  FADD.FTZ R115, R149, R12 ;  /* 0x0000000c95737221 */ /* 0x004fe20000010000 */
[C---:B----4-:R-:W-:Y:S02]  /*d0c0*/  F2FP.BF16.F32.PACK_AB R149, R92.reuse, R149 ;  /* 0x000000955c95723e */ /* 0x050fe400000010ff */
[----:B------:R-:W-:Y:S01]  /*d0d0*/  FADD.FTZ R117, R101, R88 ;  /* 0x0000005865757221 */ /* 0x000fe20000010000 */
[----:B---3--:R-:W-:Y:S01]  /*d0e0*/  FADD.FTZ R98, R92, R115 ;  /* 0x000000735c627221 */ /* 0x008fe20000010000 */
[----:B------:R-:W-:Y:S01]  /*d0f0*/  FFMA.FTZ R88, R158, R21, -R113 ;  /* 0x000000159e587223 */ /* 0x000fe20000010871 */
[----:B------:R-:W2:Y:S01]  /*d100*/  MUFU.EX2 R145, R145 ;  /* 0x0000009100917308 */ /* 0x000ea20000000800 */
[----:B------:R-:W-:Y:S01]  /*d110*/  FADD.FTZ R12, R120, R117 ;  /* 0x00000075780c7221 */ /* 0x000fe20000010000 */
[----:B-----5:R-:W-:Y:S01]  /*d120*/  FADD.FTZ R115, R151, R98 ;  /* 0x0000006297737221 */ /* 0x020fe20000010000 */
[----:B------:R-:W-:-:S02]  /*d130*/  F2FP.BF16.F32.PACK_AB R158, R186, R91 ;  /* 0x0000005bba9e723e */ /* 0x000fc400000010ff */
[----:B------:R-:W-:Y:S01]  /*d140*/  FADD.FTZ R117, R103, R12 ;  /* 0x0000000c67757221 */ /* 0x000fe20000010000 */
[-CC-:B------:R-:W-:Y:S01]  /*d150*/  FFMA.FTZ R12, R150, R21.reuse, -R113.reuse ;  /* 0x00000015960c7223 */ /* 0x180fe20000010871 */
[----:B------:R-:W-:Y:S01]  /*d160*/  FFMA.FTZ R113, R130, R21, -R113 ;  /* 0x0000001582717223 */ /* 0x000fe20000010871 */
[----:B------:R-:W3:Y:S01]  /*d170*/  MUFU.EX2 R122, R122 ;  /* 0x0000007a007a7308 */ /* 0x000ee20000000800 */
[----:B-1----:R-:W-:Y:S01]  /*d180*/  FADD.FTZ R98, R94, R115 ;  /* 0x000000735e627221 */ /* 0x002fe20000010000 */
[----:B------:R-:W-:Y:S02]  /*d190*/  F2FP.BF16.F32.PACK_AB R150, R106, R97 ;  /* 0x000000616a96723e */ /* 0x000fe400000010ff */
[----:B------:R-:W-:-:S04]  /*d1a0*/  F2FP.BF16.F32.PACK_AB R151, R94, R151 ;  /* 0x000000975e97723e */ /* 0x000fc800000010ff */
[----:B------:R-:W1:Y:S01]  /*d1b0*/  MUFU.EX2 R105, R105 ;  /* 0x0000006900697308 */ /* 0x000e620000000800 */
[----:B--2---:R-:W-:Y:S01]  /*d1c0*/  FADD.FTZ R98, R145, R98 ;  /* 0x0000006291627221 */ /* 0x004fe20000010000 */
[----:B------:R-:W-:-:S03]  /*d1d0*/  F2FP.BF16.F32.PACK_AB R145, R118, R145 ;  /* 0x000000917691723e */ /* 0x000fc600000010ff */
[----:B------:R-:W-:-:S03]  /*d1e0*/  FADD.FTZ R98, R118, R98 ;  /* 0x0000006276627221 */ /* 0x000fc60000010000 */
[----:B------:R3:W2:Y:S08]  /*d1f0*/  MUFU.EX2 R147, R102 ;  /* 0x0000006600937308 */ /* 0x0006b00000000800 */
[----:B------:R-:W4:Y:S01]  /*d200*/  MUFU.EX2 R116, R116 ;  /* 0x0000007400747308 */ /* 0x000f220000000800 */
[----:B---3--:R-:W-:-:S04]  /*d210*/  FADD.FTZ R102, R122, R117 ;  /* 0x000000757a667221 */ /* 0x008fc80000010000 */
[----:B-1----:R-:W-:-:S03]  /*d220*/  FADD.FTZ R115, R105, R102 ;  /* 0x0000006669737221 */ /* 0x002fc60000010000 */
[----:B------:R1:W3:Y:S01]  /*d230*/  MUFU.EX2 R119, R146 ;  /* 0x0000009200777308 */ /* 0x0002e20000000800 */
[----:B--2---:R-:W-:-:S07]  /*d240*/  FADD.FTZ R98, R147, R98 ;  /* 0x0000006293627221 */ /* 0x004fce0000010000 */
[----:B------:R-:W2:Y:S01]  /*d250*/  MUFU.EX2 R107, R107 ;  /* 0x0000006b006b7308 */ /* 0x000ea20000000800 */
[----:B----4-:R-:W-:Y:S01]  /*d260*/  FADD.FTZ R102, R116, R115 ;  /* 0x0000007374667221 */ /* 0x010fe20000010000 */
[----:B-1----:R-:W-:Y:S02]  /*d270*/  F2FP.BF16.F32.PACK_AB R146, R122, R103 ;  /* 0x000000677a92723e */ /* 0x002fe400000010ff */
[----:B------:R-:W-:-:S04]  /*d280*/  F2FP.BF16.F32.PACK_AB R140, R116, R105 ;  /* 0x00000069748c723e */ /* 0x000fc800000010ff */
[----:B------:R1:W4:Y:S01]  /*d290*/  MUFU.EX2 R141, R148 ;  /* 0x00000094008d7308 */ /* 0x0003220000000800 */
[C---:B---3--:R-:W-:Y:S01]  /*d2a0*/  FADD.FTZ R98, R119.reuse, R98 ;  /* 0x0000006277627221 */ /* 0x048fe20000010000 */
[----:B------:R-:W-:-:S06]  /*d2b0*/  F2FP.BF16.F32.PACK_AB R147, R119, R147 ;  /* 0x000000937793723e */ /* 0x000fcc00000010ff */
[----:B------:R-:W3:Y:S01]  /*d2c0*/  MUFU.EX2 R112, R112 ;  /* 0x0000007000707308 */ /* 0x000ee20000000800 */
[----:B--2---:R-:W-:Y:S01]  /*d2d0*/  FADD.FTZ R89, R107, R102 ;  /* 0x000000666b597221 */ /* 0x004fe20000010000 */
[----:B-1----:R-:W-:-:S06]  /*d2e0*/  F2FP.BF16.F32.PACK_AB R148, R104, R99 ;  /* 0x000000636894723e */ /* 0x002fcc00000010ff */
[----:B------:R1:W2:Y:S01]  /*d2f0*/  MUFU.EX2 R121, R152 ;  /* 0x0000009800797308 */ /* 0x0002a20000000800 */
[----:B----4-:R-:W-:-:S07]  /*d300*/  FADD.FTZ R98, R141, R98 ;  /* 0x000000628d627221 */ /* 0x010fce0000010000 */
[----:B------:R4:W5:Y:S01]  /*d310*/  MUFU.EX2 R143, R154 ;  /* 0x0000009a008f7308 */ /* 0x0009620000000800 */
[----:B---3--:R-:W-:Y:S01]  /*d320*/  FADD.FTZ R102, R112, R89 ;  /* 0x0000005970667221 */ /* 0x008fe20000010000 */
[----:B-1----:R-:W-:Y:S02]  /*d330*/  F2FP.BF16.F32.PACK_AB R152, R182, R93 ;  /* 0x0000005db698723e */ /* 0x002fe400000010ff */
[----:B------:R-:W-:-:S04]  /*d340*/  F2FP.BF16.F32.PACK_AB R142, R112, R107 ;  /* 0x0000006b708e723e */ /* 0x000fc800000010ff */
[----:B------:R-:W1:Y:S01]  /*d350*/  MUFU.EX2 R117, R5 ;  /* 0x0000000500757308 */ /* 0x000e620000000800 */
[C---:B--2---:R-:W-:Y:S01]  /*d360*/  FADD.FTZ R98, R121.reuse, R98 ;  /* 0x0000006279627221 */ /* 0x044fe20000010000 */
[----:B----4-:R-:W-:Y:S02]  /*d370*/  F2FP.BF16.F32.PACK_AB R154, R178, R95 ;  /* 0x0000005fb29a723e */ /* 0x010fe400000010ff */
[----:B------:R-:W-:-:S04]  /*d380*/  F2FP.BF16.F32.PACK_AB R141, R121, R141 ;  /* 0x0000008d798d723e */ /* 0x000fc800000010ff */
[----:B------:R-:W2:Y:S01]  /*d390*/  MUFU.EX2 R109, R109 ;  /* 0x0000006d006d7308 */ /* 0x000ea20000000800 */
[----:B-----5:R-:W-:-:S07]  /*d3a0*/  FADD.FTZ R98, R143, R98 ;  /* 0x000000628f627221 */ /* 0x020fce0000010000 */
[----:B------:R-:W3:Y:S01]  /*d3b0*/  MUFU.EX2 R137, R176 ;  /* 0x000000b000897308 */ /* 0x000ee20000000800 */
[C---:B-1----:R-:W-:Y:S01]  /*d3c0*/  FADD.FTZ R98, R117.reuse, R98 ;  /* 0x0000006275627221 */ /* 0x042fe20000010000 */
[----:B------:R-:W-:-:S06]  /*d3d0*/  F2FP.BF16.F32.PACK_AB R143, R117, R143 ;  /* 0x0000008f758f723e */ /* 0x000fcc00000010ff */
[----:B------:R-:W1:Y:S01]  /*d3e0*/  MUFU.EX2 R100, R100 ;  /* 0x0000006400647308 */ /* 0x000e620000000800 */
[----:B--2---:R-:W-:-:S07]  /*d3f0*/  FADD.FTZ R5, R109, R102 ;  /* 0x000000666d057221 */ /* 0x004fce0000010000 */
        /* <DEDUP_REMOVED lines=9> */
[----:B---3--:R-:W-:-:S07]  /*d490*/  FADD.FTZ R102, R96, R5 ;  /* 0x0000000560667221 */ /* 0x008fce0000010000 */
[----:B------:R-:W3:Y:S01]  /*d4a0*/  MUFU.EX2 R113, R113 ;  /* 0x0000007100717308 */ /* 0x000ee20000000800 */
[----:B-1----:R-:W-:Y:S01]  /*d4b0*/  FADD.FTZ R98, R139, R98 ;  /* 0x000000628b627221 */ /* 0x002fe20000010000 */
[C---:B--2---:R-:W-:Y:S01]  /*d4c0*/  FADD.FTZ R12, R111.reuse, R102 ;  /* 0x000000666f0c7221 */ /* 0x044fe20000010000 */
[----:B------:R-:W-:Y:S02]  /*d4d0*/  F2FP.BF16.F32.PACK_AB R138, R111, R96 ;  /* 0x000000606f8a723e */ /* 0x000fe400000010ff */
[C---:B---3--:R-:W-:Y:S01]  /*d4e0*/  FADD.FTZ R5, R113.reuse, R98 ;  /* 0x0000006271057221 */ /* 0x048fe20000010000 */
[----:B------:R-:W-:Y:S01]  /*d4f0*/  F2FP.BF16.F32.PACK_AB R139, R113, R139 ;  /* 0x0000008b718b723e */ /* 0x000fe200000010ff */
[----:B------:R-:W-:Y:S06]  /*d500*/  @P1 BRA `(.L_x_938) ;  /* 0xffffffcc00481947 */ /* 0x000fec000383ffff */
.L_x_921:
        /* <DEDUP_REMOVED lines=67> */
.L_x_939:
[----:B------:R-:W-:Y:S01]  /*d940*/  ULEA UR5, UR36, UR37, 0x3 ;  /* 0x0000002524057291 */ /* 0x000fe2000f8e183f */
[----:B------:R-:W-:-:S05]  /*d950*/  IMAD.U32 R0, RZ, RZ, UR39 ;  /* 0x00000027ff007e24 */ /* 0x000fca000f8e00ff */
[----:B------:R-:W-:-:S04]  /*d960*/  SHF.L.U32 R0, R0, 0x1f, RZ ;  /* 0x0000001f00007819 */ /* 0x000fc800000006ff */
[----:B------:R1:W2:Y:S01]  /*d970*/  SYNCS.PHASECHK.TRANS64.TRYWAIT P1, [UR5+0x2a850], R0 ;  /* 0x02a85000ff0075a7 */ /* 0x0002a20008020145 */
[----:B------:R-:W-:Y:S05]  /*d980*/  @!P0 BRA `(.L_x_940) ;  /* 0x0000000000048947 */ /* 0x000fea0003800000 */
[----:B------:R-:W-:Y:S01]  /*d990*/  BPT.TRAP 0x1 ;  /* 0x000000040000795c */ /* 0x000fe20000300000 */
.L_x_940:
[----:B--2---:R-:W-:Y:S05]  /*d9a0*/  @P1 BRA `(.L_x_941) ;  /* 0x0000000000081947 */ /* 0x004fea0003800000 */
[----:B------:R-:W2:Y:S02]  /*d9b0*/  SYNCS.PHASECHK.TRANS64.TRYWAIT P0, [UR5+0x2a850], R0 ;  /* 0x02a85000ff0075a7 */ /* 0x000ea40008000145 */
[----:B--2---:R-:W-:Y:S05]  /*d9c0*/  @!P0 BRA `(.L_x_942) ;  /* 0x0000005000748947 */ /* 0x004fea0003800000 */
.L_x_941:
[----:B------:R-:W-:Y:S01]  /*d9d0*/  UIADD3 UR37, UR37, 0x400, URZ ;  /* 0x0000040025257890 */ /* 0x000fe2000fffe03f */
[----:B------:R-:W-:Y:S01]  /*d9e0*/  WARPGROUP.ARRIVE ;  /* 0x00000000000079c5 */ /* 0x000fe20000000000 */
[----:B------:R-:W-:Y:S01]  /*d9f0*/  UMOV UR7, 0x40000040 ;  /* 0x4000004000077882 */ /* 0x000fe20000000000 */
[----:B-12---:R-:W1:Y:S01]  /*da00*/  SHFL.BFLY PT, R0, R5, 0x2, 0x1f ;  /* 0x0c401f0005007f89 */ /* 0x006e6200000e0000 */
[----:B------:R-:W-:Y:S01]  /*da10*/  USHF.R.U32.HI UR37, URZ, 0x4, UR37 ;  /* 0x000000043f257899 */ /* 0x000fe20008011625 */
[----:B------:R-:W-:Y:S02]  /*da20*/  IMAD.U32 R11, RZ, RZ, UR5 ;  /* 0x00000005ff0b7e24 */ /* 0x000fe4000f8e00ff */
[----:B------:R-:W2:Y:S01]  /*da30*/  SHFL.BFLY PT, R3, R12, 0x2, 0x1f ;  /* 0x0c401f000c037f89 */ /* 0x000ea200000e0000 */
[----:B------:R-:W-:Y:S01]  /*da40*/  ULOP3.LUT UR37, UR37, 0x3fff, URZ, 0xc0, !UPT ;  /* 0x00003fff25257892 */ /* 0x000fe2000f8ec03f */
[----:B------:R-:W-:Y:S01]  /*da50*/  VIADD R164, R164, 0x1 ;  /* 0x00000001a4a47836 */ /* 0x000fe20000000000 */
[----:B------:R-:W3:Y:S02]  /*da60*/  S2R R8, SR_TID.X ;  /* 0x0000000000087919 */ /* 0x000ee40000002100 */
[----:B------:R-:W-:-:S04]  /*da70*/  ULOP3.LUT UR4, UR37, 0x3000000, URZ, 0xfc, !UPT ;  /* 0x0300000025047892 */ /* 0x000fc8000f8efc3f */
[----:B------:R-:W-:Y:S02]  /*da80*/  UIMAD UR4, UR36, 0x600, UR4 ;  /* 0x00000600240478a4 */ /* 0x000fe4000f8e0204 */
[----:B------:R-:W-:-:S04]  /*da90*/  UIADD3 UR36, UR36, 0x1, URZ ;  /* 0x0000000124247890 */ /* 0x000fc8000fffe03f */
[----:B------:R-:W-:Y:S01]  /*daa0*/  UISETP.NE.AND UP0, UPT, UR36, 0x2, UPT ;  /* 0x000000022400788c */ /* 0x000fe2000bf05270 */
[----:B------:R-:W-:Y:S02]  /*dab0*/  UMOV UR6, UR4 ;  /* 0x0000000400067c82 */ /* 0x000fe40008000000 */
[----:B------:R-:W-:Y:S01]  /*dac0*/  HGMMA.64x128x16.F32.BF16 R24, R156, gdesc[UR4].tnspB, R24, gsb0 ;  /* 0x41e000049c187df0 */ /* 0x000fe20008001818 */
[----:B------:R-:W-:Y:S01]  /*dad0*/  UIADD3 UR6, UR4, 0x80, URZ ;  /* 0x0000008004067890 */ /* 0x000fe2000fffe03f */
[----:B-1----:R-:W-:Y:S01]  /*dae0*/  FADD.FTZ R2, R0, R5 ;  /* 0x0000000500027221 */ /* 0x002fe20000010000 */
[----:B------:R-:W-:Y:S01]  /*daf0*/  UMOV UR7, 0x40000040 ;  /* 0x4000004000077882 */ /* 0x000fe20000000000 */
[----:B------:R-:W-:Y:S01]  /*db00*/  CS2R R4, SRZ ;  /* 0x0000000000047805 */ /* 0x000fe2000001ff00 */
[----:B--2---:R-:W-:Y:S01]  /*db10*/  FADD.FTZ R3, R3, R12 ;  /* 0x0000000c03037221 */ /* 0x004fe20000010000 */
[----:B------:R-:W-:Y:S01]  /*db20*/  USEL UR36, UR36, URZ, UP0 ;  /* 0x0000003f24247287 */ /* 0x000fe20008000000 */
[----:B------:R-:W1:Y:S04]  /*db30*/  SHFL.BFLY PT, R7, R2, 0x1, 0x1f ;  /* 0x0c201f0002077f89 */ /* 0x000e6800000e0000 */
[----:B------:R-:W2:Y:S01]  /*db40*/  SHFL.BFLY PT, R0, R3, 0x1, 0x1f ;  /* 0x0c201f0003007f89 */ /* 0x000ea200000e0000 */
[----:B---3--:R-:W-:Y:S01]  /*db50*/  LOP3.LUT P2, RZ, R8, 0x7f, RZ, 0xc0, !PT ;  /* 0x0000007f08ff7812 */ /* 0x008fe2000784c0ff */
[----:B-1----:R-:W-:Y:S01]  /*db60*/  FADD.FTZ R10, R2, R7 ;  /* 0x00000007020a7221 */ /* 0x002fe20000010000 */
[----:B------:R-:W-:-:S02]  /*db70*/  IMAD.MOV.U32 R2, RZ, RZ, -0x800000 ;  /* 0xff800000ff027424 */ /* 0x000fc400078e00ff */
[----:B--2---:R-:W-:Y:S02]  /*db80*/  FADD.FTZ R9, R3, R0 ;  /* 0x0000000003097221 */ /* 0x004fe40000010000 */
[----:B------:R-:W-:Y:S01]  /*db90*/  FSETP.NE.FTZ.AND P1, PT, R10, RZ, PT ;  /* 0x000000ff0a00720b */ /* 0x000fe20003f35000 */
[----:B------:R-:W-:Y:S02]  /*dba0*/  IMAD.MOV.U32 R0, RZ, RZ, -0x800000 ;  /* 0xff800000ff007424 */ /* 0x000fe400078e00ff */
[----:B------:R-:W-:-:S10]  /*dbb0*/  FSETP.NE.FTZ.AND P0, PT, R9, RZ, PT ;  /* 0x000000ff0900720b */ /* 0x000fd40003f15000 */
[----:B------:R-:W1:Y:S03]  /*dbc0*/  @P1 MUFU.LG2 R7, R10 ;  /* 0x0000000a00071308 */ /* 0x000e660000000c00 */
[C---:B------:R-:W-:Y:S01]  /*dbd0*/  @P0 FMUL.FTZ R3, R21.reuse, 0.69314718246459960938 ;  /* 0x3f31721815030820 */ /* 0x040fe20000410000 */
[----:B------:R-:W-:-:S04]  /*dbe0*/  @P1 FMUL.FTZ R21, R21, 0.69314718246459960938 ;  /* 0x3f31721815151820 */ /* 0x000fc80000410000 */
[----:B------:R-:W2:Y:S08]  /*dbf0*/  @P0 MUFU.LG2 R6, R9 ;  /* 0x0000000900060308 */ /* 0x000eb00000000c00 */
[----:B------:R-:W3:Y:S01]  /*dc00*/  @P0 MUFU.RCP R4, R9 ;  /* 0x0000000900040308 */ /* 0x000ee20000001000 */
[----:B-1----:R-:W-:Y:S01]  /*dc10*/  @P1 FMUL.FTZ R8, R7, 0.69314718246459960938 ;  /* 0x3f31721807081820 */ /* 0x002fe20000410000 */
[----:B------:R-:W-:-:S03]  /*dc20*/  @!P2 VIADD R7, R11, 0x2a860 ;  /* 0x0002a8600b07a836 */ /* 0x000fc60000000000 */
[----:B------:R-:W-:Y:S02]  /*dc30*/  @P1 FFMA.FTZ R0, R21, R15, R8 ;  /* 0x0000000f15001223 */ /* 0x000fe40000010008 */
[----:B------:R-:W-:Y:S01]  /*dc40*/  @!P2 PRMT R7, RZ, 0x654, R7 ;  /* 0x00000654ff07a816 */ /* 0x000fe20000000007 */
[----:B------:R1:W4:Y:S01]  /*dc50*/  @P1 MUFU.RCP R5, R10 ;  /* 0x0000000a00051308 */ /* 0x0003220000001000 */
[----:B--2---:R-:W-:-:S04]  /*dc60*/  @P0 FMUL.FTZ R6, R6, 0.69314718246459960938 ;  /* 0x3f31721806060820 */ /* 0x004fc80000410000 */
[----:B------:R-:W-:Y:S01]  /*dc70*/  @P0 FFMA.FTZ R2, R3, R14, R6 ;  /* 0x0000000e03020223 */ /* 0x000fe20000010006 */
[----:B------:R-:W-:Y:S01]  /*dc80*/  PLOP3.LUT P0, PT, PT, PT, PT, 0x8, 0x0 ;  /* 0x000000000000781c */ /* 0x000fe20003f0e170 */
        /* <DEDUP_REMOVED lines=21> */
[----:B------:R-:W-:-:S04]  /*dde0*/  USEL UR4, URZ, 0x1, UP0 ;  /* 0x000000013f047887 */ /* 0x000fc80008000000 */
[----:B------:R-:W-:Y:S01]  /*ddf0*/  ULOP3.LUT UR39, UR39, UR4, URZ, 0x3c, !UPT ;  /* 0x0000000427277292 */ /* 0x000fe2000f8e3c3f */
[----:B------:R-:W-:Y:S02]  /*de00*/  WARPGROUP.DEPBAR.LE gsb0, 0x0 ;  /* 0x00008000000079c5 */ /* 0x000fe40000010000 */
[----:B------:R-:W-:-:S06]  /*de10*/  WARPGROUP.ARRIVE ;  /* 0x00000000000079c5 */ /* 0x000fcc0000000000 */
[----:B------:R-:W-:Y:S03]  /*de20*/  HGMMA.64x128x16.F32.BF16 R24, R136, gdesc[UR4].tnspB, R24, gsb0 ;  /* 0x41e0000488187df0 */ /* 0x000fe60008001818 */
[----:B------:R-:W-:Y:S02]  /*de30*/  WARPGROUP.DEPBAR.LE gsb0, 0x0 ;  /* 0x00008000000079c5 */ /* 0x000fe40000010000 */
[-C--:B---3--:R-:W-:Y:S01]  /*de40*/  FMUL.FTZ R3, R28, R4.reuse ;  /* 0x000000041c037220 */ /* 0x088fe20000410000 */
[-C--:B------:R-:W-:Y:S01]  /*de50*/  FMUL.FTZ R6, R29, R4.reuse ;  /* 0x000000041d067220 */ /* 0x080fe20000410000 */
[----:B------:R2:W-:Y:S01]  /*de60*/  @!P2 SYNCS.ARRIVE.TRANS64.RED.A1T0 RZ, [R7+URZ], RZ ;  /* 0x000000ff07ffa9a7 */ /* 0x0005e2000810043f */
[-C--:B-1----:R-:W-:Y:S01]  /*de70*/  FMUL.FTZ R10, R24, R4.reuse ;  /* 0x00000004180a7220 */ /* 0x082fe20000410000 */
        /* <DEDUP_REMOVED lines=29> */
[-C--:B----4-:R-:W-:Y:S01]  /*e050*/  FMUL.FTZ R9, R26, R5.reuse ;  /* 0x000000051a097220 */ /* 0x090fe20000410000 */
[-C--:B------:R-:W-:Y:S01]  /*e060*/  FMUL.FTZ R8, R27, R5.reuse ;  /* 0x000000051b087220 */ /* 0x080fe20000410000 */
[-C--:B------:R-:W-:Y:S01]  /*e070*/  FMUL.FTZ R30, R30, R5.reuse ;  /* 0x000000051e1e7220 */ /* 0x080fe20000410000 */
[-C--:B--2---:R-:W-:Y:S01]  /*e080*/  FMUL.FTZ R7, R31, R5.reuse ;  /* 0x000000051f077220 */ /* 0x084fe20000410000 */
        /* <DEDUP_REMOVED lines=27> */
[----:B------:R-:W-:-:S07]  /*e240*/  FMUL.FTZ R87, R87, R5 ;  /* 0x0000000557577220 */ /* 0x000fce0000410000 */
.L_x_872:
[----:B------:R-:W1:Y:S08]  /*e250*/  S2UR UR4, SR_CgaCtaId ;  /* 0x00000000000479c3 */ /* 0x000e700000008800 */
[----:B------:R-:W-:Y:S06]  /*e260*/  BAR.SYNC.DEFER_BLOCKING 0x5, 0x120 ;  /* 0x0144800000007b1d */ /* 0x000fec0000010000 */
[----:B------:R-:W-:-:S02]  /*e270*/  UMOV UR37, 0x400 ;  /* 0x0000040000257882 */ /* 0x000fc40000000000 */
[----:B-1----:R-:W-:-:S09]  /*e280*/  ULEA UR37, UR4, UR37, 0x18 ;  /* 0x0000002504257291 */ /* 0x002fd2000f8ec03f */
[----:B------:R-:W1:Y:S02]  /*e290*/  LDS R4, [UR37+0x2a8d0] ;  /* 0x02a8d025ff047984 */ /* 0x000e640008000800 */
[----:B-1----:R-:W-:Y:S01]  /*e2a0*/  R2UR UR4, R4 ;  /* 0x00000000040472ca */ /* 0x002fe200000e0000 */
[----:B------:R-:W-:Y:S06]  /*e2b0*/  BAR.ARV 0x4, 0x120 ;  /* 0x0104800000007b1d */ /* 0x000fec0000002000 */
[----:B------:R-:W-:Y:S08]  /*e2c0*/  @P0 BRA `(.L_x_943) ;  /* 0x0000000800500947 */ /* 0x000ff00003800000 */
[----:B------:R-:W-:Y:S01]  /*e2d0*/  VIADD R31, R167, UR42 ;  /* 0x0000002aa71f7c36 */ /* 0x000fe20008000000 */
[C---:B------:R-:W-:Y:S01]  /*e2e0*/  LOP3.LUT R5, R22.reuse, 0x380, RZ, 0xc0, !PT ;  /* 0x0000038016057812 */ /* 0x040fe200078ec0ff */
[----:B------:R-:W-:Y:S01]  /*e2f0*/  BAR.SYNC.DEFER_BLOCKING 0x1, 0x100 ;  /* 0x0044000000007b1d */ /* 0x000fe20000010000 */
[C---:B------:R-:W-:Y:S01]  /*e300*/  IADD3 R27, P2, R22.reuse, 0x20, RZ ;  /* 0x00000020161b7810 */ /* 0x040fe20007f5e0ff */
[----:B------:R-:W-:Y:S01]  /*e310*/  VIADD R4, R31, 0x8 ;  /* 0x000000081f047836 */ /* 0x000fe20000000000 */
[C---:B------:R-:W-:Y:S01]  /*e320*/  IADD3 R11, P6, R22.reuse, 0x40, RZ ;  /* 0x00000040160b7810 */ /* 0x040fe20007fde0ff */
[----:B------:R-:W-:Y:S01]  /*e330*/  USHF.R.S32.HI UR5, URZ, 0x1f, UR43 ;  /* 0x0000001f3f057899 */ /* 0x000fe2000801142b */
[----:B------:R-:W-:Y:S01]  /*e340*/  IADD3 R15, P4, R22, 0x4000, RZ ;  /* 0x00004000160f7810 */ /* 0x000fe20007f9e0ff */
[----:B------:R-:W-:Y:S01]  /*e350*/  ULDC UR10, c[0x0][0xa88] ;  /* 0x0002a200000a7ab9 */ /* 0x000fe20000000800 */
[----:B------:R-:W-:Y:S01]  /*e360*/  LOP3.LUT P0, RZ, R166, 0x3, RZ, 0xc0, !PT ;  /* 0x00000003a6ff7812 */ /* 0x000fe2000780c0ff */
[----:B------:R-:W1:Y:S01]  /*e370*/  LDC.64 R72, c[0x0][0xb78] ;  /* 0x0002de00ff487b82 */ /* 0x000e620000000a00 */
[----:B------:R-:W-:Y:S01]  /*e380*/  SHF.R.U64 R5, R5, 0x3, RZ ;  /* 0x0000000305057819 */ /* 0x000fe200000012ff */
[----:B------:R-:W-:Y:S01]  /*e390*/  ULDC.64 UR8, c[0x0][0xb70] ;  /* 0x0002dc0000087ab9 */ /* 0x000fe20000000a00 */
[----:B------:R-:W-:Y:S01]  /*e3a0*/  LOP3.LUT R26, R27, 0x380, RZ, 0xc0, !PT ;  /* 0x000003801b1a7812 */ /* 0x000fe200078ec0ff */
[----:B------:R-:W-:Y:S01]  /*e3b0*/  UIMAD UR5, UR5, UR8, URZ ;  /* 0x00000008050572a4 */ /* 0x000fe2000f8e023f */
[----:B------:R-:W-:Y:S01]  /*e3c0*/  LOP3.LUT R24, R11, 0x380, RZ, 0xc0, !PT ;  /* 0x000003800b187812 */ /* 0x000fe200078ec0ff */
[----:B------:R-:W-:Y:S01]  /*e3d0*/  UIMAD.WIDE.U32 UR6, UR43, UR8, URZ ;  /* 0x000000082b0672a5 */ /* 0x000fe2000f8e003f */
[----:B------:R-:W-:Y:S01]  /*e3e0*/  LOP3.LUT R14, R15, 0x380, RZ, 0xc0, !PT ;  /* 0x000003800f0e7812 */ /* 0x000fe200078ec0ff */
[----:B------:R-:W-:Y:S01]  /*e3f0*/  UIMAD UR5, UR43, UR9, UR5 ;  /* 0x000000092b0572a4 */ /* 0x000fe2000f8e0205 */
[----:B------:R-:W-:Y:S01]  /*e400*/  ISETP.GE.OR P1, PT, R4, UR10, P0 ;  /* 0x0000000a04007c0c */ /* 0x000fe20008726670 */
[----:B------:R-:W-:Y:S01]  /*e410*/  USHF.R.S32.HI UR8, URZ, 0x1f, UR44 ;  /* 0x0000001f3f087899 */ /* 0x000fe2000801142c */
[----:B------:R-:W-:Y:S01]  /*e420*/  IADD3 R21, P5, R22, 0x60, RZ ;  /* 0x0000006016157810 */ /* 0x000fe20007fbe0ff */
[----:B------:R-:W-:Y:S01]  /*e430*/  UIADD3 UR5, UR7, UR5, URZ ;  /* 0x0000000507057290 */ /* 0x000fe2000fffe03f */
[----:B------:R-:W-:Y:S01]  /*e440*/  LOP3.LUT R4, R5, R22, RZ, 0x3c, !PT ;  /* 0x0000001605047212 */ /* 0x000fe200078e3cff */
[----:B------:R-:W-:Y:S01]  /*e450*/  IMAD.MOV.U32 R5, RZ, RZ, R23 ;  /* 0x000000ffff057224 */ /* 0x000fe200078e0017 */
[----:B------:R-:W-:-:S02]  /*e460*/  SHF.R.U64 R26, R26, 0x3, RZ ;  /* 0x000000031a1a7819 */ /* 0x000fc400000012ff */
[----:B------:R-:W-:Y:S02]  /*e470*/  SHF.R.U64 R24, R24, 0x3, RZ ;  /* 0x0000000318187819 */ /* 0x000fe400000012ff */
[----:B------:R-:W-:Y:S02]  /*e480*/  SHF.R.U64 R14, R14, 0x3, RZ ;  /* 0x000000030e0e7819 */ /* 0x000fe400000012ff */
[----:B------:R-:W-:Y:S02]  /*e490*/  LOP3.LUT R20, R21, 0x380, RZ, 0xc0, !PT ;  /* 0x0000038015147812 */ /* 0x000fe400078ec0ff */
[----:B------:R-:W-:Y:S01]  /*e4a0*/  LOP3.LUT R26, R26, R27, RZ, 0x3c, !PT ;  /* 0x0000001b1a1a7212 */ /* 0x000fe200078e3cff */
[----:B------:R-:W-:Y:S01]  /*e4b0*/  IMAD.X R27, RZ, RZ, R23, P2 ;  /* 0x000000ffff1b7224 */ /* 0x000fe200010e0617 */
[----:B------:R-:W-:Y:S02]  /*e4c0*/  LOP3.LUT R24, R24, R11, RZ, 0x3c, !PT ;  /* 0x0000000b18187212 */ /* 0x000fe400078e3cff */
[----:B------:R-:W-:-:S02]  /*e4d0*/  LOP3.LUT R14, R14, R15, RZ, 0x3c, !PT ;  /* 0x0000000f0e0e7212 */ /* 0x000fc400078e3cff */
[----:B------:R-:W-:Y:S02]  /*e4e0*/  MOV R11, R4 ;  /* 0x00000004000b7202 */ /* 0x000fe40000000f00 */
[----:B------:R-:W-:Y:S02]  /*e4f0*/  IADD3 R15, P2, R22, 0x4040, RZ ;  /* 0x00004040160f7810 */ /* 0x000fe40007f5e0ff */
[----:B------:R-:W-:Y:S02]  /*e500*/  SHF.R.U64 R20, R20, 0x3, RZ ;  /* 0x0000000314147819 */ /* 0x000fe400000012ff */
[----:B------:R-:W-:Y:S01]  /*e510*/  F2FP.BF16.F32.PACK_AB R4, R25, R10 ;  /* 0x0000000a1904723e */ /* 0x000fe200000010ff */
[----:B------:R-:W-:Y:S01]  /*e520*/  IMAD.X R25, RZ, RZ, R23, P6 ;  /* 0x000000ffff197224 */ /* 0x000fe200030e0617 */
[----:B------:R-:W-:Y:S02]  /*e530*/  IADD3 R17, P6, R22, 0x4060, RZ ;  /* 0x0000406016117810 */ /* 0x000fe40007fde0ff */
[----:B------:R-:W-:-:S02]  /*e540*/  LOP3.LUT R10, R15, 0x380, RZ, 0xc0, !PT ;  /* 0x000003800f0a7812 */ /* 0x000fc400078ec0ff */
[----:B------:R-:W-:Y:S01]  /*e550*/  LOP3.LUT R20, R20, R21, RZ, 0x3c, !PT ;  /* 0x0000001514147212 */ /* 0x000fe200078e3cff */
[--C-:B------:R-:W-:Y:S01]  /*e560*/  IMAD.X R21, RZ, RZ, R23.reuse, P5 ;  /* 0x000000ffff157224 */ /* 0x100fe200028e0617 */
[----:B------:R-:W-:Y:S02]  /*e570*/  IADD3 R13, P3, R22, 0x4020, RZ ;  /* 0x00004020160d7810 */ /* 0x000fe40007f7e0ff */
[----:B------:R-:W-:Y:S01]  /*e580*/  F2FP.BF16.F32.PACK_AB R5, R8, R9 ;  /* 0x000000090805723e */ /* 0x000fe200000010ff */
[----:B------:R-:W-:Y:S01]  /*e590*/  IMAD.X R9, RZ, RZ, R23, P6 ;  /* 0x000000ffff097224 */ /* 0x000fe200030e0617 */
[----:B------:R-:W-:Y:S02]  /*e5a0*/  F2FP.BF16.F32.PACK_AB R6, R6, R3 ;  /* 0x000000030606723e */ /* 0x000fe400000010ff */
[----:B------:R-:W-:Y:S02]  /*e5b0*/  F2FP.BF16.F32.PACK_AB R7, R7, R30 ;  /* 0x0000001e0707723e */ /* 0x000fe400000010ff */
[----:B------:R-:W-:-:S02]  /*e5c0*/  LOP3.LUT R8, R17, 0x380, RZ, 0xc0, !PT ;  /* 0x0000038011087812 */ /* 0x000fc400078ec0ff */
[----:B------:R-:W-:Y:S01]  /*e5d0*/  SHF.R.U64 R10, R10, 0x3, RZ ;  /* 0x000000030a0a7819 */ /* 0x000fe200000012ff */
[----:B------:R2:W-:Y:S01]  /*e5e0*/  STSM.16.M88.4 [R11], R4 ;  /* 0x000000040b007844 */ /* 0x0005e20000000200 */
[----:B------:R-:W-:Y:S02]  /*e5f0*/  LOP3.LUT R12, R13, 0x380, RZ, 0xc0, !PT ;  /* 0x000003800d0c7812 */ /* 0x000fe400078ec0ff */
[----:B------:R-:W-:Y:S02]  /*e600*/  MOV R27, R26 ;  /* 0x0000001a001b7202 */ /* 0x000fe40000000f00 */
[----:B------:R-:W-:Y:S02]  /*e610*/  MOV R26, R24 ;  /* 0x00000018001a7202 */ /* 0x000fe40000000f00 */
[----:B------:R-:W-:Y:S02]  /*e620*/  SHF.R.U64 R8, R8, 0x3, RZ ;  /* 0x0000000308087819 */ /* 0x000fe400000012ff */
[----:B------:R-:W-:Y:S01]  /*e630*/  MOV R25, R20 ;  /* 0x0000001400197202 */ /* 0x000fe20000000f00 */
[----:B------:R-:W-:Y:S01]  /*e640*/  IMAD.U32 R21, RZ, RZ, UR7 ;  /* 0x00000007ff157e24 */ /* 0x000fe2000f8e00ff */
[----:B------:R-:W-:Y:S01]  /*e650*/  LOP3.LUT R10, R10, R15, RZ, 0x3c, !PT ;  /* 0x0000000f0a0a7212 */ /* 0x000fe200078e3cff */
[----:B------:R-:W-:Y:S01]  /*e660*/  IMAD.U32 R20, RZ, RZ, UR6 ;  /* 0x00000006ff147e24 */ /* 0x000fe2000f8e00ff */
[----:B------:R-:W-:Y:S01]  /*e670*/  SHF.R.U64 R12, R12, 0x3, RZ ;  /* 0x000000030c0c7819 */ /* 0x000fe200000012ff */
[----:B------:R-:W-:Y:S01]  /*e680*/  IMAD.U32 R21, RZ, RZ, UR5 ;  /* 0x00000005ff157e24 */ /* 0x000fe2000f8e00ff */
[----:B------:R-:W-:Y:S01]  /*e690*/  LOP3.LUT R8, R8, R17, RZ, 0x3c, !PT ;  /* 0x0000001108087212 */ /* 0x000fe200078e3cff */
[----:B--2---:R-:W-:Y:S01]  /*e6a0*/  IMAD.X R11, RZ, RZ, R23, P2 ;  /* 0x000000ffff0b7224 */ /* 0x004fe200010e0617 */
[----:B------:R-:W-:Y:S01]  /*e6b0*/  F2FP.BF16.F32.PACK_AB R4, R33, R32 ;  /* 0x000000202104723e */ /* 0x000fe200000010ff */
[C---:B-1----:R-:W-:Y:S01]  /*e6c0*/  IMAD.WIDE.U32 R20, R72.reuse, UR44, R20 ;  /* 0x0000002c48147c25 */ /* 0x042fe2000f8e0014 */
[----:B------:R-:W-:Y:S01]  /*e6d0*/  F2FP.BF16.F32.PACK_AB R5, R35, R34 ;  /* 0x000000222305723e */ /* 0x000fe200000010ff */
[----:B------:R-:W-:Y:S01]  /*e6e0*/  ULDC.64 UR6, c[0x0][0xb40] ;  /* 0x0002d00000067ab9 */ /* 0x000fe20000000a00 */
[----:B------:R-:W-:Y:S01]  /*e6f0*/  MOV R17, R10 ;  /* 0x0000000a00117202 */ /* 0x000fe20000000f00 */
[----:B------:R-:W-:Y:S01]  /*e700*/  IMAD R10, R72, UR8, RZ ;  /* 0x00000008480a7c24 */ /* 0x000fe2000f8e02ff */
[----:B------:R-:W-:Y:S01]  /*e710*/  F2FP.BF16.F32.PACK_AB R6, R37, R36 ;  /* 0x000000242506723e */ /* 0x000fe200000010ff */
[--C-:B------:R-:W-:Y:S01]  /*e720*/  IMAD.X R15, RZ, RZ, R23.reuse, P4 ;  /* 0x000000ffff0f7224 */ /* 0x100fe200020e0617 */
[----:B------:R-:W-:Y:S01]  /*e730*/  F2FP.BF16.F32.PACK_AB R7, R39, R38 ;  /* 0x000000262707723e */ /* 0x000fe200000010ff */
[----:B------:R-:W-:Y:S01]  /*e740*/  IMAD R30, R73, UR44, R10 ;  /* 0x0000002c491e7c24 */ /* 0x000fe2000f8e020a */
[----:B------:R-:W-:Y:S01]  /*e750*/  LOP3.LUT R12, R12, R13, RZ, 0x3c, !PT ;  /* 0x0000000d0c0c7212 */ /* 0x000fe200078e3cff */
[----:B------:R-:W-:Y:S01]  /*e760*/  IMAD.X R13, RZ, RZ, R23, P3 ;  /* 0x000000ffff0d7224 */ /* 0x000fe200018e0617 */
[----:B------:R-:W-:Y:S01]  /*e770*/  MOV R3, R8 ;  /* 0x0000000800037202 */ /* 0x000fe20000000f00 */
[----:B------:R1:W-:Y:S01]  /*e780*/  STSM.16.M88.4 [R27], R4 ;  /* 0x000000041b007844 */ /* 0x0003e20000000200 */
[----:B------:R-:W-:-:S02]  /*e790*/  IADD3 R20, P2, R31, R20, RZ ;  /* 0x000000141f147210 */ /* 0x000fc40007f5e0ff */
[----:B------:R-:W-:Y:S02]  /*e7a0*/  MOV R24, R14 ;  /* 0x0000000e00187202 */ /* 0x000fe40000000f00 */
[----:B------:R-:W-:Y:S02]  /*e7b0*/  MOV R19, R12 ;  /* 0x0000000c00137202 */ /* 0x000fe40000000f00 */
[----:B------:R-:W-:Y:S02]  /*e7c0*/  F2FP.BF16.F32.PACK_AB R8, R41, R40 ;  /* 0x000000282908723e */ /* 0x000fe400000010ff */
[----:B------:R-:W-:Y:S02]  /*e7d0*/  F2FP.BF16.F32.PACK_AB R9, R43, R42 ;  /* 0x0000002a2b09723e */ /* 0x000fe400000010ff */
[----:B------:R-:W-:Y:S02]  /*e7e0*/  F2FP.BF16.F32.PACK_AB R10, R45, R44 ;  /* 0x0000002c2d0a723e */ /* 0x000fe400000010ff */
[----:B------:R-:W-:-:S02]  /*e7f0*/  F2FP.BF16.F32.PACK_AB R11, R47, R46 ;  /* 0x0000002e2f0b723e */ /* 0x000fc400000010ff */
[----:B------:R-:W-:Y:S02]  /*e800*/  F2FP.BF16.F32.PACK_AB R12, R49, R48 ;  /* 0x00000030310c723e */ /* 0x000fe400000010ff */
[----:B-1----:R-:W-:Y:S01]  /*e810*/  SHF.R.S32.HI R27, RZ, 0x1f, R31 ;  /* 0x0000001fff1b7819 */ /* 0x002fe2000001141f */
[----:B------:R-:W-:Y:S01]  /*e820*/  STSM.16.M88.4 [R26], R8 ;  /* 0x000000081a007844 */ /* 0x000fe20000000200 */
[----:B------:R-:W-:Y:S02]  /*e830*/  F2FP.BF16.F32.PACK_AB R13, R51, R50 ;  /* 0x00000032330d723e */ /* 0x000fe400000010ff */
[----:B------:R-:W-:Y:S02]  /*e840*/  F2FP.BF16.F32.PACK_AB R14, R53, R52 ;  /* 0x00000034350e723e */ /* 0x000fe400000010ff */
[----:B------:R-:W-:Y:S02]  /*e850*/  F2FP.BF16.F32.PACK_AB R15, R55, R54 ;  /* 0x00000036370f723e */ /* 0x000fe400000010ff */
[----:B------:R-:W-:-:S02]  /*e860*/  F2FP.BF16.F32.PACK_AB R64, R65, R64 ;  /* 0x000000404140723e */ /* 0x000fc400000010ff */
[----:B------:R-:W-:Y:S01]  /*e870*/  F2FP.BF16.F32.PACK_AB R4, R57, R56 ;  /* 0x000000383904723e */ /* 0x000fe200000010ff */
[----:B------:R-:W-:Y:S01]  /*e880*/  STSM.16.M88.4 [R25], R12 ;  /* 0x0000000c19007844 */ /* 0x000fe20000000200 */
[----:B------:R-:W-:Y:S02]  /*e890*/  F2FP.BF16.F32.PACK_AB R5, R59, R58 ;  /* 0x0000003a3b05723e */ /* 0x000fe400000010ff */
[----:B------:R-:W-:Y:S02]  /*e8a0*/  F2FP.BF16.F32.PACK_AB R6, R61, R60 ;  /* 0x0000003c3d06723e */ /* 0x000fe400000010ff */
[----:B------:R-:W-:Y:S02]  /*e8b0*/  F2FP.BF16.F32.PACK_AB R7, R63, R62 ;  /* 0x0000003e3f07723e */ /* 0x000fe400000010ff */
[----:B------:R-:W-:Y:S02]  /*e8c0*/  F2FP.BF16.F32.PACK_AB R65, R67, R66 ;  /* 0x000000424341723e */ /* 0x000fe400000010ff */
[----:B------:R-:W-:Y:S01]  /*e8d0*/  ISETP.GE.OR P0, PT, R31, UR10, P0 ;  /* 0x0000000a1f007c0c */ /* 0x000fe20008706670 */
[----:B------:R1:W-:Y:S01]  /*e8e0*/  STSM.16.M88.4 [R24], R4 ;  /* 0x0000000418007844 */ /* 0x0003e20000000200 */
[----:B------:R-:W-:-:S02]  /*e8f0*/  IADD3.X R27, R27, R21, R30, P2, !PT ;  /* 0x000000151b1b7210 */ /* 0x000fc400017fe41e */
[----:B------:R-:W-:Y:S01]  /*e900*/  F2FP.BF16.F32.PACK_AB R66, R69, R68 ;  /* 0x000000444542723e */ /* 0x000fe200000010ff */
[----:B------:R-:W2:Y:S01]  /*e910*/  SHFL.IDX PT, R6, R169, RZ, 0x1f ;  /* 0x00001fffa9067589 */ /* 0x000ea200000e0000 */
[----:B------:R-:W-:Y:S02]  /*e920*/  F2FP.BF16.F32.PACK_AB R67, R71, R70 ;  /* 0x000000464743723e */ /* 0x000fe400000010ff */
[----:B------:R-:W-:Y:S02]  /*e930*/  F2FP.BF16.F32.PACK_AB R28, R28, R29 ;  /* 0x0000001d1c1c723e */ /* 0x000fe400000010ff */
[----:B------:R-:W-:Y:S01]  /*e940*/  F2FP.BF16.F32.PACK_AB R80, R81, R80 ;  /* 0x000000505150723e */ /* 0x000fe200000010ff */
[----:B------:R3:W-:Y:S01]  /*e950*/  STSM.16.M88.4 [R19], R64 ;  /* 0x0000004013007844 */ /* 0x0007e20000000200 */
[----:B------:R-:W-:Y:S02]  /*e960*/  F2FP.BF16.F32.PACK_AB R29, R75, R74 ;  /* 0x0000004a4b1d723e */ /* 0x000fe400000010ff */
[----:B------:R-:W-:-:S02]  /*e970*/  F2FP.BF16.F32.PACK_AB R30, R77, R76 ;  /* 0x0000004c4d1e723e */ /* 0x000fc400000010ff */
[----:B------:R-:W-:Y:S02]  /*e980*/  F2FP.BF16.F32.PACK_AB R31, R79, R78 ;  /* 0x0000004e4f1f723e */ /* 0x000fe400000010ff */
[----:B------:R-:W-:Y:S02]  /*e990*/  F2FP.BF16.F32.PACK_AB R81, R83, R82 ;  /* 0x000000525351723e */ /* 0x000fe400000010ff */
[----:B------:R-:W-:Y:S01]  /*e9a0*/  F2FP.BF16.F32.PACK_AB R82, R85, R84 ;  /* 0x000000545552723e */ /* 0x000fe200000010ff */
[----:B------:R3:W-:Y:S01]  /*e9b0*/  STSM.16.M88.4 [R17], R28 ;  /* 0x0000001c11007844 */ /* 0x0007e20000000200 */
[----:B------:R-:W-:Y:S02]  /*e9c0*/  F2FP.BF16.F32.PACK_AB R83, R87, R86 ;  /* 0x000000565753723e */ /* 0x000fe400000010ff */
[----:B-1----:R-:W-:-:S03]  /*e9d0*/  LEA R4, P2, R20, UR6, 0x2 ;  /* 0x0000000614047c11 */ /* 0x002fc6000f8410ff */
[----:B------:R3:W-:Y:S01]  /*e9e0*/  STSM.16.M88.4 [R3], R80 ;  /* 0x0000005003007844 */ /* 0x0007e20000000200 */
[----:B------:R-:W-:Y:S01]  /*e9f0*/  LEA.HI.X R5, R20, UR7, R27, 0x2, P2 ;  /* 0x0000000714057c11 */ /* 0x000fe200090f141b */
[----:B------:R-:W-:Y:S01]  /*ea00*/  @!PT LDS RZ, [RZ] ;  /* 0x00000000fffff984 */ /* 0x000fe20000000800 */
[----:B------:R-:W-:Y:S01]  /*ea10*/  @!PT LDS RZ, [RZ] ;  /* 0x00000000fffff984 */ /* 0x000fe20000000800 */
[----:B------:R-:W-:Y:S01]  /*ea20*/  @!PT LDS RZ, [RZ] ;  /* 0x00000000fffff984 */ /* 0x000fe20000000800 */
[----:B------:R1:W-:Y:S06]  /*ea30*/  MEMBAR.ALL.CTA ;  /* 0x0000000000007992 */ /* 0x0003ec0000008000 */
[----:B-1----:R-:W1:Y:S02]  /*ea40*/  FENCE.VIEW.ASYNC.S ;  /* 0x00000000000073c6 */ /* 0x002e640000000000 */
[----:B-1----:R-:W-:Y:S06]  /*ea50*/  BAR.ARV 0x1, 0x120 ;  /* 0x0044800000007b1d */ /* 0x002fec0000002000 */
[----:B------:R3:W-:Y:S04]  /*ea60*/  @!P1 STG.E desc[UR60][R4.64+0x20], R0 ;  /* 0x0000200004009986 */ /* 0x0007e8000c10193c */
[----:B------:R3:W-:Y:S01]  /*ea70*/  @!P0 STG.E desc[UR60][R4.64], R2 ;  /* 0x0000000204008986 */ /* 0x0007e2000c10193c */
[----:B--2---:R-:W-:-:S13]  /*ea80*/  ISETP.NE.AND P0, PT, R6, 0x7, PT ;  /* 0x000000070600780c */ /* 0x004fda0003f05270 */
[----:B---3--:R-:W-:Y:S05]  /*ea90*/  @P0 BRA `(.L_x_944) ;  /* 0x0000000800740947 */ /* 0x008fea0003800000 */
[----:B------:R-:W-:Y:S01]  /*eaa0*/  BAR.SYNC.DEFER_BLOCKING 0x1, 0x120 ;  /* 0x0044800000007b1d */ /* 0x000fe20000010000 */
[----:B------:R-:W-:-:S05]  /*eab0*/  ELECT P0, URZ, PT ;  /* 0x00000000003f782f */ /* 0x000fca0003800000 */
[----:B------:R-:W-:Y:S08]  /*eac0*/  BSSY B0, `(.L_x_945) ;  /* 0x0000013000007945 */ /* 0x000ff00003800000 */
[----:B------:R-:W-:Y:S05]  /*ead0*/  @!P0 BRA `(.L_x_946) ;  /* 0x0000000000448947 */ /* 0x000fea0003800000 */
[----:B------:R-:W-:Y:S01]  /*eae0*/  ULDC.64 UR8, c[0x0][0x198] ;  /* 0x0000660000087ab9 */ /* 0x000fe20000000a00 */
[----:B------:R-:W-:Y:S02]  /*eaf0*/  UIADD3 UR5, UR37, 0x4000, URZ ;  /* 0x0000400025057890 */ /* 0x000fe4000fffe03f */
[----:B------:R-:W-:Y:S01]  /*eb00*/  UIADD3 UR6, UP0, UR8, 0x9f0, URZ ;  /* 0x000009f008067890 */ /* 0x000fe2000ff1e03f */
[----:B------:R-:W-:Y:S01]  /*eb10*/  UMOV UR41, URZ ;  /* 0x0000003f00297c82 */ /* 0x000fe20008000000 */
[----:B------:R-:W-:Y:S02]  /*eb20*/  UMOV UR45, URZ ;  /* 0x0000003f002d7c82 */ /* 0x000fe40008000000 */
[----:B------:R-:W-:Y:S01]  /*eb30*/  UIADD3.X UR7, URZ, UR9, URZ, UP0, !UPT ;  /* 0x000000093f077290 */ /* 0x000fe200087fe43f */
[----:B------:R-:W-:Y:S01]  /*eb40*/  UMOV UR40, UR37 ;  /* 0x0000002500287c82 */ /* 0x000fe20008000000 */
[----:B------:R-:W-:-:S07]  /*eb50*/  UMOV UR8, 0x40 ;  /* 0x0000004000087882 */ /* 0x000fce0000000000 */
[----:B------:R1:W-:Y:S02]  /*eb60*/  UTMASTG.5D [UR40], [UR6] ;  /* 0x00000028060073b5 */ /* 0x0003e40008020000 */
[----:B-1----:R-:W-:Y:S01]  /*eb70*/  UMOV UR40, UR5 ;  /* 0x0000000500287c82 */ /* 0x002fe20008000000 */
[----:B------:R-:W-:Y:S01]  /*eb80*/  UMOV UR41, UR8 ;  /* 0x0000000800297c82 */ /* 0x000fe20008000000 */
[----:B------:R-:W-:Y:S01]  /*eb90*/  UIADD3 UR5, UR37, 0x2a820, URZ ;  /* 0x0002a82025057890 */ /* 0x000fe2000fffe03f */
[----:B------:R1:W-:Y:S03]  /*eba0*/  UTMASTG.5D [UR40], [UR6] ;  /* 0x00000028060073b5 */ /* 0x0003e60008020000 */
[----:B------:R-:W-:Y:S01]  /*ebb0*/  UPRMT UR5, URZ, 0x654, UR5 ;  /* 0x000006543f057896 */ /* 0x000fe20008000005 */
[----:B------:R0:W-:Y:S01]  /*ebc0*/  UTMACMDFLUSH ;  /* 0x00000000000079b7 */ /* 0x0001e20000000000 */
[----:B------:R-:W-:-:S07]  /*ebd0*/  DEPBAR.LE SB0, 0x0 ;  /* 0x000080000000791a */ /* 0x000fce0000000000 */
[----:B-1----:R-:W-:Y:S03]  /*ebe0*/  SYNCS.ARRIVE.TRANS64.RED.A1T0 RZ, [UR5], RZ ;  /* 0x000000ffffff79a7 */ /* 0x002fe60008100405 */
.L_x_946:
[----:B------:R-:W-:Y:S05]  /*ebf0*/  BSYNC B0 ;  /* 0x0000000000007941 */ /* 0x000fea0003800000 */
.L_x_945:
[----:B------:R-:W-:Y:S05]  /*ec00*/  BRA `(.L_x_944) ;  /* 0x0000000800187947 */ /* 0x000fea0003800000 */
.L_x_943:
[----:B------:R-:W1:Y:S01]  /*ec10*/  LDC R12, c[0x0][0xdac] ;  /* 0x00036b00ff0c7b82 */ /* 0x000e620000000800 */
[----:B------:R-:W-:Y:S01]  /*ec20*/  ISETP.GT.AND P0, PT, R171, 0x7f, PT ;  /* 0x0000007fab00780c */ /* 0x000fe20003f04270 */
[----:B------:R-:W-:Y:S01]  /*ec30*/  USHF.R.S32.HI UR6, URZ, 0x1f, UR43 ;  /* 0x0000001f3f067899 */ /* 0x000fe2000801142b */
[----:B------:R-:W-:Y:S01]  /*ec40*/  BSSY B0, `(.L_x_947) ;  /* 0x000001b000007945 */ /* 0x000fe20003800000 */
[----:B------:R-:W-:Y:S01]  /*ec50*/  USHF.R.S32.HI UR7, URZ, 0x1f, UR44 ;  /* 0x0000001f3f077899 */ /* 0x000fe2000801142c */
[----:B------:R-:W-:-:S03]  /*ec60*/  SHF.R.S32.HI R161, RZ, 0x1f, R160 ;  /* 0x0000001fffa17819 */ /* 0x000fc600000114a0 */
[----:B------:R-:W2:Y:S08]  /*ec70*/  LDC.64 R6, c[0x0][0xae0] ;  /* 0x0002b800ff067b82 */ /* 0x000eb00000000a00 */
[----:B------:R-:W3:Y:S01]  /*ec80*/  LDC.64 R8, c[0x0][0xae8] ;  /* 0x0002ba00ff087b82 */ /* 0x000ee20000000a00 */
[----:B------:R-:W-:Y:S05]  /*ec90*/  @P0 BRA `(.L_x_948) ;  /* 0x0000000000540947 */ /* 0x000fea0003800000 */
[----:B------:R-:W4:Y:S01]  /*eca0*/  S2R R0, SR_TID.X ;  /* 0x0000000000007919 */ /* 0x000f220000002100 */
[----:B------:R-:W-:Y:S01]  /*ecb0*/  ULDC UR5, c[0x0][0xa88] ;  /* 0x0002a20000057ab9 */ /* 0x000fe20000000800 */
[----:B----4-:R-:W-:-:S04]  /*ecc0*/  IADD3 R2, R165, -0x80, R0 ;  /* 0xffffff80a5027810 */ /* 0x010fc80007ffe000 */
[----:B------:R-:W-:-:S13]  /*ecd0*/  ISETP.GE.AND P0, PT, R2, UR5, PT ;  /* 0x0000000502007c0c */ /* 0x000fda000bf06270 */
[----:B------:R-:W-:Y:S05]  /*ece0*/  @P0 BRA `(.L_x_948) ;  /* 0x0000000000400947 */ /* 0x000fea0003800000 */
[----:B------:R-:W4:Y:S01]  /*ecf0*/  LDC.64 R4, c[0x0][0xb70] ;  /* 0x0002dc00ff047b82 */ /* 0x000f220000000a00 */
[----:B------:R-:W-:Y:S01]  /*ed00*/  SHF.R.S32.HI R3, RZ, 0x1f, R2 ;  /* 0x0000001fff037819 */ /* 0x000fe20000011402 */
[----:B------:R-:W-:-:S06]  /*ed10*/  ULDC.64 UR8, c[0x0][0xb40] ;  /* 0x0002d00000087ab9 */ /* 0x000fcc0000000a00 */
[----:B------:R-:W5:Y:S01]  /*ed20*/  LDC.64 R10, c[0x0][0xb78] ;  /* 0x0002de00ff0a7b82 */ /* 0x000f620000000a00 */
[C---:B----4-:R-:W-:Y:S02]  /*ed30*/  IMAD R0, R4.reuse, UR6, RZ ;  /* 0x0000000604007c24 */ /* 0x050fe4000f8e02ff */
[----:B------:R-:W-:-:S04]  /*ed40*/  IMAD.WIDE.U32 R2, R4, UR43, R2 ;  /* 0x0000002b04027c25 */ /* 0x000fc8000f8e0002 */
[----:B------:R-:W-:Y:S02]  /*ed50*/  IMAD R5, R5, UR43, R0 ;  /* 0x0000002b05057c24 */ /* 0x000fe4000f8e0200 */
[C---:B-----5:R-:W-:Y:S02]  /*ed60*/  IMAD R0, R10.reuse, UR7, RZ ;  /* 0x000000070a007c24 */ /* 0x060fe4000f8e02ff */
[----:B------:R-:W-:Y:S02]  /*ed70*/  IMAD.IADD R3, R3, 0x1, R5 ;  /* 0x0000000103037824 */ /* 0x000fe400078e0205 */
[----:B------:R-:W-:Y:S02]  /*ed80*/  IMAD R5, R11, UR44, R0 ;  /* 0x0000002c0b057c24 */ /* 0x000fe4000f8e0200 */
[----:B------:R-:W-:-:S04]  /*ed90*/  IMAD.WIDE.U32 R2, R10, UR44, R2 ;  /* 0x0000002c0a027c25 */ /* 0x000fc8000f8e0002 */
[----:B------:R-:W-:Y:S01]  /*eda0*/  IMAD.IADD R3, R3, 0x1, R5 ;  /* 0x0000000103037824 */ /* 0x000fe200078e0205 */
[----:B------:R-:W-:-:S04]  /*edb0*/  LEA R4, P0, R2, UR8, 0x2 ;  /* 0x0000000802047c11 */ /* 0x000fc8000f8010ff */
[----:B------:R-:W-:Y:S01]  /*edc0*/  LEA.HI.X R5, R2, UR9, R3, 0x2, P0 ;  /* 0x0000000902057c11 */ /* 0x000fe200080f1403 */
[----:B------:R-:W-:-:S05]  /*edd0*/  IMAD.MOV.U32 R3, RZ, RZ, -0x800000 ;  /* 0xff800000ff037424 */ /* 0x000fca00078e00ff */
[----:B------:R4:W-:Y:S03]  /*ede0*/  STG.E desc[UR60][R4.64], R3 ;  /* 0x0000000304007986 */ /* 0x0009e6000c10193c */
.L_x_948:
[----:B------:R-:W-:Y:S05]  /*edf0*/  BSYNC B0 ;  /* 0x0000000000007941 */ /* 0x000fea0003800000 */
.L_x_947:
[----:B------:R-:W-:Y:S01]  /*ee00*/  ULDC UR5, c[0x0][0xa88] ;  /* 0x0002a20000057ab9 */ /* 0x000fe20000000800 */
[C---:B--2---:R-:W-:Y:S01]  /*ee10*/  IMAD R0, R6.reuse, UR6, RZ ;  /* 0x0000000606007c24 */ /* 0x044fe2000f8e02ff */
[----:B------:R-:W-:Y:S01]  /*ee20*/  UIADD3 UR42, -UR42, UR5, URZ ;  /* 0x000000052a2a7290 */ /* 0x000fe2000fffe13f */
[----:B----4-:R-:W-:Y:S01]  /*ee30*/  IMAD.WIDE.U32 R2, R6, UR43, R160 ;  /* 0x0000002b06027c25 */ /* 0x010fe2000f8e00a0 */
[----:B------:R-:W-:Y:S01]  /*ee40*/  ULOP3.LUT UR46, URZ, UR46, URZ, 0x33, !UPT ;  /* 0x0000002e3f2e7292 */ /* 0x000fe2000f8e333f */
[----:B------:R-:W-:Y:S01]  /*ee50*/  SHF.R.S32.HI R163, RZ, 0x1f, R162 ;  /* 0x0000001fffa37819 */ /* 0x000fe200000114a2 */
[----:B------:R-:W-:Y:S01]  /*ee60*/  BSSY B0, `(.L_x_949) ;  /* 0x0000021000007945 */ /* 0x000fe20003800000 */
[----:B------:R-:W-:Y:S01]  /*ee70*/  IMAD R5, R7, UR43, R0 ;  /* 0x0000002b07057c24 */ /* 0x000fe2000f8e0200 */
[C---:B------:R-:W-:Y:S01]  /*ee80*/  ISETP.GE.AND P2, PT, R162.reuse, UR42, PT ;  /* 0x0000002aa2007c0c */ /* 0x040fe2000bf46270 */
[C---:B------:R-:W-:Y:S02]  /*ee90*/  VIADD R0, R162.reuse, 0x40 ;  /* 0x00000040a2007836 */ /* 0x040fe40000000000 */
[----:B------:R-:W-:-:S02]  /*eea0*/  VIADD R4, R162, 0x20 ;  /* 0x00000020a2047836 */ /* 0x000fc40000000000 */
[----:B------:R-:W-:Y:S01]  /*eeb0*/  IMAD.IADD R3, R3, 0x1, R5 ;  /* 0x0000000103037824 */ /* 0x000fe200078e0205 */
[----:B------:R-:W-:Y:S01]  /*eec0*/  ISETP.GE.AND P0, PT, R0, UR42, PT ;  /* 0x0000002a00007c0c */ /* 0x000fe2000bf06270 */
[----:B---3--:R-:W-:Y:S01]  /*eed0*/  IMAD R0, R8, UR7, RZ ;  /* 0x0000000708007c24 */ /* 0x008fe2000f8e02ff */
[----:B------:R-:W-:Y:S01]  /*eee0*/  ISETP.GE.AND P4, PT, R4, UR42, PT ;  /* 0x0000002a04007c0c */ /* 0x000fe2000bf86270 */
[----:B------:R-:W-:Y:S02]  /*eef0*/  VIADD R4, R162, 0x60 ;  /* 0x00000060a2047836 */ /* 0x000fe40000000000 */
[----:B------:R-:W-:Y:S02]  /*ef00*/  IMAD R9, R9, UR44, R0 ;  /* 0x0000002c09097c24 */ /* 0x000fe4000f8e0200 */
[----:B-1----:R-:W-:Y:S01]  /*ef10*/  VIADD R5, R12, UR46 ;  /* 0x0000002e0c057c36 */ /* 0x002fe20008000000 */
[----:B------:R-:W-:Y:S01]  /*ef20*/  ISETP.GE.AND P1, PT, R4, UR42, PT ;  /* 0x0000002a04007c0c */ /* 0x000fe2000bf26270 */
[----:B------:R-:W-:-:S04]  /*ef30*/  IMAD.WIDE.U32 R6, R8, UR44, R2 ;  /* 0x0000002c08067c25 */ /* 0x000fc8000f8e0002 */
[----:B------:R-:W-:-:S04]  /*ef40*/  IMAD.WIDE R4, R5, 0x80, R162 ;  /* 0x0000008005047825 */ /* 0x000fc800078e02a2 */
[----:B------:R-:W-:Y:S01]  /*ef50*/  IMAD.IADD R11, R7, 0x1, R9 ;  /* 0x00000001070b7824 */ /* 0x000fe200078e0209 */
[----:B------:R-:W-:Y:S06]  /*ef60*/  @P2 BRA `(.L_x_950) ;  /* 0x0000000000402947 */ /* 0x000fec0003800000 */
[----:B------:R-:W-:Y:S01]  /*ef70*/  ULDC.64 UR6, c[0x0][0xad8] ;  /* 0x0002b60000067ab9 */ /* 0x000fe20000000a00 */
[C---:B------:R-:W-:Y:S01]  /*ef80*/  VIADD R0, R160.reuse, 0x40 ;  /* 0x00000040a0007836 */ /* 0x040fe20000000000 */
[----:B------:R-:W-:Y:S01]  /*ef90*/  ULDC UR5, c[0x0][0xa8c] ;  /* 0x0002a30000057ab9 */ /* 0x000fe20000000800 */
[----:B------:R-:W-:Y:S01]  /*efa0*/  IMAD R9, R5, UR6, RZ ;  /* 0x0000000605097c24 */ /* 0x000fe2000f8e02ff */
[----:B------:R-:W-:Y:S01]  /*efb0*/  ISETP.GE.AND P2, PT, R160, UR5, PT ;  /* 0x00000005a0007c0c */ /* 0x000fe2000bf46270 */
[----:B------:R-:W-:Y:S01]  /*efc0*/  IMAD.MOV.U32 R2, RZ, RZ, R6 ;  /* 0x000000ffff027224 */ /* 0x000fe200078e0006 */
[----:B------:R-:W-:Y:S01]  /*efd0*/  ISETP.GE.AND P3, PT, R0, UR5, PT ;  /* 0x0000000500007c0c */ /* 0x000fe2000bf66270 */
[----:B------:R-:W-:Y:S02]  /*efe0*/  IMAD.MOV.U32 R3, RZ, RZ, R11 ;  /* 0x000000ffff037224 */ /* 0x000fe400078e000b */
        /* <DEDUP_REMOVED lines=8> */
.L_x_950:
[----:B------:R-:W-:Y:S05]  /*f070*/  BSYNC B0 ;  /* 0x0000000000007941 */ /* 0x000fea0003800000 */
.L_x_949:
[----:B------:R-:W-:Y:S04]  /*f080*/  BSSY B0, `(.L_x_951) ;  /* 0x0000014000007945 */ /* 0x000fe80003800000 */
[----:B------:R-:W-:Y:S05]  /*f090*/  @P4 BRA `(.L_x_952) ;  /* 0x0000000000484947 */ /* 0x000fea0003800000 */
[----:B-1----:R-:W-:Y:S01]  /*f0a0*/  IADD3 R9, P2, R4, 0x20, RZ ;  /* 0x0000002004097810 */ /* 0x002fe20007f5e0ff */
[----:B------:R-:W-:Y:S01]  /*f0b0*/  ULDC.64 UR6, c[0x0][0xad8] ;  /* 0x0002b60000067ab9 */ /* 0x000fe20000000a00 */
[----:B------:R-:W-:Y:S01]  /*f0c0*/  IMAD.MOV.U32 R2, RZ, RZ, R6 ;  /* 0x000000ffff027224 */ /* 0x000fe200078e0006 */
[----:B------:R-:W-:Y:S01]  /*f0d0*/  ULDC UR5, c[0x0][0xa8c] ;  /* 0x0002a30000057ab9 */ /* 0x000fe20000000800 */
[----:B------:R-:W-:Y:S01]  /*f0e0*/  IMAD.MOV.U32 R3, RZ, RZ, R11 ;  /* 0x000000ffff037224 */ /* 0x000fe200078e000b */
[C---:B------:R-:W-:Y:S01]  /*f0f0*/  ISETP.GE.AND P3, PT, R160.reuse, UR5, PT ;  /* 0x00000005a0007c0c */ /* 0x040fe2000bf66270 */
[----:B------:R-:W-:Y:S02]  /*f100*/  IMAD.X R0, RZ, RZ, R5, P2 ;  /* 0x000000ffff007224 */ /* 0x000fe400010e0605 */
        /* <DEDUP_REMOVED lines=11> */
.L_x_952:
[----:B------:R-:W-:Y:S05]  /*f1c0*/  BSYNC B0 ;  /* 0x0000000000007941 */ /* 0x000fea0003800000 */
.L_x_951:
[----:B------:R-:W-:Y:S04]  /*f1d0*/  BSSY B0, `(.L_x_953) ;  /* 0x0000014000007945 */ /* 0x000fe80003800000 */
[----:B------:R-:W-:Y:S05]  /*f1e0*/  @P0 BRA `(.L_x_954) ;  /* 0x0000000000480947 */ /* 0x000fea0003800000 */
[----:B-12---:R-:W-:Y:S01]  /*f1f0*/  IADD3 R9, P0, R4, 0x40, RZ ;  /* 0x0000004004097810 */ /* 0x006fe20007f1e0ff */
        /* <DEDUP_REMOVED lines=17> */
.L_x_954:
[----:B------:R-:W-:Y:S05]  /*f310*/  BSYNC B0 ;  /* 0x0000000000007941 */ /* 0x000fea0003800000 */
.L_x_953:
        /* <DEDUP_REMOVED lines=20> */
.L_x_955:
[----:B------:R-:W-:Y:S05]  /*f460*/  BSYNC B0 ;  /* 0x0000000000007941 */ /* 0x000fea0003800000 */
.L_x_944:
[----:B------:R-:W5:Y:S02]  /*f470*/  LDC R0, c[0x0][0xda8] ;  /* 0x00036a00ff007b82 */ /* 0x000f640000000800 */
[----:B-----5:R-:W-:-:S13]  /*f480*/  ISETP.LE.AND P0, PT, R0, UR4, PT ;  /* 0x0000000400007c0c */ /* 0x020fda000bf03270 */
[----:B------:R-:W-:Y:S05]  /*f490*/  @!P0 BRA `(.L_x_956) ;  /* 0xffffff1800508947 */ /* 0x000fea000383ffff */
[----:B------:R-:W-:Y:S05]  /*f4a0*/  EXIT ;  /* 0x000000000000794d */ /* 0x000fea0003800000 */
.L_x_862:
[----:B------:R-:W-:-:S08]  /*f4b0*/  NOP ;  /* 0x0000000000007918 */ /* 0x000fd00000000000 */
[----:B-1----:R-:W1:-:S00]  /*f4c0*/  USETMAXREG.DEALLOC.CTAPOOL 0x18 ;  /* 0x00000018000079c8 */ /* 0x002e4000080e0500 */
[----:B-1----:R-:W-:-:S06]  /*f4d0*/  LOP3.LUT R0, R0, 0x3, RZ, 0xc0, !PT ;  /* 0x0000000300007812 */ /* 0x002fcc00078ec0ff */
[----:B------:R-:W1:Y:S02]  /*f4e0*/  SHFL.IDX PT, R0, R0, RZ, 0x1f ;  /* 0x00001fff00007589 */ /* 0x000e6400000e0000 */
[----:B-1----:R-:W-:-:S13]  /*f4f0*/  ISETP.NE.AND P0, PT, R0, RZ, PT ;  /* 0x000000ff0000720c */ /* 0x002fda0003f05270 */
[----:B------:R-:W-:Y:S05]  /*f500*/  @P0 EXIT ;  /* 0x000000000000094d */ /* 0x000fea0003800000 */
[----:B------:R-:W1:Y:S01]  /*f510*/  S2UR UR4, SR_CTAID.X ;  /* 0x00000000000479c3 */ /* 0x000e620000002500 */
[----:B------:R-:W-:Y:S01]  /*f520*/  UMOV UR47, URZ ;  /* 0x0000003f002f7c82 */ /* 0x000fe20008000000 */
[----:B------:R-:W-:Y:S02]  /*f530*/  IMAD.MOV.U32 R16, RZ, RZ, RZ ;  /* 0x000000ffff107224 */ /* 0x000fe400078e00ff */
[----:B------:R-:W-:-:S04]  /*f540*/  IMAD.MOV.U32 R17, RZ, RZ, 0x1 ;  /* 0x00000001ff117424 */ /* 0x000fc800078e00ff */
[----:B------:R-:W1:Y:S02]  /*f550*/  LDC R0, c[0x0][0xda8] ;  /* 0x00036a00ff007b82 */ /* 0x000e640000000800 */
[----:B-1----:R-:W-:-:S13]  /*f560*/  ISETP.LE.AND P0, PT, R0, UR4, PT ;  /* 0x0000000400007c0c */ /* 0x002fda000bf03270 */
[----:B------:R-:W-:Y:S05]  /*f570*/  @P0 BRA `(.L_x_957) ;  /* 0x0000002c00f40947 */ /* 0x000fea0003800000 */
[----:B------:R-:W-:Y:S01]  /*f580*/  IMAD.U32 R19, RZ, RZ, UR4 ;  /* 0x00000004ff137e24 */ /* 0x000fe2000f8e00ff */
[----:B------:R-:W-:Y:S01]  /*f590*/  ULDC UR48, c[0x0][0xc] ;  /* 0x0000030000307ab9 */ /* 0x000fe20000000800 */
[----:B------:R-:W-:Y:S01]  /*f5a0*/  IMAD.MOV.U32 R17, RZ, RZ, 0x1 ;  /* 0x00000001ff117424 */ /* 0x000fe200078e00ff */
[----:B------:R-:W-:Y:S01]  /*f5b0*/  ULDC.64 UR44, c[0x0][0x198] ;  /* 0x00006600002c7ab9 */ /* 0x000fe20000000a00 */
[----:B------:R-:W-:Y:S01]  /*f5c0*/  IMAD.MOV.U32 R16, RZ, RZ, RZ ;  /* 0x000000ffff107224 */ /* 0x000fe200078e00ff */
[----:B------:R-:W-:-:S06]  /*f5d0*/  UMOV UR47, URZ ;  /* 0x0000003f002f7c82 */ /* 0x000fcc0008000000 */
.L_x_1011:
[----:B------:R-:W-:Y:S01]  /*f5e0*/  ULDC UR7, c[0x0][0xdd0] ;  /* 0x0003740000077ab9 */ /* 0x000fe20000000800 */
[----:B-1----:R-:W1:Y:S01]  /*f5f0*/  LDC R0, c[0x0][0xde8] ;  /* 0x00037a00ff007b82 */ /* 0x002e620000000800 */
[C---:B------:R-:W-:Y:S01]  /*f600*/  R2UR UR8, R19.reuse ;  /* 0x00000000130872ca */ /* 0x040fe200000e0000 */
[----:B------:R-:W-:Y:S01]  /*f610*/  UISETP.NE.AND UP0, UPT, UR7, 0x1, UPT ;  /* 0x000000010700788c */ /* 0x000fe2000bf05270 */
[----:B------:R-:W-:-:S10]  /*f620*/  R2UR UR6, R19 ;  /* 0x00000000130672ca */ /* 0x000fd400000e0000 */
[----:B------:R-:W-:Y:S01]  /*f630*/  @UP0 ULDC UR4, c[0x0][0xdd4] ;  /* 0x0003750000040ab9 */ /* 0x000fe20000000800 */
[----:B------:R-:W-:Y:S01]  /*f640*/  @UP0 ULDC UR9, c[0x0][0xdd8] ;  /* 0x0003760000090ab9 */ /* 0x000fe20000000800 */
[----:B------:R-:W-:-:S04]  /*f650*/  UIMAD.WIDE.U32 UR4, UR8, UR4, URZ ;  /* 0x00000004080472a5 */ /* 0x000fc8000f8e003f */
[----:B------:R-:W-:-:S04]  /*f660*/  @UP0 USHF.R.U32.HI UR8, URZ, UR9, UR5 ;  /* 0x000000093f080299 */ /* 0x000fc80008011605 */
[----:B------:R-:W-:Y:S02]  /*f670*/  UIADD3 UR4, -UR8, URZ, URZ ;  /* 0x0000003f08047290 */ /* 0x000fe4000fffe13f */
[----:B-1----:R-:W-:Y:S02]  /*f680*/  ISETP.LE.AND P0, PT, R0, UR8, PT ;  /* 0x0000000800007c0c */ /* 0x002fe4000bf03270 */
[----:B------:R-:W-:-:S11]  /*f690*/  UIMAD UR7, UR7, UR4, UR6 ;  /* 0x00000004070772a4 */ /* 0x000fd6000f8e0206 */
[----:B------:R-:W-:Y:S05]  /*f6a0*/  @!P0 BRA `(.L_x_958) ;  /* 0x0000000000208947 */ /* 0x000fea0003800000 */
        /* <DEDUP_REMOVED lines=8> */
.L_x_958:
[----:B------:R-:W-:Y:S01]  /*f730*/  ULDC UR9, c[0x0][0xdc4] ;  /* 0x0003710000097ab9 */ /* 0x000fe20000000800 */
[----:B------:R-:W-:Y:S01]  /*f740*/  UMOV UR6, UR7 ;  /* 0x0000000700067c82 */ /* 0x000fe20008000000 */
[----:B------:R-:W-:-:S11]  /*f750*/  UISETP.NE.AND UP0, UPT, UR9, 0x1, UPT ;  /* 0x000000010900788c */ /* 0x000fd6000bf05270 */
[----:B------:R-:W-:Y:S02]  /*f760*/  @UP0 ULDC.64 UR10, c[0x0][0xdc8] ;  /* 0x00037200000a0ab9 */ /* 0x000fe40000000a00 */
[----:B------:R-:W-:-:S04]  /*f770*/  UIMAD.WIDE.U32 UR4, UR7, UR10, URZ ;  /* 0x0000000a070472a5 */ /* 0x000fc8000f8e003f */
[----:B------:R-:W-:-:S04]  /*f780*/  @UP0 USHF.R.U32.HI UR6, URZ, UR11, UR5 ;  /* 0x0000000b3f060299 */ /* 0x000fc80008011605 */
[----:B------:R-:W-:-:S12]  /*f790*/  UIMAD UR4, UR6, UR9, URZ ;  /* 0x00000009060472a4 */ /* 0x000fd8000f8e023f */
.L_x_959:
[----:B------:R-:W-:Y:S01]  /*f7a0*/  ULDC.64 UR12, c[0x0][0x3f8] ;  /* 0x0000fe00000c7ab9 */ /* 0x000fe20000000a00 */
[----:B------:R-:W-:Y:S02]  /*f7b0*/  UIADD3 UR9, UR7, -UR4, URZ ;  /* 0x8000000407097290 */ /* 0x000fe4000fffe03f */
[----:B------:R-:W-:Y:S02]  /*f7c0*/  UISETP.NE.U32.AND UP0, UPT, UR12, URZ, UPT ;  /* 0x0000003f0c00728c */ /* 0x000fe4000bf05070 */
[----:B------:R-:W-:Y:S01]  /*f7d0*/  ULOP3.LUT UR10, URZ, UR6, URZ, 0x33, !UPT ;  /* 0x000000063f0a7292 */ /* 0x000fe2000f8e333f */
[----:B------:R-:W-:Y:S01]  /*f7e0*/  ULDC UR12, c[0x0][0xdb8] ;  /* 0x00036e00000c7ab9 */ /* 0x000fe20000000800 */
[----:B------:R-:W-:Y:S01]  /*f7f0*/  ULDC.64 UR4, c[0x0][0x9e0] ;  /* 0x0002780000047ab9 */ /* 0x000fe20000000a00 */
[----:B------:R-:W-:Y:S02]  /*f800*/  UISETP.NE.AND UP1, UPT, UR12, 0x1, UPT ;  /* 0x000000010c00788c */ /* 0x000fe4000bf25270 */
[----:B------:R-:W-:Y:S01]  /*f810*/  UISETP.NE.AND.EX UP0, UPT, UR13, URZ, UPT, UP0 ;  /* 0x0000003f0d00728c */ /* 0x000fe2000bf05300 */
[----:B------:R-:W-:-:S02]  /*f820*/  ULDC UR11, c[0x0][0xdc4] ;  /* 0x00037100000b7ab9 */ /* 0x000fc40000000800 */
[----:B------:R-:W-:Y:S01]  /*f830*/  ULDC UR13, c[0x0][0xdac] ;  /* 0x00036b00000d7ab9 */ /* 0x000fe20000000800 */
[----:B------:R-:W-:Y:S02]  /*f840*/  UISETP.GE.AND UP2, UPT, UR5, 0x1, UPT ;  /* 0x000000010500788c */ /* 0x000fe4000bf46270 */
[----:B------:R-:W-:Y:S02]  /*f850*/  UIMAD UR11, UR8, UR11, UR9 ;  /* 0x0000000b080b72a4 */ /* 0x000fe4000f8e0209 */
[----:B------:R-:W-:Y:S01]  /*f860*/  UIADD3 UR10, UR10, UR13, URZ ;  /* 0x0000000d0a0a7290 */ /* 0x000fe2000fffe03f */
[----:B------:R-:W-:Y:S01]  /*f870*/  @UP1 ULDC UR8, c[0x0][0xdbc] ;  /* 0x00036f0000081ab9 */ /* 0x000fe20000000800 */
[----:B------:R-:W-:Y:S01]  /*f880*/  PLOP3.LUT P1, PT, PT, PT, UP2, 0x80, 0x0 ;  /* 0x000000000000781c */ /* 0x000fe20003f2f028 */
[----:B------:R-:W-:Y:S02]  /*f890*/  UIMAD.WIDE.U32 UR8, UR11, UR8, URZ ;  /* 0x000000080b0872a5 */ /* 0x000fe4000f8e003f */
[----:B------:R-:W-:Y:S01]  /*f8a0*/  USHF.L.U32 UR41, UR10, 0x7, URZ ;  /* 0x000000070a297899 */ /* 0x000fe2000800063f */
[----:B------:R-:W-:Y:S01]  /*f8b0*/  ULDC UR14, c[0x0][0x404] ;  /* 0x00010100000e7ab9 */ /* 0x000fe20000000800 */
[----:B------:R-:W-:Y:S01]  /*f8c0*/  ULDC UR7, c[0x0][0x288] ;  /* 0x0000a20000077ab9 */ /* 0x000fe20000000800 */
[----:B------:R-:W-:Y:S01]  /*f8d0*/  @UP1 ULDC UR13, c[0x0][0xdc0] ;  /* 0x00037000000d1ab9 */ /* 0x000fe20000000800 */
[----:B------:R-:W-:Y:S01]  /*f8e0*/  UMOV UR43, UR11 ;  /* 0x0000000b002b7c82 */ /* 0x000fe20008000000 */
[----:B------:R-:W-:-:S02]  /*f8f0*/  USEL UR14, UR14, 0x1, UP0 ;  /* 0x000000010e0e7887 */ /* 0x000fc40008000000 */
[----:B------:R-:W-:Y:S02]  /*f900*/  UIADD3 UR10, UR41, 0x80, -UR7 ;  /* 0x00000080290a7890 */ /* 0x000fe4000fffe807 */
[----:B------:R-:W-:Y:S01]  /*f910*/  @UP1 USHF.R.U32.HI UR43, URZ, UR13, UR9 ;  /* 0x0000000d3f2b1299 */ /* 0x000fe20008011609 */
[----:B------:R-:W-:Y:S02]  /*f920*/  ULDC UR6, c[0x0][0x2e0] ;  /* 0x0000b80000067ab9 */ /* 0x000fe40000000800 */
[----:B------:R-:W-:Y:S02]  /*f930*/  UIMAD UR8, UR14, UR6, UR10 ;  /* 0x000000060e0872a4 */ /* 0x000fe4000f8e020a */
[----:B------:R-:W-:Y:S02]  /*f940*/  UIADD3 UR42, -UR43, URZ, URZ ;  /* 0x0000003f2b2a7290 */ /* 0x000fe4000fffe13f */
[----:B------:R-:W-:Y:S02]  /*f950*/  UIADD3 UR4, UR8, UR4, URZ ;  /* 0x0000000408047290 */ /* 0x000fe4000fffe03f */
[----:B------:R-:W-:Y:S01]  /*f960*/  UIMAD UR42, UR12, UR42, UR11 ;  /* 0x0000002a0c2a72a4 */ /* 0x000fe2000f8e020b */
[----:B------:R-:W-:Y:S11]  /*f970*/  @!P1 BRA `(.L_x_960) ;  /* 0x0000000000449947 */ /* 0x000ff60003800000 */
[----:B------:R-:W-:Y:S01]  /*f980*/  ISETP.LT.AND P0, PT, RZ, UR8, PT ;  /* 0x00000008ff007c0c */ /* 0x000fe2000bf01270 */
[----:B------:R-:W-:-:S12]  /*f990*/  UIADD3 UR10, UR8, -0x1, URZ ;  /* 0xffffffff080a7890 */ /* 0x000fd8000fffe03f */
[----:B------:R-:W-:Y:S05]  /*f9a0*/  @P0 BRA `(.L_x_961) ;  /* 0x00000000001c0947 */ /* 0x000fea0003800000 */
[----:B------:R-:W-:Y:S02]  /*f9b0*/  UISETP.NE.AND UP0, UPT, UR5, 0x1, UPT ;  /* 0x000000010500788c */ /* 0x000fe4000bf05270 */
[----:B------:R-:W-:-:S09]  /*f9c0*/  UIADD3 UR10, -UR8, URZ, URZ ;  /* 0x0000003f080a7290 */ /* 0x000fd2000fffe13f */
[----:B------:R-:W-:Y:S02]  /*f9d0*/  @UP0 ULDC.64 UR12, c[0x0][0x9e8] ;  /* 0x00027a00000c0ab9 */ /* 0x000fe40000000a00 */
[----:B------:R-:W-:-:S04]  /*f9e0*/  UIMAD.WIDE.U32 UR8, UR10, UR12, URZ ;  /* 0x0000000c0a0872a5 */ /* 0x000fc8000f8e003f */
[----:B------:R-:W-:-:S04]  /*f9f0*/  @UP0 USHF.R.U32.HI UR10, URZ, UR13, UR9 ;  /* 0x0000000d3f0a0299 */ /* 0x000fc80008011609 */
[----:B------:R-:W-:Y:S01]  /*fa00*/  ULOP3.LUT UR10, URZ, UR10, URZ, 0x33, !UPT ;  /* 0x0000000a3f0a7292 */ /* 0x000fe2000f8e333f */
[----:B------:R-:W-:Y:S11]  /*fa10*/  BRA `(.L_x_962) ;  /* 0x0000000000107947 */ /* 0x000ff60003800000 */
.L_x_961:
[----:B------:R-:W-:-:S11]  /*fa20*/  UISETP.NE.AND UP0, UPT, UR5, 0x1, UPT ;  /* 0x000000010500788c */ /* 0x000fd6000bf05270 */
[----:B------:R-:W-:Y:S02]  /*fa30*/  @UP0 ULDC.64 UR12, c[0x0][0x9e8] ;  /* 0x00027a00000c0ab9 */ /* 0x000fe40000000a00 */
[----:B------:R-:W-:-:S04]  /*fa40*/  UIMAD.WIDE.U32 UR8, UR10, UR12, URZ ;  /* 0x0000000c0a0872a5 */ /* 0x000fc8000f8e003f */
[----:B------:R-:W-:-:S12]  /*fa50*/  @UP0 USHF.R.U32.HI UR10, URZ, UR13, UR9 ;  /* 0x0000000d3f0a0299 */ /* 0x000fd80008011609 */
.L_x_962:
[----:B------:R-:W-:-:S04]  /*fa60*/  UIMAD UR10, UR10, UR5, UR5 ;  /* 0x000000050a0a72a4 */ /* 0x000fc8000f8e0205 */
[----:B------:R-:W-:-:S04]  /*fa70*/  UISETP.LT.AND UP0, UPT, UR4, UR10, UPT ;  /* 0x0000000a0400728c */ /* 0x000fc8000bf01270 */
[----:B------:R-:W-:-:S12]  /*fa80*/  USEL UR4, UR4, UR10, UP0 ;  /* 0x0000000a04047287 */ /* 0x000fd80008000000 */
.L_x_960:
[----:B------:R-:W-:Y:S02]  /*fa90*/  UIMAD UR8, UR14, UR6, 0x5f ;  /* 0x0000005f0e0874a4 */ /* 0x000fe4000f8e0206 */
[----:B------:R-:W-:Y:S02]  /*faa0*/  UIADD3 UR10, UR4, 0x5f, URZ ;  /* 0x0000005f040a7890 */ /* 0x000fe4000fffe03f */
[----:B------:R-:W-:Y:S02]  /*fab0*/  UIMAD.WIDE UR8, UR8, 0x2aaaaaab, URZ ;  /* 0x2aaaaaab080878a5 */ /* 0x000fe4000f8e023f */
[----:B------:R-:W-:Y:S02]  /*fac0*/  UIMAD.WIDE UR10, UR10, 0x2aaaaaab, URZ ;  /* 0x2aaaaaab0a0a78a5 */ /* 0x000fe4000f8e023f */
[----:B------:R-:W-:Y:S02]  /*fad0*/  USHF.R.U32.HI UR8, URZ, 0x1f, UR9 ;  /* 0x0000001f3f087899 */ /* 0x000fe40008011609 */
[----:B------:R-:W-:-:S02]  /*fae0*/  USHF.R.U32.HI UR4, URZ, 0x1f, UR11 ;  /* 0x0000001f3f047899 */ /* 0x000fc4000801160b */
[----:B------:R-:W-:Y:S02]  /*faf0*/  UIADD3 UR7, UR41, -UR7, URZ ;  /* 0x8000000729077290 */ /* 0x000fe4000fffe03f */
[----:B------:R-:W-:Y:S02]  /*fb00*/  ULEA.HI.SX32 UR9, UR9, UR8, 0x1c ;  /* 0x0000000809097291 */ /* 0x000fe4000f8fe23f */
[----:B------:R-:W-:Y:S02]  /*fb10*/  ULEA.HI.SX32 UR4, UR11, UR4, 0x1c ;  /* 0x000000040b047291 */ /* 0x000fe4000f8fe23f */
[----:B------:R-:W-:Y:S02]  /*fb20*/  UIMAD UR7, UR14, UR6, UR7 ;  /* 0x000000060e0772a4 */ /* 0x000fe4000f8e0207 */
[----:B------:R-:W-:Y:S01]  /*fb30*/  UISETP.LT.AND UP0, UPT, UR9, UR4, UPT ;  /* 0x000000040900728c */ /* 0x000fe2000bf01270 */
[----:B------:R-:W-:Y:S02]  /*fb40*/  ULDC UR8, c[0x0][0x9dc] ;  /* 0x0002770000087ab9 */ /* 0x000fe40000000800 */
[----:B------:R-:W-:-:S02]  /*fb50*/  UIADD3 UR8, UR7, -UR8, URZ ;  /* 0x8000000807087290 */ /* 0x000fc4000fffe03f */
[----:B------:R-:W-:Y:S01]  /*fb60*/  USEL UR46, UR9, UR4, UP0 ;  /* 0x00000004092e7287 */ /* 0x000fe20008000000 */
[----:B------:R-:W-:Y:S11]  /*fb70*/  @!P1 BRA `(.L_x_963) ;  /* 0x0000000000489947 */ /* 0x000ff60003800000 */
[----:B------:R-:W-:Y:S02]  /*fb80*/  UMOV UR4, UR7 ;  /* 0x0000000700047c82 */ /* 0x000fe40008000000 */
[----:B------:R-:W-:-:S06]  /*fb90*/  UISETP.GT.AND UP0, UPT, UR4, -0x1, UPT ;  /* 0xffffffff0400788c */ /* 0x000fcc000bf04270 */
[----:B------:R-:W-:-:S13]  /*fba0*/  PLOP3.LUT P0, PT, PT, PT, UP0, 0x80, 0x0 ;  /* 0x000000000000781c */ /* 0x000fda0003f0f008 */
[----:B------:R-:W-:Y:S05]  /*fbb0*/  @P0 BRA `(.L_x_964) ;  /* 0x00000000001c0947 */ /* 0x000fea0003800000 */
[----:B------:R-:W-:Y:S02]  /*fbc0*/  UISETP.NE.AND UP0, UPT, UR5, 0x1, UPT ;  /* 0x000000010500788c */ /* 0x000fe4000bf05270 */
[----:B------:R-:W-:-:S09]  /*fbd0*/  ULOP3.LUT UR4, URZ, UR4, URZ, 0x33, !UPT ;  /* 0x000000043f047292 */ /* 0x000fd2000f8e333f */
[----:B------:R-:W-:Y:S02]  /*fbe0*/  @UP0 ULDC.64 UR10, c[0x0][0x9e8] ;  /* 0x00027a00000a0ab9 */ /* 0x000fe40000000a00 */
[----:B------:R-:W-:-:S04]  /*fbf0*/  UIMAD.WIDE.U32 UR6, UR4, UR10, URZ ;  /* 0x0000000a040672a5 */ /* 0x000fc8000f8e003f */
[----:B------:R-:W-:-:S04]  /*fc00*/  @UP0 USHF.R.U32.HI UR4, URZ, UR11, UR7 ;  /* 0x0000000b3f040299 */ /* 0x000fc80008011607 */
[----:B------:R-:W-:Y:S01]  /*fc10*/  ULOP3.LUT UR4, URZ, UR4, URZ, 0x33, !UPT ;  /* 0x000000043f047292 */ /* 0x000fe2000f8e333f */
[----:B------:R-:W-:Y:S11]  /*fc20*/  BRA `(.L_x_965) ;  /* 0x0000000000107947 */ /* 0x000ff60003800000 */
.L_x_964:
[----:B------:R-:W-:-:S11]  /*fc30*/  UISETP.NE.AND UP0, UPT, UR5, 0x1, UPT ;  /* 0x000000010500788c */ /* 0x000fd6000bf05270 */
[----:B------:R-:W-:Y:S02]  /*fc40*/  @UP0 ULDC.64 UR10, c[0x0][0x9e8] ;  /* 0x00027a00000a0ab9 */ /* 0x000fe40000000a00 */
[----:B------:R-:W-:-:S04]  /*fc50*/  UIMAD.WIDE.U32 UR6, UR4, UR10, URZ ;  /* 0x0000000a040672a5 */ /* 0x000fc8000f8e003f */
[----:B------:R-:W-:-:S12]  /*fc60*/  @UP0 USHF.R.U32.HI UR4, URZ, UR11, UR7 ;  /* 0x0000000b3f040299 */ /* 0x000fd80008011607 */
.L_x_965:
[----:B------:R-:W-:-:S04]  /*fc70*/  UIMAD UR4, UR4, UR5, URZ ;  /* 0x00000005040472a4 */ /* 0x000fc8000f8e023f */
[----:B------:R-:W-:-:S04]  /*fc80*/  UISETP.LT.AND UP0, UPT, UR8, UR4, UPT ;  /* 0x000000040800728c */ /* 0x000fc8000bf01270 */
[----:B------:R-:W-:-:S12]  /*fc90*/  USEL UR8, UR8, UR4, !UP0 ;  /* 0x0000000408087287 */ /* 0x000fd8000c000000 */
.L_x_963:
[----:B------:R-:W-:Y:S01]  /*fca0*/  UIMAD.WIDE UR4, UR8, 0x2aaaaaab, URZ ;  /* 0x2aaaaaab080478a5 */ /* 0x000fe2000f8e023f */
[----:B------:R-:W-:Y:S03]  /*fcb0*/  BSSY B6, `(.L_x_966) ;  /* 0x0000278000067945 */ /* 0x000fe60003800000 */
[----:B------:R-:W-:-:S04]  /*fcc0*/  USHF.R.U32.HI UR4, URZ, 0x1f, UR5 ;  /* 0x0000001f3f047899 */ /* 0x000fc80008011605 */
[----:B------:R-:W-:-:S04]  /*fcd0*/  ULEA.HI.SX32 UR4, UR5, UR4, 0x1c ;  /* 0x0000000405047291 */ /* 0x000fc8000f8fe23f */
[----:B------:R-:W-:-:S04]  /*fce0*/  UISETP.LT.AND UP0, UPT, URZ, UR4, UPT ;  /* 0x000000043f00728c */ /* 0x000fc8000bf01270 */
[----:B------:R-:W-:-:S04]  /*fcf0*/  USEL UR39, URZ, UR4, !UP0 ;  /* 0x000000043f277287 */ /* 0x000fc8000c000000 */
[----:B------:R-:W-:-:S06]  /*fd00*/  UISETP.GT.AND UP0, UPT, UR46, UR39, UPT ;  /* 0x000000272e00728c */ /* 0x000fcc000bf04270 */
[----:B------:R-:W-:-:S13]  /*fd10*/  PLOP3.LUT P0, PT, PT, PT, UP0, 0x80, 0x0 ;  /* 0x000000000000781c */ /* 0x000fda0003f0f008 */
[----:B------:R-:W-:Y:S05]  /*fd20*/  @P0 BRA `(.L_x_967) ;  /* 0x0000000000480947 */ /* 0x000fea0003800000 */
[----:B------:R-:W1:Y:S01]  /*fd30*/  S2R R0, SR_TID.X ;  /* 0x0000000000007919 */ /* 0x000e620000002100 */
[----:B------:R-:W-:Y:S01]  /*fd40*/  IMAD.MOV.U32 R13, RZ, RZ, R19 ;  /* 0x000000ffff0d7224 */ /* 0x000fe200078e0013 */
[----:B-1----:R-:W-:-:S04]  /*fd50*/  LOP3.LUT R0, R0, 0x1f, RZ, 0xc0, !PT ;  /* 0x0000001f00007812 */ /* 0x002fc800078ec0ff */
[----:B------:R-:W-:-:S13]  /*fd60*/  ISETP.NE.AND P0, PT, R0, RZ, PT ;  /* 0x000000ff0000720c */ /* 0x000fda0003f05270 */
[----:B------:R-:W-:Y:S05]  /*fd70*/  @P0 BRA `(.L_x_968) ;  /* 0x0000002400ac0947 */ /* 0x000fea0003800000 */
[----:B------:R-:W1:Y:S01]  /*fd80*/  S2R R5, SR_LANEID ;  /* 0x0000000000057919 */ /* 0x000e620000000000 */
[----:B------:R-:W-:Y:S01]  /*fd90*/  VOTEU.ANY UR4, UPT, PT ;  /* 0x0000000000047886 */ /* 0x000fe200038e0100 */
[----:B------:R-:W2:Y:S01]  /*fda0*/  LDC.64 R2, c[0x0][0xdf0] ;  /* 0x00037c00ff027b82 */ /* 0x000ea20000000a00 */
[----:B------:R-:W1:Y:S02]  /*fdb0*/  FLO.U32 R0, UR4 ;  /* 0x0000000400007d00 */ /* 0x000e6400080e0000 */
[----:B-1----:R-:W-:-:S06]  /*fdc0*/  ISETP.EQ.U32.AND P0, PT, R0, R5, PT ;  /* 0x000000050000720c */ /* 0x002fcc0003f02070 */
[----:B------:R-:W2:Y:S07]  /*fdd0*/  POPC R5, UR4 ;  /* 0x0000000400057d09 */ /* 0x000eae0008000000 */
[----:B--2---:R-:W2:Y:S01]  /*fde0*/  @P0 ATOMG.E.ADD.STRONG.GPU PT, R3, desc[UR60][R2.64], R5 ;  /* 0x00000005020309a8 */ /* 0x004ea200081ee1fc */
[----:B------:R-:W1:Y:S02]  /*fdf0*/  S2R R4, SR_LTMASK ;  /* 0x0000000000047919 */ /* 0x000e640000003900 */
[----:B-1----:R-:W-:-:S04]  /*fe00*/  LOP3.LUT R4, R4, UR4, RZ, 0xc0, !PT ;  /* 0x0000000404047c12 */ /* 0x002fc8000f8ec0ff */
[----:B------:R-:W1:Y:S01]  /*fe10*/  POPC R13, R4 ;  /* 0x00000004000d7309 */ /* 0x000e620000000000 */
[----:B--2---:R-:W1:Y:S02]  /*fe20*/  SHFL.IDX PT, R0, R3, R0, 0x1f ;  /* 0x00001f0003007589 */ /* 0x004e6400000e0000 */
[----:B-1----:R-:W-:Y:S01]  /*fe30*/  IADD3 R13, R0, UR48, R13 ;  /* 0x00000030000d7c10 */ /* 0x002fe2000fffe00d */
[----:B------:R-:W-:Y:S06]  /*fe40*/  BRA `(.L_x_968) ;  /* 0x0000002400787947 */ /* 0x000fec0003800000 */
.L_x_967:
[----:B------:R-:W1:Y:S01]  /*fe50*/  S2UR UR4, SR_CgaCtaId ;  /* 0x00000000000479c3 */ /* 0x000e620000008800 */
[----:B------:R-:W-:Y:S02]  /*fe60*/  UMOV UR38, 0x400 ;  /* 0x0000040000267882 */ /* 0x000fe40000000000 */
[----:B-1----:R-:W-:-:S04]  /*fe70*/  ULEA UR38, UR4, UR38, 0x18 ;  /* 0x0000002604267291 */ /* 0x002fc8000f8ec03f */
[----:B------:R-:W-:-:S04]  /*fe80*/  UIADD3 UR4, UR38, 0x18400, URZ ;  /* 0x0001840026047890 */ /* 0x000fc8000fffe03f */
[----:B------:R-:W-:-:S06]  /*fe90*/  ULOP3.LUT UP0, URZ, UR4, 0x3ff, URZ, 0xc0, !UPT ;  /* 0x000003ff043f7892 */ /* 0x000fcc000f80c03f */
[----:B------:R-:W-:-:S13]  /*fea0*/  PLOP3.LUT P0, PT, PT, PT, UP0, 0x80, 0x0 ;  /* 0x000000000000781c */ /* 0x000fda0003f0f008 */
[----:B------:R-:W-:Y:S05]  /*feb0*/  @!P0 BRA `(.L_x_969) ;  /* 0x0000000000408947 */ /* 0x000fea0003800000 */
        /* <DEDUP_REMOVED lines=15> */
[----:B-1----:R-:W-:Y:S05]  /*ffb0*/  CALL.ABS.NOINC R2 ;  /* 0x0000000002007343 */ /* 0x002fea0003c00000 */
.L_x_969:
        /* <DEDUP_REMOVED lines=8> */
[----:B------:R1:W2:Y:S01]  /*10040*/  LDC.64 R2, c[0x4][R18] ;  /* 0x0100000012027b82 */ /* 0x0002a20000000a00 */
[----:B------:R-:W-:Y:S02]  /*10050*/  IMAD.U32 R4, RZ, RZ, UR6 ;  /* 0x00000006ff047e24 */ /* 0x000fe4000f8e00ff */
[----:B------:R-:W-:Y:S02]  /*10060*/  IMAD.U32 R5, RZ, RZ, UR7 ;  /* 0x00000007ff057e24 */ /* 0x000fe4000f8e00ff */
[----:B------:R-:W-:Y:S02]  /*10070*/  IMAD.U32 R6, RZ, RZ, UR8 ;  /* 0x00000008ff067e24 */ /* 0x000fe4000f8e00ff */
[----:B------:R-:W-:-:S02]  /*10080*/  IMAD.U32 R7, RZ, RZ, UR9 ;  /* 0x00000009ff077e24 */ /* 0x000fc4000f8e00ff */
[----:B------:R-:W-:Y:S02]  /*10090*/  IMAD.U32 R10, RZ, RZ, UR4 ;  /* 0x00000004ff0a7e24 */ /* 0x000fe4000f8e00ff */
[----:B------:R-:W-:Y:S02]  /*100a0*/  IMAD.U32 R11, RZ, RZ, UR5 ;  /* 0x00000005ff0b7e24 */ /* 0x000fe4000f8e00ff */
[----:B------:R-:W-:Y:S02]  /*100b0*/  IMAD.MOV.U32 R8, RZ, RZ, 0x70 ;  /* 0x00000070ff087424 */ /* 0x000fe400078e00ff */
[----:B------:R-:W-:Y:S02]  /*100c0*/  IMAD.MOV.U32 R12, RZ, RZ, 0x1 ;  /* 0x00000001ff0c7424 */ /* 0x000fe400078e00ff */
[----:B-1----:R-:W-:-:S07]  /*100d0*/  IMAD.MOV.U32 R13, RZ, RZ, RZ ;  /* 0x000000ffff0d7224 */ /* 0x002fce00078e00ff */
[----:B------:R-:W-:-:S07]  /*100e0*/  LEPC R20, `(.L_x_971) ;  /* 0x000000001014794e */ /* 0x000fce0000000000 */
[----:B--2---:R-:W-:Y:S05]  /*100f0*/  CALL.ABS.NOINC R2 ;  /* 0x0000000002007343 */ /* 0x004fea0003c00000 */
.L_x_971:
[----:B------:R1:W2:Y:S01]  /*10100*/  LDC.64 R2, c[0x4][R18] ;  /* 0x0100000012027b82 */ /* 0x0002a20000000a00 */
[----:B------:R-:W-:Y:S01]  /*10110*/  ULDC.64 UR6, c[0x4][0xb8] ;  /* 0x01002e0000067ab9 */ /* 0x000fe20000000a00 */
[----:B------:R-:W-:Y:S01]  /*10120*/  ULDC.64 UR8, c[0x4][0xc0] ;  /* 0x0100300000087ab9 */ /* 0x000fe20000000a00 */
[----:B------:R-:W-:Y:S01]  /*10130*/  ULDC.64 UR4, c[0x4][0x48] ;  /* 0x0100120000047ab9 */ /* 0x000fe20000000a00 */
        /* <DEDUP_REMOVED lines=11> */
.L_x_970:
[----:B------:R-:W-:Y:S01]  /*101f0*/  ULDC.64 UR4, c[0x0][0x9f8] ;  /* 0x00027e0000047ab9 */ /* 0x000fe20000000a00 */
[----:B------:R-:W-:Y:S01]  /*10200*/  IMAD.U32 R5, RZ, RZ, UR43 ;  /* 0x0000002bff057e24 */ /* 0x000fe2000f8e00ff */
[----:B------:R-:W-:Y:S01]  /*10210*/  ISETP.NE.U32.AND P0, PT, RZ, UR4, PT ;  /* 0x00000004ff007c0c */ /* 0x000fe2000bf05070 */
[----:B------:R-:W-:Y:S01]  /*10220*/  IMAD.U32 R0, RZ, RZ, UR43 ;  /* 0x0000002bff007e24 */ /* 0x000fe2000f8e00ff */
[----:B------:R-:W1:Y:S01]  /*10230*/  LDC R4, c[0x0][0x428] ;  /* 0x00010a00ff047b82 */ /* 0x000e620000000800 */
[----:B------:R-:W2:Y:S01]  /*10240*/  S2R R18, SR_TID.X ;  /* 0x0000000000127919 */ /* 0x000ea20000002100 */
[----:B------:R-:W-:-:S13]  /*10250*/  ISETP.NE.AND.EX P0, PT, RZ, UR5, PT, P0 ;  /* 0x00000005ff007c0c */ /* 0x000fda000bf05300 */
[----:B------:R-:W3:Y:S02]  /*10260*/  @P0 LDC.64 R2, c[0x0][0x9f8] ;  /* 0x00027e00ff020b82 */ /* 0x000ee40000000a00 */
[----:B---3--:R-:W-:-:S05]  /*10270*/  @P0 IMAD.WIDE R2, R5, 0x4, R2 ;  /* 0x0000000405020825 */ /* 0x008fca00078e0202 */
[----:B------:R3:W4:Y:S01]  /*10280*/  @P0 LDG.E R0, desc[UR60][R2.64] ;  /* 0x0000003c02000981 */ /* 0x000722000c1e1900 */
[----:B-1----:R-:W-:Y:S01]  /*10290*/  ISETP.NE.AND P0, PT, R4, 0x1, PT ;  /* 0x000000010400780c */ /* 0x002fe20003f05270 */
[----:B------:R-:W-:Y:S01]  /*102a0*/  IMAD.U32 R4, RZ, RZ, UR42 ;  /* 0x0000002aff047e24 */ /* 0x000fe2000f8e00ff */
[----:B--2---:R-:W-:Y:S01]  /*102b0*/  LOP3.LUT R18, R18, 0x1f, RZ, 0xc0, !PT ;  /* 0x0000001f12127812 */ /* 0x004fe200078ec0ff */
[----:B------:R-:W-:Y:S01]  /*102c0*/  UMOV UR40, URZ ;  /* 0x0000003f00287c82 */ /* 0x000fe20008000000 */
[----:B------:R-:W-:Y:S01]  /*102d0*/  UMOV UR8, 0x40 ;  /* 0x0000004000087882 */ /* 0x000fe20000000000 */
[----:B------:R-:W-:Y:S01]  /*102e0*/  UMOV UR9, UR41 ;  /* 0x0000002900097c82 */ /* 0x000fe20008000000 */
[----:B------:R-:W-:Y:S01]  /*102f0*/  ISETP.NE.AND P1, PT, R18, RZ, PT ;  /* 0x000000ff1200720c */ /* 0x000fe20003f25270 */
[----:B------:R-:W-:Y:S01]  /*10300*/  UMOV UR10, UR42 ;  /* 0x0000002a000a7c82 */ /* 0x000fe20008000000 */
[----:B------:R-:W-:Y:S01]  /*10310*/  UMOV UR11, UR43 ;  /* 0x0000002b000b7c82 */ /* 0x000fe20008000000 */
[----:B---3--:R-:W1:Y:S01]  /*10320*/  LDC.64 R2, c[0x0][0x3f8] ;  /* 0x0000fe00ff027b82 */ /* 0x008e620000000a00 */
[----:B------:R-:W-:Y:S01]  /*10330*/  UMOV UR12, 0x80 ;  /* 0x00000080000c7882 */ /* 0x000fe20000000000 */
[----:B------:R-:W-:Y:S01]  /*10340*/  UMOV UR13, UR41 ;  /* 0x00000029000d7c82 */ /* 0x000fe20008000000 */
[----:B------:R-:W-:Y:S01]  /*10350*/  UMOV UR14, UR42 ;  /* 0x0000002a000e7c82 */ /* 0x000fe20008000000 */
[----:B------:R-:W-:Y:S01]  /*10360*/  UMOV UR15, UR43 ;  /* 0x0000002b000f7c82 */ /* 0x000fe20008000000 */
[----:B------:R-:W-:-:S03]  /*10370*/  UMOV UR6, 0xffffffff ;  /* 0xffffffff00067882 */ /* 0x000fc60000000000 */
[----:B------:R-:W2:Y:S02]  /*10380*/  @P0 LDC R5, c[0x0][0x42c] ;  /* 0x00010b00ff050b82 */ /* 0x000ea40000000800 */
[----:B------:R-:W-:-:S05]  /*10390*/  VOTEU.ALL UP1, P1 ;  /* 0x00000000003f7886 */ /* 0x000fca0000820000 */
[----:B------:R-:W-:Y:S01]  /*103a0*/  @!UP1 UIADD3 UR4, UP0, UR44, 0x270, URZ ;  /* 0x000002702c049890 */ /* 0x000fe2000ff1e03f */
[----:B------:R-:W3:Y:S03]  /*103b0*/  @P0 LDC R6, c[0x0][0x430] ;  /* 0x00010c00ff060b82 */ /* 0x000ee60000000800 */
[----:B------:R-:W-:-:S09]  /*103c0*/  @!UP1 UIADD3.X UR5, URZ, UR45, URZ, UP0, !UPT ;  /* 0x0000002d3f059290 */ /* 0x000fd200087fe43f */
[----:B------:R1:W-:Y:S01]  /*103d0*/  @!UP1 UTMAPF.L2.4D [UR40], [UR4] ;  /* 0x00000028040095b8 */ /* 0x0003e20008018000 */
[----:B--2---:R-:W-:Y:S01]  /*103e0*/  @P0 IMAD.HI.U32 R5, R5, UR42, RZ ;  /* 0x0000002a05050c27 */ /* 0x004fe2000f8e00ff */
[----:B------:R2:W-:Y:S04]  /*103f0*/  @!UP1 UTMAPF.L2.4D [UR8], [UR4] ;  /* 0x00000008040095b8 */ /* 0x0005e80008018000 */
[----:B---3--:R-:W-:Y:S01]  /*10400*/  @P0 SHF.R.U32.HI R4, RZ, R6, R5 ;  /* 0x00000006ff040219 */ /* 0x008fe20000011605 */
[----:B------:R-:W-:Y:S01]  /*10410*/  IMAD.U32 R5, RZ, RZ, UR46 ;  /* 0x0000002eff057e24 */ /* 0x000fe2000f8e00ff */
[----:B-1----:R-:W-:Y:S01]  /*10420*/  ISETP.NE.U32.AND P0, PT, R2, RZ, PT ;  /* 0x000000ff0200720c */ /* 0x002fe20003f05070 */
[----:B------:R2:W-:Y:S02]  /*10430*/  @!UP1 UTMAPF.L2.4D [UR12], [UR4] ;  /* 0x0000000c040095b8 */ /* 0x0005e40008018000 */
[----:B------:R-:W-:Y:S01]  /*10440*/  VIADD R5, R5, 0xffffffff ;  /* 0xffffffff05057836 */ /* 0x000fe20000000000 */
[----:B------:R-:W-:-:S04]  /*10450*/  ISETP.NE.AND.EX P0, PT, R3, RZ, PT, P0 ;  /* 0x000000ff0300720c */ /* 0x000fc80003f05300 */
[----:B----4-:R-:W-:Y:S01]  /*10460*/  SEL R6, R0, RZ, !P0 ;  /* 0x000000ff00067207 */ /* 0x010fe20004000000 */
[----:B--2---:R-:W-:Y:S08]  /*10470*/  BRA.DIV UR6, `(.L_x_972) ;  /* 0x0000002606e07947 */ /* 0x004ff0000b800000 */
.L_x_1023:
[----:B------:R-:W-:Y:S01]  /*10480*/  UMOV UR4, 0xffffffff ;  /* 0xffffffff00047882 */ /* 0x000fe20000000000 */
[----:B------:R-:W-:Y:S02]  /*10490*/  SHF.R.S32.HI R18, RZ, 0x1f, R0 ;  /* 0x0000001fff127819 */ /* 0x000fe40000011400 */
[----:B------:R-:W-:Y:S05]  /*104a0*/  BRA.DIV UR4, `(.L_x_973) ;  /* 0x0000002a04007947 */ /* 0x000fea000b800000 */
[----:B------:R-:W-:-:S13]  /*104b0*/  ELECT P6, URZ, PT ;  /* 0x00000000003f782f */ /* 0x000fda00038c0000 */
.L_x_1026:
[----:B------:R-:W-:Y:S05]  /*104c0*/  @!P6 BRA `(.L_x_974) ;  /* 0x0000000000f8e947 */ /* 0x000fea0003800000 */
[----:B------:R-:W-:Y:S01]  /*104d0*/  IMAD.MOV.U32 R6, RZ, RZ, R0 ;  /* 0x000000ffff067224 */ /* 0x000fe200078e0000 */
[----:B------:R-:W-:Y:S06]  /*104e0*/  @!P0 BRA `(.L_x_975) ;  /* 0x0000000000488947 */ /* 0x000fec0003800000 */
[----:B------:R-:W1:Y:S01]  /*104f0*/  LDC R11, c[0x0][0x41c] ;  /* 0x00010700ff0b7b82 */ /* 0x000e620000000800 */
[----:B------:R-:W-:Y:S01]  /*10500*/  IMAD.MOV.U32 R10, RZ, RZ, R5 ;  /* 0x000000ffff0a7224 */ /* 0x000fe200078e0005 */
[----:B------:R-:W-:Y:S02]  /*10510*/  ULDC.64 UR4, c[0x0][0x408] ;  /* 0x0001020000047ab9 */ /* 0x000fe40000000a00 */
[----:B------:R-:W-:-:S04]  /*10520*/  IMAD R9, R18, UR4, RZ ;  /* 0x0000000412097c24 */ /* 0x000fc8000f8e02ff */
[----:B------:R-:W-:Y:S01]  /*10530*/  IMAD R9, R0, UR5, R9 ;  /* 0x0000000500097c24 */ /* 0x000fe2000f8e0209 */
[----:B-1----:R-:W-:-:S13]  /*10540*/  ISETP.NE.AND P2, PT, R11, 0x1, PT ;  /* 0x000000010b00780c */ /* 0x002fda0003f45270 */
[----:B------:R-:W1:Y:S02]  /*10550*/  @P2 LDC.64 R6, c[0x0][0x420] ;  /* 0x00010800ff062b82 */ /* 0x000e640000000a00 */
[----:B-1----:R-:W-:-:S05]  /*10560*/  @P2 IMAD.HI.U32 R6, R5, R6, RZ ;  /* 0x0000000605062227 */ /* 0x002fca00078e00ff */
[----:B------:R-:W-:-:S04]  /*10570*/  @P2 SHF.R.U32.HI R10, RZ, R7, R6 ;  /* 0x00000007ff0a2219 */ /* 0x000fc80000011606 */
[--C-:B------:R-:W-:Y:S01]  /*10580*/  SHF.R.S32.HI R7, RZ, 0x1f, R10.reuse ;  /* 0x0000001fff077819 */ /* 0x100fe2000001140a */
[----:B------:R-:W-:-:S04]  /*10590*/  IMAD.MOV.U32 R6, RZ, RZ, R10 ;  /* 0x000000ffff067224 */ /* 0x000fc800078e000a */
[----:B------:R-:W-:-:S04]  /*105a0*/  IMAD.WIDE.U32 R6, R0, UR4, R6 ;  /* 0x0000000400067c25 */ /* 0x000fc8000f8e0006 */
[----:B------:R-:W-:Y:S01]  /*105b0*/  IMAD.IADD R7, R7, 0x1, R9 ;  /* 0x0000000107077824 */ /* 0x000fe200078e0209 */
[----:B------:R-:W-:-:S04]  /*105c0*/  LEA R8, P2, R6, R2, 0x2 ;  /* 0x0000000206087211 */ /* 0x000fc800078410ff */
[----:B------:R-:W-:-:S05]  /*105d0*/  LEA.HI.X R9, R6, R3, R7, 0x2, P2 ;  /* 0x0000000306097211 */ /* 0x000fca00010f1407 */
[----:B------:R1:W5:Y:S01]  /*105e0*/  LDG.E R6, desc[UR60][R8.64] ;  /* 0x0000003c08067981 */ /* 0x000362000c1e1900 */
[----:B------:R-:W-:-:S04]  /*105f0*/  IMAD.MOV R10, RZ, RZ, -R10 ;  /* 0x000000ffff0a7224 */ /* 0x000fc800078e0a0a */
[----:B------:R-:W-:-:S07]  /*10600*/  IMAD R5, R11, R10, R5 ;  /* 0x0000000a0b057224 */ /* 0x000fce00078e0205 */
.L_x_975:
[----:B------:R-:W2:Y:S01]  /*10610*/  S2R R7, SR_TID.X ;  /* 0x0000000000077919 */ /* 0x000ea20000002100 */
[----:B-1----:R-:W-:Y:S02]  /*10620*/  LEA R8, R16, UR38, 0x3 ;  /* 0x0000002610087c11 */ /* 0x002fe4000f8e18ff */
[----:B--2---:R-:W-:Y:S02]  /*10630*/  LOP3.LUT R9, R7, 0x7f, RZ, 0xc0, !PT ;  /* 0x0000007f07097812 */ /* 0x004fe400078ec0ff */
[----:B------:R-:W-:Y:S02]  /*10640*/  SHF.L.U32 R7, R17, 0x1f, RZ ;  /* 0x0000001f11077819 */ /* 0x000fe400000006ff */
[----:B------:R-:W-:Y:S02]  /*10650*/  ISETP.NE.AND P3, PT, R9, RZ, PT ;  /* 0x000000ff0900720c */ /* 0x000fe40003f65270 */
[----:B------:R-:W1:Y:S02]  /*10660*/  SYNCS.PHASECHK.TRANS64.TRYWAIT P2, [R8+URZ+0x2a840], R7 ;  /* 0x02a84007080075a7 */ /* 0x000e64000804017f */
[----:B-1----:R-:W-:Y:S09]  /*10670*/  @!P2 BRA `(.L_x_976) ;  /* 0x0000002400aca947 */ /* 0x002ff20003800000 */
.L_x_1027:
        /* <DEDUP_REMOVED lines=8> */
.L_x_977:
        /* <DEDUP_REMOVED lines=10> */
[----:B------:R-:W-:-:S03]  /*107a0*/  UMOV UR16, 0x40 ;  /* 0x0000004000107882 */ /* 0x000fc60000000000 */
[----:B------:R-:W-:Y:S02]  /*107b0*/  UIMAD UR8, UR8, 0x9000, UR38 ;  /* 0x00009000080878a4 */ /* 0x000fe4000f8e0226 */
[----:B------:R-:W-:Y:S02]  /*107c0*/  UIADD3 UR9, UR9, 0x2a830, URZ ;  /* 0x0002a83009097890 */ /* 0x000fe4000fffe03f */
[----:B------:R-:W-:Y:S02]  /*107d0*/  UIMAD UR11, UR11, 0x60, URZ ;  /* 0x000000600b0b78a4 */ /* 0x000fe4000f8e023f */
        /* <DEDUP_REMOVED lines=13> */
.L_x_974:
[----:B------:R-:W-:Y:S05]  /*108b0*/  WARPSYNC.ALL ;  /* 0x0000000000007948 */ /* 0x000fea0003800000 */
[----:B------:R-:W-:Y:S01]  /*108c0*/  BAR.SYNC.DEFER_BLOCKING 0x8, 0x120 ;  /* 0x0204800000007b1d */ /* 0x000fe20000010000 */
[----:B------:R-:W-:Y:S01]  /*108d0*/  ELECT P2, URZ, PT ;  /* 0x00000000003f782f */ /* 0x000fe20003840000 */
[----:B------:R-:W-:Y:S02]  /*108e0*/  UIADD3 UR47, UR47, 0x1, URZ ;  /* 0x000000012f2f7890 */ /* 0x000fe4000fffe03f */
[----:B------:R-:W-:Y:S02]  /*108f0*/  UIADD3 UR4, UP0, UR44, 0x270, URZ ;  /* 0x000002702c047890 */ /* 0x000fe4000ff1e03f */
[----:B------:R-:W-:-:S02]  /*10900*/  ULEA.HI UR5, UR47, UR47, URZ, 0x1 ;  /* 0x0000002f2f057291 */ /* 0x000fc4000f8f083f */
[----:B------:R-:W-:Y:S02]  /*10910*/  UIADD3 UR8, UR38, 0xc400, URZ ;  /* 0x0000c40026087890 */ /* 0x000fe4000fffe03f */
[----:B------:R-:W-:Y:S02]  /*10920*/  ULOP3.LUT UR5, UR5, 0xfffffffe, URZ, 0xc0, !UPT ;  /* 0xfffffffe05057892 */ /* 0x000fe4000f8ec03f */
[----:B------:R-:W-:Y:S02]  /*10930*/  UIADD3 UR9, UR38, 0x2a800, URZ ;  /* 0x0002a80026097890 */ /* 0x000fe4000fffe03f */
[----:B-1----:R-:W-:Y:S01]  /*10940*/  @P2 IMAD.MOV.U32 R7, RZ, RZ, 0xc000 ;  /* 0x0000c000ff072424 */ /* 0x002fe200078e00ff */
[----:B------:R-:W-:Y:S02]  /*10950*/  UIADD3 UR14, UR47, -UR5, URZ ;  /* 0x800000052f0e7290 */ /* 0x000fe4000fffe03f */
[----:B------:R-:W-:Y:S02]  /*10960*/  UIADD3.X UR5, URZ, UR45, URZ, UP0, !UPT ;  /* 0x0000002d3f057290 */ /* 0x000fe400087fe43f */
[----:B------:R-:W-:-:S02]  /*10970*/  UIADD3 UR24, UR38, 0x10400, URZ ;  /* 0x0001040026187890 */ /* 0x000fc4000fffe03f */
[----:B------:R-:W-:Y:S01]  /*10980*/  UIADD3 UR16, UR38, 0x14400, URZ ;  /* 0x0001440026107890 */ /* 0x000fe2000fffe03f */
[----:B------:R-:W-:Y:S01]  /*10990*/  UMOV UR11, UR41 ;  /* 0x00000029000b7c82 */ /* 0x000fe20008000000 */
[----:B------:R1:W-:Y:S01]  /*109a0*/  @P2 SYNCS.ARRIVE.TRANS64 RZ, [UR38+0x2a800], R7 ;  /* 0x02a80007ffff29a7 */ /* 0x0003e20008000026 */
[----:B------:R-:W-:Y:S01]  /*109b0*/  UMOV UR12, UR42 ;  /* 0x0000002a000c7c82 */ /* 0x000fe20008000000 */
[----:B------:R-:W-:Y:S01]  /*109c0*/  UMOV UR13, UR43 ;  /* 0x0000002b000d7c82 */ /* 0x000fe20008000000 */
[----:B------:R-:W-:Y:S01]  /*109d0*/  UMOV UR6, 0x0 ;  /* 0x0000000000067882 */ /* 0x000fe20000000000 */
[----:B------:R-:W-:Y:S01]  /*109e0*/  UMOV UR7, 0x12f00000 ;  /* 0x12f0000000077882 */ /* 0x000fe20000000000 */
[----:B------:R-:W-:Y:S01]  /*109f0*/  UMOV UR10, URZ ;  /* 0x0000003f000a7c82 */ /* 0x000fe20008000000 */
[----:B------:R-:W-:Y:S01]  /*10a00*/  UMOV UR27, UR41 ;  /* 0x00000029001b7c82 */ /* 0x000fe20008000000 */
[----:B------:R-:W-:Y:S01]  /*10a10*/  UMOV UR28, UR42 ;  /* 0x0000002a001c7c82 */ /* 0x000fe20008000000 */
[----:B-1----:R-:W-:Y:S01]  /*10a20*/  IMAD.U32 R7, RZ, RZ, UR14 ;  /* 0x0000000eff077e24 */ /* 0x002fe2000f8e00ff */
[----:B------:R-:W-:Y:S01]  /*10a30*/  UMOV UR29, UR43 ;  /* 0x0000002b001d7c82 */ /* 0x000fe20008000000 */
[----:B------:R-:W-:Y:S01]  /*10a40*/  UMOV UR26, 0x40 ;  /* 0x00000040001a7882 */ /* 0x000fe20000000000 */
[----:B------:R-:W-:Y:S01]  /*10a50*/  UMOV UR25, UR9 ;  /* 0x0000000900197c82 */ /* 0x000fe20008000000 */
[----:B------:R-:W-:Y:S01]  /*10a60*/  UMOV UR19, UR41 ;  /* 0x0000002900137c82 */ /* 0x000fe20008000000 */
[----:B------:R-:W-:Y:S01]  /*10a70*/  SHF.L.U32 R7, R7, 0x1f, RZ ;  /* 0x0000001f07077819 */ /* 0x000fe200000006ff */
[----:B------:R-:W-:Y:S01]  /*10a80*/  UMOV UR20, UR42 ;  /* 0x0000002a00147c82 */ /* 0x000fe20008000000 */
[----:B------:R-:W-:Y:S01]  /*10a90*/  UMOV UR21, UR43 ;  /* 0x0000002b00157c82 */ /* 0x000fe20008000000 */
[----:B------:R-:W-:Y:S01]  /*10aa0*/  UMOV UR18, 0x80 ;  /* 0x0000008000127882 */ /* 0x000fe20000000000 */
[----:B------:R1:W-:Y:S01]  /*10ab0*/  UTMALDG.4D [UR8], [UR4], desc[UR6] ;  /* 0x00000608040075b4 */ /* 0x0003e20008019000 */
[----:B------:R-:W-:Y:S01]  /*10ac0*/  UMOV UR17, UR9 ;  /* 0x0000000900117c82 */ /* 0x000fe20008000000 */
[----:B------:R1:W-:Y:S01]  /*10ad0*/  UTMALDG.4D [UR24], [UR4], desc[UR6] ;  /* 0x00000618040075b4 */ /* 0x0003e20008019000 */
[----:B------:R1:W-:Y:S01]  /*10ae0*/  UTMALDG.4D [UR16], [UR4], desc[UR6] ;  /* 0x00000610040075b4 */ /* 0x0003e20008019000 */
[----:B------:R-:W2:Y:S02]  /*10af0*/  SYNCS.PHASECHK.TRANS64.TRYWAIT P2, [UR38+0x2a820], R7 ;  /* 0x02a82007ff0075a7 */ /* 0x000ea40008040166 */
[----:B-12---:R-:W-:Y:S05]  /*10b00*/  @!P2 BRA `(.L_x_978) ;  /* 0x00000020009ca947 */ /* 0x006fea0003800000 */
.L_x_1028:
[----:B------:R-:W-:-:S04]  /*10b10*/  UIADD3 UR4, UR46, -0x2, URZ ;  /* 0xfffffffe2e047890 */ /* 0x000fc8000fffe03f */
[----:B------:R-:W-:-:S06]  /*10b20*/  UISETP.GE.AND UP0, UPT, UR4, UR39, UPT ;  /* 0x000000270400728c */ /* 0x000fcc000bf06270 */
[----:B------:R-:W-:-:S13]  /*10b30*/  PLOP3.LUT P2, PT, PT, PT, UP0, 0x80, 0x0 ;  /* 0x000000000000781c */ /* 0x000fda0003f4f008 */
[----:B------:R-:W-:Y:S05]  /*10b40*/  @!P2 BRA `(.L_x_979) ;  /* 0x000000140048a947 */ /* 0x000fea0003800000 */
[----:B-1----:R-:W-:Y:S01]  /*10b50*/  IMAD R8, RZ, RZ, -UR46 ;  /* 0x8000002eff087e24 */ /* 0x002fe2000f8e02ff */
[----:B------:R-:W-:Y:S01]  /*10b60*/  LOP3.LUT R11, RZ, UR39, RZ, 0x33, !PT ;  /* 0x00000027ff0b7c12 */ /* 0x000fe2000f8e33ff */
[----:B------:R-:W-:-:S03]  /*10b70*/  ULDC.64 UR36, c[0x0][0x408] ;  /* 0x0001020000247ab9 */ /* 0x000fc60000000a00 */
[----:B------:R-:W-:-:S05]  /*10b80*/  VIADDMNMX R11, R8, 0x1, R11, !PT ;  /* 0x00000001080b7846 */ /* 0x000fca000780010b */
[----:B------:R-:W-:-:S05]  /*10b90*/  VIADD R7, R11, UR46 ;  /* 0x0000002e0b077c36 */ /* 0x000fca0008000000 */
[----:B------:R-:W-:-:S04]  /*10ba0*/  LOP3.LUT R7, R7, 0x1, RZ, 0xc0, !PT ;  /* 0x0000000107077812 */ /* 0x000fc800078ec0ff */
[----:B------:R-:W-:Y:S01]  /*10bb0*/  ISETP.NE.U32.AND P2, PT, R7, 0x1, PT ;  /* 0x000000010700780c */ /* 0x000fe20003f45070 */
[----:B------:R-:W-:-:S12]  /*10bc0*/  IMAD.U32 R7, RZ, RZ, UR4 ;  /* 0x00000004ff077e24 */ /* 0x000fd8000f8e00ff */
        /* <DEDUP_REMOVED lines=12> */
[----:B-1----:R-:W-:-:S13]  /*10c90*/  ISETP.NE.AND P2, PT, R13, 0x1, PT ;  /* 0x000000010d00780c */ /* 0x002fda0003f45270 */
[----:B------:R-:W1:Y:S02]  /*10ca0*/  @P2 LDC.64 R8, c[0x0][0x420] ;  /* 0x00010800ff082b82 */ /* 0x000e640000000a00 */
[----:B-1----:R-:W-:-:S04]  /*10cb0*/  @P2 IMAD.HI.U32 R14, R7, R8, RZ ;  /* 0x00000008070e2227 */ /* 0x002fc800078e00ff */
[----:B------:R-:W-:Y:S01]  /*10cc0*/  IMAD.MOV.U32 R8, RZ, RZ, R7 ;  /* 0x000000ffff087224 */ /* 0x000fe200078e0007 */
[----:B------:R-:W-:-:S04]  /*10cd0*/  @P2 SHF.R.U32.HI R8, RZ, R9, R14 ;  /* 0x00000009ff082219 */ /* 0x000fc8000001160e */
[--C-:B------:R-:W-:Y:S01]  /*10ce0*/  SHF.R.S32.HI R9, RZ, 0x1f, R8.reuse ;  /* 0x0000001fff097819 */ /* 0x100fe20000011408 */
[----:B------:R-:W-:-:S04]  /*10cf0*/  IMAD.MOV R14, RZ, RZ, -R8 ;  /* 0x000000ffff0e7224 */ /* 0x000fc800078e0a08 */
        /* <DEDUP_REMOVED lines=8> */
.L_x_983:
[----:B-1----:R-:W1:Y:S01]  /*10d80*/  S2R R2, SR_TID.X ;  /* 0x0000000000027919 */ /* 0x002e620000002100 */
[----:B------:R-:W-:Y:S02]  /*10d90*/  LEA R3, R10, UR38, 0x3 ;  /* 0x000000260a037c11 */ /* 0x000fe4000f8e18ff */
[----:B-1----:R-:W-:Y:S02]  /*10da0*/  LOP3.LUT R9, R2, 0x7f, RZ, 0xc0, !PT ;  /* 0x0000007f02097812 */ /* 0x002fe400078ec0ff */
[----:B------:R-:W-:Y:S02]  /*10db0*/  SHF.L.U32 R2, R12, 0x1f, RZ ;  /* 0x0000001f0c027819 */ /* 0x000fe400000006ff */
[----:B------:R-:W-:Y:S02]  /*10dc0*/  ISETP.NE.AND P2, PT, R9, RZ, PT ;  /* 0x000000ff0900720c */ /* 0x000fe40003f45270 */
[----:B------:R-:W1:Y:S02]  /*10dd0*/  SYNCS.PHASECHK.TRANS64.TRYWAIT P3, [R3+URZ+0x2a840], R2 ;  /* 0x02a84002030075a7 */ /* 0x000e64000806017f */
[----:B-1----:R-:W-:Y:S09]  /*10de0*/  @!P3 BRA `(.L_x_984) ;  /* 0x0000001c00fcb947 */ /* 0x002ff20003800000 */
.L_x_1029:
        /* <DEDUP_REMOVED lines=8> */
.L_x_985:
[----:B------:R-:W-:Y:S01]  /*10e70*/  R2UR UR8, R10 ;  /* 0x000000000a0872ca */ /* 0x000fe200000e0000 */
[----:B------:R-:W-:Y:S01]  /*10e80*/  UIADD3 UR4, UP0, UR44, 0x370, URZ ;  /* 0x000003702c047890 */ /* 0x000fe2000ff1e03f */
[----:B------:R-:W-:Y:S01]  /*10e90*/  R2UR UR9, R3 ;  /* 0x00000000030972ca */ /* 0x000fe200000e0000 */
[----:B------:R-:W-:Y:S01]  /*10ea0*/  UIADD3 UR19, UR38, 0x2a800, URZ ;  /* 0x0002a80026137890 */ /* 0x000fe2000fffe03f */
[----:B------:R-:W-:Y:S01]  /*10eb0*/  R2UR UR11, R7 ;  /* 0x00000000070b72ca */ /* 0x000fe200000e0000 */
[----:B------:R-:W-:Y:S01]  /*10ec0*/  UIADD3.X UR5, URZ, UR45, URZ, UP0, !UPT ;  /* 0x0000002d3f057290 */ /* 0x000fe200087fe43f */
[----:B------:R-:W-:Y:S01]  /*10ed0*/  R2UR UR12, R4 ;  /* 0x00000000040c72ca */ /* 0x000fe200000e0000 */
[----:B------:R-:W-:Y:S01]  /*10ee0*/  UMOV UR10, URZ ;  /* 0x0000003f000a7c82 */ /* 0x000fe20008000000 */
[----:B-----5:R-:W-:Y:S01]  /*10ef0*/  R2UR UR13, R8 ;  /* 0x00000000080d72ca */ /* 0x020fe200000e0000 */
[----:B------:R-:W-:Y:S01]  /*10f00*/  UMOV UR6, 0x0 ;  /* 0x0000000000067882 */ /* 0x000fe20000000000 */
[----:B------:R-:W-:Y:S01]  /*10f10*/  UMOV UR7, 0x14f00000 ;  /* 0x14f0000000077882 */ /* 0x000fe20000000000 */
[----:B------:R-:W-:Y:S01]  /*10f20*/  UMOV UR18, 0x40 ;  /* 0x0000004000127882 */ /* 0x000fe20000000000 */
[----:B------:R-:W-:Y:S01]  /*10f30*/  UMOV UR17, 0x80 ;  /* 0x0000008000117882 */ /* 0x000fe20000000000 */
[----:B------:R-:W-:Y:S01]  /*10f40*/  UIMAD UR8, UR8, 0x9000, UR38 ;  /* 0x00009000080878a4 */ /* 0x000fe2000f8e0226 */
[----:B-1----:R-:W-:Y:S01]  /*10f50*/  SHF.L.U32 R3, R17, 0x1f, RZ ;  /* 0x0000001f11037819 */ /* 0x002fe200000006ff */
[----:B------:R-:W-:Y:S01]  /*10f60*/  UIADD3 UR9, UR9, 0x2a830, URZ ;  /* 0x0002a83009097890 */ /* 0x000fe2000fffe03f */
[----:B------:R-:W-:Y:S01]  /*10f70*/  LEA R2, R16, UR19, 0x3 ;  /* 0x0000001310027c11 */ /* 0x000fe2000f8e18ff */
[----:B------:R-:W-:-:S02]  /*10f80*/  UIMAD UR11, UR11, 0x60, URZ ;  /* 0x000000600b0b78a4 */ /* 0x000fc4000f8e023f */
        /* <DEDUP_REMOVED lines=13> */
.L_x_1030:
[----:B------:R-:W-:Y:S05]  /*11060*/  @P2 BRA `(.L_x_987) ;  /* 0x0000000000202947 */ /* 0x000fea0003800000 */
[----:B------:R-:W2:Y:S01]  /*11070*/  S2R R9, SR_TID.X ;  /* 0x0000000000097919 */ /* 0x000ea20000002100 */
[----:B-1----:R-:W-:Y:S01]  /*11080*/  LEA R2, R16, UR38, 0x3 ;  /* 0x0000002610027c11 */ /* 0x002fe2000f8e18ff */
[----:B------:R-:W-:-:S04]  /*11090*/  IMAD.MOV.U32 R3, RZ, RZ, 0x6000 ;  /* 0x00006000ff037424 */ /* 0x000fc800078e00ff */
[----:B------:R3:W-:Y:S01]  /*110a0*/  SYNCS.ARRIVE.TRANS64 RZ, [R2+URZ+0x2a850], R3 ;  /* 0x02a8500302ff79a7 */ /* 0x0007e2000800003f */
[----:B--2---:R-:W-:-:S04]  /*110b0*/  LOP3.LUT R9, R9, 0x1f, RZ, 0xc0, !PT ;  /* 0x0000001f09097812 */ /* 0x004fc800078ec0ff */
[----:B------:R-:W-:-:S13]  /*110c0*/  ISETP.NE.AND P2, PT, R9, RZ, PT ;  /* 0x000000ff0900720c */ /* 0x000fda0003f45270 */
[----:B---3--:R-:W-:Y:S05]  /*110d0*/  @!P2 BRA `(.L_x_987) ;  /* 0x000000000004a947 */ /* 0x008fea0003800000 */
[----:B------:R-:W-:Y:S01]  /*110e0*/  BPT.TRAP 0x1 ;  /* 0x000000040000795c */ /* 0x000fe20000300000 */
.L_x_987:
        /* <DEDUP_REMOVED lines=9> */
[----:B------:R-:W-:Y:S02]  /*11180*/  IMAD.MOV.U32 R6, RZ, RZ, R8 ;  /* 0x000000ffff067224 */ /* 0x000fe400078e0008 */
[----:B------:R-:W-:-:S02]  /*11190*/  IMAD.MOV.U32 R5, RZ, RZ, R7 ;  /* 0x000000ffff057224 */ /* 0x000fc400078e0007 */
[----:B------:R-:W-:Y:S02]  /*111a0*/  UIMAD UR6, UR9, 0x6000, UR38 ;  /* 0x00006000090678a4 */ /* 0x000fe4000f8e0226 */
[----:B------:R-:W-:Y:S02]  /*111b0*/  ULEA UR9, UR9, UR38, 0x3 ;  /* 0x0000002609097291 */ /* 0x000fe4000f8e183f */
[----:B------:R-:W-:Y:S02]  /*111c0*/  UIMAD UR11, UR11, 0x60, URZ ;  /* 0x000000600b0b78a4 */ /* 0x000fe4000f8e023f */
[----:B------:R-:W-:Y:S02]  /*111d0*/  UIADD3 UR8, UR6, 0x400, URZ ;  /* 0x0000040006087890 */ /* 0x000fe4000fffe03f */
        /* <DEDUP_REMOVED lines=8> */
.L_x_982:
[----:B------:R-:W-:Y:S05]  /*11260*/  BSYNC B0 ;  /* 0x0000000000007941 */ /* 0x000fea0003800000 */
.L_x_981:
[----:B------:R-:W-:Y:S01]  /*11270*/  UIADD3 UR4, UR46, -0x3, URZ ;  /* 0xfffffffd2e047890 */ /* 0x000fe2000fffe03f */
[----:B------:R-:W-:Y:S02]  /*11280*/  IMAD.MOV.U32 R16, RZ, RZ, R10 ;  /* 0x000000ffff107224 */ /* 0x000fe400078e000a */
[----:B------:R-:W-:-:S03]  /*11290*/  IMAD.MOV.U32 R17, RZ, RZ, R12 ;  /* 0x000000ffff117224 */ /* 0x000fc600078e000c */
[----:B------:R-:W-:-:S07]  /*112a0*/  IMAD.U32 R7, RZ, RZ, UR4 ;  /* 0x00000004ff077e24 */ /* 0x000fce000f8e00ff */
.L_x_980:
[----:B------:R-:W-:Y:S01]  /*112b0*/  ULOP3.LUT UR4, URZ, UR46, URZ, 0x33, !UPT ;  /* 0x0000002e3f047292 */ /* 0x000fe2000f8e333f */
[----:B------:R-:W-:Y:S01]  /*112c0*/  VIADD R11, R11, 0xfffffffe ;  /* 0xfffffffe0b0b7836 */ /* 0x000fe20000000000 */
[----:B------:R-:W-:Y:S04]  /*112d0*/  BSSY B0, `(.L_x_979) ;  /* 0x00000d9000007945 */ /* 0x000fe80003800000 */
[----:B------:R-:W-:-:S13]  /*112e0*/  ISETP.NE.AND P2, PT, R11, UR4, PT ;  /* 0x000000040b007c0c */ /* 0x000fda000bf45270 */
[----:B------:R-:W-:Y:S05]  /*112f0*/  @!P2 BRA `(.L_x_988) ;  /* 0x0000000c0058a947 */ /* 0x000fea0003800000 */
[----:B------:R-:W-:-:S07]  /*11300*/  IMAD.MOV.U32 R8, RZ, RZ, R6 ;  /* 0x000000ffff087224 */ /* 0x000fce00078e0006 */
.L_x_1003:
[----:B------:R-:W-:Y:S01]  /*11310*/  VIADD R10, R16, 0x1 ;  /* 0x00000001100a7836 */ /* 0x000fe20000000000 */
[----:B------:R-:W-:Y:S05]  /*11320*/  YIELD ;  /* 0x0000000000007946 */ /* 0x000fea0003800000 */
[----:B------:R-:W-:Y:S01]  /*11330*/  ISETP.NE.AND P2, PT, R10, 0x2, PT ;  /* 0x000000020a00780c */ /* 0x000fe20003f45270 */
[----:B------:R-:W-:Y:S03]  /*11340*/  BSSY B1, `(.L_x_989) ;  /* 0x0000065000017945 */ /* 0x000fe60003800000 */
[----:B-1----:R-:W-:-:S02]  /*11350*/  SEL R2, RZ, 0x1, P2 ;  /* 0x00000001ff027807 */ /* 0x002fc40001000000 */
[----:B------:R-:W-:Y:S02]  /*11360*/  SEL R10, R10, RZ, P2 ;  /* 0x000000ff0a0a7207 */ /* 0x000fe40001000000 */
[----:B------:R-:W-:Y:S01]  /*11370*/  LOP3.LUT R11, R17, R2, RZ, 0x3c, !PT ;  /* 0x00000002110b7212 */ /* 0x000fe200078e3cff */
[----:B------:R-:W-:Y:S06]  /*11380*/  @!P6 BRA `(.L_x_990) ;  /* 0x000000040080e947 */ /* 0x000fec0003800000 */
[----:B------:R-:W-:Y:S01]  /*11390*/  IMAD.MOV.U32 R12, RZ, RZ, R7 ;  /* 0x000000ffff0c7224 */ /* 0x000fe200078e0007 */
[----:B------:R-:W-:Y:S06]  /*113a0*/  @!P0 BRA `(.L_x_991) ;  /* 0x0000000000448947 */ /* 0x000fec0003800000 */
[----:B------:R-:W1:Y:S01]  /*113b0*/  LDC R9, c[0x0][0x41c] ;  /* 0x00010700ff097b82 */ /* 0x000e620000000800 */
[----:B------:R-:W-:-:S04]  /*113c0*/  IMAD R13, R18, UR36, RZ ;  /* 0x00000024120d7c24 */ /* 0x000fc8000f8e02ff */
[----:B------:R-:W-:Y:S01]  /*113d0*/  IMAD R13, R0, UR37, R13 ;  /* 0x00000025000d7c24 */ /* 0x000fe2000f8e020d */
        /* <DEDUP_REMOVED lines=8> */
[----:B------:R-:W1:Y:S01]  /*11460*/  LDC.64 R8, c[0x0][0x3f8] ;  /* 0x0000fe00ff087b82 */ /* 0x000e620000000a00 */
[----:B------:R-:W-:-:S04]  /*11470*/  IMAD.WIDE.U32 R2, R0, UR36, R2 ;  /* 0x0000002400027c25 */ /* 0x000fc8000f8e0002 */
[----:B------:R-:W-:Y:S01]  /*11480*/  IMAD.IADD R13, R13, 0x1, R3 ;  /* 0x000000010d0d7824 */ /* 0x000fe200078e0203 */
[----:B-1----:R-:W-:-:S04]  /*11490*/  LEA R8, P2, R2, R8, 0x2 ;  /* 0x0000000802087211 */ /* 0x002fc800078410ff */
[----:B------:R-:W-:-:S05]  /*114a0*/  LEA.HI.X R9, R2, R9, R13, 0x2, P2 ;  /* 0x0000000902097211 */ /* 0x000fca00010f140d */
[----:B------:R1:W5:Y:S04]  /*114b0*/  LDG.E R8, desc[UR60][R8.64] ;  /* 0x0000003c08087981 */ /* 0x000368000c1e1900 */
.L_x_991:
[----:B------:R-:W1:Y:S01]  /*114c0*/  S2R R2, SR_TID.X ;  /* 0x0000000000027919 */ /* 0x000e620000002100 */
[----:B------:R-:W-:Y:S02]  /*114d0*/  LEA R3, R10, UR38, 0x3 ;  /* 0x000000260a037c11 */ /* 0x000fe4000f8e18ff */
[----:B-1----:R-:W-:Y:S02]  /*114e0*/  LOP3.LUT R9, R2, 0x7f, RZ, 0xc0, !PT ;  /* 0x0000007f02097812 */ /* 0x002fe400078ec0ff */
[----:B------:R-:W-:Y:S02]  /*114f0*/  SHF.L.U32 R2, R11, 0x1f, RZ ;  /* 0x0000001f0b027819 */ /* 0x000fe400000006ff */
[----:B------:R-:W-:Y:S02]  /*11500*/  ISETP.NE.AND P2, PT, R9, RZ, PT ;  /* 0x000000ff0900720c */ /* 0x000fe40003f45270 */
[----:B------:R-:W1:Y:S02]  /*11510*/  SYNCS.PHASECHK.TRANS64.TRYWAIT P3, [R3+URZ+0x2a840], R2 ;  /* 0x02a84002030075a7 */ /* 0x000e64000806017f */
[----:B-1----:R-:W-:Y:S09]  /*11520*/  @!P3 BRA `(.L_x_992) ;  /* 0x000000180054b947 */ /* 0x002ff20003800000 */
.L_x_1031:
        /* <DEDUP_REMOVED lines=8> */
.L_x_993:
        /* <DEDUP_REMOVED lines=14> */
[----:B------:R-:W-:Y:S01]  /*11690*/  SHF.L.U32 R17, R17, 0x1f, RZ ;  /* 0x0000001f11117819 */ /* 0x000fe200000006ff */
[----:B------:R-:W-:Y:S01]  /*116a0*/  UIADD3 UR9, UR9, 0x2a830, URZ ;  /* 0x0002a83009097890 */ /* 0x000fe2000fffe03f */
[----:B-1----:R-:W-:Y:S01]  /*116b0*/  LEA R2, R16, UR19, 0x3 ;  /* 0x0000001310027c11 */ /* 0x002fe2000f8e18ff */
        /* <DEDUP_REMOVED lines=14> */
.L_x_1032:
[----:B------:R-:W-:Y:S05]  /*117a0*/  @P2 BRA `(.L_x_995) ;  /* 0x00000000001c2947 */ /* 0x000fea0003800000 */
[----:B------:R-:W2:Y:S02]  /*117b0*/  S2R R3, SR_TID.X ;  /* 0x0000000000037919 */ /* 0x000ea40000002100 */
[----:B--2---:R-:W-:Y:S01]  /*117c0*/  LOP3.LUT R9, R3, 0x1f, RZ, 0xc0, !PT ;  /* 0x0000001f03097812 */ /* 0x004fe200078ec0ff */
[----:B------:R-:W-:-:S03]  /*117d0*/  IMAD.MOV.U32 R3, RZ, RZ, 0x6000 ;  /* 0x00006000ff037424 */ /* 0x000fc600078e00ff */
[----:B------:R-:W-:Y:S01]  /*117e0*/  ISETP.NE.AND P2, PT, R9, RZ, PT ;  /* 0x000000ff0900720c */ /* 0x000fe20003f45270 */
[----:B------:R2:W-:-:S12]  /*117f0*/  SYNCS.ARRIVE.TRANS64 RZ, [R2+URZ+0x50], R3 ;  /* 0x0000500302ff79a7 */ /* 0x0005d8000800003f */
[----:B--2---:R-:W-:Y:S05]  /*11800*/  @!P2 BRA `(.L_x_995) ;  /* 0x000000000004a947 */ /* 0x004fea0003800000 */
[----:B------:R-:W-:Y:S01]  /*11810*/  BPT.TRAP 0x1 ;  /* 0x000000040000795c */ /* 0x000fe20000300000 */
.L_x_995:
        /* <DEDUP_REMOVED lines=11> */
[----:B------:R-:W-:Y:S01]  /*118d0*/  IMAD.MOV.U32 R6, RZ, RZ, R8 ;  /* 0x000000ffff067224 */ /* 0x000fe200078e0008 */
[----:B------:R-:W-:Y:S02]  /*118e0*/  UIMAD UR6, UR6, 0x6000, UR38 ;  /* 0x00006000060678a4 */ /* 0x000fe4000f8e0226 */
        /* <DEDUP_REMOVED lines=10> */
.L_x_990:
[----:B------:R-:W-:Y:S05]  /*11990*/  BSYNC B1 ;  /* 0x0000000000017941 */ /* 0x000fea0003800000 */
.L_x_989:
[----:B------:R-:W-:Y:S01]  /*119a0*/  VIADD R16, R10, 0x1 ;  /* 0x000000010a107836 */ /* 0x000fe20000000000 */
[----:B------:R-:W-:Y:S01]  /*119b0*/  BSSY B1, `(.L_x_996) ;  /* 0x0000067000017945 */ /* 0x000fe20003800000 */
[----:B------:R-:W-:-:S03]  /*119c0*/  VIADD R12, R7, 0xffffffff ;  /* 0xffffffff070c7836 */ /* 0x000fc60000000000 */
[----:B------:R-:W-:-:S04]  /*119d0*/  ISETP.NE.AND P2, PT, R16, 0x2, PT ;  /* 0x000000021000780c */ /* 0x000fc80003f45270 */
[----:B-1----:R-:W-:Y:S02]  /*119e0*/  SEL R2, RZ, 0x1, P2 ;  /* 0x00000001ff027807 */ /* 0x002fe40001000000 */
[----:B------:R-:W-:Y:S02]  /*119f0*/  SEL R16, R16, RZ, P2 ;  /* 0x000000ff10107207 */ /* 0x000fe40001000000 */
[----:B------:R-:W-:Y:S01]  /*11a00*/  LOP3.LUT R17, R11, R2, RZ, 0x3c, !PT ;  /* 0x000000020b117212 */ /* 0x000fe200078e3cff */
[----:B------:R-:W-:Y:S06]  /*11a10*/  @!P6 BRA `(.L_x_997) ;  /* 0x000000040080e947 */ /* 0x000fec0003800000 */
[----:B------:R-:W-:Y:S01]  /*11a20*/  IMAD.MOV.U32 R13, RZ, RZ, R12 ;  /* 0x000000ffff0d7224 */ /* 0x000fe200078e000c */
[----:B------:R-:W-:Y:S06]  /*11a30*/  @!P0 BRA `(.L_x_998) ;  /* 0x0000000000448947 */ /* 0x000fec0003800000 */
[----:B------:R-:W1:Y:S02]  /*11a40*/  LDC R8, c[0x0][0x41c] ;  /* 0x00010700ff087b82 */ /* 0x000e640000000800 */
        /* <DEDUP_REMOVED lines=16> */
.L_x_998:
[----:B------:R-:W-:Y:S02]  /*11b50*/  LEA R2, R16, UR38, 0x3 ;  /* 0x0000002610027c11 */ /* 0x000fe4000f8e18ff */
[----:B------:R-:W-:-:S04]  /*11b60*/  SHF.L.U32 R3, R17, 0x1f, RZ ;  /* 0x0000001f11037819 */ /* 0x000fc800000006ff */
[----:B------:R-:W2:Y:S02]  /*11b70*/  SYNCS.PHASECHK.TRANS64.TRYWAIT P2, [R2+URZ+0x2a840], R3 ;  /* 0x02a84003020075a7 */ /* 0x000ea4000804017f */
[----:B--2---:R-:W-:Y:S05]  /*11b80*/  @!P2 BRA `(.L_x_999) ;  /* 0x0000001000e4a947 */ /* 0x004fea0003800000 */
.L_x_1033:
        /* <DEDUP_REMOVED lines=11> */
.L_x_1000:
[----:B------:R-:W-:Y:S01]  /*11c40*/  R2UR UR9, R16 ;  /* 0x00000000100972ca */ /* 0x000fe200000e0000 */
[----:B------:R-:W-:Y:S01]  /*11c50*/  UIADD3 UR19, UR38, 0x2a800, URZ ;  /* 0x0002a80026137890 */ /* 0x000fe2000fffe03f */
[----:B------:R-:W-:Y:S01]  /*11c60*/  R2UR UR11, R13 ;  /* 0x000000000d0b72ca */ /* 0x000fe200000e0000 */
[----:B------:R-:W-:Y:S01]  /*11c70*/  UIADD3 UR4, UP0, UR44, 0x370, URZ ;  /* 0x000003702c047890 */ /* 0x000fe2000ff1e03f */
[----:B------:R-:W-:Y:S01]  /*11c80*/  R2UR UR12, R4 ;  /* 0x00000000040c72ca */ /* 0x000fe200000e0000 */
[----:B------:R-:W-:Y:S01]  /*11c90*/  UMOV UR10, URZ ;  /* 0x0000003f000a7c82 */ /* 0x000fe20008000000 */
[----:B-----5:R-:W-:Y:S01]  /*11ca0*/  R2UR UR13, R8 ;  /* 0x00000000080d72ca */ /* 0x020fe200000e0000 */
[----:B------:R-:W-:Y:S01]  /*11cb0*/  UIADD3.X UR5, URZ, UR45, URZ, UP0, !UPT ;  /* 0x0000002d3f057290 */ /* 0x000fe200087fe43f */
[----:B------:R-:W-:Y:S01]  /*11cc0*/  SHF.L.U32 R11, R11, 0x1f, RZ ;  /* 0x0000001f0b0b7819 */ /* 0x000fe200000006ff */
[----:B------:R-:W-:Y:S01]  /*11cd0*/  UMOV UR6, 0x0 ;  /* 0x0000000000067882 */ /* 0x000fe20000000000 */
[----:B------:R-:W-:Y:S01]  /*11ce0*/  UMOV UR7, 0x14f00000 ;  /* 0x14f0000000077882 */ /* 0x000fe20000000000 */
[----:B------:R-:W-:Y:S01]  /*11cf0*/  UMOV UR18, 0x40 ;  /* 0x0000004000127882 */ /* 0x000fe20000000000 */
[----:B------:R-:W-:Y:S01]  /*11d00*/  UMOV UR17, 0x80 ;  /* 0x0000008000117882 */ /* 0x000fe20000000000 */
[----:B------:R-:W-:Y:S01]  /*11d10*/  UIMAD UR8, UR9, 0x9000, UR38 ;  /* 0x00009000090878a4 */ /* 0x000fe2000f8e0226 */
[----:B--2---:R-:W-:Y:S01]  /*11d20*/  LEA R2, R10, UR19, 0x3 ;  /* 0x000000130a027c11 */ /* 0x004fe2000f8e18ff */
[----:B------:R-:W-:-:S02]  /*11d30*/  ULEA UR9, UR9, UR19, 0x3 ;  /* 0x0000001309097291 */ /* 0x000fc4000f8e183f */
[----:B------:R-:W-:Y:S02]  /*11d40*/  UIMAD UR11, UR11, 0x60, URZ ;  /* 0x000000600b0b78a4 */ /* 0x000fe4000f8e023f */
[----:B------:R-:W-:Y:S02]  /*11d50*/  UIADD3 UR14, UR8, 0x18400, URZ ;  /* 0x00018400080e7890 */ /* 0x000fe4000fffe03f */
        /* <DEDUP_REMOVED lines=13> */
.L_x_1034:
        /* <DEDUP_REMOVED lines=8> */
.L_x_1002:
        /* <DEDUP_REMOVED lines=23> */
.L_x_997:
[----:B------:R-:W-:Y:S05]  /*12020*/  BSYNC B1 ;  /* 0x0000000000017941 */ /* 0x000fea0003800000 */
.L_x_996:
[----:B------:R-:W-:Y:S01]  /*12030*/  ISETP.GT.AND P2, PT, R12, UR39, PT ;  /* 0x000000270c007c0c */ /* 0x000fe2000bf44270 */
[----:B------:R-:W-:-:S12]  /*12040*/  VIADD R7, R7, 0xfffffffe ;  /* 0xfffffffe07077836 */ /* 0x000fd80000000000 */
[----:B------:R-:W-:Y:S05]  /*12050*/  @P2 BRA `(.L_x_1003) ;  /* 0xfffffff000ac2947 */ /* 0x000fea000383ffff */
.L_x_988:
[----:B------:R-:W-:Y:S05]  /*12060*/  BSYNC B0 ;  /* 0x0000000000007941 */ /* 0x000fea0003800000 */
.L_x_979:
[----:B------:R-:W-:Y:S04]  /*12070*/  BSSY B0, `(.L_x_1004) ;  /* 0x000000e000007945 */ /* 0x000fe80003800000 */
[----:B------:R-:W-:Y:S05]  /*12080*/  @P1 BRA `(.L_x_1005) ;  /* 0x0000000000301947 */ /* 0x000fea0003800000 */
[----:B-1----:R-:W1:Y:S01]  /*12090*/  S2R R7, SR_LANEID ;  /* 0x0000000000077919 */ /* 0x002e620000000000 */
        /* <DEDUP_REMOVED lines=10> */
[----:B-1----:R-:W-:-:S07]  /*12140*/  IADD3 R19, R0, UR48, R19 ;  /* 0x0000003000137c10 */ /* 0x002fce000fffe013 */
.L_x_1005:
[----:B------:R-:W-:Y:S05]  /*12150*/  BSYNC B0 ;  /* 0x0000000000007941 */ /* 0x000fea0003800000 */
.L_x_1004:
[----:B------:R-:W-:Y:S04]  /*12160*/  BSSY B0, `(.L_x_1006) ;  /* 0x0000026000007945 */ /* 0x000fe80003800000 */
[----:B------:R-:W-:Y:S05]  /*12170*/  @!P6 BRA `(.L_x_1007) ;  /* 0x000000000090e947 */ /* 0x000fea0003800000 */
[----:B------:R-:W2:Y:S01]  /*12180*/  S2R R0, SR_TID.X ;  /* 0x0000000000007919 */ /* 0x000ea20000002100 */
[----:B-1----:R-:W-:Y:S02]  /*12190*/  LEA R3, R16, UR38, 0x3 ;  /* 0x0000002610037c11 */ /* 0x002fe4000f8e18ff */
[----:B--2---:R-:W-:Y:S02]  /*121a0*/  LOP3.LUT R2, R0, 0x7f, RZ, 0xc0, !PT ;  /* 0x0000007f00027812 */ /* 0x004fe400078ec0ff */
[----:B------:R-:W-:Y:S02]  /*121b0*/  SHF.L.U32 R0, R17, 0x1f, RZ ;  /* 0x0000001f11007819 */ /* 0x000fe400000006ff */
[----:B------:R-:W-:Y:S02]  /*121c0*/  ISETP.NE.AND P1, PT, R2, RZ, PT ;  /* 0x000000ff0200720c */ /* 0x000fe40003f25270 */
[----:B------:R-:W1:Y:S02]  /*121d0*/  SYNCS.PHASECHK.TRANS64.TRYWAIT P0, [R3+URZ+0x2a860], R0 ;  /* 0x02a86000030075a7 */ /* 0x000e64000800017f */
[----:B-1----:R-:W-:Y:S09]  /*121e0*/  @!P0 BRA `(.L_x_1008) ;  /* 0x0000000c00748947 */ /* 0x002ff20003800000 */
.L_x_1035:
        /* <DEDUP_REMOVED lines=8> */
.L_x_1009:
        /* <DEDUP_REMOVED lines=9> */
[----:B------:R-:W-:-:S04]  /*12300*/  UMOV UR15, 0x40 ;  /* 0x00000040000f7882 */ /* 0x000fc80000000000 */
        /* <DEDUP_REMOVED lines=11> */
.L_x_1007:
[----:B------:R-:W-:Y:S05]  /*123c0*/  BSYNC B0 ;  /* 0x0000000000007941 */ /* 0x000fea0003800000 */
.L_x_1006:
[----:B------:R-:W-:Y:S02]  /*123d0*/  VIADD R16, R16, 0x1 ;  /* 0x0000000110107836 */ /* 0x000fe40000000000 */
[----:B------:R-:W-:-:S03]  /*123e0*/  IMAD.MOV.U32 R13, RZ, RZ, R19 ;  /* 0x000000ffff0d7224 */ /* 0x000fc600078e0013 */
[----:B------:R-:W-:-:S04]  /*123f0*/  ISETP.NE.AND P0, PT, R16, 0x2, PT ;  /* 0x000000021000780c */ /* 0x000fc80003f05270 */
[----:B-1----:R-:W-:Y:S02]  /*12400*/  SEL R0, RZ, 0x1, P0 ;  /* 0x00000001ff007807 */ /* 0x002fe40000000000 */
[----:B------:R-:W-:Y:S02]  /*12410*/  SEL R16, R16, RZ, P0 ;  /* 0x000000ff10107207 */ /* 0x000fe40000000000 */
[----:B------:R-:W-:-:S07]  /*12420*/  LOP3.LUT R17, R17, R0, RZ, 0x3c, !PT ;  /* 0x0000000011117212 */ /* 0x000fce00078e3cff */
.L_x_968:
[----:B------:R-:W-:Y:S05]  /*12430*/  BSYNC B6 ;  /* 0x0000000000067941 */ /* 0x000fea0003800000 */
.L_x_966:
[----:B------:R-:W-:-:S03]  /*12440*/  UMOV UR4, 0xffffffff ;  /* 0xffffffff00047882 */ /* 0x000fc60000000000 */
[----:B------:R-:W-:Y:S05]  /*12450*/  BRA.DIV UR4, `(.L_x_1010) ;  /* 0x0000000a04ec7947 */ /* 0x000fea000b800000 */
[----:B------:R1:W2:Y:S02]  /*12460*/  SHFL.IDX PT, R14, R13, RZ, 0x1f ;  /* 0x00001fff0d0e7589 */ /* 0x0002a400000e0000 */
.L_x_1038:
[----:B------:R-:W3:Y:S01]  /*12470*/  S2R R0, SR_TID.X ;  /* 0x0000000000007919 */ /* 0x000ee20000002100 */
[----:B------:R-:W-:Y:S05]  /*12480*/  WARPSYNC.ALL ;  /* 0x0000000000007948 */ /* 0x000fea0003800000 */
[----:B------:R-:W-:Y:S01]  /*12490*/  BAR.SYNC.DEFER_BLOCKING 0x4, 0x120 ;  /* 0x0104800000007b1d */ /* 0x000fe20000010000 */
[----:B--2---:R-:W-:-:S05]  /*124a0*/  IMAD.MOV.U32 R19, RZ, RZ, R14 ;  /* 0x000000ffff137224 */ /* 0x004fca00078e000e */
[----:B------:R-:W-:Y:S01]  /*124b0*/  ULDC UR4, c[0x0][0xda8] ;  /* 0x00036a0000047ab9 */ /* 0x000fe20000000800 */
[----:B---3--:R-:W-:-:S04]  /*124c0*/  LOP3.LUT R0, R0, 0x1f, RZ, 0xc0, !PT ;  /* 0x0000001f00007812 */ /* 0x008fc800078ec0ff */
[----:B------:R-:W-:-:S13]  /*124d0*/  ISETP.NE.AND P0, PT, R0, RZ, PT ;  /* 0x000000ff0000720c */ /* 0x000fda0003f05270 */
[----:B------:R-:W2:Y:S01]  /*124e0*/  @!P0 S2R R3, SR_CgaCtaId ;  /* 0x0000000000038919 */ /* 0x000ea20000008800 */
[----:B------:R-:W-:-:S04]  /*124f0*/  @!P0 MOV R0, 0x400 ;  /* 0x0000040000008802 */ /* 0x000fc80000000f00 */
[----:B--2---:R-:W-:-:S05]  /*12500*/  @!P0 LEA R0, R3, R0, 0x18 ;  /* 0x0000000003008211 */ /* 0x004fca00078ec0ff */
[----:B------:R2:W-:Y:S01]  /*12510*/  @!P0 STS [R0+0x2a8d0], R13 ;  /* 0x02a8d00d00008388 */ /* 0x0005e20000000800 */
[----:B------:R-:W-:Y:S06]  /*12520*/  BAR.ARV 0x5, 0x120 ;  /* 0x0144800000007b1d */ /* 0x000fec0000002000 */
[----:B------:R-:W-:-:S13]  /*12530*/  ISETP.GE.AND P0, PT, R19, UR4, PT ;  /* 0x0000000413007c0c */ /* 0x000fda000bf06270 */
[----:B--2---:R-:W-:Y:S05]  /*12540*/  @!P0 BRA `(.L_x_1011) ;  /* 0xffffffd000248947 */ /* 0x004fea000383ffff */
.L_x_957:
[----:B------:R-:W2:Y:S01]  /*12550*/  S2R R3, SR_CgaCtaId ;  /* 0x0000000000037919 */ /* 0x000ea20000008800 */
[----:B------:R-:W-:Y:S01]  /*12560*/  UIADD3 UR47, UR47, 0x1, URZ ;  /* 0x000000012f2f7890 */ /* 0x000fe2000fffe03f */
[----:B------:R-:W-:-:S03]  /*12570*/  MOV R0, 0x400 ;  /* 0x0000040000007802 */ /* 0x000fc60000000f00 */
[----:B------:R-:W-:-:S04]  /*12580*/  ULEA.HI UR4, UR47, UR47, URZ, 0x1 ;  /* 0x0000002f2f047291 */ /* 0x000fc8000f8f083f */
[----:B------:R-:W-:-:S04]  /*12590*/  ULOP3.LUT UR4, UR4, 0xfffffffe, URZ, 0xc0, !UPT ;  /* 0xfffffffe04047892 */ /* 0x000fc8000f8ec03f */
[----:B------:R-:W-:Y:S01]  /*125a0*/  UIADD3 UR4, UR47, -UR4, URZ ;  /* 0x800000042f047290 */ /* 0x000fe2000fffe03f */
[----:B--2---:R-:W-:-:S05]  /*125b0*/  LEA R7, R3, R0, 0x18 ;  /* 0x0000000003077211 */ /* 0x004fca00078ec0ff */
[----:B------:R-:W-:-:S05]  /*125c0*/  IMAD.U32 R0, RZ, RZ, UR4 ;  /* 0x00000004ff007e24 */ /* 0x000fca000f8e00ff */
[----:B------:R-:W-:-:S04]  /*125d0*/  SHF.L.U32 R0, R0, 0x1f, RZ ;  /* 0x0000001f00007819 */ /* 0x000fc800000006ff */
[----:B------:R-:W2:Y:S02]  /*125e0*/  SYNCS.PHASECHK.TRANS64.TRYWAIT P0, [R7+URZ+0x2a820], R0 ;  /* 0x02a82000070075a7 */ /* 0x000ea4000800017f */
[----:B--2---:R-:W-:Y:S05]  /*125f0*/  @!P0 BRA `(.L_x_1012) ;  /* 0x0000000800a88947 */ /* 0x004fea0003800000 */
.L_x_1039:
[----:B------:R-:W3:Y:S02]  /*12600*/  S2R R2, SR_TID.X ;  /* 0x0000000000027919 */ /* 0x000ee40000002100 */
[----:B---3--:R-:W-:-:S04]  /*12610*/  SHF.R.U32.HI R2, RZ, 0x5, R2 ;  /* 0x00000005ff027819 */ /* 0x008fc80000011602 */
[----:B------:R-:W-:-:S05]  /*12620*/  LOP3.LUT R2, R2, 0x3, RZ, 0xc0, !PT ;  /* 0x0000000302027812 */ /* 0x000fca00078ec0ff */
[----:B--2---:R-:W2:Y:S02]  /*12630*/  SHFL.IDX PT, R0, R2, RZ, 0x1f ;  /* 0x00001fff02007589 */ /* 0x004ea400000e0000 */
[----:B--2---:R-:W-:-:S13]  /*12640*/  ISETP.NE.AND P0, PT, R0, RZ, PT ;  /* 0x000000ff0000720c */ /* 0x004fda0003f05270 */
[----:B------:R-:W-:Y:S05]  /*12650*/  @P0 EXIT ;  /* 0x000000000000094d */ /* 0x000fea0003800000 */
[----:B------:R-:W-:Y:S01]  /*12660*/  ELECT P0, URZ, PT ;  /* 0x00000000003f782f */ /* 0x000fe20003800000 */
[----:B------:R-:W-:-:S12]  /*12670*/  BSSY B0, `(.L_x_1013) ;  /* 0x0000022000007945 */ /* 0x000fd80003800000 */
[----:B------:R-:W-:Y:S05]  /*12680*/  @!P0 BRA `(.L_x_1014) ;  /* 0x0000000000808947 */ /* 0x000fea0003800000 */
[----:B------:R-:W2:Y:S02]  /*12690*/  LDL R2, [R1] ;  /* 0x0000000001027983 */ /* 0x000ea40000100800 */
[----:B--2---:R-:W-:-:S13]  /*126a0*/  R2UR UR4, R2 ;  /* 0x00000000020472ca */ /* 0x004fda00000e0000 */
[----:B------:R-:W-:-:S06]  /*126b0*/  ULOP3.LUT UR4, UR4, 0x2, URZ, 0xfc, !UPT ;  /* 0x0000000204047892 */ /* 0x000fcc000f8efc3f */
[----:B------:R-:W-:-:S05]  /*126c0*/  IMAD.U32 R0, RZ, RZ, UR4 ;  /* 0x00000004ff007e24 */ /* 0x000fca000f8e00ff */
[----:B------:R-:W-:-:S13]  /*126d0*/  ISETP.NE.AND P2, PT, R0, 0x3, PT ;  /* 0x000000030000780c */ /* 0x000fda0003f45270 */
[----:B------:R-:W-:Y:S05]  /*126e0*/  @!P2 BRA `(.L_x_1015) ;  /* 0x000000000004a947 */ /* 0x000fea0003800000 */
[----:B------:R-:W-:Y:S01]  /*126f0*/  BPT.TRAP 0x1 ;  /* 0x000000040000795c */ /* 0x000fe20000300000 */
.L_x_1015:
[----:B------:R-:W-:Y:S01]  /*12700*/  VIADD R3, R7, 0x2a840 ;  /* 0x0002a84007037836 */ /* 0x000fe20000000000 */
[----:B------:R-:W-:Y:S01]  /*12710*/  SHF.L.U32 R4, R17, 0x1f, RZ ;  /* 0x0000001f11047819 */ /* 0x000fe200000006ff */
[C---:B------:R-:W-:Y:S02]  /*12720*/  VIADD R0, R16.reuse, 0x1 ;  /* 0x0000000110007836 */ /* 0x040fe40000000000 */
[----:B------:R-:W-:-:S03]  /*12730*/  IMAD R5, R16, 0x8, R3 ;  /* 0x0000000810057824 */ /* 0x000fc600078e0203 */
[----:B------:R-:W-:Y:S01]  /*12740*/  ISETP.NE.AND P1, PT, R0, 0x2, PT ;  /* 0x000000020000780c */ /* 0x000fe20003f25270 */
[----:B------:R-:W2:Y:S03]  /*12750*/  SYNCS.PHASECHK.TRANS64.TRYWAIT P0, [R5+URZ], R4 ;  /* 0x00000004050075a7 */ /* 0x000ea6000800017f */
[----:B------:R-:W-:-:S04]  /*12760*/  SEL R2, RZ, 0x1, P1 ;  /* 0x00000001ff027807 */ /* 0x000fc80000800000 */
[----:B------:R-:W-:Y:S02]  /*12770*/  LOP3.LUT R17, R17, R2, RZ, 0x3c, !PT ;  /* 0x0000000211117212 */ /* 0x000fe400078e3cff */
[----:B------:R-:W-:Y:S02]  /*12780*/  SEL R2, R0, RZ, P1 ;  /* 0x000000ff00027207 */ /* 0x000fe40000800000 */
[----:B------:R-:W-:-:S03]  /*12790*/  SHF.L.U32 R0, R17, 0x1f, RZ ;  /* 0x0000001f11007819 */ /* 0x000fc600000006ff */
[----:B------:R-:W-:Y:S01]  /*127a0*/  IMAD R3, R2, 0x8, R3 ;  /* 0x0000000802037824 */ /* 0x000fe200078e0203 */
[----:B--2---:R-:W-:Y:S06]  /*127b0*/  @!P0 BRA `(.L_x_1016) ;  /* 0x00000008004c8947 */ /* 0x004fec0003800000 */
.L_x_1040:
[----:B------:R-:W3:Y:S02]  /*127c0*/  SYNCS.PHASECHK.TRANS64.TRYWAIT P0, [R3+URZ], R0 ;  /* 0x00000000030075a7 */ /* 0x000ee4000800017f */
[----:B---3--:R-:W-:Y:S05]  /*127d0*/  @!P0 BRA `(.L_x_1017) ;  /* 0x0000000800588947 */ /* 0x008fea0003800000 */
.L_x_1041:
[----:B------:R-:W-:Y:S05]  /*127e0*/  @!P2 BRA `(.L_x_1018) ;  /* 0x000000000004a947 */ /* 0x000fea0003800000 */
[----:B------:R-:W-:Y:S01]  /*127f0*/  BPT.TRAP 0x1 ;  /* 0x000000040000795c */ /* 0x000fe20000300000 */
.L_x_1018:
[----:B---3--:R-:W-:-:S04]  /*12800*/  VIADD R3, R7, 0x2a860 ;  /* 0x0002a86007037836 */ /* 0x008fc80000000000 */
[----:B--2---:R-:W-:-:S04]  /*12810*/  IMAD R5, R16, 0x8, R3 ;  /* 0x0000000810057824 */ /* 0x004fc800078e0203 */
[----:B------:R-:W2:Y:S02]  /*12820*/  SYNCS.PHASECHK.TRANS64.TRYWAIT P0, [R5+URZ], R4 ;  /* 0x00000004050075a7 */ /* 0x000ea4000800017f */
[----:B--2---:R-:W-:Y:S05]  /*12830*/  @!P0 BRA `(.L_x_1019) ;  /* 0x0000000800548947 */ /* 0x004fea0003800000 */
.L_x_1042:
[----:B------:R-:W-:-:S07]  /*12840*/  IMAD R3, R2, 0x8, R3 ;  /* 0x0000000802037824 */ /* 0x000fce00078e0203 */
.L_x_1020:
[----:B---3--:R3:W4:Y:S02]  /*12850*/  SYNCS.PHASECHK.TRANS64.TRYWAIT P0, [R3+URZ], R0 ;  /* 0x00000000030075a7 */ /* 0x008724000800017f */
[----:B----4-:R-:W-:Y:S05]  /*12860*/  @!P0 NANOSLEEP.SYNCS 0x989680 ;  /* 0x009896800000895d */ /* 0x010fea0003900000 */
[----:B------:R-:W4:Y:S02]  /*12870*/  @!P0 SYNCS.PHASECHK.TRANS64 P0, [R3+URZ], R0 ;  /* 0x00000000030085a7 */ /* 0x000f24000800007f */
[----:B----4-:R-:W-:Y:S05]  /*12880*/  @!P0 BRA `(.L_x_1020) ;  /* 0xfffffffc00f08947 */ /* 0x010fea000383ffff */
.L_x_1014:
[----:B------:R-:W-:Y:S05]  /*12890*/  BSYNC B0 ;  /* 0x0000000000007941 */ /* 0x000fea0003800000 */
.L_x_1013:
[----:B------:R-:W-:Y:S05]  /*128a0*/  EXIT ;  /* 0x000000000000794d */ /* 0x000fea0003800000 */
.L_x_874:
[----:B-1----:R-:W-:-:S04]  /*128b0*/  IMAD.U32 R3, RZ, RZ, UR37 ;  /* 0x00000025ff037e24 */ /* 0x002fc8000f8e00ff */
[----:B------:R1:W2:Y:S03]  /*128c0*/  SYNCS.PHASECHK.TRANS64.TRYWAIT P1, [R3+URZ+0x2a800], R0 ;  /* 0x02a80000030075a7 */ /* 0x0002a6000802017f */
[----:B--2---:R-:W-:Y:S05]  /*128d0*/  @!P1 NANOSLEEP.SYNCS 0x989680 ;  /* 0x009896800000995d */ /* 0x004fea0003900000 */
[----:B------:R-:W2:Y:S02]  /*128e0*/  @!P1 SYNCS.PHASECHK.TRANS64 P1, [R3+URZ+0x2a800], R0 ;  /* 0x02a80000030095a7 */ /* 0x000ea4000802007f */
[----:B--2---:R-:W-:Y:S05]  /*128f0*/  @!P1 BRA `(.L_x_874) ;  /* 0xfffffffc00ec9947 */ /* 0x004fea000383ffff */
[----:B------:R-:W-:Y:S05]  /*12900*/  BRA `(.L_x_1021) ;  /* 0xfffffef0000c7947 */ /* 0x000fea000383ffff */
.L_x_878:
[----:B--2---:R2:W3:Y:S02]  /*12910*/  SYNCS.PHASECHK.TRANS64.TRYWAIT P1, [R3+URZ+0x2a830], R0 ;  /* 0x02a83000030075a7 */ /* 0x0044e4000802017f */
[----:B---3--:R-:W-:Y:S05]  /*12920*/  @!P1 NANOSLEEP.SYNCS 0x989680 ;  /* 0x009896800000995d */ /* 0x008fea0003900000 */
[----:B------:R-:W3:Y:S02]  /*12930*/  @!P1 SYNCS.PHASECHK.TRANS64 P1, [R3+URZ+0x2a830], R0 ;  /* 0x02a83000030095a7 */ /* 0x000ee4000802007f */
[----:B---3--:R-:W-:Y:S05]  /*12940*/  @!P1 BRA `(.L_x_878) ;  /* 0xfffffffc00f09947 */ /* 0x008fea000383ffff */
[----:B------:R-:W-:Y:S05]  /*12950*/  BRA `(.L_x_877) ;  /* 0xfffffef000387947 */ /* 0x000fea000383ffff */
.L_x_894:
[----:B--2---:R-:W-:-:S04]  /*12960*/  IMAD.U32 R88, RZ, RZ, UR7 ;  /* 0x00000007ff587e24 */ /* 0x004fc8000f8e00ff */
[----:B------:R2:W3:Y:S03]  /*12970*/  SYNCS.PHASECHK.TRANS64.TRYWAIT P1, [R88+URZ+0x2a830], R21 ;  /* 0x02a83015580075a7 */ /* 0x0004e6000802017f */
[----:B---3--:R-:W-:Y:S05]  /*12980*/  @!P1 NANOSLEEP.SYNCS 0x989680 ;  /* 0x009896800000995d */ /* 0x008fea0003900000 */
[----:B------:R-:W3:Y:S02]  /*12990*/  @!P1 SYNCS.PHASECHK.TRANS64 P1, [R88+URZ+0x2a830], R21 ;  /* 0x02a83015580095a7 */ /* 0x000ee4000802007f */
[----:B---3--:R-:W-:Y:S05]  /*129a0*/  @!P1 BRA `(.L_x_894) ;  /* 0xfffffffc00ec9947 */ /* 0x008fea000383ffff */
[----:B------:R-:W-:Y:S05]  /*129b0*/  BRA `(.L_x_893) ;  /* 0xffffff2000707947 */ /* 0x000fea000383ffff */
.L_x_898:
[----:B-1----:R-:W-:-:S04]  /*129c0*/  IMAD.U32 R21, RZ, RZ, UR6 ;  /* 0x00000006ff157e24 */ /* 0x002fc8000f8e00ff */
[----:B------:R1:W3:Y:S03]  /*129d0*/  SYNCS.PHASECHK.TRANS64.TRYWAIT P1, [R21+URZ+0x2a850], R0 ;  /* 0x02a85000150075a7 */ /* 0x0002e6000802017f */
[----:B---3--:R-:W-:Y:S05]  /*129e0*/  @!P1 NANOSLEEP.SYNCS 0x989680 ;  /* 0x009896800000995d */ /* 0x008fea0003900000 */
[----:B------:R-:W3:Y:S02]  /*129f0*/  @!P1 SYNCS.PHASECHK.TRANS64 P1, [R21+URZ+0x2a850], R0 ;  /* 0x02a85000150095a7 */ /* 0x000ee4000802007f */
[----:B---3--:R-:W-:Y:S05]  /*12a00*/  @!P1 BRA `(.L_x_898) ;  /* 0xfffffffc00ec9947 */ /* 0x008fea000383ffff */
[----:B------:R-:W-:Y:S05]  /*12a10*/  BRA `(.L_x_897) ;  /* 0xffffff2800987947 */ /* 0x000fea000383ffff */
.L_x_915:
[----:B--2---:R-:W-:-:S04]  /*12a20*/  IMAD.U32 R15, RZ, RZ, UR6 ;  /* 0x00000006ff0f7e24 */ /* 0x004fc8000f8e00ff */
[----:B------:R2:W3:Y:S03]  /*12a30*/  SYNCS.PHASECHK.TRANS64.TRYWAIT P1, [R15+URZ+0x2a830], R14 ;  /* 0x02a8300e0f0075a7 */ /* 0x0004e6000802017f */
[----:B---3--:R-:W-:Y:S05]  /*12a40*/  @!P1 NANOSLEEP.SYNCS 0x989680 ;  /* 0x009896800000995d */ /* 0x008fea0003900000 */
[----:B------:R-:W3:Y:S02]  /*12a50*/  @!P1 SYNCS.PHASECHK.TRANS64 P1, [R15+URZ+0x2a830], R14 ;  /* 0x02a8300e0f0095a7 */ /* 0x000ee4000802007f */
[----:B---3--:R-:W-:Y:S05]  /*12a60*/  @!P1 BRA `(.L_x_915) ;  /* 0xfffffffc00ec9947 */ /* 0x008fea000383ffff */
[----:B------:R-:W-:Y:S05]  /*12a70*/  BRA `(.L_x_914) ;  /* 0xffffff5400847947 */ /* 0x000fea000383ffff */
.L_x_919:
[----:B--2---:R-:W-:-:S04]  /*12a80*/  IMAD.U32 R15, RZ, RZ, UR10 ;  /* 0x0000000aff0f7e24 */ /* 0x004fc8000f8e00ff */
[----:B------:R2:W4:Y:S03]  /*12a90*/  SYNCS.PHASECHK.TRANS64.TRYWAIT P1, [R15+URZ+0x2a850], R0 ;  /* 0x02a850000f0075a7 */ /* 0x000526000802017f */
[----:B----4-:R-:W-:Y:S05]  /*12aa0*/  @!P1 NANOSLEEP.SYNCS 0x989680 ;  /* 0x009896800000995d */ /* 0x010fea0003900000 */
[----:B------:R-:W4:Y:S02]  /*12ab0*/  @!P1 SYNCS.PHASECHK.TRANS64 P1, [R15+URZ+0x2a850], R0 ;  /* 0x02a850000f0095a7 */ /* 0x000f24000802007f */
[----:B----4-:R-:W-:Y:S05]  /*12ac0*/  @!P1 BRA `(.L_x_919) ;  /* 0xfffffffc00ec9947 */ /* 0x010fea000383ffff */
[----:B------:R-:W-:Y:S05]  /*12ad0*/  BRA `(.L_x_918) ;  /* 0xffffff5c00ac7947 */ /* 0x000fea000383ffff */
.L_x_925:
[----:B--2---:R-:W-:-:S04]  /*12ae0*/  IMAD.U32 R15, RZ, RZ, UR6 ;  /* 0x00000006ff0f7e24 */ /* 0x004fc8000f8e00ff */
[----:B------:R2:W3:Y:S03]  /*12af0*/  SYNCS.PHASECHK.TRANS64.TRYWAIT P1, [R15+URZ+0x2a830], R14 ;  /* 0x02a8300e0f0075a7 */ /* 0x0004e6000802017f */
[----:B---3--:R-:W-:Y:S05]  /*12b00*/  @!P1 NANOSLEEP.SYNCS 0x989680 ;  /* 0x009896800000995d */ /* 0x008fea0003900000 */
[----:B------:R-:W3:Y:S02]  /*12b10*/  @!P1 SYNCS.PHASECHK.TRANS64 P1, [R15+URZ+0x2a830], R14 ;  /* 0x02a8300e0f0095a7 */ /* 0x000ee4000802007f */
[----:B---3--:R-:W-:Y:S05]  /*12b20*/  @!P1 BRA `(.L_x_925) ;  /* 0xfffffffc00ec9947 */ /* 0x008fea000383ffff */
[----:B------:R-:W-:Y:S05]  /*12b30*/  BRA `(.L_x_924) ;  /* 0xffffff7400fc7947 */ /* 0x000fea000383ffff */
.L_x_929:
[----:B--2---:R-:W-:-:S04]  /*12b40*/  IMAD.U32 R15, RZ, RZ, UR10 ;  /* 0x0000000aff0f7e24 */ /* 0x004fc8000f8e00ff */
[----:B------:R2:W4:Y:S03]  /*12b50*/  SYNCS.PHASECHK.TRANS64.TRYWAIT P1, [R15+URZ+0x2a850], R0 ;  /* 0x02a850000f0075a7 */ /* 0x000526000802017f */
[----:B----4-:R-:W-:Y:S05]  /*12b60*/  @!P1 NANOSLEEP.SYNCS 0x989680 ;  /* 0x009896800000995d */ /* 0x010fea0003900000 */
[----:B------:R-:W4:Y:S02]  /*12b70*/  @!P1 SYNCS.PHASECHK.TRANS64 P1, [R15+URZ+0x2a850], R0 ;  /* 0x02a850000f0095a7 */ /* 0x000f24000802007f */
[----:B----4-:R-:W-:Y:S05]  /*12b80*/  @!P1 BRA `(.L_x_929) ;  /* 0xfffffffc00ec9947 */ /* 0x010fea000383ffff */
[----:B------:R-:W-:Y:S05]  /*12b90*/  BRA `(.L_x_928) ;  /* 0xffffff8000247947 */ /* 0x000fea000383ffff */
.L_x_942:
[----:B--2---:R-:W-:-:S04]  /*12ba0*/  IMAD.U32 R3, RZ, RZ, UR5 ;  /* 0x00000005ff037e24 */ /* 0x004fc8000f8e00ff */
[----:B------:R2:W3:Y:S03]  /*12bb0*/  SYNCS.PHASECHK.TRANS64.TRYWAIT P0, [R3+URZ+0x2a850], R0 ;  /* 0x02a85000030075a7 */ /* 0x0004e6000800017f */
[----:B---3--:R-:W-:Y:S05]  /*12bc0*/  @!P0 NANOSLEEP.SYNCS 0x989680 ;  /* 0x009896800000895d */ /* 0x008fea0003900000 */
[----:B------:R-:W3:Y:S02]  /*12bd0*/  @!P0 SYNCS.PHASECHK.TRANS64 P0, [R3+URZ+0x2a850], R0 ;  /* 0x02a85000030085a7 */ /* 0x000ee4000800007f */
[----:B---3--:R-:W-:Y:S05]  /*12be0*/  @!P0 BRA `(.L_x_942) ;  /* 0xfffffffc00ec8947 */ /* 0x008fea000383ffff */
[----:B------:R-:W-:Y:S05]  /*12bf0*/  BRA `(.L_x_941) ;  /* 0xffffffac00747947 */ /* 0x000fea000383ffff */
.L_x_972:
[----:B------:R-:W1:Y:S01]  /*12c00*/  S2R R18, SR_TID.X ;  /* 0x0000000000127919 */ /* 0x000e620000002100 */
[----:B------:R-:W-:Y:S02]  /*12c10*/  IMAD.MOV.U32 R12, RZ, RZ, RZ ;  /* 0x000000ffff0c7224 */ /* 0x000fe400078e00ff */
[----:B------:R-:W-:Y:S02]  /*12c20*/  IMAD.MOV.U32 R11, RZ, RZ, 0x1f ;  /* 0x0000001fff0b7424 */ /* 0x000fe400078e00ff */
[----:B------:R-:W-:Y:S01]  /*12c30*/  IMAD.MOV.U32 R15, RZ, RZ, -0x1 ;  /* 0xffffffffff0f7424 */ /* 0x000fe200078e00ff */
[----:B-1----:R-:W-:-:S04]  /*12c40*/  SHF.R.U32.HI R18, RZ, 0x5, R18 ;  /* 0x00000005ff127819 */ /* 0x002fc80000011612 */
[----:B------:R-:W-:-:S05]  /*12c50*/  LOP3.LUT R18, R18, 0x3, RZ, 0xc0, !PT ;  /* 0x0000000312127812 */ /* 0x000fca00078ec0ff */
[----:B------:R-:W-:-:S07]  /*12c60*/  IMAD.MOV.U32 R13, RZ, RZ, R18 ;  /* 0x000000ffff0d7224 */ /* 0x000fce00078e0012 */
[----:B------:R-:W-:Y:S05]  /*12c70*/  WARPSYNC.COLLECTIVE R15, `(.L_x_1022) ;  /* 0x000000000f087348 */ /* 0x000fea0003c00000 */
[----:B------:R1:W2:Y:S02]  /*12c80*/  SHFL.IDX P6, R14, R13, R12, R11 ;  /* 0x0000000c0d0e7389 */ /* 0x0002a400000c000b */
[----:B-12---:R-:W-:Y:S01]  /*12c90*/  ENDCOLLECTIVE ;  /* 0x000000000000791b */ /* 0x006fe20003800000 */
.L_x_1022:
[----:B------:R-:W-:Y:S05]  /*12ca0*/  BRA `(.L_x_1023) ;  /* 0xffffffd400f47947 */ /* 0x000fea000383ffff */
.L_x_973:
[----:B------:R-:W-:Y:S01]  /*12cb0*/  BSSY B0, `(.L_x_1024) ;  /* 0x0000006000007945 */ /* 0x000fe20003800000 */
[----:B------:R-:W-:-:S07]  /*12cc0*/  IMAD.MOV.U32 R15, RZ, RZ, -0x1 ;  /* 0xffffffffff0f7424 */ /* 0x000fce00078e00ff */
[----:B------:R-:W-:Y:S05]  /*12cd0*/  WARPSYNC.COLLECTIVE R15, `(.L_x_1025) ;  /* 0x000000000f0c7348 */ /* 0x000fea0003c00000 */
[----:B------:R-:W-:Y:S02]  /*12ce0*/  ELECT P6, UR62, PT ;  /* 0x00000000003e782f */ /* 0x000fe400038c0000 */
[----:B------:R-:W-:Y:S01]  /*12cf0*/  MOV R14, UR62 ;  /* 0x0000003e000e7c02 */ /* 0x000fe20008000f00 */
[----:B------:R-:W-:Y:S10]  /*12d00*/  ENDCOLLECTIVE ;  /* 0x000000000000791b */ /* 0x000ff40003800000 */
.L_x_1025:
[----:B------:R-:W-:Y:S05]  /*12d10*/  BSYNC B0 ;  /* 0x0000000000007941 */ /* 0x000fea0003800000 */
.L_x_1024:
[----:B------:R-:W-:Y:S05]  /*12d20*/  BRA `(.L_x_1026) ;  /* 0xffffffd400e47947 */ /* 0x000fea000383ffff */
.L_x_976:
[----:B-1----:R1:W2:Y:S02]  /*12d30*/  SYNCS.PHASECHK.TRANS64.TRYWAIT P2, [R8+URZ+0x2a840], R7 ;  /* 0x02a84007080075a7 */ /* 0x0022a4000804017f */
[----:B--2---:R-:W-:Y:S05]  /*12d40*/  @!P2 NANOSLEEP.SYNCS 0x989680 ;  /* 0x009896800000a95d */ /* 0x004fea0003900000 */
[----:B------:R-:W2:Y:S02]  /*12d50*/  @!P2 SYNCS.PHASECHK.TRANS64 P2, [R8+URZ+0x2a840], R7 ;  /* 0x02a840070800a5a7 */ /* 0x000ea4000804007f */
[----:B--2---:R-:W-:Y:S05]  /*12d60*/  @!P2 BRA `(.L_x_976) ;  /* 0xfffffffc00f0a947 */ /* 0x004fea000383ffff */
[----:B------:R-:W-:Y:S05]  /*12d70*/  BRA `(.L_x_1027) ;  /* 0xffffffd800407947 */ /* 0x000fea000383ffff */
.L_x_978:
[----:B-1----:R-:W-:-:S04]  /*12d80*/  IMAD.U32 R8, RZ, RZ, UR38 ;  /* 0x00000026ff087e24 */ /* 0x002fc8000f8e00ff */
[----:B------:R1:W2:Y:S03]  /*12d90*/  SYNCS.PHASECHK.TRANS64.TRYWAIT P2, [R8+URZ+0x2a820], R7 ;  /* 0x02a82007080075a7 */ /* 0x0002a6000804017f */
[----:B--2---:R-:W-:Y:S05]  /*12da0*/  @!P2 NANOSLEEP.SYNCS 0x989680 ;  /* 0x009896800000a95d */ /* 0x004fea0003900000 */
[----:B------:R-:W2:Y:S02]  /*12db0*/  @!P2 SYNCS.PHASECHK.TRANS64 P2, [R8+URZ+0x2a820], R7 ;  /* 0x02a820070800a5a7 */ /* 0x000ea4000804007f */
[----:B--2---:R-:W-:Y:S05]  /*12dc0*/  @!P2 BRA `(.L_x_978) ;  /* 0xfffffffc00eca947 */ /* 0x004fea000383ffff */
[----:B------:R-:W-:Y:S05]  /*12dd0*/  BRA `(.L_x_1028) ;  /* 0xffffffdc004c7947 */ /* 0x000fea000383ffff */
.L_x_984:
[----:B-1----:R1:W2:Y:S02]  /*12de0*/  SYNCS.PHASECHK.TRANS64.TRYWAIT P3, [R3+URZ+0x2a840], R2 ;  /* 0x02a84002030075a7 */ /* 0x0022a4000806017f */
[----:B--2---:R-:W-:Y:S05]  /*12df0*/  @!P3 NANOSLEEP.SYNCS 0x989680 ;  /* 0x009896800000b95d */ /* 0x004fea0003900000 */
[----:B------:R-:W2:Y:S02]  /*12e00*/  @!P3 SYNCS.PHASECHK.TRANS64 P3, [R3+URZ+0x2a840], R2 ;  /* 0x02a840020300b5a7 */ /* 0x000ea4000806007f */
[----:B--2---:R-:W-:Y:S05]  /*12e10*/  @!P3 BRA `(.L_x_984) ;  /* 0xfffffffc00f0b947 */ /* 0x004fea000383ffff */
[----:B------:R-:W-:Y:S05]  /*12e20*/  BRA `(.L_x_1029) ;  /* 0xffffffdc00f07947 */ /* 0x000fea000383ffff */
.L_x_986:
[----:B-1----:R1:W2:Y:S02]  /*12e30*/  SYNCS.PHASECHK.TRANS64.TRYWAIT P3, [R2+URZ+0x60], R3 ;  /* 0x00006003020075a7 */ /* 0x0022a4000806017f */
[----:B--2---:R-:W-:Y:S05]  /*12e40*/  @!P3 NANOSLEEP.SYNCS 0x989680 ;  /* 0x009896800000b95d */ /* 0x004fea0003900000 */
[----:B------:R-:W2:Y:S02]  /*12e50*/  @!P3 SYNCS.PHASECHK.TRANS64 P3, [R2+URZ+0x60], R3 ;  /* 0x000060030200b5a7 */ /* 0x000ea4000806007f */
[----:B--2---:R-:W-:Y:S05]  /*12e60*/  @!P3 BRA `(.L_x_986) ;  /* 0xfffffffc00f0b947 */ /* 0x004fea000383ffff */
[----:B------:R-:W-:Y:S05]  /*12e70*/  BRA `(.L_x_1030) ;  /* 0xffffffe000787947 */ /* 0x000fea000383ffff */
.L_x_992:
[----:B-1----:R1:W2:Y:S02]  /*12e80*/  SYNCS.PHASECHK.TRANS64.TRYWAIT P3, [R3+URZ+0x2a840], R2 ;  /* 0x02a84002030075a7 */ /* 0x0022a4000806017f */
[----:B--2---:R-:W-:Y:S05]  /*12e90*/  @!P3 NANOSLEEP.SYNCS 0x989680 ;  /* 0x009896800000b95d */ /* 0x004fea0003900000 */
[----:B------:R-:W2:Y:S02]  /*12ea0*/  @!P3 SYNCS.PHASECHK.TRANS64 P3, [R3+URZ+0x2a840], R2 ;  /* 0x02a840020300b5a7 */ /* 0x000ea4000806007f */
[----:B--2---:R-:W-:Y:S05]  /*12eb0*/  @!P3 BRA `(.L_x_992) ;  /* 0xfffffffc00f0b947 */ /* 0x004fea000383ffff */
[----:B------:R-:W-:Y:S05]  /*12ec0*/  BRA `(.L_x_1031) ;  /* 0xffffffe400987947 */ /* 0x000fea000383ffff */
.L_x_994:
[----:B-1----:R1:W2:Y:S02]  /*12ed0*/  SYNCS.PHASECHK.TRANS64.TRYWAIT P3, [R2+URZ+0x60], R17 ;  /* 0x00006011020075a7 */ /* 0x0022a4000806017f */
[----:B--2---:R-:W-:Y:S05]  /*12ee0*/  @!P3 NANOSLEEP.SYNCS 0x989680 ;  /* 0x009896800000b95d */ /* 0x004fea0003900000 */
[----:B------:R-:W2:Y:S02]  /*12ef0*/  @!P3 SYNCS.PHASECHK.TRANS64 P3, [R2+URZ+0x60], R17 ;  /* 0x000060110200b5a7 */ /* 0x000ea4000806007f */
[----:B--2---:R-:W-:Y:S05]  /*12f00*/  @!P3 BRA `(.L_x_994) ;  /* 0xfffffffc00f0b947 */ /* 0x004fea000383ffff */
[----:B------:R-:W-:Y:S05]  /*12f10*/  BRA `(.L_x_1032) ;  /* 0xffffffe800207947 */ /* 0x000fea000383ffff */
.L_x_999:
[----:B--2---:R2:W3:Y:S02]  /*12f20*/  SYNCS.PHASECHK.TRANS64.TRYWAIT P2, [R2+URZ+0x2a840], R3 ;  /* 0x02a84003020075a7 */ /* 0x0044e4000804017f */
[----:B---3--:R-:W-:Y:S05]  /*12f30*/  @!P2 NANOSLEEP.SYNCS 0x989680 ;  /* 0x009896800000a95d */ /* 0x008fea0003900000 */
[----:B------:R-:W3:Y:S02]  /*12f40*/  @!P2 SYNCS.PHASECHK.TRANS64 P2, [R2+URZ+0x2a840], R3 ;  /* 0x02a840030200a5a7 */ /* 0x000ee4000804007f */
[----:B---3--:R-:W-:Y:S05]  /*12f50*/  @!P2 BRA `(.L_x_999) ;  /* 0xfffffffc00f0a947 */ /* 0x008fea000383ffff */
[----:B------:R-:W-:Y:S05]  /*12f60*/  BRA `(.L_x_1033) ;  /* 0xffffffec00087947 */ /* 0x000fea000383ffff */
.L_x_1001:
[----:B-1----:R1:W2:Y:S02]  /*12f70*/  SYNCS.PHASECHK.TRANS64.TRYWAIT P2, [R2+URZ+0x60], R11 ;  /* 0x0000600b020075a7 */ /* 0x0022a4000804017f */
[----:B--2---:R-:W-:Y:S05]  /*12f80*/  @!P2 NANOSLEEP.SYNCS 0x989680 ;  /* 0x009896800000a95d */ /* 0x004fea0003900000 */
[----:B------:R-:W2:Y:S02]  /*12f90*/  @!P2 SYNCS.PHASECHK.TRANS64 P2, [R2+URZ+0x60], R11 ;  /* 0x0000600b0200a5a7 */ /* 0x000ea4000804007f */
[----:B--2---:R-:W-:Y:S05]  /*12fa0*/  @!P2 BRA `(.L_x_1001) ;  /* 0xfffffffc00f0a947 */ /* 0x004fea000383ffff */
[----:B------:R-:W-:Y:S05]  /*12fb0*/  BRA `(.L_x_1034) ;  /* 0xffffffec009c7947 */ /* 0x000fea000383ffff */
.L_x_1008:
[----:B-1----:R1:W2:Y:S02]  /*12fc0*/  SYNCS.PHASECHK.TRANS64.TRYWAIT P0, [R3+URZ+0x2a860], R0 ;  /* 0x02a86000030075a7 */ /* 0x0022a4000800017f */
[----:B--2---:R-:W-:Y:S05]  /*12fd0*/  @!P0 NANOSLEEP.SYNCS 0x989680 ;  /* 0x009896800000895d */ /* 0x004fea0003900000 */
[----:B------:R-:W2:Y:S02]  /*12fe0*/  @!P0 SYNCS.PHASECHK.TRANS64 P0, [R3+URZ+0x2a860], R0 ;  /* 0x02a86000030085a7 */ /* 0x000ea4000800007f */
[----:B--2---:R-:W-:Y:S05]  /*12ff0*/  @!P0 BRA `(.L_x_1008) ;  /* 0xfffffffc00f08947 */ /* 0x004fea000383ffff */
[----:B------:R-:W-:Y:S05]  /*13000*/  BRA `(.L_x_1035) ;  /* 0xfffffff000787947 */ /* 0x000fea000383ffff */
.L_x_1010:
[----:B------:R-:W-:Y:S01]  /*13010*/  BSSY B0, `(.L_x_1036) ;  /* 0x0000007000007945 */ /* 0x000fe20003800000 */
[----:B------:R-:W-:Y:S02]  /*13020*/  IMAD.MOV.U32 R12, RZ, RZ, RZ ;  /* 0x000000ffff0c7224 */ /* 0x000fe400078e00ff */
[----:B------:R-:W-:Y:S02]  /*13030*/  IMAD.MOV.U32 R11, RZ, RZ, 0x1f ;  /* 0x0000001fff0b7424 */ /* 0x000fe400078e00ff */
[----:B------:R-:W-:-:S07]  /*13040*/  IMAD.MOV.U32 R15, RZ, RZ, -0x1 ;  /* 0xffffffffff0f7424 */ /* 0x000fce00078e00ff */
[----:B------:R-:W-:Y:S05]  /*13050*/  WARPSYNC.COLLECTIVE R15, `(.L_x_1037) ;  /* 0x000000000f087348 */ /* 0x000fea0003c00000 */
[----:B------:R1:W2:Y:S02]  /*13060*/  SHFL.IDX P6, R14, R13, R12, R11 ;  /* 0x0000000c0d0e7389 */ /* 0x0002a400000c000b */
[----:B-12---:R-:W-:Y:S01]  /*13070*/  ENDCOLLECTIVE ;  /* 0x000000000000791b */ /* 0x006fe20003800000 */
.L_x_1037:
[----:B------:R-:W-:Y:S05]  /*13080*/  BSYNC B0 ;  /* 0x0000000000007941 */ /* 0x000fea0003800000 */
.L_x_1036:
[----:B------:R-:W-:Y:S05]  /*13090*/  BRA `(.L_x_1038) ;  /* 0xfffffff000f47947 */ /* 0x000fea000383ffff */
.L_x_1012:
[----:B--2---:R2:W3:Y:S02]  /*130a0*/  SYNCS.PHASECHK.TRANS64.TRYWAIT P0, [R7+URZ+0x2a820], R0 ;  /* 0x02a82000070075a7 */ /* 0x0044e4000800017f */
[----:B---3--:R-:W-:Y:S05]  /*130b0*/  @!P0 NANOSLEEP.SYNCS 0x989680 ;  /* 0x009896800000895d */ /* 0x008fea0003900000 */
[----:B------:R-:W3:Y:S02]  /*130c0*/  @!P0 SYNCS.PHASECHK.TRANS64 P0, [R7+URZ+0x2a820], R0 ;  /* 0x02a82000070085a7 */ /* 0x000ee4000800007f */
[----:B---3--:R-:W-:Y:S05]  /*130d0*/  @!P0 BRA `(.L_x_1012) ;  /* 0xfffffffc00f08947 */ /* 0x008fea000383ffff */
[----:B------:R-:W-:Y:S05]  /*130e0*/  BRA `(.L_x_1039) ;  /* 0xfffffff400447947 */ /* 0x000fea000383ffff */
.L_x_1016:
[----:B--2---:R2:W3:Y:S02]  /*130f0*/  SYNCS.PHASECHK.TRANS64.TRYWAIT P0, [R5+URZ], R4 ;  /* 0x00000004050075a7 */ /* 0x0044e4000800017f */
[----:B---3--:R-:W-:Y:S05]  /*13100*/  @!P0 NANOSLEEP.SYNCS 0x989680 ;  /* 0x009896800000895d */ /* 0x008fea0003900000 */
[----:B------:R-:W3:Y:S02]  /*13110*/  @!P0 SYNCS.PHASECHK.TRANS64 P0, [R5+URZ], R4 ;  /* 0x00000004050085a7 */ /* 0x000ee4000800007f */
[----:B---3--:R-:W-:Y:S05]  /*13120*/  @!P0 BRA `(.L_x_1016) ;  /* 0xfffffffc00f08947 */ /* 0x008fea000383ffff */
[----:B------:R-:W-:Y:S05]  /*13130*/  BRA `(.L_x_1040) ;  /* 0xfffffff400a07947 */ /* 0x000fea000383ffff */
.L_x_1017:
[----:B---3--:R3:W4:Y:S02]  /*13140*/  SYNCS.PHASECHK.TRANS64.TRYWAIT P0, [R3+URZ], R0 ;  /* 0x00000000030075a7 */ /* 0x008724000800017f */
[----:B----4-:R-:W-:Y:S05]  /*13150*/  @!P0 NANOSLEEP.SYNCS 0x989680 ;  /* 0x009896800000895d */ /* 0x010fea0003900000 */
[----:B------:R-:W4:Y:S02]  /*13160*/  @!P0 SYNCS.PHASECHK.TRANS64 P0, [R3+URZ], R0 ;  /* 0x00000000030085a7 */ /* 0x000f24000800007f */
[----:B----4-:R-:W-:Y:S05]  /*13170*/  @!P0 BRA `(.L_x_1017) ;  /* 0xfffffffc00f08947 */ /* 0x010fea000383ffff */
[----:B------:R-:W-:Y:S05]  /*13180*/  BRA `(.L_x_1041) ;  /* 0xfffffff400947947 */ /* 0x000fea000383ffff */
.L_x_1019:
[----:B--2---:R2:W3:Y:S02]  /*13190*/  SYNCS.PHASECHK.TRANS64.TRYWAIT P0, [R5+URZ], R4 ;  /* 0x00000004050075a7 */ /* 0x0044e4000800017f */
[----:B---3--:R-:W-:Y:S05]  /*131a0*/  @!P0 NANOSLEEP.SYNCS 0x989680 ;  /* 0x009896800000895d */ /* 0x008fea0003900000 */
[----:B------:R-:W3:Y:S02]  /*131b0*/  @!P0 SYNCS.PHASECHK.TRANS64 P0, [R5+URZ], R4 ;  /* 0x00000004050085a7 */ /* 0x000ee4000800007f */
[----:B---3--:R-:W-:Y:S05]  /*131c0*/  @!P0 BRA `(.L_x_1019) ;  /* 0xfffffffc00f08947 */ /* 0x008fea000383ffff */
[----:B------:R-:W-:Y:S05]  /*131d0*/  BRA `(.L_x_1042) ;  /* 0xfffffff400987947 */ /* 0x000fea000383ffff */
.L_x_1043:
        /* <DEDUP_REMOVED lines=10> */
.L_x_2660:


//--------------------- .text._ZN7cutlass13device_kernelIN5flash11enable_sm90INS1_16FlashAttnFwdSm90INS1_25CollectiveMainloopFwdSm90ILi2EN4cute5tupleIJNS5_1CILi1EEES8_S8_EEENS6_IJNS7_ILi128EEENS7_ILi96EEENS7_ILi192EEEEEELi128ENS_10bfloat16_tEfNS_4arch4Sm90ELb0ELb1ELb1ELb1ELb0ELb0ELb0ELb1ELb1ELb0ELb0ELb0EEENS1_21CollectiveEpilogueFwdINS6_IJSA_SA_SB_EEES9_SE_SG_Li256ELb1ELb0ELb0ELb0EEENS1_36VarlenDynamicPersistentTileSchedulerILi128ELi96ELi256ELi32ELb0ELb0ELb1ELb1ELb0ELb1EEEEEEEEEvNT_6ParamsE --------------------------
	.section	.text._ZN7cutlass13device_kernelIN5flash11enable_sm90INS1_16FlashAttnFwdSm90INS1_25CollectiveMainloopFwdSm90ILi2EN4cute5tupleIJNS5_1CILi1EEES8_S8_EEENS6_IJNS7_ILi128EEENS7_ILi96EEENS7_ILi192EEEEEELi128ENS_10bfloat16_tEfNS_4arch4Sm90ELb0ELb1ELb1ELb1ELb0ELb0ELb0ELb1ELb1ELb0ELb0ELb0EEENS1_21CollectiveEpilogueFwdINS6_IJSA_SA_SB_EEES9_SE_SG_Li256ELb1ELb0ELb0ELb0EEENS1_36VarlenDynamicPersistentTileSchedulerILi128ELi96ELi256ELi32ELb0ELb0ELb1ELb1ELb0ELb1EEEEEEEEEvNT_6ParamsE,"ax",@progbits
	.align	128
.text._ZN7cutlass13device_kernelIN5flash11enable_sm90INS1_16FlashAttnFwdSm90INS1_25CollectiveMainloopFwdSm90ILi2EN4cute5tupleIJNS5_1CILi1EEES8_S8_EEENS6_IJNS7_ILi128EEENS7_ILi96EEENS7_ILi192EEEEEELi128ENS_10bfloat16_tEfNS_4arch4Sm90ELb0ELb1ELb1ELb1ELb0ELb0ELb0ELb1ELb1ELb0ELb0ELb0EEENS1_21CollectiveEpilogueFwdINS6_IJSA_SA_SB_EEES9_SE_SG_Li256ELb1ELb0ELb0ELb0EEENS1_36VarlenDynamicPersistentTileSchedulerILi128ELi96ELi256ELi32ELb0ELb0ELb1ELb1ELb0ELb1EEEEEEEEEvNT_6ParamsE:
        .type           _ZN7cutlass13device_kernelIN5flash11enable_sm90INS1_16FlashAttnFwdSm90INS1_25CollectiveMainloopFwdSm90ILi2EN4cute5tupleIJNS5_1CILi1EEES8_S8_EEENS6_IJNS7_ILi128EEENS7_ILi96EEENS7_ILi192EEEEEELi128ENS_10bfloat16_tEfNS_4arch4Sm90ELb0ELb1ELb1ELb1ELb0ELb0ELb0ELb1ELb1ELb0ELb0ELb0EEENS1_21CollectiveEpilogueFwdINS6_IJSA_SA_SB_EEES9_SE_SG_Li256ELb1ELb0ELb0ELb0EEENS1_36VarlenDynamicPersistentTileSchedulerILi128ELi96ELi256ELi32ELb0ELb0ELb1ELb1ELb0ELb1EEEEEEEEEvNT_6ParamsE,@function
        .size           _ZN7cutlass13device_kernelIN5flash11enable_sm90INS1_16FlashAttnFwdSm90INS1_25CollectiveMainloopFwdSm90ILi2EN4cute5tupleIJNS5_1CILi1EEES8_S8_EEENS6_IJNS7_ILi128EEENS7_ILi96EEENS7_ILi192EEEEEELi128ENS_10bfloat16_tEfNS_4arch4Sm90ELb0ELb1ELb1ELb1ELb0ELb0ELb0ELb1ELb1ELb0ELb0ELb0EEENS1_21CollectiveEpilogueFwdINS6_IJSA_SA_SB_EEES9_SE_SG_Li256ELb1ELb0ELb0ELb0EEENS1_36VarlenDynamicPersistentTileSchedulerILi128ELi96ELi256ELi32ELb0ELb0ELb1ELb1ELb0ELb1EEEEEEEEEvNT_6ParamsE,(.L_x_2661 - _ZN7cutlass13device_kernelIN5flash11enable_sm90INS1_16FlashAttnFwdSm90INS1_25CollectiveMainloopFwdSm90ILi2EN4cute5tupleIJNS5_1CILi1EEES8_S8_EEENS6_IJNS7_ILi128EEENS7_ILi96EEENS7_ILi192EEEEEELi128ENS_10bfloat16_tEfNS_4arch4Sm90ELb0ELb1ELb1ELb1ELb0ELb0ELb0ELb1ELb1ELb0ELb0ELb0EEENS1_21CollectiveEpilogueFwdINS6_IJSA_SA_SB_EEES9_SE_SG_Li256ELb1ELb0ELb0ELb0EEENS1_36VarlenDynamicPersistentTileSchedulerILi128ELi96ELi256ELi32ELb0ELb0ELb1ELb1ELb0ELb1EEEEEEEEEvNT_6ParamsE)
        .other          _ZN7cutlass13device_kernelIN5flash11enable_sm90INS1_16FlashAttnFwdSm90INS1_25CollectiveMainloopFwdSm90ILi2EN4cute5tupleIJNS5_1CILi1EEES8_S8_EEENS6_IJNS7_ILi128EEENS7_ILi96EEENS7_ILi192EEEEEELi128ENS_10bfloat16_tEfNS_4arch4Sm90ELb0ELb1ELb1ELb1ELb0ELb0ELb0ELb1ELb1ELb0ELb0ELb0EEENS1_21CollectiveEpilogueFwdINS6_IJSA_SA_SB_EEES9_SE_SG_Li256ELb1ELb0ELb0ELb0EEENS1_36VarlenDynamicPersistentTileSchedulerILi128ELi96ELi256ELi32ELb0ELb0ELb1ELb1ELb0ELb1EEEEEEEEEvNT_6ParamsE,@"STO_CUDA_ENTRY STV_DEFAULT"
_ZN7cutlass13device_kernelIN5flash11enable_sm90INS1_16FlashAttnFwdSm90INS1_25CollectiveMainloopFwdSm90ILi2EN4cute5tupleIJNS5_1CILi1EEES8_S8_EEENS6_IJNS7_ILi128EEENS7_ILi96EEENS7_ILi192EEEEEELi128ENS_10bfloat16_tEfNS_4arch4Sm90ELb0ELb1ELb1ELb1ELb0ELb0ELb0ELb1ELb1ELb0ELb0ELb0EEENS1_21CollectiveEpilogueFwdINS6_IJSA_SA_SB_EEES9_SE_SG_Li256ELb1ELb0ELb0ELb0EEENS1_36VarlenDynamicPersistentTileSchedulerILi128ELi96ELi256ELi32ELb0ELb0ELb1ELb1ELb0ELb1EEEEEEEEEvNT_6ParamsE:
        /* <DEDUP_REMOVED lines=20> */
.L_x_1045:
[----:B------:R-:W-:Y:S05]  /*0140*/  BSYNC B0 ;  /* 0x0000000000007941 */ /* 0x000fea0003800000 */
.L_x_1044:
        /* <DEDUP_REMOVED lines=40> */
.L_x_1046:
        /* <DEDUP_REMOVED lines=22> */
.L_x_1047:
        /* <DEDUP_REMOVED lines=18> */
.L_x_1048:
        /* <DEDUP_REMOVED lines=22> */
.L_x_1049:
        /* <DEDUP_REMOVED lines=22> */
.L_x_1050:
[----:B0-----:R-:W-:Y:S01]  /*0910*/  ISETP.NE.AND P0, PT, R2, RZ, PT ;  /* 0x000000ff0200720c */ /* 0x001fe20003f05270 */
[----:B------:R-:W-:Y:S01]  /*0920*/  IMAD.MOV.U32 R2, RZ, RZ, 0x1 ;  /* 0x00000001ff027424 */ /* 0x000fe200078e00ff */
[----:B------:R-:W-:-:S04]  /*0930*/  NOP ;  /* 0x0000000000007918 */ /* 0x000fc80000000000 */
[----:B------:R-:W-:-:S05]  /*0940*/  SEL R2, R2, 0x2, !P0 ;  /* 0x0000000202027807 */ /* 0x000fca0004000000 */
[----:B------:R0:W-:Y:S01]  /*0950*/  STL [R1+0x20], R2 ;  /* 0x0000200201007387 */ /* 0x0001e20000100800 */
[----:B-123--:R-:W-:Y:S06]  /*0960*/  BAR.SYNC.DEFER_BLOCKING 0x0 ;  /* 0x0000000000007b1d */ /* 0x00efec0000010000 */
[----:B------:R-:W-:Y:S05]  /*0970*/  @!P0 BRA `(.L_x_1051) ;  /* 0x000000f400cc8947 */ /* 0x000fea0003800000 */
.L_x_1052:
        /* <DEDUP_REMOVED lines=14> */
[----:B------:R-:W2:Y:S01]  /*0a60*/  LDL.LU R8, [R1+0x20] ;  /* 0x0000200001087983 */ /* 0x000ea20000300800 */
[----:B------:R-:W1:Y:S02]  /*0a70*/  S2R R0, SR_TID.X ;  /* 0x0000000000007919 */ /* 0x000e640000002100 */
[----:B-1----:R-:W-:-:S05]  /*0a80*/  VIADD R174, R0, 0xffffff80 ;  /* 0xffffff8000ae7836 */ /* 0x002fca0000000000 */
[----:B------:R-:W-:-:S04]  /*0a90*/  SHF.R.S32.HI R3, RZ, 0x1f, R174 ;  /* 0x0000001fff037819 */ /* 0x000fc800000114ae */
[----:B------:R-:W-:-:S04]  /*0aa0*/  LEA.HI R5, R3, R174, RZ, 0x7 ;  /* 0x000000ae03057211 */ /* 0x000fc800078f38ff */
[----:B------:R-:W-:-:S05]  /*0ab0*/  LOP3.LUT R7, R5, 0xffffff80, RZ, 0xc0, !PT ;  /* 0xffffff8005077812 */ /* 0x000fca00078ec0ff */
[----:B------:R-:W-:-:S05]  /*0ac0*/  IMAD.IADD R170, R174, 0x1, -R7 ;  /* 0x00000001aeaa7824 */ /* 0x000fca00078e0a07 */
[----:B------:R-:W-:-:S04]  /*0ad0*/  SHF.R.S32.HI R11, RZ, 0x1f, R170 ;  /* 0x0000001fff0b7819 */ /* 0x000fc800000114aa */
[----:B------:R-:W-:-:S04]  /*0ae0*/  LEA.HI R4, R11, R170, RZ, 0x2 ;  /* 0x000000aa0b047211 */ /* 0x000fc800078f10ff */
[--C-:B------:R-:W-:Y:S02]  /*0af0*/  SHF.R.S32.HI R6, RZ, 0x2, R4.reuse ;  /* 0x00000002ff067819 */ /* 0x100fe40000011404 */
[----:B------:R-:W-:-:S04]  /*0b00*/  SHF.R.S32.HI R7, RZ, 0x1f, R4 ;  /* 0x0000001fff077819 */ /* 0x000fc80000011404 */
[----:B------:R-:W-:Y:S02]  /*0b10*/  LEA.HI R7, R7, R6, RZ, 0x3 ;  /* 0x0000000607077211 */ /* 0x000fe400078f18ff */
[-C--:B------:R-:W-:Y:S02]  /*0b20*/  LEA.HI R0, R3, R174.reuse, RZ, 0x4 ;  /* 0x000000ae03007211 */ /* 0x080fe400078f20ff */
[----:B------:R-:W-:Y:S02]  /*0b30*/  SHF.R.S32.HI R172, RZ, 0x7, R5 ;  /* 0x00000007ffac7819 */ /* 0x000fe40000011405 */
[----:B------:R-:W-:Y:S02]  /*0b40*/  LOP3.LUT R7, R7, 0xfffffff8, RZ, 0xc0, !PT ;  /* 0xfffffff807077812 */ /* 0x000fe400078ec0ff */
[----:B0-----:R-:W-:Y:S02]  /*0b50*/  LEA.HI R2, R3, R174, RZ, 0x5 ;  /* 0x000000ae03027211 */ /* 0x001fe400078f28ff */
[----:B------:R-:W-:-:S02]  /*0b60*/  SHF.R.S32.HI R9, RZ, 0x4, R0 ;  /* 0x00000004ff097819 */ /* 0x000fc40000011400 */
[----:B------:R-:W-:Y:S02]  /*0b70*/  LEA.HI R11, R11, R170, RZ, 0x5 ;  /* 0x000000aa0b0b7211 */ /* 0x000fe400078f28ff */
[----:B------:R-:W-:Y:S01]  /*0b80*/  LEA.HI R5, R5, R172, RZ, 0x1 ;  /* 0x000000ac05057211 */ /* 0x000fe200078f08ff */
[----:B------:R-:W-:Y:S01]  /*0b90*/  IMAD.IADD R6, R6, 0x1, -R7 ;  /* 0x0000000106067824 */ /* 0x000fe200078e0a07 */
[----:B------:R-:W-:Y:S01]  /*0ba0*/  LOP3.LUT R7, R0, 0x3fffff0, RZ, 0xc0, !PT ;  /* 0x03fffff000077812 */ /* 0x000fe200078ec0ff */
[----:B------:R-:W-:Y:S01]  /*0bb0*/  IMAD.SHL.U32 R2, R2, 0x20, RZ ;  /* 0x0000002002027824 */ /* 0x000fe200078e00ff */
[----:B------:R-:W-:Y:S02]  /*0bc0*/  LEA.HI R0, R0, R9, RZ, 0x1 ;  /* 0x0000000900007211 */ /* 0x000fe400078f08ff */
[----:B------:R-:W-:Y:S02]  /*0bd0*/  SHF.R.S32.HI R11, RZ, 0x5, R11 ;  /* 0x00000005ff0b7819 */ /* 0x000fe4000001140b */
[----:B------:R-:W-:Y:S01]  /*0be0*/  LOP3.LUT R5, R5, 0x3fffffe, RZ, 0xc0, !PT ;  /* 0x03fffffe05057812 */ /* 0x000fe200078ec0ff */
[----:B------:R-:W-:Y:S01]  /*0bf0*/  IMAD.IADD R7, R174, 0x1, -R7 ;  /* 0x00000001ae077824 */ /* 0x000fe200078e0a07 */
[----:B------:R-:W-:Y:S01]  /*0c00*/  LOP3.LUT R2, R2, 0xfffffc00, RZ, 0xc0, !PT ;  /* 0xfffffc0002027812 */ /* 0x000fe200078ec0ff */
[----:B------:R-:W-:Y:S01]  /*0c10*/  IMAD R6, R11, 0x10, R6 ;  /* 0x000000100b067824 */ /* 0x000fe200078e0206 */
[----:B------:R-:W-:Y:S01]  /*0c20*/  LOP3.LUT R0, R0, 0x1ffffffe, RZ, 0xc0, !PT ;  /* 0x1ffffffe00007812 */ /* 0x000fe200078ec0ff */
[----:B------:R-:W-:Y:S01]  /*0c30*/  IMAD.IADD R5, R172, 0x1, -R5 ;  /* 0x00000001ac057824 */ /* 0x000fe200078e0a05 */
[----:B------:R-:W-:Y:S01]  /*0c40*/  LEA.HI R3, R3, R174, RZ, 0x3 ;  /* 0x000000ae03037211 */ /* 0x000fe200078f18ff */
[----:B------:R-:W-:-:S02]  /*0c50*/  IMAD R7, R7, 0x40, R2 ;  /* 0x0000004007077824 */ /* 0x000fc400078e0202 */
[----:B------:R-:W-:Y:S02]  /*0c60*/  IMAD.IADD R0, R9, 0x1, -R0 ;  /* 0x0000000109007824 */ /* 0x000fe400078e0a00 */
[----:B------:R-:W-:Y:S01]  /*0c70*/  IMAD R171, R5, 0x40, R6 ;  /* 0x0000004005ab7824 */ /* 0x000fe200078e0206 */
[----:B------:R-:W-:Y:S01]  /*0c80*/  LOP3.LUT R5, R3, 0x1ffffff8, RZ, 0xc0, !PT ;  /* 0x1ffffff803057812 */ /* 0x000fe200078ec0ff */
[----:B------:R-:W-:Y:S01]  /*0c90*/  IMAD R173, R0, 0x8, R7 ;  /* 0x0000000800ad7824 */ /* 0x000fe200078e0207 */
[----:B------:R-:W-:-:S03]  /*0ca0*/  LOP3.LUT R7, R4, 0x7ffffffc, RZ, 0xc0, !PT ;  /* 0x7ffffffc04077812 */ /* 0x000fc600078ec0ff */
[----:B------:R-:W-:Y:S01]  /*0cb0*/  IMAD.IADD R5, R174, 0x1, -R5 ;  /* 0x00000001ae057824 */ /* 0x000fe200078e0a05 */
[----:B------:R-:W-:Y:S01]  /*0cc0*/  SHF.R.S32.HI R164, RZ, 0x3, R3 ;  /* 0x00000003ffa47819 */ /* 0x000fe20000011403 */
[----:B------:R-:W-:Y:S02]  /*0cd0*/  IMAD.MOV.U32 R169, RZ, RZ, RZ ;  /* 0x000000ffffa97224 */ /* 0x000fe400078e00ff */
[----:B------:R-:W-:Y:S02]  /*0ce0*/  IMAD.SHL.U32 R22, R5, 0x8, RZ ;  /* 0x0000000805167824 */ /* 0x000fe400078e00ff */
[----:B------:R-:W-:Y:S01]  /*0cf0*/  IMAD.IADD R18, R170, 0x1, -R7 ;  /* 0x00000001aa127824 */ /* 0x000fe200078e0a07 */
[----:B------:R-:W-:Y:S01]  /*0d00*/  UMOV UR36, URZ ;  /* 0x0000003f00247c82 */ /* 0x000fe20008000000 */
[----:B------:R-:W-:Y:S01]  /*0d10*/  UMOV UR37, URZ ;  /* 0x0000003f00257c82 */ /* 0x000fe20008000000 */
[----:B--2---:R-:W-:-:S07]  /*0d20*/  LOP3.LUT R19, R8, 0x1, RZ, 0xfc, !PT ;  /* 0x0000000108137812 */ /* 0x004fce00078efcff */
.L_x_1152:
[----:B0-----:R-:W0:Y:S01]  /*0d30*/  LDC.64 R2, c[0x0][0xa28] ;  /* 0x00028a00ff027b82 */ /* 0x001e220000000a00 */
[----:B----45:R-:W-:Y:S01]  /*0d40*/  IMAD.MOV.U32 R7, RZ, RZ, RZ ;  /* 0x000000ffff077224 */ /* 0x030fe200078e00ff */
[----:B------:R-:W-:-:S06]  /*0d50*/  ULDC.64 UR4, c[0x0][0x208] ;  /* 0x0000820000047ab9 */ /* 0x000fcc0000000a00 */
[----:B------:R-:W1:Y:S08]  /*0d60*/  LDC.64 R4, c[0x0][0xa18] ;  /* 0x00028600ff047b82 */ /* 0x000e700000000a00 */
[----:B--23--:R-:W2:Y:S01]  /*0d70*/  LDC.64 R8, c[0x0][0x3f8] ;  /* 0x0000fe00ff087b82 */ /* 0x00cea20000000a00 */
[----:B0-----:R-:W-:-:S07]  /*0d80*/  ISETP.NE.U32.AND P0, PT, R2, RZ, PT ;  /* 0x000000ff0200720c */ /* 0x001fce0003f05070 */
[----:B------:R-:W0:Y:S01]  /*0d90*/  LDC R17, c[0x0][0x288] ;  /* 0x0000a200ff117b82 */ /* 0x000e220000000800 */
[----:B------:R-:W-:Y:S02]  /*0da0*/  ISETP.NE.AND.EX P0, PT, R3, RZ, PT, P0 ;  /* 0x000000ff0300720c */ /* 0x000fe40003f05300 */
[----:B-1----:R-:W-:-:S05]  /*0db0*/  ISETP.NE.U32.AND P1, PT, R4, RZ, PT ;  /* 0x000000ff0400720c */ /* 0x002fca0003f25070 */
[----:B------:R-:W1:Y:S01]  /*0dc0*/  LDC R0, c[0x0][0x404] ;  /* 0x00010100ff007b82 */ /* 0x000e620000000800 */
[----:B------:R-:W-:-:S07]  /*0dd0*/  ISETP.NE.AND.EX P1, PT, R5, RZ, PT, P1 ;  /* 0x000000ff0500720c */ /* 0x000fce0003f25310 */
[----:B------:R-:W3:Y:S08]  /*0de0*/  @P0 LDC.64 R2, c[0x0][0xa28] ;  /* 0x00028a00ff020b82 */ /* 0x000ef00000000a00 */
[----:B------:R-:W4:Y:S08]  /*0df0*/  @P1 LDC.64 R4, c[0x0][0xa18] ;  /* 0x00028600ff041b82 */ /* 0x000f300000000a00 */
[----:B------:R-:W1:Y:S01]  /*0e00*/  LDC R11, c[0x0][0x2e0] ;  /* 0x0000b800ff0b7b82 */ /* 0x000e620000000800 */
[----:B---3--:R-:W-:-:S05]  /*0e10*/  @P0 IMAD.WIDE R2, R163, 0x4, R2 ;  /* 0x00000004a3020825 */ /* 0x008fca00078e0202 */
[----:B------:R3:W5:Y:S01]  /*0e20*/  @P0 LDG.E R7, desc[UR4][R2.64] ;  /* 0x0000000402070981 */ /* 0x000762000c1e1900 */
[----:B--2---:R-:W-:Y:S01]  /*0e30*/  ISETP.NE.U32.AND P0, PT, R8, RZ, PT ;  /* 0x000000ff0800720c */ /* 0x004fe20003f05070 */
[----:B----4-:R-:W-:-:S03]  /*0e40*/  @P1 IMAD.WIDE R4, R163, 0x4, R4 ;  /* 0x00000004a3041825 */ /* 0x010fc600078e0204 */
[----:B------:R-:W-:Y:S02]  /*0e50*/  ISETP.NE.AND.EX P0, PT, R9, RZ, PT, P0 ;  /* 0x000000ff0900720c */ /* 0x000fe40003f05300 */
[----:B0-----:R3:W5:Y:S01]  /*0e60*/  @P1 LDG.E R17, desc[UR4][R4.64] ;  /* 0x0000000404111981 */ /* 0x001762000c1e1900 */
[----:B------:R-:W-:Y:S01]  /*0e70*/  ULDC.64 UR4, c[0x0][0xa20] ;  /* 0x0002880000047ab9 */ /* 0x000fe20000000a00 */
[----:B-1----:R-:W-:Y:S01]  /*0e80*/  SEL R0, R0, 0x1, P0 ;  /* 0x0000000100007807 */ /* 0x002fe20000000000 */
[----:B------:R-:W-:Y:S01]  /*0e90*/  IMAD.MOV.U32 R166, RZ, RZ, R162 ;  /* 0x000000ffffa67224 */ /* 0x000fe200078e00a2 */
[----:B------:R-:W-:-:S03]  /*0ea0*/  ISETP.NE.U32.AND P2, PT, RZ, UR4, PT ;  /* 0x00000004ff007c0c */ /* 0x000fc6000bf45070 */
[----:B------:R-:W-:Y:S01]  /*0eb0*/  IMAD R16, R0, R11, RZ ;  /* 0x0000000b00107224 */ /* 0x000fe200078e02ff */
[----:B------:R-:W-:Y:S01]  /*0ec0*/  ISETP.NE.AND.EX P2, PT, RZ, UR5, PT, P2 ;  /* 0x00000005ff007c0c */ /* 0x000fe2000bf45320 */
[----:B------:R-:W-:-:S12]  /*0ed0*/  @P1 BRA `(.L_x_1053) ;  /* 0x0000000000281947 */ /* 0x000fd80003800000 */
[----:B------:R-:W-:Y:S02]  /*0ee0*/  ULDC.64 UR4, c[0x0][0xa00] ;  /* 0x0002800000047ab9 */ /* 0x000fe40000000a00 */
[----:B------:R-:W-:-:S04]  /*0ef0*/  ISETP.NE.U32.AND P0, PT, RZ, UR4, PT ;  /* 0x00000004ff007c0c */ /* 0x000fc8000bf05070 */
[----:B------:R-:W-:-:S13]  /*0f00*/  ISETP.NE.AND.EX P0, PT, RZ, UR5, PT, P0 ;  /* 0x00000005ff007c0c */ /* 0x000fda000bf05300 */
[----:B------:R-:W-:Y:S05]  /*0f10*/  @!P0 BRA `(.L_x_1053) ;  /* 0x0000000000188947 */ /* 0x000fea0003800000 */
[----:B---3--:R-:W0:Y:S01]  /*0f20*/  LDC.64 R2, c[0x0][0xa00] ;  /* 0x00028000ff027b82 */ /* 0x008e220000000a00 */
[----:B------:R-:W-:Y:S01]  /*0f30*/  ULDC.64 UR4, c[0x0][0x208] ;  /* 0x0000820000047ab9 */ /* 0x000fe20000000a00 */
[----:B0-----:R-:W-:-:S05]  /*0f40*/  IMAD.WIDE R2, R163, 0x4, R2 ;  /* 0x00000004a3027825 */ /* 0x001fca00078e0202 */
[----:B-----5:R-:W2:Y:S04]  /*0f50*/  LDG.E R17, desc[UR4][R2.64] ;  /* 0x0000000402117981 */ /* 0x020ea8000c1e1900 */
[----:B------:R-:W2:Y:S02]  /*0f60*/  LDG.E R0, desc[UR4][R2.64+0x4] ;  /* 0x0000040402007981 */ /* 0x000ea4000c1e1900 */
[----:B--2---:R-:W-:-:S07]  /*0f70*/  IMAD.IADD R17, R0, 0x1, -R17 ;  /* 0x0000000100117824 */ /* 0x004fce00078e0a11 */
.L_x_1053:
[----:B------:R-:W-:Y:S02]  /*0f80*/  IMAD.MOV.U32 R168, RZ, RZ, R161 ;  /* 0x000000ffffa87224 */ /* 0x000fe400078e00a1 */
[----:B------:R-:W-:Y:S01]  /*0f90*/  IMAD.MOV.U32 R167, RZ, RZ, R163 ;  /* 0x000000ffffa77224 */ /* 0x000fe200078e00a3 */
[----:B------:R-:W-:Y:S06]  /*0fa0*/  @!P2 BRA `(.L_x_1054) ;  /* 0x000000000014a947 */ /* 0x000fec0003800000 */
[----:B---3--:R-:W0:Y:S01]  /*0fb0*/  LDC.64 R2, c[0x0][0xa20] ;  /* 0x00028800ff027b82 */ /* 0x008e220000000a00 */
[----:B------:R-:W-:Y:S01]  /*0fc0*/  ULDC.64 UR4, c[0x0][0x208] ;  /* 0x0000820000047ab9 */ /* 0x000fe20000000a00 */
[----:B0-----:R-:W-:-:S05]  /*0fd0*/  IMAD.WIDE R2, R163, 0x4, R2 ;  /* 0x00000004a3027825 */ /* 0x001fca00078e0202 */
[----:B------:R0:W5:Y:S01]  /*0fe0*/  LDG.E R16, desc[UR4][R2.64] ;  /* 0x0000000402107981 */ /* 0x000162000c1e1900 */
[----:B------:R-:W-:Y:S05]  /*0ff0*/  BRA `(.L_x_1055) ;  /* 0x0000000000287947 */ /* 0x000fea0003800000 */
.L_x_1054:
[----:B------:R-:W-:Y:S02]  /*1000*/  ULDC.64 UR4, c[0x0][0xa08] ;  /* 0x0002820000047ab9 */ /* 0x000fe40000000a00 */
[----:B------:R-:W-:-:S04]  /*1010*/  ISETP.NE.U32.AND P0, PT, RZ, UR4, PT ;  /* 0x00000004ff007c0c */ /* 0x000fc8000bf05070 */
[----:B------:R-:W-:-:S13]  /*1020*/  ISETP.NE.AND.EX P0, PT, RZ, UR5, PT, P0 ;  /* 0x00000005ff007c0c */ /* 0x000fda000bf05300 */
[----:B------:R-:W-:Y:S05]  /*1030*/  @!P0 BRA `(.L_x_1055) ;  /* 0x0000000000188947 */ /* 0x000fea0003800000 */
[----:B---3--:R-:W0:Y:S01]  /*1040*/  LDC.64 R2, c[0x0][0xa08] ;  /* 0x00028200ff027b82 */ /* 0x008e220000000a00 */
[----:B------:R-:W-:Y:S01]  /*1050*/  ULDC.64 UR4, c[0x0][0x208] ;  /* 0x0000820000047ab9 */ /* 0x000fe20000000a00 */
[----:B0-----:R-:W-:-:S05]  /*1060*/  IMAD.WIDE R2, R163, 0x4, R2 ;  /* 0x00000004a3027825 */ /* 0x001fca00078e0202 */
[----:B------:R-:W2:Y:S04]  /*1070*/  LDG.E R16, desc[UR4][R2.64] ;  /* 0x0000000402107981 */ /* 0x000ea8000c1e1900 */
[----:B------:R-:W2:Y:S02]  /*1080*/  LDG.E R5, desc[UR4][R2.64+0x4] ;  /* 0x0000040402057981 */ /* 0x000ea4000c1e1900 */
[----:B--2---:R-:W-:-:S07]  /*1090*/  IMAD.IADD R16, R5, 0x1, -R16 ;  /* 0x0000000105107824 */ /* 0x004fce00078e0a10 */
.L_x_1055:
[----:B------:R-:W1:Y:S01]  /*10a0*/  LDC.64 R8, c[0x0][0x9e0] ;  /* 0x00027800ff087b82 */ /* 0x000e620000000a00 */
[----:B-----5:R-:W-:Y:S01]  /*10b0*/  IMAD.IADD R16, R16, 0x1, -R7 ;  /* 0x0000000110107824 */ /* 0x020fe200078e0a07 */
[----:B------:R-:W-:-:S04]  /*10c0*/  LEA R0, R161, 0x80, 0x7 ;  /* 0x00000080a1007811 */ /* 0x000fc800078e38ff */
[----:B0--3--:R-:W-:Y:S02]  /*10d0*/  IADD3 R3, R16, R0, -R17 ;  /* 0x0000000010037210 */ /* 0x009fe40007ffe811 */
[----:B-1----:R-:W-:-:S03]  /*10e0*/  ISETP.GE.AND P1, PT, R9, 0x1, PT ;  /* 0x000000010900780c */ /* 0x002fc60003f26270 */
[----:B------:R-:W-:-:S10]  /*10f0*/  IMAD.IADD R0, R3, 0x1, R8 ;  /* 0x0000000103007824 */ /* 0x000fd400078e0208 */
[----:B------:R-:W-:Y:S05]  /*1100*/  @!P1 BRA `(.L_x_1056) ;  /* 0x0000000000409947 */ /* 0x000fea0003800000 */
[C---:B------:R-:W-:Y:S01]  /*1110*/  ISETP.GT.AND P0, PT, R3.reuse, RZ, PT ;  /* 0x000000ff0300720c */ /* 0x040fe20003f04270 */
[----:B------:R-:W-:-:S12]  /*1120*/  VIADD R2, R3, 0xffffffff ;  /* 0xffffffff03027836 */ /* 0x000fd80000000000 */
[----:B------:R-:W-:Y:S05]  /*1130*/  @P0 BRA `(.L_x_1057) ;  /* 0x00000000001c0947 */ /* 0x000fea0003800000 */
[----:B------:R-:W-:Y:S01]  /*1140*/  ISETP.NE.AND P0, PT, R9, 0x1, PT ;  /* 0x000000010900780c */ /* 0x000fe20003f05270 */
[----:B------:R-:W-:-:S12]  /*1150*/  IMAD.MOV R3, RZ, RZ, -R3 ;  /* 0x000000ffff037224 */ /* 0x000fd800078e0a03 */
[----:B------:R-:W0:Y:S02]  /*1160*/  @P0 LDC.64 R4, c[0x0][0x9e8] ;  /* 0x00027a00ff040b82 */ /* 0x000e240000000a00 */
[----:B0-----:R-:W-:-:S05]  /*1170*/  @P0 IMAD.HI.U32 R2, R3, R4, RZ ;  /* 0x0000000403020227 */ /* 0x001fca00078e00ff */
[----:B------:R-:W-:-:S04]  /*1180*/  @P0 SHF.R.U32.HI R3, RZ, R5, R2 ;  /* 0x00000005ff030219 */ /* 0x000fc80000011602 */
[----:B------:R-:W-:Y:S01]  /*1190*/  LOP3.LUT R2, RZ, R3, RZ, 0x33, !PT ;  /* 0x00000003ff027212 */ /* 0x000fe200078e33ff */
[----:B------:R-:W-:Y:S06]  /*11a0*/  BRA `(.L_x_1058) ;  /* 0x0000000000107947 */ /* 0x000fec0003800000 */
.L_x_1057:
[----:B------:R-:W-:-:S13]  /*11b0*/  ISETP.NE.AND P0, PT, R9, 0x1, PT ;  /* 0x000000010900780c */ /* 0x000fda0003f05270 */
[----:B------:R-:W0:Y:S02]  /*11c0*/  @P0 LDC.64 R4, c[0x0][0x9e8] ;  /* 0x00027a00ff040b82 */ /* 0x000e240000000a00 */
[----:B0-----:R-:W-:-:S05]  /*11d0*/  @P0 IMAD.HI.U32 R4, R2, R4, RZ ;  /* 0x0000000402040227 */ /* 0x001fca00078e00ff */
[----:B------:R-:W-:-:S07]  /*11e0*/  @P0 SHF.R.U32.HI R2, RZ, R5, R4 ;  /* 0x00000005ff020219 */ /* 0x000fce0000011604 */
.L_x_1058:
[----:B------:R-:W-:-:S05]  /*11f0*/  IMAD R3, R2, R9, R9 ;  /* 0x0000000902037224 */ /* 0x000fca00078e0209 */
[----:B------:R-:W-:-:S07]  /*1200*/  VIMNMX R0, R0, R3, PT ;  /* 0x0000000300007248 */ /* 0x000fce0003fe0100 */
.L_x_1056:
[----:B------:R-:W-:Y:S01]  /*1210*/  VIADD R2, R0, 0x5f ;  /* 0x0000005f00027836 */ /* 0x000fe20000000000 */
[----:B------:R-:W-:Y:S01]  /*1220*/  ULDC UR4, c[0x0][0x9dc] ;  /* 0x0002770000047ab9 */ /* 0x000fe20000000800 */
[----:B------:R-:W-:Y:S02]  /*1230*/  VIADD R0, R16, 0x5f ;  /* 0x0000005f10007836 */ /* 0x000fe40000000000 */
[----:B------:R-:W-:-:S04]  /*1240*/  IMAD.HI R2, R2, 0x2aaaaaab, RZ ;  /* 0x2aaaaaab02027827 */ /* 0x000fc800078e02ff */
[----:B------:R-:W-:Y:S01]  /*1250*/  IMAD.HI R0, R0, 0x2aaaaaab, RZ ;  /* 0x2aaaaaab00007827 */ /* 0x000fe200078e02ff */
[----:B------:R-:W-:-:S03]  /*1260*/  SHF.R.U32.HI R5, RZ, 0x1f, R2 ;  /* 0x0000001fff057819 */ /* 0x000fc60000011602 */
[----:B------:R-:W-:Y:S01]  /*1270*/  IMAD R7, R161, 0x80, -R17 ;  /* 0x00000080a1077824 */ /* 0x000fe200078e0a11 */
[----:B------:R-:W-:Y:S02]  /*1280*/  SHF.R.U32.HI R3, RZ, 0x1f, R0 ;  /* 0x0000001fff037819 */ /* 0x000fe40000011600 */
[----:B------:R-:W-:Y:S01]  /*1290*/  LEA.HI.SX32 R72, R2, R5, 0x1c ;  /* 0x0000000502487211 */ /* 0x000fe200078fe2ff */
[----:B------:R-:W-:Y:S01]  /*12a0*/  IMAD.IADD R7, R16, 0x1, R7 ;  /* 0x0000000110077824 */ /* 0x000fe200078e0207 */
[----:B------:R-:W-:-:S03]  /*12b0*/  LEA.HI.SX32 R3, R0, R3, 0x1c ;  /* 0x0000000300037211 */ /* 0x000fc600078fe2ff */
[----:B------:R-:W-:Y:S01]  /*12c0*/  VIADD R0, R7, -UR4 ;  /* 0x8000000407007c36 */ /* 0x000fe20008000000 */
[----:B------:R-:W-:Y:S01]  /*12d0*/  VIMNMX R72, R3, R72, PT ;  /* 0x0000004803487248 */ /* 0x000fe20003fe0100 */
[----:B------:R-:W-:Y:S06]  /*12e0*/  @!P1 BRA `(.L_x_1059) ;  /* 0x00000000003c9947 */ /* 0x000fec0003800000 */
[----:B------:R-:W-:-:S13]  /*12f0*/  ISETP.GT.AND P0, PT, R7, -0x1, PT ;  /* 0xffffffff0700780c */ /* 0x000fda0003f04270 */
[----:B------:R-:W-:Y:S05]  /*1300*/  @P0 BRA `(.L_x_1060) ;  /* 0x00000000001c0947 */ /* 0x000fea0003800000 */
[----:B------:R-:W-:Y:S02]  /*1310*/  ISETP.NE.AND P0, PT, R9, 0x1, PT ;  /* 0x000000010900780c */ /* 0x000fe40003f05270 */
[----:B------:R-:W-:-:S11]  /*1320*/  LOP3.LUT R7, RZ, R7, RZ, 0x33, !PT ;  /* 0x00000007ff077212 */ /* 0x000fd600078e33ff */
[----:B------:R-:W0:Y:S02]  /*1330*/  @P0 LDC.64 R2, c[0x0][0x9e8] ;  /* 0x00027a00ff020b82 */ /* 0x000e240000000a00 */
[----:B0-----:R-:W-:-:S05]  /*1340*/  @P0 IMAD.HI.U32 R2, R7, R2, RZ ;  /* 0x0000000207020227 */ /* 0x001fca00078e00ff */
[----:B------:R-:W-:-:S04]  /*1350*/  @P0 SHF.R.U32.HI R7, RZ, R3, R2 ;  /* 0x00000003ff070219 */ /* 0x000fc80000011602 */
[----:B------:R-:W-:Y:S01]  /*1360*/  LOP3.LUT R7, RZ, R7, RZ, 0x33, !PT ;  /* 0x00000007ff077212 */ /* 0x000fe200078e33ff */
[----:B------:R-:W-:Y:S06]  /*1370*/  BRA `(.L_x_1061) ;  /* 0x0000000000107947 */ /* 0x000fec0003800000 */
.L_x_1060:
[----:B------:R-:W-:-:S13]  /*1380*/  ISETP.NE.AND P0, PT, R9, 0x1, PT ;  /* 0x000000010900780c */ /* 0x000fda0003f05270 */
[----:B------:R-:W0:Y:S02]  /*1390*/  @P0 LDC.64 R2, c[0x0][0x9e8] ;  /* 0x00027a00ff020b82 */ /* 0x000e240000000a00 */
[----:B0-----:R-:W-:-:S05]  /*13a0*/  @P0 IMAD.HI.U32 R2, R7, R2, RZ ;  /* 0x0000000207020227 */ /* 0x001fca00078e00ff */
[----:B------:R-:W-:-:S07]  /*13b0*/  @P0 SHF.R.U32.HI R7, RZ, R3, R2 ;  /* 0x00000003ff070219 */ /* 0x000fce0000011602 */
.L_x_1061:
[----:B------:R-:W-:-:S05]  /*13c0*/  IMAD R7, R7, R9, RZ ;  /* 0x0000000907077224 */ /* 0x000fca00078e02ff */
[----:B------:R-:W-:-:S07]  /*13d0*/  VIMNMX R0, R0, R7, !PT ;  /* 0x0000000700007248 */ /* 0x000fce0007fe0100 */
.L_x_1059:
        /* <DEDUP_REMOVED lines=9> */
[----:B------:R-:W-:Y:S01]  /*1470*/  LEA.HI.SX32 R3, R2, R3, 0x1c ;  /* 0x0000000302037211 */ /* 0x000fe200078fe2ff */
[----:B------:R-:W-:Y:S01]  /*1480*/  IMAD.MOV.U32 R2, RZ, RZ, RZ ;  /* 0x000000ffff027224 */ /* 0x000fe200078e00ff */
[----:B------:R-:W-:Y:S02]  /*1490*/  CS2R R76, SRZ ;  /* 0x00000000004c7805 */ /* 0x000fe4000001ff00 */
[----:B------:R-:W-:Y:S02]  /*14a0*/  CS2R R74, SRZ ;  /* 0x00000000004a7805 */ /* 0x000fe4000001ff00 */
[----:B------:R-:W-:Y:S01]  /*14b0*/  VIMNMX R23, RZ, R3, !PT ;  /* 0x00000003ff177248 */ /* 0x000fe20007fe0100 */
[----:B------:R-:W-:Y:S01]  /*14c0*/  IMAD.MOV.U32 R73, RZ, RZ, RZ ;  /* 0x000000ffff497224 */ /* 0x000fe200078e00ff */
[----:B------:R-:W-:-:S02]  /*14d0*/  CS2R R28, SRZ ;  /* 0x00000000001c7805 */ /* 0x000fc4000001ff00 */
[----:B------:R-:W-:Y:S02]  /*14e0*/  CS2R R70, SRZ ;  /* 0x0000000000467805 */ /* 0x000fe4000001ff00 */
[----:B------:R-:W-:Y:S02]  /*14f0*/  ISETP.GT.AND P1, PT, R72, R23, PT ;  /* 0x000000174800720c */ /* 0x000fe40003f24270 */
        /* <DEDUP_REMOVED lines=20> */
[----:B------:R-:W-:Y:S02]  /*1640*/  IMAD.MOV.U32 R30, RZ, RZ, RZ ;  /* 0x000000ffff1e7224 */ /* 0x000fe400078e00ff */
[----:B------:R-:W-:Y:S02]  /*1650*/  IMAD.MOV.U32 R89, RZ, RZ, RZ ;  /* 0x000000ffff597224 */ /* 0x000fe400078e00ff */
[----:B------:R-:W-:-:S02]  /*1660*/  IMAD.MOV.U32 R8, RZ, RZ, RZ ;  /* 0x000000ffff087224 */ /* 0x000fc400078e00ff */
[----:B------:R-:W-:Y:S02]  /*1670*/  IMAD.MOV.U32 R10, RZ, RZ, RZ ;  /* 0x000000ffff0a7224 */ /* 0x000fe400078e00ff */
[----:B------:R-:W-:Y:S01]  /*1680*/  IMAD.MOV.U32 R91, RZ, RZ, RZ ;  /* 0x000000ffff5b7224 */ /* 0x000fe200078e00ff */
[----:B------:R-:W-:Y:S06]  /*1690*/  @!P1 BRA `(.L_x_1062) ;  /* 0x000000c800e09947 */ /* 0x000fec0003800000 */
[----:B------:R-:W0:Y:S01]  /*16a0*/  SHFL.IDX PT, R0, R172, RZ, 0x1f ;  /* 0x00001fffac007589 */ /* 0x000e2200000e0000 */
[----:B------:R-:W1:Y:S01]  /*16b0*/  S2UR UR6, SR_CgaCtaId ;  /* 0x00000000000679c3 */ /* 0x000e620000008800 */
[----:B------:R-:W-:Y:S01]  /*16c0*/  UMOV UR39, 0x400 ;  /* 0x0000040000277882 */ /* 0x000fe20000000000 */
        /* <DEDUP_REMOVED lines=28> */
.L_x_1063:
[----:B------:R-:W-:Y:S02]  /*1890*/  LEA.HI R0, R169, R169, RZ, 0x1 ;  /* 0x000000a9a9007211 */ /* 0x000fe400078f08ff */
[----:B------:R-:W-:Y:S02]  /*18a0*/  ISETP.NE.AND P0, PT, R19, 0x3, PT ;  /* 0x000000031300780c */ /* 0x000fe40003f05270 */
[----:B------:R-:W-:-:S05]  /*18b0*/  LOP3.LUT R0, R0, 0xfffffffe, RZ, 0xc0, !PT ;  /* 0xfffffffe00007812 */ /* 0x000fca00078ec0ff */
[----:B------:R-:W-:-:S05]  /*18c0*/  IMAD.IADD R0, R169, 0x1, -R0 ;  /* 0x00000001a9007824 */ /* 0x000fca00078e0a00 */
[----:B------:R-:W-:-:S04]  /*18d0*/  SHF.L.U32 R0, R0, 0x1f, RZ ;  /* 0x0000001f00007819 */ /* 0x000fc800000006ff */
[----:B------:R-:W0:Y:S02]  /*18e0*/  SYNCS.PHASECHK.TRANS64.TRYWAIT P1, [UR39+0x2a800], R0 ;  /* 0x02a80000ff0075a7 */ /* 0x000e240008020167 */
[----:B0-----:R-:W-:Y:S05]  /*18f0*/  @!P1 BRA `(.L_x_1064) ;  /* 0x0000013c00449947 */ /* 0x001fea0003800000 */
.L_x_1248:
[----:B------:R-:W-:Y:S05]  /*1900*/  @!P0 BRA `(.L_x_1065) ;  /* 0x0000000000048947 */ /* 0x000fea0003800000 */
[----:B------:R-:W-:Y:S01]  /*1910*/  BPT.TRAP 0x1 ;  /* 0x000000040000795c */ /* 0x000fe20000300000 */
.L_x_1065:
[----:B0-----:R-:W-:Y:S02]  /*1920*/  IMAD.U32 R3, RZ, RZ, UR37 ;  /* 0x00000025ff037e24 */ /* 0x001fe4000f8e00ff */
[----:B------:R-:W-:-:S03]  /*1930*/  IMAD.U32 R0, RZ, RZ, UR36 ;  /* 0x00000024ff007e24 */ /* 0x000fc6000f8e00ff */
[----:B------:R-:W-:Y:S02]  /*1940*/  LEA R3, R3, UR39, 0x3 ;  /* 0x0000002703037c11 */ /* 0x000fe4000f8e18ff */
[----:B------:R-:W-:-:S04]  /*1950*/  SHF.L.U32 R0, R0, 0x1f, RZ ;  /* 0x0000001f00007819 */ /* 0x000fc800000006ff */
[----:B------:R0:W1:Y:S01]  /*1960*/  SYNCS.PHASECHK.TRANS64.TRYWAIT P1, [R3+URZ+0x2a830], R0 ;  /* 0x02a83000030075a7 */ /* 0x000062000802017f */
[----:B------:R-:W-:Y:S05]  /*1970*/  @!P0 BRA `(.L_x_1066) ;  /* 0x0000000000048947 */ /* 0x000fea0003800000 */
[----:B------:R-:W-:Y:S01]  /*1980*/  BPT.TRAP 0x1 ;  /* 0x000000040000795c */ /* 0x000fe20000300000 */
.L_x_1066:
[----:B------:R-:W2:Y:S01]  /*1990*/  LDL.LU R2, [R1] ;  /* 0x0000000001027983 */ /* 0x000ea20000300800 */
[----:B------:R-:W3:Y:S02]  /*19a0*/  S2R R4, SR_TID.X ;  /* 0x0000000000047919 */ /* 0x000ee40000002100 */
[----:B---3--:R-:W-:Y:S02]  /*19b0*/  LOP3.LUT P2, RZ, R4, 0x7f, RZ, 0xc0, !PT ;  /* 0x0000007f04ff7812 */ /* 0x008fe4000784c0ff */
[----:B--2---:R-:W-:-:S11]  /*19c0*/  LOP3.LUT R2, R2, 0xffefffff, RZ, 0xc0, !PT ;  /* 0xffefffff02027812 */ /* 0x004fd600078ec0ff */
[----:B------:R-:W-:-:S05]  /*19d0*/  @P2 LOP3.LUT R2, R2, 0x100000, RZ, 0xfc, !PT ;  /* 0x0010000002022812 */ /* 0x000fca00078efcff */
[----:B------:R2:W-:Y:S01]  /*19e0*/  STL [R1], R2 ;  /* 0x0000000201007387 */ /* 0x0005e20000100800 */
[----:B-1----:R-:W-:Y:S05]  /*19f0*/  @P1 BRA `(.L_x_1067) ;  /* 0x0000000000081947 */ /* 0x002fea0003800000 */
[----:B------:R-:W1:Y:S02]  /*1a00*/  SYNCS.PHASECHK.TRANS64.TRYWAIT P1, [R3+URZ+0x2a830], R0 ;  /* 0x02a83000030075a7 */ /* 0x000e64000802017f */
[----:B-1----:R-:W-:Y:S05]  /*1a10*/  @!P1 BRA `(.L_x_1068) ;  /* 0x0000013c00149947 */ /* 0x002fea0003800000 */
.L_x_1067:
[----:B------:R-:W-:Y:S05]  /*1a20*/  WARPSYNC.ALL ;  /* 0x0000000000007948 */ /* 0x000fea0003800000 */
[----:B------:R-:W-:Y:S01]  /*1a30*/  UIADD3 UR4, UR39, 0x18400, URZ ;  /* 0x0001840027047890 */ /* 0x000fe2000fffe03f */
[----:B------:R-:W-:Y:S01]  /*1a40*/  WARPGROUP.ARRIVE ;  /* 0x00000000000079c5 */ /* 0x000fe20000000000 */
[----:B------:R-:W-:-:S05]  /*1a50*/  ULOP3.LUT UR5, UR38, 0x10000, URZ, 0xfc, !UPT ;  /* 0x0001000026057892 */ /* 0x000fca000f8efc3f */
[----:B--2---:R-:W2:Y:S01]  /*1a60*/  S2R R2, SR_TID.X ;  /* 0x0000000000027919 */ /* 0x004ea20000002100 */
[----:B------:R-:W-:Y:S01]  /*1a70*/  USHF.R.U32.HI UR4, URZ, 0x4, UR4 ;  /* 0x000000043f047899 */ /* 0x000fe20008011604 */
[----:B------:R-:W3:Y:S01]  /*1a80*/  LDC.64 R14, c[0x0][0x9e0] ;  /* 0x00027800ff0e7b82 */ /* 0x000ee20000000a00 */
[----:B------:R-:W-:Y:S01]  /*1a90*/  UMOV UR9, 0x40000040 ;  /* 0x4000004000097882 */ /* 0x000fe20000000000 */
[----:B------:R-:W-:Y:S01]  /*1aa0*/  UMOV UR11, 0x40000040 ;  /* 0x40000040000b7882 */ /* 0x000fe20000000000 */
[----:B------:R-:W-:Y:S01]  /*1ab0*/  ULOP3.LUT UR4, UR4, 0x3fff, URZ, 0xc0, !UPT ;  /* 0x00003fff04047892 */ /* 0x000fe2000f8ec03f */
[----:B------:R-:W-:Y:S01]  /*1ac0*/  IMAD.U32 R5, RZ, RZ, UR9 ;  /* 0x00000009ff057e24 */ /* 0x000fe2000f8e00ff */
[----:B------:R-:W-:Y:S01]  /*1ad0*/  UMOV UR8, UR5 ;  /* 0x0000000500087c82 */ /* 0x000fe20008000000 */
[----:B------:R-:W-:Y:S01]  /*1ae0*/  UIADD3 UR56, UR5, 0x2, URZ ;  /* 0x0000000205387890 */ /* 0x000fe2000fffe03f */
[----:B------:R-:W-:Y:S01]  /*1af0*/  IMAD.U32 R4, RZ, RZ, UR8 ;  /* 0x00000008ff047e24 */ /* 0x000fe2000f8e00ff */
[----:B------:R-:W-:Y:S01]  /*1b00*/  ULOP3.LUT UR60, UR4, 0x10000, URZ, 0xfc, !UPT ;  /* 0x00010000043c7892 */ /* 0x000fe2000f8efc3f */
[----:B------:R-:W-:Y:S01]  /*1b10*/  IMAD.MOV.U32 R13, RZ, RZ, -0x60 ;  /* 0xffffffa0ff0d7424 */ /* 0x000fe200078e00ff */
[----:B------:R-:W-:Y:S01]  /*1b20*/  UMOV UR57, 0x40000040 ;  /* 0x4000004000397882 */ /* 0x000fe20000000000 */
[----:B------:R-:W-:Y:S01]  /*1b30*/  UMOV UR59, 0x40000040 ;  /* 0x40000040003b7882 */ /* 0x000fe20000000000 */
[----:B------:R-:W-:Y:S01]  /*1b40*/  UIMAD UR4, UR37, 0x900, UR60 ;  /* 0x00000900250478a4 */ /* 0x000fe2000f8e023c */
[----:B------:R-:W-:Y:S01]  /*1b50*/  IMAD R13, R72, R13, 0x60 ;  /* 0x00000060480d7424 */ /* 0x000fe200078e020d */
[----:B------:R-:W-:-:S02]  /*1b60*/  UIADD3 UR52, UR5, 0x4, URZ ;  /* 0x0000000405347890 */ /* 0x000fc4000fffe03f */
[----:B------:R-:W-:Y:S01]  /*1b70*/  UIADD3 UR58, UR4, 0x2, URZ ;  /* 0x00000002043a7890 */ /* 0x000fe2000fffe03f */
[----:B------:R-:W-:Y:S01]  /*1b80*/  IMAD.IADD R9, R16, 0x1, R13 ;  /* 0x0000000110097824 */ /* 0x000fe200078e020d */
[----:B------:R-:W-:Y:S02]  /*1b90*/  UIADD3 UR54, UR4, 0x4, URZ ;  /* 0x0000000404367890 */ /* 0x000fe4000fffe03f */
[----:B------:R-:W-:Y:S01]  /*1ba0*/  UMOV UR10, UR4 ;  /* 0x00000004000a7c82 */ /* 0x000fe20008000000 */
[----:B------:R-:W-:Y:S01]  /*1bb0*/  UMOV UR53, 0x40000040 ;  /* 0x4000004000357882 */ /* 0x000fe20000000000 */
[----:B------:R-:W-:Y:S01]  /*1bc0*/  HGMMA.64x96x16.F32.BF16 R24, gdesc[UR8], RZ, !UPT, gsb0 ;  /* 0x01600000081879f0 */ /* 0x000fe2000c0018ff */
[----:B------:R-:W-:Y:S01]  /*1bd0*/  UMOV UR55, 0x40000040 ;  /* 0x4000004000377882 */ /* 0x000fe20000000000 */
[----:B------:R-:W-:Y:S01]  /*1be0*/  UIADD3 UR8, UR5, 0x6, URZ ;  /* 0x0000000605087890 */ /* 0x000fe2000fffe03f */
[----:B------:R-:W-:Y:S01]  /*1bf0*/  IMAD R21, R18, -0x2, R9 ;  /* 0xfffffffe12157824 */ /* 0x000fe200078e0209 */
[----:B------:R-:W-:Y:S01]  /*1c00*/  UIADD3 UR10, UR4, 0x6, URZ ;  /* 0x00000006040a7890 */ /* 0x000fe2000fffe03f */
[----:B------:R-:W-:Y:S01]  /*1c10*/  UMOV UR9, 0x40000040 ;  /* 0x4000004000097882 */ /* 0x000fe20000000000 */
[----:B------:R-:W-:Y:S01]  /*1c20*/  UMOV UR11, 0x40000040 ;  /* 0x40000040000b7882 */ /* 0x000fe20000000000 */
[----:B------:R-:W-:Y:S01]  /*1c30*/  UIADD3 UR12, UR5, 0x400, URZ ;  /* 0x00000400050c7890 */ /* 0x000fe2000fffe03f */
[----:B--2---:R-:W-:Y:S01]  /*1c40*/  LOP3.LUT P1, RZ, R2, 0x7f, RZ, 0xc0, !PT ;  /* 0x0000007f02ff7812 */ /* 0x004fe2000782c0ff */
        /* <DEDUP_REMOVED lines=8> */
[----:B------:R-:W-:Y:S02]  /*1cd0*/  UIADD3 UR22, UR4, 0x304, URZ ;  /* 0x0000030404167890 */ /* 0x000fe4000fffe03f */
[----:B------:R-:W-:Y:S01]  /*1ce0*/  @!P1 VIADD R2, R3, 0x2a840 ;  /* 0x0002a84003029836 */ /* 0x000fe20000000000 */
[----:B------:R-:W-:Y:S01]  /*1cf0*/  UMOV UR21, 0x40000040 ;  /* 0x4000004000157882 */ /* 0x000fe20000000000 */
[----:B------:R-:W-:Y:S01]  /*1d00*/  UMOV UR23, 0x40000040 ;  /* 0x4000004000177882 */ /* 0x000fe20000000000 */
[----:B------:R-:W-:Y:S01]  /*1d10*/  UIADD3 UR24, UR5, 0x406, URZ ;  /* 0x0000040605187890 */ /* 0x000fe2000fffe03f */
[----:B01----:R-:W-:Y:S01]  /*1d20*/  IADD3 R3, -R17, 0x1, R9 ;  /* 0x0000000111037810 */ /* 0x003fe20007ffe109 */
[----:B------:R-:W-:Y:S01]  /*1d30*/  UIADD3 UR26, UR4, 0x306, URZ ;  /* 0x00000306041a7890 */ /* 0x000fe2000fffe03f */
[----:B------:R-:W-:Y:S01]  /*1d40*/  @!P1 PRMT R2, RZ, 0x654, R2 ;  /* 0x00000654ff029816 */ /* 0x000fe20000000002 */
[----:B------:R-:W-:Y:S01]  /*1d50*/  UMOV UR25, 0x40000040 ;  /* 0x4000004000197882 */ /* 0x000fe20000000000 */
[----:B------:R-:W-:Y:S01]  /*1d60*/  UMOV UR27, 0x40000040 ;  /* 0x40000040001b7882 */ /* 0x000fe20000000000 */
[----:B------:R-:W-:Y:S01]  /*1d70*/  UIADD3 UR28, UR5, 0x800, URZ ;  /* 0x00000800051c7890 */ /* 0x000fe2000fffe03f */
[----:B------:R-:W-:Y:S01]  /*1d80*/  IMAD R11, R18, -0x2, R3 ;  /* 0xfffffffe120b7824 */ /* 0x000fe200078e0203 */
[----:B------:R-:W-:Y:S01]  /*1d90*/  UIADD3 UR30, UR4, 0x600, URZ ;  /* 0x00000600041e7890 */ /* 0x000fe2000fffe03f */
[----:B------:R-:W-:Y:S01]  /*1da0*/  IMAD R3, R161, 0x80, R171 ;  /* 0x00000080a1037824 */ /* 0x000fe200078e02ab */
        /* <DEDUP_REMOVED lines=14> */
[----:B------:R-:W-:Y:S01]  /*1e90*/  ULDC.64 UR4, c[0x0][0x9d8] ;  /* 0x0002760000047ab9 */ /* 0x000fe20000000a00 */
[----:B------:R-:W-:-:S02]  /*1ea0*/  WARPGROUP.DEPBAR.LE gsb0, 0x0 ;  /* 0x00008000000079c5 */ /* 0x000fc40000010000 */
        /* <DEDUP_REMOVED lines=31> */
[----:B------:R-:W-:Y:S01]  /*20a0*/  HGMMA.64x96x16.F32.BF16 R24, gdesc[UR48], R24, gsb0 ;  /* 0x01600000301879f0 */ /* 0x000fe20008001818 */
[----:B------:R-:W-:Y:S02]  /*20b0*/  ULOP3.LUT UR50, URZ, UR5, URZ, 0x33, !UPT ;  /* 0x000000053f327292 */ /* 0x000fe4000f8e333f */
[----:B------:R-:W-:Y:S02]  /*20c0*/  WARPGROUP.DEPBAR.LE gsb0, 0x0 ;  /* 0x00008000000079c5 */ /* 0x000fe40000010000 */
        /* <DEDUP_REMOVED lines=45> */
[----:B------:R0:W-:Y:S01]  /*23a0*/  @!P1 SYNCS.ARRIVE.TRANS64.RED.A1T0 RZ, [R2+URZ], RZ ;  /* 0x000000ff02ff99a7 */ /* 0x0001e2000810043f */
[----:B---3--:R-:W-:Y:S01]  /*23b0*/  ISETP.GE.AND P1, PT, R15, 0x1, PT ;  /* 0x000000010f00780c */ /* 0x008fe20003f26270 */
[----:B------:R-:W1:Y:S01]  /*23c0*/  MUFU.TANH R24, R24 ;  /* 0x0000001800187308 */ /* 0x000e620000002400 */
[----:B------:R-:W-:Y:S01]  /*23d0*/  FMUL.FTZ R30, R30, UR4 ;  /* 0x000000041e1e7c20 */ /* 0x000fe20008410000 */
[----:B------:R-:W-:Y:S01]  /*23e0*/  FMUL.FTZ R34, R34, UR4 ;  /* 0x0000000422227c20 */ /* 0x000fe20008410000 */
[----:B------:R-:W-:Y:S01]  /*23f0*/  FMUL.FTZ R38, R38, UR4 ;  /* 0x0000000426267c20 */ /* 0x000fe20008410000 */
[----:B------:R-:W-:-:S04]  /*2400*/  P2R R162, PR, RZ, 0x2 ;  /* 0x00000002ffa27803 */ /* 0x000fc80000000000 */
[----:B------:R-:W2:Y:S08]  /*2410*/  MUFU.TANH R25, R25 ;  /* 0x0000001900197308 */ /* 0x000eb00000002400 */
[----:B------:R-:W3:Y:S08]  /*2420*/  MUFU.TANH R6, R6 ;  /* 0x0000000600067308 */ /* 0x000ef00000002400 */
[----:B------:R-:W4:Y:S08]  /*2430*/  MUFU.TANH R0, R0 ;  /* 0x0000000000007308 */ /* 0x000f300000002400 */
[----:B------:R-:W0:Y:S08]  /*2440*/  MUFU.TANH R28, R28 ;  /* 0x0000001c001c7308 */ /* 0x000e300000002400 */
        /* <DEDUP_REMOVED lines=40> */
[----:B------:R5:W1:Y:S08]  /*26d0*/  MUFU.TANH R27, R30 ;  /* 0x0000001e001b7308 */ /* 0x000a700000002400 */
[----:B------:R2:W1:Y:S01]  /*26e0*/  MUFU.TANH R73, R34 ;  /* 0x0000002200497308 */ /* 0x0004620000002400 */
[----:B-----5:R-:W-:-:S05]  /*26f0*/  IMAD.IADD R30, R11, 0x1, R14 ;  /* 0x000000010b1e7824 */ /* 0x020fca00078e020e */
[----:B0-----:R-:W-:Y:S02]  /*2700*/  VIADDMNMX R2, R3, R30, R21, PT ;  /* 0x0000001e03027246 */ /* 0x001fe40003800115 */
[----:B------:R0:W1:Y:S01]  /*2710*/  MUFU.TANH R74, R38 ;  /* 0x00000026004a7308 */ /* 0x0000620000002400 */
[----:B--2---:R-:W-:-:S04]  /*2720*/  VIADD R34, R11, UR50 ;  /* 0x000000320b227c36 */ /* 0x004fc80008000000 */
[----:B------:R-:W-:Y:S02]  /*2730*/  IMAD.IADD R9, R34, 0x1, R3 ;  /* 0x0000000122097824 */ /* 0x000fe400078e0203 */
[----:B0-----:R-:W-:Y:S01]  /*2740*/  IMAD R38, R18, -0x2, R13 ;  /* 0xfffffffe12267824 */ /* 0x001fe200078e020d */
[----:B---34-:R-:W-:Y:S06]  /*2750*/  @!P1 BRA `(.L_x_1069) ;  /* 0x00000000004c9947 */ /* 0x018fec0003800000 */
[----:B------:R-:W-:Y:S01]  /*2760*/  IADD3 R11, -R17, R16, R3 ;  /* 0x00000010110b7210 */ /* 0x000fe20007ffe103 */
[----:B------:R-:W-:Y:S03]  /*2770*/  BSSY B0, `(.L_x_1070) ;  /* 0x000000e000007945 */ /* 0x000fe60003800000 */
        /* <DEDUP_REMOVED lines=9> */
.L_x_1071:
[----:B------:R-:W-:-:S13]  /*2810*/  ISETP.NE.AND P1, PT, R15, 0x1, PT ;  /* 0x000000010f00780c */ /* 0x000fda0003f25270 */
[----:B------:R-:W0:Y:S02]  /*2820*/  @P1 LDC.64 R66, c[0x0][0x9e8] ;  /* 0x00027a00ff421b82 */ /* 0x000e240000000a00 */
[----:B0-----:R-:W-:-:S05]  /*2830*/  @P1 IMAD.HI.U32 R20, R11, R66, RZ ;  /* 0x000000420b141227 */ /* 0x001fca00078e00ff */
[----:B------:R-:W-:-:S07]  /*2840*/  @P1 SHF.R.U32.HI R11, RZ, R67, R20 ;  /* 0x00000043ff0b1219 */ /* 0x000fce0000011614 */
.L_x_1072:
[----:B------:R-:W-:Y:S05]  /*2850*/  BSYNC B0 ;  /* 0x0000000000007941 */ /* 0x000fea0003800000 */
.L_x_1070:
[----:B------:R-:W-:-:S05]  /*2860*/  IMAD R20, R11, R15, R38 ;  /* 0x0000000f0b147224 */ /* 0x000fca00078e0226 */
[----:B------:R-:W-:Y:S02]  /*2870*/  VIMNMX R9, R9, R20, !PT ;  /* 0x0000001409097248 */ /* 0x000fe40007fe0100 */
[----:B------:R-:W-:-:S07]  /*2880*/  VIADDMNMX R2, R20, R15, R2, PT ;  /* 0x0000000f14027246 */ /* 0x000fce0003800102 */
.L_x_1069:
[C---:B------:R-:W-:Y:S02]  /*2890*/  ISETP.GE.AND P6, PT, R13.reuse, 0x9, PT ;  /* 0x000000090d00780c */ /* 0x040fe40003fc6270 */
[----:B------:R-:W-:Y:S02]  /*28a0*/  ISETP.GE.AND P1, PT, R13, 0x2, PT ;  /* 0x000000020d00780c */ /* 0x000fe40003f26270 */
[C---:B------:R-:W-:Y:S02]  /*28b0*/  ISETP.GT.AND P2, PT, R9.reuse, 0x8, !P6 ;  /* 0x000000080900780c */ /* 0x040fe40007744270 */
[----:B------:R-:W-:Y:S02]  /*28c0*/  ISETP.GT.AND P3, PT, R9, 0x1, !P1 ;  /* 0x000000010900780c */ /* 0x000fe40004f64270 */
[----:B------:R-:W-:Y:S02]  /*28d0*/  ISETP.LT.OR P2, PT, R2, 0x9, P2 ;  /* 0x000000090200780c */ /* 0x000fe40001741670 */
[----:B------:R-:W-:-:S02]  /*28e0*/  ISETP.GE.AND P4, PT, R13, 0xa, PT ;  /* 0x0000000a0d00780c */ /* 0x000fc40003f86270 */
[----:B------:R-:W-:Y:S02]  /*28f0*/  FSEL R67, R28, -INF , !P2 ;  /* 0xff8000001c437808 */ /* 0x000fe40005000000 */
[C---:B------:R-:W-:Y:S02]  /*2900*/  ISETP.LT.OR P3, PT, R2.reuse, 0x2, P3 ;  /* 0x000000020200780c */ /* 0x040fe40001f61670 */
        /* <DEDUP_REMOVED lines=22> */
[C---:B------:R-:W-:Y:S02]  /*2a70*/  ISETP.LT.OR P2, PT, R2.reuse, 0x1a, P2 ;  /* 0x0000001a0200780c */ /* 0x040fe40001741670 */
        /* <DEDUP_REMOVED lines=78> */
[----:B-1----:R-:W-:Y:S02]  /*2f60*/  FSEL R33, R24, -INF , !P5 ;  /* 0xff80000018217808 */ /* 0x002fe40006800000 */
[----:B------:R-:W-:Y:S02]  /*2f70*/  ISETP.GE.AND P5, PT, R13, 0x5a, PT ;  /* 0x0000005a0d00780c */ /* 0x000fe40003fa6270 */
[----:B------:R-:W-:Y:S02]  /*2f80*/  IADD3 R13, R34, 0x8, R3 ;  /* 0x00000008220d7810 */ /* 0x000fe40007ffe003 */
[----:B------:R-:W-:Y:S02]  /*2f90*/  P2R R64, PR, RZ, 0x20 ;  /* 0x00000020ff407803 */ /* 0x000fe40000000000 */
[----:B------:R-:W-:-:S04]  /*2fa0*/  ISETP.GT.AND P5, PT, R9, 0x59, !P5 ;  /* 0x000000590900780c */ /* 0x000fc80006fa4270 */
[----:B------:R-:W-:Y:S01]  /*2fb0*/  ISETP.LT.OR P5, PT, R2, 0x5a, P5 ;  /* 0x0000005a0200780c */ /* 0x000fe20002fa1670 */
[----:B------:R-:W-:-:S03]  /*2fc0*/  VIADD R2, R3, 0x8 ;  /* 0x0000000803027836 */ /* 0x000fc60000000000 */
[----:B------:R-:W-:Y:S02]  /*2fd0*/  FSEL R24, R69, -INF , !P5 ;  /* 0xff80000045187808 */ /* 0x000fe40006800000 */
[----:B------:R-:W-:Y:S02]  /*2fe0*/  ISETP.GE.AND P5, PT, R15, 0x1, PT ;  /* 0x000000010f00780c */ /* 0x000fe40003fa6270 */
[----:B------:R-:W-:-:S11]  /*2ff0*/  VIADDMNMX R32, R2, R30, R21, PT ;  /* 0x0000001e02207246 */ /* 0x000fd60003800115 */
[----:B------:R-:W-:Y:S05]  /*3000*/  @!P5 BRA `(.L_x_1073) ;  /* 0x000000000050d947 */ /* 0x000fea0003800000 */
[----:B------:R-:W-:Y:S01]  /*3010*/  IADD3 R2, R16, 0x8, R3 ;  /* 0x0000000810027810 */ /* 0x000fe20007ffe003 */
[----:B------:R-:W-:Y:S04]  /*3020*/  BSSY B0, `(.L_x_1074) ;  /* 0x000000f000007945 */ /* 0x000fe80003800000 */
[----:B------:R-:W-:-:S05]  /*3030*/  IMAD.IADD R2, R2, 0x1, -R17 ;  /* 0x0000000102027824 */ /* 0x000fca00078e0a11 */
        /* <DEDUP_REMOVED lines=9> */
.L_x_1075:
[----:B------:R-:W-:-:S13]  /*30d0*/  ISETP.NE.AND P5, PT, R15, 0x1, PT ;  /* 0x000000010f00780c */ /* 0x000fda0003fa5270 */
[----:B------:R-:W0:Y:S02]  /*30e0*/  @P5 LDC.64 R36, c[0x0][0x9e8] ;  /* 0x00027a00ff245b82 */ /* 0x000e240000000a00 */
[----:B0-----:R-:W-:-:S05]  /*30f0*/  @P5 IMAD.HI.U32 R30, R2, R36, RZ ;  /* 0x00000024021e5227 */ /* 0x001fca00078e00ff */
[----:B------:R-:W-:-:S07]  /*3100*/  @P5 SHF.R.U32.HI R2, RZ, R37, R30 ;  /* 0x00000025ff025219 */ /* 0x000fce000001161e */
.L_x_1076:
[----:B------:R-:W-:Y:S05]  /*3110*/  BSYNC B0 ;  /* 0x0000000000007941 */ /* 0x000fea0003800000 */
.L_x_1074:
[----:B------:R-:W-:-:S05]  /*3120*/  IMAD R2, R2, R15, R38 ;  /* 0x0000000f02027224 */ /* 0x000fca00078e0226 */
[----:B------:R-:W-:Y:S02]  /*3130*/  VIMNMX R13, R13, R2, !PT ;  /* 0x000000020d0d7248 */ /* 0x000fe40007fe0100 */
[----:B------:R-:W-:-:S07]  /*3140*/  VIADDMNMX R32, R2, R15, R32, PT ;  /* 0x0000000f02207246 */ /* 0x000fce0003800120 */
.L_x_1073:
[C---:B------:R-:W-:Y:S01]  /*3150*/  ISETP.GT.AND P1, PT, R13.reuse, 0x1, !P1 ;  /* 0x000000010d00780c */ /* 0x040fe20004f24270 */
[----:B------:R-:W-:Y:S01]  /*3160*/  ULDC UR4, c[0x0][0x988] ;  /* 0x0002620000047ab9 */ /* 0x000fe20000000800 */
[----:B------:R-:W-:Y:S02]  /*3170*/  ISETP.GT.AND P6, PT, R13, 0x8, !P6 ;  /* 0x000000080d00780c */ /* 0x000fe400077c4270 */
[C---:B------:R-:W-:Y:S02]  /*3180*/  ISETP.LT.OR P1, PT, R32.reuse, 0x2, P1 ;  /* 0x000000022000780c */ /* 0x040fe40000f21670 */
[----:B------:R-:W-:Y:S02]  /*3190*/  ISETP.LT.OR P6, PT, R32, 0x9, P6 ;  /* 0x000000092000780c */ /* 0x000fe400037c1670 */
[----:B------:R-:W-:Y:S02]  /*31a0*/  FSEL R21, R0, -INF , !P1 ;  /* 0xff80000000157808 */ /* 0x000fe40004800000 */
[----:B------:R-:W-:Y:S01]  /*31b0*/  ISETP.NE.AND P1, PT, R11, RZ, PT ;  /* 0x000000ff0b00720c */ /* 0x000fe20003f25270 */
[----:B------:R-:W-:Y:S01]  /*31c0*/  IMAD.U32 R11, RZ, RZ, UR4 ;  /* 0x00000004ff0b7e24 */ /* 0x000fe2000f8e00ff */
[----:B------:R-:W-:-:S02]  /*31d0*/  FSEL R34, R27, -INF , !P6 ;  /* 0xff8000001b227808 */ /* 0x000fc40007000000 */
[----:B------:R-:W-:Y:S02]  /*31e0*/  ISETP.GT.AND P1, PT, R13, 0x9, !P1 ;  /* 0x000000090d00780c */ /* 0x000fe40004f24270 */
[----:B------:R-:W-:Y:S02]  /*31f0*/  ISETP.NE.AND P6, PT, R42, RZ, PT ;  /* 0x000000ff2a00720c */ /* 0x000fe40003fc5270 */
[----:B------:R-:W-:Y:S02]  /*3200*/  ISETP.LT.OR P1, PT, R32, 0xa, P1 ;  /* 0x0000000a2000780c */ /* 0x000fe40000f21670 */
[----:B------:R-:W-:Y:S02]  /*3210*/  ISETP.NE.AND P5, PT, R46, RZ, PT ;  /* 0x000000ff2e00720c */ /* 0x000fe40003fa5270 */
[----:B------:R-:W-:Y:S02]  /*3220*/  FSEL R36, R31, -INF , !P1 ;  /* 0xff8000001f247808 */ /* 0x000fe40004800000 */
[----:B------:R-:W-:-:S02]  /*3230*/  ISETP.NE.AND P1, PT, R25, RZ, PT ;  /* 0x000000ff1900720c */ /* 0x000fc40003f25270 */
[----:B------:R-:W-:Y:S02]  /*3240*/  FMNMX.FTZ R9, R33, R65, !PT ;  /* 0x0000004121097209 */ /* 0x000fe40007810000 */
[----:B------:R-:W-:Y:S02]  /*3250*/  ISETP.GT.AND P1, PT, R13, 0x10, !P1 ;  /* 0x000000100d00780c */ /* 0x000fe40004f24270 */
[----:B------:R-:W-:Y:S02]  /*3260*/  FMNMX.FTZ R9, R67, R9, !PT ;  /* 0x0000000943097209 */ /* 0x000fe40007810000 */
[----:B------:R-:W-:Y:S02]  /*3270*/  ISETP.LT.OR P1, PT, R32, 0x11, P1 ;  /* 0x000000112000780c */ /* 0x000fe40000f21670 */
[----:B------:R-:W-:Y:S02]  /*3280*/  FMNMX.FTZ R9, R71, R9, !PT ;  /* 0x0000000947097209 */ /* 0x000fe40007810000 */
        /* <DEDUP_REMOVED lines=8> */
[----:B------:R-:W-:Y:S02]  /*3310*/  ISETP.GT.AND P1, PT, R13, 0x18, !P6 ;  /* 0x000000180d00780c */ /* 0x000fe40007724270 */
[----:B------:R-:W-:Y:S02]  /*3320*/  ISETP.NE.AND P6, PT, R44, RZ, PT ;  /* 0x000000ff2c00720c */ /* 0x000fe40003fc5270 */
[----:B------:R-:W-:Y:S02]  /*3330*/  ISETP.LT.OR P1, PT, R32, 0x19, P1 ;  /* 0x000000192000780c */ /* 0x000fe40000f21670 */
[----:B------:R-:W-:Y:S02]  /*3340*/  FMNMX.FTZ R9, R87, R9, !PT ;  /* 0x0000000957097209 */ /* 0x000fe40007810000 */
[----:B------:R-:W-:-:S02]  /*3350*/  FSEL R42, R74, -INF , !P1 ;  /* 0xff8000004a2a7808 */ /* 0x000fc40004800000 */
[----:B------:R-:W-:Y:S02]  /*3360*/  ISETP.GT.AND P1, PT, R13, 0x19, !P5 ;  /* 0x000000190d00780c */ /* 0x000fe40006f24270 */
[----:B------:R-:W-:Y:S02]  /*3370*/  ISETP.NE.AND P5, PT, R48, RZ, PT ;  /* 0x000000ff3000720c */ /* 0x000fe40003fa5270 */
[----:B------:R-:W-:Y:S02]  /*3380*/  ISETP.LT.OR P1, PT, R32, 0x1a, P1 ;  /* 0x0000001a2000780c */ /* 0x000fe40000f21670 */
[----:B------:R-:W-:Y:S02]  /*3390*/  FMNMX.FTZ R9, R89, R9, !PT ;  /* 0x0000000959097209 */ /* 0x000fe40007810000 */
        /* <DEDUP_REMOVED lines=37> */
[----:B------:R-:W-:-:S02]  /*35f0*/  ISETP.GT.AND P4, PT, R13, RZ, !P4 ;  /* 0x000000ff0d00720c */ /* 0x000fc40006784270 */
[----:B------:R-:W-:Y:S02]  /*3600*/  ISETP.GT.AND P1, PT, R13, 0x31, !P1 ;  /* 0x000000310d00780c */ /* 0x000fe40004f24270 */
[C---:B------:R-:W-:Y:S02]  /*3610*/  ISETP.LT.OR P4, PT, R32.reuse, 0x1, P4 ;  /* 0x000000012000780c */ /* 0x040fe40002781670 */
[----:B------:R-:W-:Y:S02]  /*3620*/  ISETP.LT.OR P1, PT, R32, 0x32, P1 ;  /* 0x000000322000780c */ /* 0x000fe40000f21670 */
[----:B------:R-:W-:Y:S02]  /*3630*/  FSEL R6, R6, -INF , !P4 ;  /* 0xff80000006067808 */ /* 0x000fe40006000000 */
[----:B------:R-:W-:Y:S02]  /*3640*/  FSEL R56, R51, -INF , !P1 ;  /* 0xff80000033387808 */ /* 0x000fe40004800000 */
[----:B------:R-:W-:-:S02]  /*3650*/  ISETP.NE.AND P1, PT, R82, RZ, PT ;  /* 0x000000ff5200720c */ /* 0x000fc40003f25270 */
[C---:B------:R-:W-:Y:S02]  /*3660*/  ISETP.GT.AND P2, PT, R13.reuse, 0x51, !P2 ;  /* 0x000000510d00780c */ /* 0x040fe40005744270 */
[C---:B------:R-:W-:Y:S02]  /*3670*/  ISETP.GT.AND P1, PT, R13.reuse, 0x38, !P1 ;  /* 0x000000380d00780c */ /* 0x040fe40004f24270 */
[----:B------:R-:W-:Y:S02]  /*3680*/  ISETP.GT.AND P3, PT, R13, 0x58, !P3 ;  /* 0x000000580d00780c */ /* 0x000fe40005f64270 */
[C---:B------:R-:W-:Y:S02]  /*3690*/  ISETP.LT.OR P1, PT, R32.reuse, 0x39, P1 ;  /* 0x000000392000780c */ /* 0x040fe40000f21670 */
[----:B------:R-:W-:Y:S02]  /*36a0*/  ISETP.LT.OR P2, PT, R32, 0x52, P2 ;  /* 0x000000522000780c */ /* 0x000fe40001741670 */
[----:B------:R-:W-:-:S02]  /*36b0*/  FSEL R58, R78, -INF , !P1 ;  /* 0xff8000004e3a7808 */ /* 0x000fc40004800000 */
[----:B------:R-:W-:Y:S02]  /*36c0*/  ISETP.NE.AND P1, PT, R84, RZ, PT ;  /* 0x000000ff5400720c */ /* 0x000fe40003f25270 */
[C---:B------:R-:W-:Y:S02]  /*36d0*/  ISETP.LT.OR P3, PT, R32.reuse, 0x59, P3 ;  /* 0x000000592000780c */ /* 0x040fe40001f61670 */
[----:B------:R-:W-:Y:S02]  /*36e0*/  ISETP.GT.AND P1, PT, R13, 0x39, !P1 ;  /* 0x000000390d00780c */ /* 0x000fe40004f24270 */
[----:B------:R-:W-:Y:S02]  /*36f0*/  FSEL R66, R7, -INF , !P2 ;  /* 0xff80000007427808 */ /* 0x000fe40005000000 */
[----:B------:R-:W-:Y:S02]  /*3700*/  ISETP.LT.OR P1, PT, R32, 0x3a, P1 ;  /* 0x0000003a2000780c */ /* 0x000fe40000f21670 */
[----:B------:R-:W-:-:S02]  /*3710*/  FSEL R10, R10, -INF , !P3 ;  /* 0xff8000000a0a7808 */ /* 0x000fc40005800000 */
[----:B------:R-:W-:Y:S02]  /*3720*/  FSEL R60, R55, -INF , !P1 ;  /* 0xff800000373c7808 */ /* 0x000fe40004800000 */
[----:B------:R-:W-:-:S04]  /*3730*/  ISETP.NE.AND P1, PT, R86, RZ, PT ;  /* 0x000000ff5600720c */ /* 0x000fc80003f25270 */
[----:B------:R-:W-:-:S04]  /*3740*/  ISETP.GT.AND P1, PT, R13, 0x40, !P1 ;  /* 0x000000400d00780c */ /* 0x000fc80004f24270 */
[----:B------:R-:W-:-:S04]  /*3750*/  ISETP.LT.OR P1, PT, R32, 0x41, P1 ;  /* 0x000000412000780c */ /* 0x000fc80000f21670 */
[----:B------:R-:W-:Y:S02]  /*3760*/  FSEL R30, R79, -INF , !P1 ;  /* 0xff8000004f1e7808 */ /* 0x000fe40004800000 */
[----:B------:R-:W-:Y:S02]  /*3770*/  ISETP.GT.AND P1, PT, R13, 0x41, !P6 ;  /* 0x000000410d00780c */ /* 0x000fe40007724270 */
[----:B------:R-:W-:Y:S02]  /*3780*/  ISETP.NE.AND P6, PT, R90, RZ, PT ;  /* 0x000000ff5a00720c */ /* 0x000fe40003fc5270 */
[----:B------:R-:W-:-:S04]  /*3790*/  ISETP.LT.OR P1, PT, R32, 0x42, P1 ;  /* 0x000000422000780c */ /* 0x000fc80000f21670 */
[----:B------:R-:W-:Y:S02]  /*37a0*/  FSEL R2, R59, -INF , !P1 ;  /* 0xff8000003b027808 */ /* 0x000fe40004800000 */
[----:B------:R-:W-:Y:S02]  /*37b0*/  ISETP.GT.AND P1, PT, R13, 0x48, !P5 ;  /* 0x000000480d00780c */ /* 0x000fe40006f24270 */
[----:B------:R-:W-:Y:S02]  /*37c0*/  ISETP.NE.AND P5, PT, R88, RZ, PT ;  /* 0x000000ff5800720c */ /* 0x000fe40003fa5270 */
[----:B------:R-:W-:-:S04]  /*37d0*/  ISETP.LT.OR P1, PT, R32, 0x49, P1 ;  /* 0x000000492000780c */ /* 0x000fc80000f21670 */
[----:B------:R-:W-:Y:S02]  /*37e0*/  FSEL R0, R62, -INF , !P1 ;  /* 0xff8000003e007808 */ /* 0x000fe40004800000 */
[----:B------:R-:W0:Y:S02]  /*37f0*/  SHFL.BFLY PT, R62, R25, 0x2, 0x1f ;  /* 0x0c401f00193e7f89 */ /* 0x000e2400000e0000 */
[----:B0-----:R-:W-:Y:S02]  /*3800*/  FMNMX.FTZ R27, R25, R62, !PT ;  /* 0x0000003e191b7209 */ /* 0x001fe40007810000 */
[----:B------:R-:W-:-:S03]  /*3810*/  FMNMX.FTZ R25, R6, R21, !PT ;  /* 0x0000001506197209 */ /* 0x000fc60007810000 */
[----:B------:R-:W0:Y:S01]  /*3820*/  SHFL.BFLY PT, R62, R27, 0x1, 0x1f ;  /* 0x0c201f001b3e7f89 */ /* 0x000e2200000e0000 */
[----:B------:R-:W-:-:S04]  /*3830*/  FMNMX.FTZ R25, R34, R25, !PT ;  /* 0x0000001922197209 */ /* 0x000fc80007810000 */
[----:B------:R-:W-:-:S04]  /*3840*/  FMNMX.FTZ R25, R36, R25, !PT ;  /* 0x0000001924197209 */ /* 0x000fc80007810000 */
[----:B------:R-:W-:-:S04]  /*3850*/  FMNMX.FTZ R25, R38, R25, !PT ;  /* 0x0000001926197209 */ /* 0x000fc80007810000 */
[----:B------:R-:W-:-:S04]  /*3860*/  FMNMX.FTZ R25, R40, R25, !PT ;  /* 0x0000001928197209 */ /* 0x000fc80007810000 */
[----:B------:R-:W-:-:S04]  /*3870*/  FMNMX.FTZ R25, R42, R25, !PT ;  /* 0x000000192a197209 */ /* 0x000fc80007810000 */
[----:B------:R-:W-:Y:S02]  /*3880*/  FMNMX.FTZ R25, R44, R25, !PT ;  /* 0x000000192c197209 */ /* 0x000fe40007810000 */
[----:B0-----:R-:W-:Y:S02]  /*3890*/  FMNMX.FTZ R9, R27, R62, !PT ;  /* 0x0000003e1b097209 */ /* 0x001fe40007810000 */
        /* <DEDUP_REMOVED lines=10> */
[--C-:B------:R-:W-:Y:S01]  /*3940*/  FFMA.FTZ R27, R33, R11, -R68.reuse ;  /* 0x0000000b211b7223 */ /* 0x100fe20000010844 */
[----:B------:R-:W-:Y:S01]  /*3950*/  ISETP.LT.OR P1, PT, R32, 0x4a, P1 ;  /* 0x0000004a2000780c */ /* 0x000fe20000f21670 */
[----:B------:R-:W-:Y:S01]  /*3960*/  MUFU.EX2 R148, R7 ;  /* 0x0000000700947308 */ /* 0x000fe20000000800 */
[----:B------:R-:W-:Y:S01]  /*3970*/  FMNMX.FTZ R25, R56, R25, !PT ;  /* 0x0000001938197209 */ /* 0x000fe20007810000 */
[-CC-:B------:R-:W-:Y:S01]  /*3980*/  FFMA.FTZ R29, R65, R11.reuse, -R68.reuse ;  /* 0x0000000b411d7223 */ /* 0x180fe20000010844 */
[----:B------:R-:W-:Y:S01]  /*3990*/  FSEL R62, R63, -INF , !P1 ;  /* 0xff8000003f3e7808 */ /* 0x000fe20004800000 */
[--C-:B------:R-:W-:Y:S01]  /*39a0*/  FFMA.FTZ R31, R67, R11, -R68.reuse ;  /* 0x0000000b431f7223 */ /* 0x100fe20000010844 */
[----:B------:R-:W-:Y:S01]  /*39b0*/  FMNMX.FTZ R25, R58, R25, !PT ;  /* 0x000000193a197209 */ /* 0x000fe20007810000 */
[--C-:B------:R-:W-:Y:S01]  /*39c0*/  FFMA.FTZ R33, R71, R11, -R68.reuse ;  /* 0x0000000b47217223 */ /* 0x100fe20000010844 */
[----:B------:R-:W-:Y:S01]  /*39d0*/  ISETP.GT.AND P1, PT, R13, 0x50, !P6 ;  /* 0x000000500d00780c */ /* 0x000fe20007724270 */
[----:B------:R-:W-:Y:S01]  /*39e0*/  MUFU.EX2 R27, R27 ;  /* 0x0000001b001b7308 */ /* 0x000fe20000000800 */
[----:B------:R-:W-:Y:S01]  /*39f0*/  FMNMX.FTZ R25, R60, R25, !PT ;  /* 0x000000193c197209 */ /* 0x000fe20007810000 */
[-CC-:B------:R-:W-:Y:S01]  /*3a00*/  FFMA.FTZ R35, R81, R11.reuse, -R68.reuse ;  /* 0x0000000b51237223 */ /* 0x180fe20000010844 */
[----:B------:R-:W-:Y:S01]  /*3a10*/  ISETP.LT.OR P1, PT, R32, 0x51, P1 ;  /* 0x000000512000780c */ /* 0x000fe20000f21670 */
[--C-:B------:R-:W-:Y:S01]  /*3a20*/  FFMA.FTZ R24, R24, R11, -R68.reuse ;  /* 0x0000000b18187223 */ /* 0x100fe20000010844 */
[----:B------:R-:W-:Y:S01]  /*3a30*/  FMNMX.FTZ R25, R30, R25, !PT ;  /* 0x000000191e197209 */ /* 0x000fe20007810000 */
[--C-:B------:R-:W-:Y:S01]  /*3a40*/  FFMA.FTZ R37, R85, R11, -R68.reuse ;  /* 0x0000000b55257223 */ /* 0x100fe20000010844 */
[----:B------:R-:W-:Y:S01]  /*3a50*/  ISETP.NE.AND P5, PT, R64, RZ, PT ;  /* 0x000000ff4000720c */ /* 0x000fe20003fa5270 */
[----:B------:R0:W1:Y:S01]  /*3a60*/  MUFU.EX2 R156, R29 ;  /* 0x0000001d009c7308 */ /* 0x0000620000000800 */
[----:B------:R-:W-:Y:S01]  /*3a70*/  FMNMX.FTZ R25, R2, R25, !PT ;  /* 0x0000001902197209 */ /* 0x000fe20007810000 */
[-CC-:B------:R-:W-:Y:S01]  /*3a80*/  FFMA.FTZ R47, R61, R11.reuse, -R68.reuse ;  /* 0x0000000b3d2f7223 */ /* 0x180fe20000010844 */
[----:B------:R-:W-:Y:S01]  /*3a90*/  FSEL R64, R8, -INF , !P1 ;  /* 0xff80000008407808 */ /* 0x000fe20004800000 */
[--C-:B------:R-:W-:Y:S01]  /*3aa0*/  FFMA.FTZ R39, R49, R11, -R68.reuse ;  /* 0x0000000b31277223 */ /* 0x100fe20000010844 */
[----:B------:R-:W-:Y:S01]  /*3ab0*/  FMNMX.FTZ R25, R0, R25, !PT ;  /* 0x0000001900197209 */ /* 0x000fe20007810000 */
[--C-:B------:R-:W-:Y:S01]  /*3ac0*/  FFMA.FTZ R43, R53, R11, -R68.reuse ;  /* 0x0000000b352b7223 */ /* 0x100fe20000010844 */
[----:B------:R-:W-:Y:S01]  /*3ad0*/  ISETP.GT.AND P4, PT, R13, 0x59, !P5 ;  /* 0x000000590d00780c */ /* 0x000fe20006f84270 */
[----:B------:R-:W2:Y:S01]  /*3ae0*/  MUFU.EX2 R31, R31 ;  /* 0x0000001f001f7308 */ /* 0x000ea20000000800 */
[----:B------:R-:W-:Y:S01]  /*3af0*/  FMNMX.FTZ R25, R62, R25, !PT ;  /* 0x000000193e197209 */ /* 0x000fe20007810000 */
[-CC-:B0-----:R-:W-:Y:S01]  /*3b00*/  FFMA.FTZ R29, R83, R11.reuse, -R68.reuse ;  /* 0x0000000b531d7223 */ /* 0x181fe20000010844 */
[----:B------:R-:W-:Y:S01]  /*3b10*/  ISETP.LT.OR P4, PT, R32, 0x5a, P4 ;  /* 0x0000005a2000780c */ /* 0x000fe20002781670 */
[--C-:B------:R-:W-:Y:S01]  /*3b20*/  FFMA.FTZ R13, R89, R11, -R68.reuse ;  /* 0x0000000b590d7223 */ /* 0x100fe20000010844 */
[----:B------:R-:W-:Y:S01]  /*3b30*/  FMNMX.FTZ R25, R64, R25, !PT ;  /* 0x0000001940197209 */ /* 0x000fe20007810000 */
[--C-:B------:R-:W-:Y:S01]  /*3b40*/  FFMA.FTZ R32, R45, R11, -R68.reuse ;  /* 0x0000000b2d207223 */ /* 0x100fe20000010844 */
[----:B------:R-:W-:Y:S01]  /*3b50*/  FSEL R12, R12, -INF , !P4 ;  /* 0xff8000000c0c7808 */ /* 0x000fe20006000000 */
[----:B------:R0:W3:Y:S01]  /*3b60*/  MUFU.EX2 R158, R33 ;  /* 0x00000021009e7308 */ /* 0x0000e20000000800 */
        /* <DEDUP_REMOVED lines=9> */
[----:B0-----:R-:W-:Y:S01]  /*3c00*/  FFMA.FTZ R33, R87, R11, -R68 ;  /* 0x0000000b57217223 */ /* 0x001fe20000010844 */
[----:B------:R-:W-:-:S03]  /*3c10*/  ISETP.GE.AND P5, PT, R15, 0x1, PT ;  /* 0x000000010f00780c */ /* 0x000fc60003fa6270 */
[----:B------:R-:W0:Y:S02]  /*3c20*/  SHFL.BFLY PT, R8, R25, 0x2, 0x1f ;  /* 0x0c401f0019087f89 */ /* 0x000e2400000e0000 */
[----:B------:R5:W4:Y:S08]  /*3c30*/  MUFU.EX2 R152, R29 ;  /* 0x0000001d00987308 */ /* 0x000b300000000800 */
[----:B------:R-:W4:Y:S01]  /*3c40*/  MUFU.EX2 R37, R37 ;  /* 0x0000002500257308 */ /* 0x000f220000000800 */
[----:B-----5:R-:W-:-:S07]  /*3c50*/  FFMA.FTZ R29, R91, R11, -R68 ;  /* 0x0000000b5b1d7223 */ /* 0x020fce0000010844 */
[----:B------:R-:W-:Y:S01]  /*3c60*/  MUFU.EX2 R142, R47 ;  /* 0x0000002f008e7308 */ /* 0x000fe20000000800 */
[----:B0-----:R-:W-:Y:S01]  /*3c70*/  FMNMX.FTZ R7, R25, R8, !PT ;  /* 0x0000000819077209 */ /* 0x001fe20007810000 */
[----:B------:R-:W-:-:S06]  /*3c80*/  FFMA.FTZ R25, R57, R11, -R68 ;  /* 0x0000000b39197223 */ /* 0x000fcc0000010844 */
[----:B------:R0:W-:Y:S01]  /*3c90*/  MUFU.EX2 R154, R33 ;  /* 0x00000021009a7308 */ /* 0x0001e20000000800 */
[----:B------:R-:W5:Y:S07]  /*3ca0*/  SHFL.BFLY PT, R8, R7, 0x1, 0x1f ;  /* 0x0c201f0007087f89 */ /* 0x000f6e00000e0000 */
[----:B------:R-:W-:Y:S01]  /*3cb0*/  MUFU.EX2 R140, R25 ;  /* 0x00000019008c7308 */ /* 0x000fe20000000800 */
[----:B0-----:R-:W-:-:S07]  /*3cc0*/  FFMA.FTZ R33, R93, R11, -R68 ;  /* 0x0000000b5d217223 */ /* 0x001fce0000010844 */
[----:B------:R1:W-:Y:S08]  /*3cd0*/  MUFU.EX2 R25, R24 ;  /* 0x0000001800197308 */ /* 0x0003f00000000800 */
[----:B------:R-:W-:Y:S01]  /*3ce0*/  MUFU.EX2 R13, R13 ;  /* 0x0000000d000d7308 */ /* 0x000fe20000000800 */
[----:B-1----:R-:W-:Y:S01]  /*3cf0*/  FADD.FTZ R24, R27, R156 ;  /* 0x0000009c1b187221 */ /* 0x002fe20000010000 */
[----:B------:R-:W-:-:S02]  /*3d00*/  F2FP.BF16.F32.PACK_AB R156, R156, R27 ;  /* 0x0000001b9c9c723e */ /* 0x000fc400000010ff */
[----:B-----5:R-:W-:Y:S01]  /*3d10*/  FMNMX.FTZ R8, R7, R8, !PT ;  /* 0x0000000807087209 */ /* 0x020fe20007810000 */
[----:B--2---:R-:W-:-:S03]  /*3d20*/  FADD.FTZ R47, R31, R24 ;  /* 0x000000181f2f7221 */ /* 0x004fc60000010000 */
[C---:B------:R-:W-:Y:S01]  /*3d30*/  FSETP.NEU.FTZ.AND P1, PT, R8.reuse, -INF , PT ;  /* 0xff8000000800780b */ /* 0x040fe20003f3d000 */
[----:B------:R-:W-:Y:S01]  /*3d40*/  FMUL.FTZ R7, R8, R11 ;  /* 0x0000000b08077220 */ /* 0x000fe20000410000 */
[C---:B---3--:R-:W-:Y:S01]  /*3d50*/  FADD.FTZ R24, R158.reuse, R47 ;  /* 0x0000002f9e187221 */ /* 0x048fe20000010000 */
[----:B------:R-:W-:Y:S01]  /*3d60*/  MUFU.EX2 R29, R29 ;  /* 0x0000001d001d7308 */ /* 0x000fe20000000800 */
[----:B------:R-:W-:Y:S02]  /*3d70*/  F2FP.BF16.F32.PACK_AB R158, R158, R31 ;  /* 0x0000001f9e9e723e */ /* 0x000fe400000010ff */
[----:B------:R-:W-:Y:S01]  /*3d80*/  FSEL R7, R7, RZ, P1 ;  /* 0x000000ff07077208 */ /* 0x000fe20000800000 */
[----:B----4-:R-:W-:-:S04]  /*3d90*/  FADD.FTZ R47, R35, R24 ;  /* 0x00000018232f7221 */ /* 0x010fc80000010000 */
[-CC-:B------:R-:W-:Y:S01]  /*3da0*/  FFMA.FTZ R6, R6, R11.reuse, -R7.reuse ;  /* 0x0000000b06067223 */ /* 0x180fe20000010807 */
[-CC-:B------:R-:W-:Y:S01]  /*3db0*/  FFMA.FTZ R21, R21, R11.reuse, -R7.reuse ;  /* 0x0000000b15157223 */ /* 0x180fe20000010807 */
[-CC-:B------:R-:W-:Y:S01]  /*3dc0*/  FFMA.FTZ R34, R34, R11.reuse, -R7.reuse ;  /* 0x0000000b22227223 */ /* 0x180fe20000010807 */
[-CC-:B------:R-:W-:Y:S01]  /*3dd0*/  FFMA.FTZ R36, R36, R11.reuse, -R7.reuse ;  /* 0x0000000b24247223 */ /* 0x180fe20000010807 */
[-CC-:B------:R-:W-:Y:S01]  /*3de0*/  FFMA.FTZ R38, R38, R11.reuse, -R7.reuse ;  /* 0x0000000b26267223 */ /* 0x180fe20000010807 */
        /* <DEDUP_REMOVED lines=23> */
[----:B------:R-:W-:Y:S01]  /*3f60*/  FFMA.FTZ R12, R12, R11, -R7 ;  /* 0x0000000b0c0c7223 */ /* 0x000fe20000010807 */
[----:B------:R-:W-:Y:S01]  /*3f70*/  F2FP.BF16.F32.PACK_AB R152, R152, R35 ;  /* 0x000000239898723e */ /* 0x000fe200000010ff */
[----:B------:R-:W2:Y:S01]  /*3f80*/  MUFU.EX2 R159, R36 ;  /* 0x00000024009f7308 */ /* 0x000ea20000000800 */
[----:B0-----:R-:W-:Y:S01]  /*3f90*/  FADD.FTZ R47, R6, R21 ;  /* 0x00000015062f7221 */ /* 0x001fe20000010000 */
        /* <DEDUP_REMOVED lines=11> */
[----:B------:R-:W-:Y:S01]  /*4050*/  MUFU.EX2 R146, R43 ;  /* 0x0000002b00927308 */ /* 0x000fe20000000800 */
[----:B--2---:R-:W-:-:S07]  /*4060*/  FADD.FTZ R24, R42, R47 ;  /* 0x0000002f2a187221 */ /* 0x004fce0000010000 */
[----:B------:R-:W1:Y:S01]  /*4070*/  MUFU.EX2 R32, R32 ;  /* 0x0000002000207308 */ /* 0x000e620000000800 */
[C---:B0-----:R-:W-:Y:S01]  /*4080*/  FADD.FTZ R47, R155.reuse, R24 ;  /* 0x000000189b2f7221 */ /* 0x041fe20000010000 */
[----:B------:R-:W-:-:S06]  /*4090*/  F2FP.BF16.F32.PACK_AB R155, R155, R42 ;  /* 0x0000002a9b9b723e */ /* 0x000fcc00000010ff */
[----:B------:R0:W-:Y:S08]  /*40a0*/  MUFU.EX2 R43, R26 ;  /* 0x0000001a002b7308 */ /* 0x0001f00000000800 */
[----:B------:R-:W2:Y:S01]  /*40b0*/  MUFU.EX2 R46, R46 ;  /* 0x0000002e002e7308 */ /* 0x000ea20000000800 */
[C---:B0-----:R-:W-:Y:S01]  /*40c0*/  FADD.FTZ R26, R154.reuse, R49 ;  /* 0x000000319a1a7221 */ /* 0x041fe20000010000 */
[----:B------:R-:W-:-:S02]  /*40d0*/  F2FP.BF16.F32.PACK_AB R154, R154, R37 ;  /* 0x000000259a9a723e */ /* 0x000fc400000010ff */
[----:B-1----:R-:W-:Y:S01]  /*40e0*/  F2FP.BF16.F32.PACK_AB R150, R32, R29 ;  /* 0x0000001d2096723e */ /* 0x002fe200000010ff */
[----:B------:R-:W-:-:S03]  /*40f0*/  FADD.FTZ R49, R13, R26 ;  /* 0x0000001a0d317221 */ /* 0x000fc60000010000 */
[----:B------:R-:W0:Y:S01]  /*4100*/  MUFU.EX2 R33, R33 ;  /* 0x0000002100217308 */ /* 0x000e220000000800 */
[C---:B------:R-:W-:Y:S01]  /*4110*/  FADD.FTZ R26, R148.reuse, R49 ;  /* 0x00000031941a7221 */ /* 0x040fe20000010000 */
[----:B------:R-:W-:-:S03]  /*4120*/  F2FP.BF16.F32.PACK_AB R148, R148, R13 ;  /* 0x0000000d9494723e */ /* 0x000fc600000010ff */
[----:B------:R-:W-:-:S03]  /*4130*/  FADD.FTZ R49, R29, R26 ;  /* 0x0000001a1d317221 */ /* 0x000fc60000010000 */
[----:B------:R-:W1:Y:S01]  /*4140*/  MUFU.EX2 R149, R48 ;  /* 0x0000003000957308 */ /* 0x000e620000000800 */
[----:B------:R-:W-:Y:S01]  /*4150*/  FADD.FTZ R26, R32, R49 ;  /* 0x00000031201a7221 */ /* 0x000fe20000010000 */
[----:B--2---:R-:W-:-:S06]  /*4160*/  FADD.FTZ R24, R46, R47 ;  /* 0x0000002f2e187221 */ /* 0x004fcc0000010000 */
[----:B------:R2:W3:Y:S01]  /*4170*/  MUFU.EX2 R144, R39 ;  /* 0x0000002700907308 */ /* 0x0004e20000000800 */
[----:B0-----:R-:W-:-:S07]  /*4180*/  FADD.FTZ R49, R33, R26 ;  /* 0x0000001a21317221 */ /* 0x001fce0000010000 */
[----:B------:R-:W-:Y:S01]  /*4190*/  MUFU.EX2 R50, R50 ;  /* 0x0000003200327308 */ /* 0x000fe20000000800 */
[----:B--2---:R-:W-:Y:S01]  /*41a0*/  FFMA.FTZ R39, R99, R11, -R68 ;  /* 0x0000000b63277223 */ /* 0x004fe20000010844 */
[C---:B-1----:R-:W-:Y:S01]  /*41b0*/  FADD.FTZ R47, R149.reuse, R24 ;  /* 0x00000018952f7221 */ /* 0x042fe20000010000 */
[----:B------:R-:W-:-:S05]  /*41c0*/  F2FP.BF16.F32.PACK_AB R149, R149, R46 ;  /* 0x0000002e9595723e */ /* 0x000fca00000010ff */
[----:B------:R-:W0:Y:S01]  /*41d0*/  MUFU.EX2 R41, R41 ;  /* 0x0000002900297308 */ /* 0x000e220000000800 */
[C---:B---3--:R-:W-:Y:S01]  /*41e0*/  FADD.FTZ R26, R144.reuse, R49 ;  /* 0x00000031901a7221 */ /* 0x048fe20000010000 */
[----:B------:R-:W-:-:S06]  /*41f0*/  F2FP.BF16.F32.PACK_AB R144, R144, R33 ;  /* 0x000000219090723e */ /* 0x000fcc00000010ff */
[----:B------:R-:W-:Y:S08]  /*4200*/  MUFU.EX2 R151, R52 ;  /* 0x0000003400977308 */ /* 0x000ff00000000800 */
[----:B------:R-:W-:Y:S01]  /*4210*/  MUFU.EX2 R54, R54 ;  /* 0x0000003600367308 */ /* 0x000fe20000000800 */
[----:B0-----:R-:W-:-:S04]  /*4220*/  FADD.FTZ R49, R41, R26 ;  /* 0x0000001a29317221 */ /* 0x001fc80000010000 */
[C---:B------:R-:W-:Y:S01]  /*4230*/  FADD.FTZ R24, R146.reuse, R49 ;  /* 0x0000003192187221 */ /* 0x040fe20000010000 */
[----:B------:R-:W-:Y:S02]  /*4240*/  F2FP.BF16.F32.PACK_AB R146, R146, R41 ;  /* 0x000000299292723e */ /* 0x000fe400000010ff */
[----:B------:R-:W0:Y:S08]  /*4250*/  MUFU.EX2 R45, R45 ;  /* 0x0000002d002d7308 */ /* 0x000e300000000800 */
[----:B------:R-:W1:Y:S08]  /*4260*/  MUFU.EX2 R145, R56 ;  /* 0x0000003800917308 */ /* 0x000e700000000800 */
[----:B------:R-:W2:Y:S08]  /*4270*/  MUFU.EX2 R58, R58 ;  /* 0x0000003a003a7308 */ /* 0x000eb00000000800 */
[----:B------:R3:W-:Y:S08]  /*4280*/  MUFU.EX2 R141, R2 ;  /* 0x00000002008d7308 */ /* 0x0007f00000000800 */
[----:B------:R-:W4:Y:S01]  /*4290*/  MUFU.EX2 R39, R39 ;  /* 0x0000002700277308 */ /* 0x000f220000000800 */
[----:B---3--:R-:W-:Y:S01]  /*42a0*/  FADD.FTZ R2, R50, R47 ;  /* 0x0000002f32027221 */ /* 0x008fe20000010000 */
[----:B0-----:R-:W-:-:S03]  /*42b0*/  FADD.FTZ R47, R45, R24 ;  /* 0x000000182d2f7221 */ /* 0x001fc60000010000 */
[C---:B------:R-:W-:Y:S01]  /*42c0*/  FADD.FTZ R7, R151.reuse, R2 ;  /* 0x0000000297077221 */ /* 0x040fe20000010000 */
[C---:B------:R-:W-:Y:S01]  /*42d0*/  FADD.FTZ R24, R140.reuse, R47 ;  /* 0x0000002f8c187221 */ /* 0x040fe20000010000 */
[----:B------:R-:W-:Y:S01]  /*42e0*/  F2FP.BF16.F32.PACK_AB R140, R140, R45 ;  /* 0x0000002d8c8c723e */ /* 0x000fe200000010ff */
[----:B------:R-:W0:Y:S01]  /*42f0*/  MUFU.EX2 R147, R60 ;  /* 0x0000003c00937308 */ /* 0x000e220000000800 */
[----:B------:R-:W-:Y:S01]  /*4300*/  FADD.FTZ R2, R54, R7 ;  /* 0x0000000736027221 */ /* 0x000fe20000010000 */
[----:B------:R-:W-:-:S03]  /*4310*/  F2FP.BF16.F32.PACK_AB R151, R151, R50 ;  /* 0x000000329797723e */ /* 0x000fc600000010ff */
[C---:B-1----:R-:W-:Y:S01]  /*4320*/  FADD.FTZ R7, R145.reuse, R2 ;  /* 0x0000000291077221 */ /* 0x042fe20000010000 */
[----:B------:R-:W-:Y:S02]  /*4330*/  F2FP.BF16.F32.PACK_AB R145, R145, R54 ;  /* 0x000000369191723e */ /* 0x000fe400000010ff */
[----:B------:R-:W1:Y:S01]  /*4340*/  MUFU.EX2 R30, R30 ;  /* 0x0000001e001e7308 */ /* 0x000e620000000800 */
[----:B--2---:R-:W-:Y:S01]  /*4350*/  FADD.FTZ R2, R58, R7 ;  /* 0x000000073a027221 */ /* 0x004fe20000010000 */
[----:B----4-:R-:W-:-:S04]  /*4360*/  FADD.FTZ R27, R39, R24 ;  /* 0x00000018271b7221 */ /* 0x010fc80000010000 */
[C---:B------:R-:W-:Y:S01]  /*4370*/  FADD.FTZ R27, R142.reuse, R27 ;  /* 0x0000001b8e1b7221 */ /* 0x040fe20000010000 */
[----:B------:R-:W-:Y:S01]  /*4380*/  F2FP.BF16.F32.PACK_AB R142, R142, R39 ;  /* 0x000000278e8e723e */ /* 0x000fe200000010ff */
[----:B------:R-:W2:Y:S01]  /*4390*/  MUFU.EX2 R28, R28 ;  /* 0x0000001c001c7308 */ /* 0x000ea20000000800 */
[C---:B0-----:R-:W-:Y:S01]  /*43a0*/  FADD.FTZ R7, R147.reuse, R2 ;  /* 0x0000000293077221 */ /* 0x041fe20000010000 */
[----:B------:R-:W-:-:S06]  /*43b0*/  F2FP.BF16.F32.PACK_AB R147, R147, R58 ;  /* 0x0000003a9393723e */ /* 0x000fcc00000010ff */
[----:B------:R-:W0:Y:S01]  /*43c0*/  MUFU.EX2 R0, R0 ;  /* 0x0000000000007308 */ /* 0x000e220000000800 */
[----:B-1----:R-:W-:-:S04]  /*43d0*/  FADD.FTZ R2, R30, R7 ;  /* 0x000000071e027221 */ /* 0x002fc80000010000 */
[C---:B------:R-:W-:Y:S01]  /*43e0*/  FADD.FTZ R7, R141.reuse, R2 ;  /* 0x000000028d077221 */ /* 0x040fe20000010000 */
[----:B------:R-:W-:Y:S02]  /*43f0*/  F2FP.BF16.F32.PACK_AB R141, R141, R30 ;  /* 0x0000001e8d8d723e */ /* 0x000fe400000010ff */
[----:B------:R-:W1:Y:S01]  /*4400*/  MUFU.EX2 R20, R20 ;  /* 0x0000001400147308 */ /* 0x000e620000000800 */
[----:B--2---:R-:W-:Y:S01]  /*4410*/  FADD.FTZ R24, R28, R27 ;  /* 0x0000001b1c187221 */ /* 0x004fe20000010000 */
[----:B------:R-:W-:-:S03]  /*4420*/  F2FP.BF16.F32.PACK_AB R136, R43, R28 ;  /* 0x0000001c2b88723e */ /* 0x000fc600000010ff */
[----:B------:R-:W-:-:S03]  /*4430*/  FADD.FTZ R13, R43, R24 ;  /* 0x000000182b0d7221 */ /* 0x000fc60000010000 */
[----:B------:R-:W2:Y:S01]  /*4440*/  MUFU.EX2 R143, R62 ;  /* 0x0000003e008f7308 */ /* 0x000ea20000000800 */
[----:B0-----:R-:W-:-:S07]  /*4450*/  FADD.FTZ R2, R0, R7 ;  /* 0x0000000700027221 */ /* 0x001fce0000010000 */
[----:B------:R-:W0:Y:S01]  /*4460*/  MUFU.EX2 R64, R64 ;  /* 0x0000004000407308 */ /* 0x000e220000000800 */
[----:B-1----:R-:W-:Y:S01]  /*4470*/  FADD.FTZ R24, R20, R13 ;  /* 0x0000000d14187221 */ /* 0x002fe20000010000 */
[----:B------:R-:W-:-:S03]  /*4480*/  F2FP.BF16.F32.PACK_AB R138, R25, R20 ;  /* 0x00000014198a723e */ /* 0x000fc600000010ff */
[----:B------:R-:W-:-:S03]  /*4490*/  FADD.FTZ R7, R25, R24 ;  /* 0x0000001819077221 */ /* 0x000fc60000010000 */
[----:B------:R-:W1:Y:S01]  /*44a0*/  MUFU.EX2 R137, R66 ;  /* 0x0000004200897308 */ /* 0x000e620000000800 */
[C---:B--2---:R-:W-:Y:S01]  /*44b0*/  FADD.FTZ R13, R143.reuse, R2 ;  /* 0x000000028f0d7221 */ /* 0x044fe20000010000 */
[----:B------:R-:W-:-:S06]  /*44c0*/  F2FP.BF16.F32.PACK_AB R143, R143, R0 ;  /* 0x000000008f8f723e */ /* 0x000fcc00000010ff */
[----:B------:R-:W2:Y:S01]  /*44d0*/  MUFU.EX2 R10, R10 ;  /* 0x0000000a000a7308 */ /* 0x000ea20000000800 */
[----:B0-----:R-:W-:-:S07]  /*44e0*/  FADD.FTZ R2, R64, R13 ;  /* 0x0000000d40027221 */ /* 0x001fce0000010000 */
[----:B------:R0:W3:Y:S01]  /*44f0*/  MUFU.EX2 R139, R12 ;  /* 0x0000000c008b7308 */ /* 0x0000e20000000800 */
[C---:B-1----:R-:W-:Y:S01]  /*4500*/  FADD.FTZ R13, R137.reuse, R2 ;  /* 0x00000002890d7221 */ /* 0x042fe20000010000 */
[----:B------:R-:W-:Y:S01]  /*4510*/  F2FP.BF16.F32.PACK_AB R137, R137, R64 ;  /* 0x000000408989723e */ /* 0x000fe200000010ff */
[----:B0-----:R-:W-:Y:S02]  /*4520*/  IMAD.IADD R12, R16, 0x1, -R17 ;  /* 0x00000001100c7824 */ /* 0x001fe400078e0a11 */
[----:B--2---:R-:W-:Y:S02]  /*4530*/  FADD.FTZ R6, R10, R13 ;  /* 0x0000000d0a067221 */ /* 0x004fe40000010000 */
[----:B------:R-:W-:Y:S02]  /*4540*/  IMAD R13, R161, 0x80, R12 ;  /* 0x00000080a10d7824 */ /* 0x000fe400078e020c */
[C---:B---3--:R-:W-:Y:S01]  /*4550*/  FADD.FTZ R6, R139.reuse, R6 ;  /* 0x000000068b067221 */ /* 0x048fe20000010000 */
[----:B------:R-:W-:Y:S01]  /*4560*/  F2FP.BF16.F32.PACK_AB R139, R139, R10 ;  /* 0x0000000a8b8b723e */ /* 0x000fe200000010ff */
[----:B------:R-:W-:-:S02]  /*4570*/  VIADD R10, R72, 0xfffffffe ;  /* 0xfffffffe480a7836 */ /* 0x000fc40000000000 */
[----:B------:R-:W-:Y:S01]  /*4580*/  IMAD.IADD R14, R13, 0x1, R14 ;  /* 0x000000010d0e7824 */ /* 0x000fe200078e020e */
[----:B------:R-:W-:Y:S06]  /*4590*/  @!P5 BRA `(.L_x_1077) ;  /* 0x000000000040d947 */ /* 0x000fec0003800000 */
        /* <DEDUP_REMOVED lines=10> */
.L_x_1078:
[----:B------:R-:W-:-:S13]  /*4640*/  ISETP.NE.AND P1, PT, R15, 0x1, PT ;  /* 0x000000010f00780c */ /* 0x000fda0003f25270 */
[----:B------:R-:W0:Y:S02]  /*4650*/  @P1 LDC.64 R20, c[0x0][0x9e8] ;  /* 0x00027a00ff141b82 */ /* 0x000e240000000a00 */
[----:B0-----:R-:W-:-:S05]  /*4660*/  @P1 IMAD.HI.U32 R2, R0, R20, RZ ;  /* 0x0000001400021227 */ /* 0x001fca00078e00ff */
[----:B------:R-:W-:-:S07]  /*4670*/  @P1 SHF.R.U32.HI R0, RZ, R21, R2 ;  /* 0x00000015ff001219 */ /* 0x000fce0000011602 */
.L_x_1079:
[----:B------:R-:W-:-:S05]  /*4680*/  IMAD R15, R0, R15, R15 ;  /* 0x0000000f000f7224 */ /* 0x000fca00078e020f */
[----:B------:R-:W-:-:S07]  /*4690*/  VIMNMX R14, R14, R15, PT ;  /* 0x0000000f0e0e7248 */ /* 0x000fce0003fe0100 */
.L_x_1077:
        /* <DEDUP_REMOVED lines=44> */
[----:B------:R-:W-:Y:S01]  /*4960*/  VIADD R15, R21, 0x8 ;  /* 0x00000008150f7836 */ /* 0x000fe20000000000 */
[----:B------:R-:W-:Y:S01]  /*4970*/  ULDC UR54, c[0x0][0x9e0] ;  /* 0x0002780000367ab9 */ /* 0x000fe20000000800 */
[----:B------:R-:W-:-:S03]  /*4980*/  IMAD.MOV.U32 R87, RZ, RZ, RZ ;  /* 0x000000ffff577224 */ /* 0x000fc600078e00ff */
[----:B------:R-:W-:-:S07]  /*4990*/  LOP3.LUT R13, RZ, R15, RZ, 0x33, !PT ;  /* 0x0000000fff0d7212 */ /* 0x000fce00078e33ff */
.L_x_1097:
[----:B------:R-:W-:-:S04]  /*49a0*/  UIADD3 UR5, UR37, 0x1, URZ ;  /* 0x0000000125057890 */ /* 0x000fc8000fffe03f */
[----:B------:R-:W-:-:S04]  /*49b0*/  UISETP.NE.AND UP0, UPT, UR5, 0x2, UPT ;  /* 0x000000020500788c */ /* 0x000fc8000bf05270 */
[----:B------:R-:W-:Y:S02]  /*49c0*/  USEL UR38, URZ, 0x1, UP0 ;  /* 0x000000013f267887 */ /* 0x000fe40008000000 */
[----:B------:R-:W-:Y:S02]  /*49d0*/  USEL UR5, UR5, URZ, UP0 ;  /* 0x0000003f05057287 */ /* 0x000fe40008000000 */
[----:B------:R-:W-:Y:S01]  /*49e0*/  ULOP3.LUT UR38, UR36, UR38, URZ, 0x3c, !UPT ;  /* 0x0000002624267292 */ /* 0x000fe2000f8e3c3f */
[----:B------:R-:W-:Y:S11]  /*49f0*/  @!P0 BRA `(.L_x_1081) ;  /* 0x0000000000048947 */ /* 0x000ff60003800000 */
[----:B------:R-:W-:Y:S01]  /*4a00*/  BPT.TRAP 0x1 ;  /* 0x000000040000795c */ /* 0x000fe20000300000 */
.L_x_1081:
[----:B------:R-:W-:Y:S01]  /*4a10*/  ULEA UR6, UR5, UR39, 0x3 ;  /* 0x0000002705067291 */ /* 0x000fe2000f8e183f */
[----:B------:R-:W-:-:S05]  /*4a20*/  IMAD.U32 R11, RZ, RZ, UR38 ;  /* 0x00000026ff0b7e24 */ /* 0x000fca000f8e00ff */
[----:B------:R-:W-:-:S04]  /*4a30*/  SHF.L.U32 R11, R11, 0x1f, RZ ;  /* 0x0000001f0b0b7819 */ /* 0x000fc800000006ff */
[----:B------:R0:W1:Y:S01]  /*4a40*/  SYNCS.PHASECHK.TRANS64.TRYWAIT P1, [UR6+0x2a830], R11 ;  /* 0x02a8300bff0075a7 */ /* 0x0000620008020146 */
[----:B------:R-:W-:Y:S05]  /*4a50*/  @!P0 BRA `(.L_x_1082) ;  /* 0x0000000000048947 */ /* 0x000fea0003800000 */
[----:B------:R-:W-:Y:S01]  /*4a60*/  BPT.TRAP 0x1 ;  /* 0x000000040000795c */ /* 0x000fe20000300000 */
.L_x_1082:
[----:B-1----:R-:W-:Y:S05]  /*4a70*/  @P1 BRA `(.L_x_1083) ;  /* 0x0000000000081947 */ /* 0x002fea0003800000 */
[----:B------:R-:W1:Y:S02]  /*4a80*/  SYNCS.PHASECHK.TRANS64.TRYWAIT P1, [UR6+0x2a830], R11 ;  /* 0x02a8300bff0075a7 */ /* 0x000e640008020146 */
[----:B-1----:R-:W-:Y:S05]  /*4a90*/  @!P1 BRA `(.L_x_1084) ;  /* 0x0000010c00089947 */ /* 0x002fea0003800000 */
.L_x_1083:
        /* <DEDUP_REMOVED lines=94> */
[----:B------:R-:W-:Y:S01]  /*5080*/  UIADD3 UR46, UR7, 0x4, URZ ;  /* 0x00000004072e7890 */ /* 0x000fe2000fffe03f */
[----:B------:R-:W-:Y:S01]  /*5090*/  UMOV UR44, UR52 ;  /* 0x00000034002c7c82 */ /* 0x000fe20008000000 */
[----:B------:R-:W-:Y:S01]  /*50a0*/  UMOV UR45, UR53 ;  /* 0x00000035002d7c82 */ /* 0x000fe20008000000 */
[----:B------:R-:W-:Y:S01]  /*50b0*/  UMOV UR47, 0x40000040 ;  /* 0x40000040002f7882 */ /* 0x000fe20000000000 */
[----:B------:R-:W-:Y:S02]  /*50c0*/  WARPGROUP.DEPBAR.LE gsb0, 0x0 ;  /* 0x00008000000079c5 */ /* 0x000fe40000010000 */
        /* <DEDUP_REMOVED lines=36> */
.L_x_1085:
[----:B------:R-:W-:Y:S01]  /*5310*/  ULEA UR11, UR37, UR39, 0x3 ;  /* 0x00000027250b7291 */ /* 0x000fe2000f8e183f */
[----:B------:R-:W-:-:S05]  /*5320*/  IMAD.U32 R0, RZ, RZ, UR36 ;  /* 0x00000024ff007e24 */ /* 0x000fca000f8e00ff */
[----:B------:R-:W-:-:S04]  /*5330*/  SHF.L.U32 R0, R0, 0x1f, RZ ;  /* 0x0000001f00007819 */ /* 0x000fc800000006ff */
[----:B------:R2:W3:Y:S01]  /*5340*/  SYNCS.PHASECHK.TRANS64.TRYWAIT P1, [UR11+0x2a850], R0 ;  /* 0x02a85000ff0075a7 */ /* 0x0004e2000802014b */
[----:B------:R-:W-:Y:S05]  /*5350*/  @!P0 BRA `(.L_x_1086) ;  /* 0x0000000000048947 */ /* 0x000fea0003800000 */
[----:B------:R-:W-:Y:S01]  /*5360*/  BPT.TRAP 0x1 ;  /* 0x000000040000795c */ /* 0x000fe20000300000 */
.L_x_1086:
[----:B---3--:R-:W-:Y:S05]  /*5370*/  @P1 BRA `(.L_x_1087) ;  /* 0x0000000000081947 */ /* 0x008fea0003800000 */
[----:B------:R-:W3:Y:S02]  /*5380*/  SYNCS.PHASECHK.TRANS64.TRYWAIT P1, [UR11+0x2a850], R0 ;  /* 0x02a85000ff0075a7 */ /* 0x000ee4000802014b */
[----:B---3--:R-:W-:Y:S05]  /*5390*/  @!P1 BRA `(.L_x_1088) ;  /* 0x0000010000e09947 */ /* 0x008fea0003800000 */
.L_x_1087:
[----:B------:R-:W-:Y:S01]  /*53a0*/  UIADD3 UR7, UR39, 0x400, URZ ;  /* 0x0000040027077890 */ /* 0x000fe2000fffe03f */
[----:B------:R-:W-:Y:S01]  /*53b0*/  WARPGROUP.ARRIVE ;  /* 0x00000000000079c5 */ /* 0x000fe20000000000 */
[----:B------:R-:W-:-:S05]  /*53c0*/  UMOV UR15, 0x40000040 ;  /* 0x40000040000f7882 */ /* 0x000fca0000000000 */
[----:B------:R-:W3:Y:S01]  /*53d0*/  S2R R175, SR_TID.X ;  /* 0x0000000000af7919 */ /* 0x000ee20000002100 */
[----:B------:R-:W-:Y:S01]  /*53e0*/  USHF.R.U32.HI UR7, URZ, 0x4, UR7 ;  /* 0x000000043f077899 */ /* 0x000fe20008011607 */
[----:B0-2---:R-:W-:Y:S01]  /*53f0*/  FMUL.FTZ R0, R90, UR4 ;  /* 0x000000045a007c20 */ /* 0x005fe20008410000 */
[----:B------:R-:W-:Y:S01]  /*5400*/  FMUL.FTZ R90, R102, UR4 ;  /* 0x00000004665a7c20 */ /* 0x000fe20008410000 */
[----:B------:R-:W-:Y:S01]  /*5410*/  IMAD.U32 R102, RZ, RZ, UR6 ;  /* 0x00000006ff667e24 */ /* 0x000fe2000f8e00ff */
[----:B------:R-:W-:Y:S01]  /*5420*/  ULOP3.LUT UR7, UR7, 0x3fff, URZ, 0xc0, !UPT ;  /* 0x00003fff07077892 */ /* 0x000fe2000f8ec03f */
[----:B------:R-:W-:Y:S01]  /*5430*/  FMUL.FTZ R2, R91, UR4 ;  /* 0x000000045b027c20 */ /* 0x000fe20008410000 */
[----:B------:R-:W-:Y:S01]  /*5440*/  FMUL.FTZ R91, R103, UR4 ;  /* 0x00000004675b7c20 */ /* 0x000fe20008410000 */
[----:B-1----:R-:W-:Y:S01]  /*5450*/  FMUL.FTZ R11, R88, UR4 ;  /* 0x00000004580b7c20 */ /* 0x002fe20008410000 */
        /* <DEDUP_REMOVED lines=25> */
[----:B------:R-:W-:Y:S01]  /*55f0*/  FMUL.FTZ R120, R120, UR4 ;  /* 0x0000000478787c20 */ /* 0x000fe20008410000 */
[----:B------:R-:W-:Y:S01]  /*5600*/  FMUL.FTZ R132, R132, UR4 ;  /* 0x0000000484847c20 */ /* 0x000fe20008410000 */
[----:B------:R-:W-:Y:S01]  /*5610*/  FMUL.FTZ R134, R134, UR4 ;  /* 0x0000000486867c20 */ /* 0x000fe20008410000 */
[----:B------:R-:W-:Y:S01]  /*5620*/  ISETP.NE.AND P1, PT, R162, RZ, PT ;  /* 0x000000ffa200720c */ /* 0x000fe20003f25270 */
[----:B------:R-:W0:Y:S07]  /*5630*/  MUFU.TANH R11, R11 ;  /* 0x0000000b000b7308 */ /* 0x000e2e0000002400 */
[----:B------:R-:W-:Y:S01]  /*5640*/  @!P2 VIADD R102, R102, 0x2a840 ;  /* 0x0002a8406666a836 */ /* 0x000fe20000000000 */
[----:B------:R-:W1:Y:S04]  /*5650*/  MUFU.TANH R0, R0 ;  /* 0x0000000000007308 */ /* 0x000e680000002400 */
[----:B------:R-:W-:-:S04]  /*5660*/  @!P2 PRMT R103, RZ, 0x654, R102 ;  /* 0x00000654ff67a816 */ /* 0x000fc80000000066 */
        /* <DEDUP_REMOVED lines=13> */
[----:B------:R-:W0:Y:S01]  /*5740*/  MUFU.TANH R116, R116 ;  /* 0x0000007400747308 */ /* 0x000e220000002400 */
[----:B------:R-:W-:-:S02]  /*5750*/  WARPGROUP.DEPBAR.LE gsb0, 0x0 ;  /* 0x00008000000079c5 */ /* 0x000fc40000010000 */
[----:B------:R-:W-:Y:S01]  /*5760*/  WARPGROUP.ARRIVE ;  /* 0x00000000000079c5 */ /* 0x000fe20000000000 */
[----:B------:R-:W-:Y:S01]  /*5770*/  FMUL.FTZ R158, R100, UR4 ;  /* 0x00000004649e7c20 */ /* 0x000fe20008410000 */
[----:B------:R-:W-:Y:S01]  /*5780*/  FMUL.FTZ R156, R101, UR4 ;  /* 0x00000004659c7c20 */ /* 0x000fe20008410000 */
[----:B------:R-:W-:Y:S01]  /*5790*/  FMUL.FTZ R100, R118, UR4 ;  /* 0x0000000476647c20 */ /* 0x000fe20008410000 */
[----:B------:R-:W-:Y:S01]  /*57a0*/  FMUL.FTZ R101, R131, UR4 ;  /* 0x0000000483657c20 */ /* 0x000fe20008410000 */
[----:B------:R0:W0:Y:S01]  /*57b0*/  MUFU.TANH R114, R117 ;  /* 0x0000007500727308 */ /* 0x0000220000002400 */
[----:B------:R-:W-:Y:S01]  /*57c0*/  HGMMA.64x128x16.F32.BF16 R24, R152, gdesc[UR12].tnspB, R24, gsb0 ;  /* 0x41e0000c98187df0 */ /* 0x000fe20008001818 */
[----:B------:R-:W-:Y:S01]  /*57d0*/  UIADD3 UR14, UR10, 0x100, URZ ;  /* 0x000001000a0e7890 */ /* 0x000fe2000fffe03f */
[----:B------:R-:W-:-:S05]  /*57e0*/  UMOV UR15, 0x40000040 ;  /* 0x40000040000f7882 */ /* 0x000fca0000000000 */
        /* <DEDUP_REMOVED lines=10> */
[----:B------:R0:W0:Y:S01]  /*5890*/  MUFU.TANH R102, R134 ;  /* 0x0000008600667308 */ /* 0x0000220000002400 */
[----:B------:R-:W-:-:S02]  /*58a0*/  WARPGROUP.DEPBAR.LE gsb0, 0x0 ;  /* 0x00008000000079c5 */ /* 0x000fc40000010000 */
[----:B------:R-:W-:Y:S01]  /*58b0*/  WARPGROUP.ARRIVE ;  /* 0x00000000000079c5 */ /* 0x000fe20000000000 */
[----:B------:R-:W-:Y:S01]  /*58c0*/  FMUL.FTZ R154, R104, UR4 ;  /* 0x00000004689a7c20 */ /* 0x000fe20008410000 */
[----:B------:R-:W-:-:S04]  /*58d0*/  FMUL.FTZ R152, R105, UR4 ;  /* 0x0000000469987c20 */ /* 0x000fc80008410000 */
[----:B------:R-:W-:Y:S01]  /*58e0*/  HGMMA.64x128x16.F32.BF16 R24, R148, gdesc[UR12].tnspB, R24, gsb0 ;  /* 0x41e0000c94187df0 */ /* 0x000fe20008001818 */
[----:B------:R-:W-:Y:S01]  /*58f0*/  UIADD3 UR14, UR10, 0x180, URZ ;  /* 0x000001800a0e7890 */ /* 0x000fe2000fffe03f */
[----:B------:R-:W0:Y:S01]  /*5900*/  MUFU.TANH R154, R154 ;  /* 0x0000009a009a7308 */ /* 0x000e220000002400 */
[----:B------:R-:W-:-:S07]  /*5910*/  UMOV UR15, 0x40000040 ;  /* 0x40000040000f7882 */ /* 0x000fce0000000000 */
[----:B------:R-:W0:Y:S01]  /*5920*/  MUFU.TANH R152, R152 ;  /* 0x0000009800987308 */ /* 0x000e220000002400 */
[----:B------:R-:W-:Y:S02]  /*5930*/  WARPGROUP.DEPBAR.LE gsb0, 0x0 ;  /* 0x00008000000079c5 */ /* 0x000fe40000010000 */
[----:B------:R-:W-:Y:S01]  /*5940*/  WARPGROUP.ARRIVE ;  /* 0x00000000000079c5 */ /* 0x000fe20000000000 */
[----:B------:R-:W-:Y:S01]  /*5950*/  FMUL.FTZ R148, R127, UR4 ;  /* 0x000000047f947c20 */ /* 0x000fe20008410000 */
[----:B------:R-:W-:-:S04]  /*5960*/  FMUL.FTZ R150, R130, UR4 ;  /* 0x0000000482967c20 */ /* 0x000fc80008410000 */
[----:B------:R-:W-:Y:S01]  /*5970*/  HGMMA.64x128x16.F32.BF16 R24, R144, gdesc[UR12].tnspB, R24, gsb0 ;  /* 0x41e0000c90187df0 */ /* 0x000fe20008001818 */
[----:B------:R-:W-:Y:S01]  /*5980*/  UIADD3 UR14, UR10, 0x200, URZ ;  /* 0x000002000a0e7890 */ /* 0x000fe2000fffe03f */
[----:B------:R-:W0:Y:S01]  /*5990*/  MUFU.TANH R148, R148 ;  /* 0x0000009400947308 */ /* 0x000e220000002400 */
[----:B------:R-:W-:Y:S01]  /*59a0*/  UMOV UR15, 0x40000040 ;  /* 0x40000040000f7882 */ /* 0x000fe20000000000 */
[----:B------:R-:W-:-:S06]  /*59b0*/  UIADD3 UR10, UR10, 0x280, URZ ;  /* 0x000002800a0a7890 */ /* 0x000fcc000fffe03f */
[----:B------:R-:W0:Y:S01]  /*59c0*/  MUFU.TANH R150, R150 ;  /* 0x0000009600967308 */ /* 0x000e220000002400 */
[----:B------:R-:W-:Y:S02]  /*59d0*/  WARPGROUP.DEPBAR.LE gsb0, 0x0 ;  /* 0x00008000000079c5 */ /* 0x000fe40000010000 */
[----:B------:R-:W-:Y:S01]  /*59e0*/  WARPGROUP.ARRIVE ;  /* 0x00000000000079c5 */ /* 0x000fe20000000000 */
[----:B------:R-:W-:Y:S01]  /*59f0*/  FMUL.FTZ R146, R93, UR4 ;  /* 0x000000045d927c20 */ /* 0x000fe20008410000 */
[----:B------:R-:W-:Y:S01]  /*5a00*/  FMUL.FTZ R93, R107, UR4 ;  /* 0x000000046b5d7c20 */ /* 0x000fe20008410000 */
[----:B------:R-:W-:Y:S01]  /*5a10*/  FMUL.FTZ R107, R123, UR4 ;  /* 0x000000047b6b7c20 */ /* 0x000fe20008410000 */
[----:B------:R-:W-:Y:S01]  /*5a20*/  FMUL.FTZ R145, R92, UR4 ;  /* 0x000000045c917c20 */ /* 0x000fe20008410000 */
[----:B------:R-:W-:Y:S01]  /*5a30*/  IMAD R123, R10, -0x60, RZ ;  /* 0xffffffa00a7b7824 */ /* 0x000fe200078e02ff */
[----:B------:R-:W-:Y:S01]  /*5a40*/  HGMMA.64x128x16.F32.BF16 R24, R140, gdesc[UR12].tnspB, R24, gsb0 ;  /* 0x41e0000c8c187df0 */ /* 0x000fe20008001818 */
[----:B------:R-:W-:Y:S01]  /*5a50*/  UMOV UR14, UR10 ;  /* 0x0000000a000e7c82 */ /* 0x000fe20008000000 */
        /* <DEDUP_REMOVED lines=8> */
[----:B------:R-:W-:Y:S01]  /*5ae0*/  IADD3 R104, R123, 0x1, R16 ;  /* 0x000000017b687810 */ /* 0x000fe20007ffe010 */
[----:B------:R-:W0:Y:S01]  /*5af0*/  MUFU.TANH R144, R144 ;  /* 0x0000009000907308 */ /* 0x000e220000002400 */
[----:B------:R-:W-:-:S03]  /*5b00*/  IMAD R127, R18, -0x2, R123 ;  /* 0xfffffffe127f7824 */ /* 0x000fc600078e027b */
[----:B------:R-:W-:-:S04]  /*5b10*/  IMAD.IADD R105, R104, 0x1, -R17 ;  /* 0x0000000168697824 */ /* 0x000fc800078e0a11 */
[----:B------:R-:W0:Y:S01]  /*5b20*/  MUFU.TANH R145, R145 ;  /* 0x0000009100917308 */ /* 0x000e220000002400 */
[----:B------:R-:W-:-:S04]  /*5b30*/  IMAD R105, R18, -0x2, R105 ;  /* 0xfffffffe12697824 */ /* 0x000fc800078e0269 */
[C---:B------:R-:W-:Y:S02]  /*5b40*/  VIADD R126, R105.reuse, UR54 ;  /* 0x00000036697e7c36 */ /* 0x040fe40008000000 */
[----:B------:R-:W-:Y:S01]  /*5b50*/  VIADD R130, R105, UR50 ;  /* 0x0000003269827c36 */ /* 0x000fe20008000000 */
[----:B------:R-:W0:Y:S01]  /*5b60*/  MUFU.TANH R146, R146 ;  /* 0x0000009200927308 */ /* 0x000e220000002400 */
[C---:B------:R-:W-:Y:S02]  /*5b70*/  IMAD.IADD R113, R3.reuse, 0x1, R126 ;  /* 0x0000000103717824 */ /* 0x040fe400078e027e */
[----:B------:R-:W-:-:S05]  /*5b80*/  IMAD.IADD R115, R3, 0x1, R130 ;  /* 0x0000000103737824 */ /* 0x000fca00078e0282 */
        /* <DEDUP_REMOVED lines=11> */
[----:B------:R-:W-:-:S03]  /*5c40*/  FMUL.FTZ R142, R122, UR4 ;  /* 0x000000047a8e7c20 */ /* 0x000fc60008410000 */
[----:B------:R0:W0:Y:S01]  /*5c50*/  MUFU.TANH R119, R120 ;  /* 0x0000007800777308 */ /* 0x0000220000002400 */
[----:B------:R-:W-:Y:S07]  /*5c60*/  HGMMA.64x128x16.F32.BF16 R24, R136, gdesc[UR12].tnspB, R24, gsb0 ;  /* 0x41e0000c88187df0 */ /* 0x000fee0008001818 */
[----:B------:R-:W0:Y:S08]  /*5c70*/  MUFU.TANH R140, R140 ;  /* 0x0000008c008c7308 */ /* 0x000e300000002400 */
[----:B------:R-:W0:Y:S08]  /*5c80*/  MUFU.TANH R142, R142 ;  /* 0x0000008e008e7308 */ /* 0x000e300000002400 */
[----:B------:R0:W0:Y:S01]  /*5c90*/  MUFU.TANH R122, R132 ;  /* 0x00000084007a7308 */ /* 0x0000220000002400 */
[----:B------:R-:W-:-:S02]  /*5ca0*/  WARPGROUP.DEPBAR.LE gsb0, 0x0 ;  /* 0x00008000000079c5 */ /* 0x000fc40000010000 */
[----:B------:R5:W-:Y:S02]  /*5cb0*/  @!P2 SYNCS.ARRIVE.TRANS64.RED.A1T0 RZ, [R103+URZ], RZ ;  /* 0x000000ff67ffa9a7 */ /* 0x000be4000810043f */
[----:B-----5:R-:W-:-:S06]  /*5cc0*/  FMUL.FTZ R103, R135, UR4 ;  /* 0x0000000487677c20 */ /* 0x020fcc0008410000 */
[----:B------:R-:W0:Y:S01]  /*5cd0*/  MUFU.TANH R103, R103 ;  /* 0x0000006700677308 */ /* 0x000e220000002400 */
[----:B-1234-:R-:W-:Y:S05]  /*5ce0*/  @!P1 BRA `(.L_x_1089) ;  /* 0x0000000000589947 */ /* 0x01efea0003800000 */
[----:B------:R-:W-:Y:S01]  /*5cf0*/  ISETP.GT.AND P1, PT, R21, -0x1, PT ;  /* 0xffffffff1500780c */ /* 0x000fe20003f24270 */
[----:B------:R-:W-:-:S12]  /*5d00*/  BSSY B0, `(.L_x_1090) ;  /* 0x0000011000007945 */ /* 0x000fd80003800000 */
[----:B------:R-:W-:Y:S05]  /*5d10*/  @P1 BRA `(.L_x_1091) ;  /* 0x0000000000241947 */ /* 0x000fea0003800000 */
[----:B------:R-:W-:Y:S02]  /*5d20*/  IMAD.U32 R118, RZ, RZ, UR51 ;  /* 0x00000033ff767e24 */ /* 0x000fe4000f8e00ff */
[----:B0-----:R-:W-:-:S03]  /*5d30*/  IMAD.IADD R117, R3, 0x1, R12 ;  /* 0x0000000103757824 */ /* 0x001fc600078e020c */
[----:B------:R-:W-:Y:S02]  /*5d40*/  ISETP.NE.AND P1, PT, R118, 0x1, PT ;  /* 0x000000017600780c */ /* 0x000fe40003f25270 */
[----:B------:R-:W-:-:S11]  /*5d50*/  LOP3.LUT R117, RZ, R117, RZ, 0x33, !PT ;  /* 0x00000075ff757212 */ /* 0x000fd600078e33ff */
[----:B------:R-:W0:Y:S02]  /*5d60*/  @P1 LDC.64 R104, c[0x0][0x9e8] ;  /* 0x00027a00ff681b82 */ /* 0x000e240000000a00 */
[----:B0-----:R-:W-:-:S05]  /*5d70*/  @P1 IMAD.HI.U32 R104, R117, R104, RZ ;  /* 0x0000006875681227 */ /* 0x001fca00078e00ff */
[----:B------:R-:W-:-:S04]  /*5d80*/  @P1 SHF.R.U32.HI R117, RZ, R105, R104 ;  /* 0x00000069ff751219 */ /* 0x000fc80000011668 */
[----:B------:R-:W-:Y:S01]  /*5d90*/  LOP3.LUT R104, RZ, R117, RZ, 0x33, !PT ;  /* 0x00000075ff687212 */ /* 0x000fe200078e33ff */
[----:B------:R-:W-:Y:S06]  /*5da0*/  BRA `(.L_x_1092) ;  /* 0x0000000000187947 */ /* 0x000fec0003800000 */
.L_x_1091:
[----:B------:R-:W-:-:S05]  /*5db0*/  IMAD.U32 R118, RZ, RZ, UR51 ;  /* 0x00000033ff767e24 */ /* 0x000fca000f8e00ff */
[----:B------:R-:W-:-:S13]  /*5dc0*/  ISETP.NE.AND P1, PT, R118, 0x1, PT ;  /* 0x000000017600780c */ /* 0x000fda0003f25270 */
[----:B------:R-:W1:Y:S02]  /*5dd0*/  @P1 LDC.64 R104, c[0x0][0x9e8] ;  /* 0x00027a00ff681b82 */ /* 0x000e640000000a00 */
[----:B-1----:R-:W-:-:S04]  /*5de0*/  @P1 IMAD.HI.U32 R112, R21, R104, RZ ;  /* 0x0000006815701227 */ /* 0x002fc800078e00ff */
[----:B------:R-:W-:Y:S01]  /*5df0*/  IMAD.MOV.U32 R104, RZ, RZ, R21 ;  /* 0x000000ffff687224 */ /* 0x000fe200078e0015 */
[----:B------:R-:W-:-:S07]  /*5e00*/  @P1 SHF.R.U32.HI R104, RZ, R105, R112 ;  /* 0x00000069ff681219 */ /* 0x000fce0000011670 */
.L_x_1092:
[----:B------:R-:W-:Y:S05]  /*5e10*/  BSYNC B0 ;  /* 0x0000000000007941 */ /* 0x000fea0003800000 */
.L_x_1090:
[----:B------:R-:W-:-:S05]  /*5e20*/  IMAD R104, R104, R118, R127 ;  /* 0x0000007668687224 */ /* 0x000fca00078e027f */
[----:B------:R-:W-:Y:S02]  /*5e30*/  VIADDMNMX R113, R104, R118, R113, PT ;  /* 0x0000007668717246 */ /* 0x000fe40003800171 */
[----:B------:R-:W-:-:S07]  /*5e40*/  VIMNMX R115, R115, R104, !PT ;  /* 0x0000006873737248 */ /* 0x000fce0007fe0100 */
.L_x_1089:
[C---:B------:R-:W-:Y:S02]  /*5e50*/  ISETP.GE.AND P2, PT, R123.reuse, 0x9, PT ;  /* 0x000000097b00780c */ /* 0x040fe40003f46270 */
[----:B------:R-:W-:Y:S02]  /*5e60*/  ISETP.GE.AND P1, PT, R123, 0x2, PT ;  /* 0x000000027b00780c */ /* 0x000fe40003f26270 */
[C---:B------:R-:W-:Y:S02]  /*5e70*/  ISETP.GT.AND P3, PT, R115.reuse, 0x8, !P2 ;  /* 0x000000087300780c */ /* 0x040fe40005764270 */
[----:B------:R-:W-:Y:S02]  /*5e80*/  ISETP.GT.AND P4, PT, R115, 0x1, !P1 ;  /* 0x000000017300780c */ /* 0x000fe40004f84270 */
[----:B------:R-:W-:Y:S02]  /*5e90*/  ISETP.LT.OR P3, PT, R113, 0x9, P3 ;  /* 0x000000097100780c */ /* 0x000fe40001f61670 */
[----:B------:R-:W-:-:S02]  /*5ea0*/  ISETP.GE.AND P5, PT, R123, 0xa, PT ;  /* 0x0000000a7b00780c */ /* 0x000fc40003fa6270 */
[----:B0-----:R-:W-:Y:S02]  /*5eb0*/  FSEL R184, R145, -INF , !P3 ;  /* 0xff80000091b87808 */ /* 0x001fe40005800000 */
        /* <DEDUP_REMOVED lines=86> */
[----:B------:R-:W-:Y:S02]  /*6420*/  ISETP.GE.AND P3, PT, R123, 0x51, PT ;  /* 0x000000517b00780c */ /* 0x000fe40003f66270 */
[----:B------:R-:W-:Y:S02]  /*6430*/  IADD3 R97, R126, 0x8, R3 ;  /* 0x000000087e617810 */ /* 0x000fe40007ffe003 */
[----:B------:R-:W-:-:S02]  /*6440*/  ISETP.GT.AND P4, PT, R115, 0x50, !P3 ;  /* 0x000000507300780c */ /* 0x000fc40005f84270 */
[----:B------:R-:W-:Y:S02]  /*6450*/  IADD3 R105, R130, 0x8, R3 ;  /* 0x0000000882697810 */ /* 0x000fe40007ffe003 */
        /* <DEDUP_REMOVED lines=20> */
[----:B------:R-:W-:-:S13]  /*65a0*/  ISETP.NE.AND P6, PT, R162, RZ, PT ;  /* 0x000000ffa200720c */ /* 0x000fda0003fc5270 */
[----:B------:R-:W-:Y:S05]  /*65b0*/  @!P6 BRA `(.L_x_1093) ;  /* 0x000000000054e947 */ /* 0x000fea0003800000 */
[----:B------:R-:W-:Y:S01]  /*65c0*/  ISETP.GT.AND P6, PT, R15, -0x1, PT ;  /* 0xffffffff0f00780c */ /* 0x000fe20003fc4270 */
[----:B------:R-:W-:-:S12]  /*65d0*/  BSSY B0, `(.L_x_1094) ;  /* 0x0000010000007945 */ /* 0x000fd80003800000 */
[----:B------:R-:W-:Y:S05]  /*65e0*/  @P6 BRA `(.L_x_1095) ;  /* 0x0000000000206947 */ /* 0x000fea0003800000 */
[----:B------:R-:W-:Y:S02]  /*65f0*/  IMAD.U32 R124, RZ, RZ, UR51 ;  /* 0x00000033ff7c7e24 */ /* 0x000fe4000f8e00ff */
[----:B------:R-:W-:-:S03]  /*6600*/  IMAD.MOV.U32 R11, RZ, RZ, R13 ;  /* 0x000000ffff0b7224 */ /* 0x000fc600078e000d */
[----:B------:R-:W-:-:S13]  /*6610*/  ISETP.NE.AND P6, PT, R124, 0x1, PT ;  /* 0x000000017c00780c */ /* 0x000fda0003fc5270 */
[----:B------:R-:W0:Y:S02]  /*6620*/  @P6 LDC.64 R122, c[0x0][0x9e8] ;  /* 0x00027a00ff7a6b82 */ /* 0x000e240000000a00 */
[----:B0-----:R-:W-:-:S05]  /*6630*/  @P6 IMAD.HI.U32 R122, R13, R122, RZ ;  /* 0x0000007a0d7a6227 */ /* 0x001fca00078e00ff */
[----:B------:R-:W-:-:S04]  /*6640*/  @P6 SHF.R.U32.HI R11, RZ, R123, R122 ;  /* 0x0000007bff0b6219 */ /* 0x000fc8000001167a */
[----:B------:R-:W-:Y:S01]  /*6650*/  LOP3.LUT R11, RZ, R11, RZ, 0x33, !PT ;  /* 0x0000000bff0b7212 */ /* 0x000fe200078e33ff */
[----:B------:R-:W-:Y:S06]  /*6660*/  BRA `(.L_x_1096) ;  /* 0x0000000000187947 */ /* 0x000fec0003800000 */
.L_x_1095:
[----:B------:R-:W-:Y:S02]  /*6670*/  IMAD.U32 R124, RZ, RZ, UR51 ;  /* 0x00000033ff7c7e24 */ /* 0x000fe4000f8e00ff */
[----:B------:R-:W-:-:S03]  /*6680*/  IMAD.MOV.U32 R11, RZ, RZ, R15 ;  /* 0x000000ffff0b7224 */ /* 0x000fc600078e000f */
[----:B------:R-:W-:-:S13]  /*6690*/  ISETP.NE.AND P6, PT, R124, 0x1, PT ;  /* 0x000000017c00780c */ /* 0x000fda0003fc5270 */
[----:B------:R-:W0:Y:S02]  /*66a0*/  @P6 LDC.64 R122, c[0x0][0x9e8] ;  /* 0x00027a00ff7a6b82 */ /* 0x000e240000000a00 */
[----:B0-----:R-:W-:-:S05]  /*66b0*/  @P6 IMAD.HI.U32 R122, R15, R122, RZ ;  /* 0x0000007a0f7a6227 */ /* 0x001fca00078e00ff */
[----:B------:R-:W-:-:S07]  /*66c0*/  @P6 SHF.R.U32.HI R11, RZ, R123, R122 ;  /* 0x0000007bff0b6219 */ /* 0x000fce000001167a */
.L_x_1096:
[----:B------:R-:W-:Y:S05]  /*66d0*/  BSYNC B0 ;  /* 0x0000000000007941 */ /* 0x000fea0003800000 */
.L_x_1094:
[----:B------:R-:W-:-:S05]  /*66e0*/  IMAD R122, R11, R124, R127 ;  /* 0x0000007c0b7a7224 */ /* 0x000fca00078e027f */
[----:B------:R-:W-:Y:S02]  /*66f0*/  VIADDMNMX R97, R122, R124, R97, PT ;  /* 0x0000007c7a617246 */ /* 0x000fe40003800161 */
[----:B------:R-:W-:-:S07]  /*6700*/  VIMNMX R105, R105, R122, !PT ;  /* 0x0000007a69697248 */ /* 0x000fce0007fe0100 */
.L_x_1093:
        /* <DEDUP_REMOVED lines=70> */
[----:B------:R-:W-:Y:S01]  /*6b70*/  ISETP.LT.OR P1, PT, R97, 0x31, P1 ;  /* 0x000000316100780c */ /* 0x000fe20000f21670 */
[----:B------:R-:W0:Y:S01]  /*6b80*/  LDC R11, c[0x0][0x988] ;  /* 0x00026200ff0b7b82 */ /* 0x000e220000000800 */
[----:B------:R-:W-:Y:S01]  /*6b90*/  ISETP.NE.AND P2, PT, R121, RZ, PT ;  /* 0x000000ff7900720c */ /* 0x000fe20003f45270 */
[----:B------:R-:W1:Y:S01]  /*6ba0*/  SHFL.BFLY PT, R160, R89, 0x2, 0x1f ;  /* 0x0c401f0059a07f89 */ /* 0x000e6200000e0000 */
[----:B------:R-:W-:Y:S02]  /*6bb0*/  FSEL R98, R98, -INF , !P1 ;  /* 0xff80000062627808 */ /* 0x000fe40004800000 */
[----:B------:R-:W-:-:S02]  /*6bc0*/  ISETP.NE.AND P1, PT, R147, RZ, PT ;  /* 0x000000ff9300720c */ /* 0x000fc40003f25270 */
[----:B------:R-:W-:Y:S02]  /*6bd0*/  ISETP.NE.AND P6, PT, R155, RZ, PT ;  /* 0x000000ff9b00720c */ /* 0x000fe40003fc5270 */
[C---:B------:R-:W-:Y:S02]  /*6be0*/  ISETP.GT.AND P1, PT, R105.reuse, 0x31, !P1 ;  /* 0x000000316900780c */ /* 0x040fe40004f24270 */
[----:B------:R-:W-:Y:S02]  /*6bf0*/  ISETP.GT.AND P3, PT, R105, 0x50, !P3 ;  /* 0x000000506900780c */ /* 0x000fe40005f64270 */
[C---:B------:R-:W-:Y:S02]  /*6c00*/  ISETP.LT.OR P1, PT, R97.reuse, 0x32, P1 ;  /* 0x000000326100780c */ /* 0x040fe40000f21670 */
[----:B------:R-:W-:Y:S02]  /*6c10*/  ISETP.LT.OR P3, PT, R97, 0x51, P3 ;  /* 0x000000516100780c */ /* 0x000fe40001f61670 */
[----:B------:R-:W-:-:S02]  /*6c20*/  FSEL R20, R99, -INF , !P1 ;  /* 0xff80000063147808 */ /* 0x000fc40004800000 */
[----:B------:R-:W-:Y:S02]  /*6c30*/  ISETP.NE.AND P1, PT, R149, RZ, PT ;  /* 0x000000ff9500720c */ /* 0x000fe40003f25270 */
[C---:B------:R-:W-:Y:S02]  /*6c40*/  ISETP.GT.AND P4, PT, R105.reuse, 0x51, !P4 ;  /* 0x000000516900780c */ /* 0x040fe40006784270 */
[----:B------:R-:W-:Y:S02]  /*6c50*/  ISETP.GT.AND P1, PT, R105, 0x38, !P1 ;  /* 0x000000386900780c */ /* 0x000fe40004f24270 */
[----:B------:R-:W-:Y:S02]  /*6c60*/  FSEL R150, R150, -INF , !P3 ;  /* 0xff80000096967808 */ /* 0x000fe40005800000 */
[----:B------:R-:W-:Y:S02]  /*6c70*/  ISETP.LT.OR P1, PT, R97, 0x39, P1 ;  /* 0x000000396100780c */ /* 0x000fe40000f21670 */
[----:B-1----:R-:W-:-:S02]  /*6c80*/  FMNMX.FTZ R91, R89, R160, !PT ;  /* 0x000000a0595b7209 */ /* 0x002fc40007810000 */
[----:B------:R-:W-:Y:S02]  /*6c90*/  FSEL R100, R100, -INF , !P1 ;  /* 0xff80000064647808 */ /* 0x000fe40004800000 */
[----:B------:R-:W-:Y:S01]  /*6ca0*/  ISETP.NE.AND P1, PT, R151, RZ, PT ;  /* 0x000000ff9700720c */ /* 0x000fe20003f25270 */
[----:B------:R-:W1:Y:S01]  /*6cb0*/  SHFL.BFLY PT, R160, R91, 0x1, 0x1f ;  /* 0x0c201f005ba07f89 */ /* 0x000e6200000e0000 */
[C---:B------:R-:W-:Y:S02]  /*6cc0*/  ISETP.GT.AND P5, PT, R105.reuse, 0x58, !P5 ;  /* 0x000000586900780c */ /* 0x040fe40006fa4270 */
[----:B------:R-:W-:Y:S02]  /*6cd0*/  ISETP.GT.AND P1, PT, R105, 0x39, !P1 ;  /* 0x000000396900780c */ /* 0x000fe40004f24270 */
[C---:B------:R-:W-:Y:S02]  /*6ce0*/  ISETP.LT.OR P4, PT, R97.reuse, 0x52, P4 ;  /* 0x000000526100780c */ /* 0x040fe40002781670 */
[----:B------:R-:W-:-:S02]  /*6cf0*/  ISETP.LT.OR P1, PT, R97, 0x3a, P1 ;  /* 0x0000003a6100780c */ /* 0x000fc40000f21670 */
[----:B------:R-:W-:Y:S02]  /*6d00*/  ISETP.LT.OR P5, PT, R97, 0x59, P5 ;  /* 0x000000596100780c */ /* 0x000fe40002fa1670 */
[----:B------:R-:W-:Y:S02]  /*6d10*/  FSEL R140, R140, -INF , !P1 ;  /* 0xff8000008c8c7808 */ /* 0x000fe40004800000 */
[----:B------:R-:W-:Y:S02]  /*6d20*/  ISETP.NE.AND P1, PT, R153, RZ, PT ;  /* 0x000000ff9900720c */ /* 0x000fe40003f25270 */
[----:B------:R-:W-:Y:S02]  /*6d30*/  FSEL R102, R102, -INF , !P5 ;  /* 0xff80000066667808 */ /* 0x000fe40006800000 */
[----:B------:R-:W-:-:S04]  /*6d40*/  ISETP.GT.AND P1, PT, R105, 0x40, !P1 ;  /* 0x000000406900780c */ /* 0x000fc80004f24270 */
[----:B------:R-:W-:Y:S02]  /*6d50*/  ISETP.LT.OR P1, PT, R97, 0x41, P1 ;  /* 0x000000416100780c */ /* 0x000fe40000f21670 */
[----:B-1----:R-:W-:Y:S02]  /*6d60*/  FMNMX.FTZ R160, R91, R160, !PT ;  /* 0x000000a05ba07209 */ /* 0x002fe40007810000 */
[----:B------:R-:W-:Y:S02]  /*6d70*/  FSEL R142, R142, -INF , !P1 ;  /* 0xff8000008e8e7808 */ /* 0x000fe40004800000 */
[----:B------:R-:W-:-:S04]  /*6d80*/  ISETP.NE.AND P1, PT, R119, RZ, PT ;  /* 0x000000ff7700720c */ /* 0x000fc80003f25270 */
        /* <DEDUP_REMOVED lines=15> */
[C---:B0-----:R-:W-:Y:S01]  /*6e80*/  FMUL.FTZ R0, R160.reuse, R11 ;  /* 0x0000000ba0007220 */ /* 0x041fe20000410000 */
        /* <DEDUP_REMOVED lines=12> */
[--C-:B------:R-:W-:Y:S01]  /*6f50*/  FFMA.FTZ R104, R96, R11, -R115.reuse ;  /* 0x0000000b60687223 */ /* 0x100fe20000010873 */
        /* <DEDUP_REMOVED lines=8> */
[----:B------:R0:W-:Y:S01]  /*6fe0*/  MUFU.EX2 R91, R184 ;  /* 0x000000b8005b7308 */ /* 0x0001e20000000800 */
[----:B------:R-:W-:Y:S01]  /*6ff0*/  FMNMX.FTZ R93, R90, R93, !PT ;  /* 0x0000005d5a5d7209 */ /* 0x000fe20007810000 */
[-CC-:B------:R-:W-:Y:S01]  /*7000*/  FFMA.FTZ R156, R156, R11.reuse, -R115.reuse ;  /* 0x0000000b9c9c7223 */ /* 0x180fe20000010873 */
[-CC-:B------:R-:W-:Y:S01]  /*7010*/  FFMA.FTZ R154, R154, R11.reuse, -R115.reuse ;  /* 0x0000000b9a9a7223 */ /* 0x180fe20000010873 */
[--C-:B------:R-:W-:Y:S01]  /*7020*/  FFMA.FTZ R134, R134, R11, -R115.reuse ;  /* 0x0000000b86867223 */ /* 0x100fe20000010873 */
[----:B------:R-:W-:Y:S01]  /*7030*/  FMNMX.FTZ R93, R124, R93, !PT ;  /* 0x0000005d7c5d7209 */ /* 0x000fe20007810000 */
[--C-:B------:R-:W-:Y:S01]  /*7040*/  FFMA.FTZ R103, R120, R11, -R115.reuse ;  /* 0x0000000b78677223 */ /* 0x100fe20000010873 */
[----:B------:R-:W-:Y:S01]  /*7050*/  LOP3.LUT P6, RZ, R175, 0x7f, RZ, 0xc0, !PT ;  /* 0x0000007fafff7812 */ /* 0x000fe200078cc0ff */
[----:B------:R-:W-:Y:S01]  /*7060*/  MUFU.EX2 R178, R178 ;  /* 0x000000b200b27308 */ /* 0x000fe20000000800 */
[----:B------:R-:W-:Y:S01]  /*7070*/  FMNMX.FTZ R93, R92, R93, !PT ;  /* 0x0000005d5c5d7209 */ /* 0x000fe20007810000 */
[-CC-:B0-----:R-:W-:Y:S01]  /*7080*/  FFMA.FTZ R184, R152, R11.reuse, -R115.reuse ;  /* 0x0000000b98b87223 */ /* 0x181fe20000010873 */
[----:B------:R-:W-:Y:S01]  /*7090*/  FSEL R152, R101, -INF , !P4 ;  /* 0xff80000065987808 */ /* 0x000fe20006000000 */
[--C-:B------:R-:W-:Y:S01]  /*70a0*/  FFMA.FTZ R101, R132, R11, -R115.reuse ;  /* 0x0000000b84657223 */ /* 0x100fe20000010873 */
[----:B------:R-:W-:Y:S01]  /*70b0*/  FMNMX.FTZ R95, R122, R93, !PT ;  /* 0x0000005d7a5f7209 */ /* 0x000fe20007810000 */
[-CC-:B------:R-:W-:Y:S01]  /*70c0*/  FFMA.FTZ R132, R136, R11.reuse, -R115.reuse ;  /* 0x0000000b88847223 */ /* 0x180fe20000010873 */
[--C-:B------:R-:W-:Y:S01]  /*70d0*/  FFMA.FTZ R136, R108, R11, -R115.reuse ;  /* 0x0000000b6c887223 */ /* 0x100fe20000010873 */
[----:B------:R-:W-:Y:S01]  /*70e0*/  FSEL R108, R160, RZ, P1 ;  /* 0x000000ffa06c7208 */ /* 0x000fe20000800000 */
[----:B------:R-:W0:Y:S01]  /*70f0*/  MUFU.EX2 R180, R180 ;  /* 0x000000b400b47308 */ /* 0x000e220000000800 */
[----:B------:R-:W-:Y:S01]  /*7100*/  FMNMX.FTZ R95, R94, R95, !PT ;  /* 0x0000005f5e5f7209 */ /* 0x000fe20007810000 */
[-CC-:B------:R-:W-:Y:S01]  /*7110*/  FFMA.FTZ R118, R118, R11.reuse, -R115.reuse ;  /* 0x0000000b76767223 */ /* 0x180fe20000010873 */
[----:B------:R-:W-:Y:S01]  /*7120*/  FFMA.FTZ R105, R116, R11, -R115 ;  /* 0x0000000b74697223 */ /* 0x000fe20000010873 */
[----:B------:R-:W-:Y:S01]  /*7130*/  FADD.FTZ R108, -R108, R9 ;  /* 0x000000096c6c7221 */ /* 0x000fe20000010100 */
[----:B------:R-:W-:Y:S01]  /*7140*/  FMNMX.FTZ R95, R2, R95, !PT ;  /* 0x0000005f025f7209 */ /* 0x000fe20007810000 */
[-CC-:B------:R-:W-:Y:S01]  /*7150*/  FFMA.FTZ R9, R106, R11.reuse, -R115.reuse ;  /* 0x0000000b6a097223 */ /* 0x180fe20000010873 */
[-CC-:B------:R-:W-:Y:S01]  /*7160*/  FFMA.FTZ R114, R114, R11.reuse, -R115.reuse ;  /* 0x0000000b72727223 */ /* 0x180fe20000010873 */
[----:B------:R-:W-:Y:S01]  /*7170*/  FMUL.FTZ R108, R108, R11 ;  /* 0x0000000b6c6c7220 */ /* 0x000fe20000410000 */
[----:B------:R-:W-:Y:S01]  /*7180*/  FMNMX.FTZ R95, R98, R95, !PT ;  /* 0x0000005f625f7209 */ /* 0x000fe20007810000 */
[----:B------:R-:W-:Y:S01]  /*7190*/  MUFU.EX2 R93, R182 ;  /* 0x000000b6005d7308 */ /* 0x000fe20000000800 */
[----:B------:R-:W-:-:S02]  /*71a0*/  FFMA.FTZ R110, R110, R11, -R115 ;  /* 0x0000000b6e6e7223 */ /* 0x000fc40000010873 */
        /* <DEDUP_REMOVED lines=8> */
[----:B------:R1:W2:Y:S01]  /*7230*/  MUFU.EX2 R182, R156 ;  /* 0x0000009c00b67308 */ /* 0x0002a20000000800 */
[----:B0-----:R-:W-:Y:S02]  /*7240*/  F2FP.BF16.F32.PACK_AB R158, R180, R91 ;  /* 0x0000005bb49e723e */ /* 0x001fe400000010ff */
[----:B------:R-:W-:-:S04]  /*7250*/  FMNMX.FTZ R107, R148, R107, !PT ;  /* 0x0000006b946b7209 */ /* 0x000fc80007810000 */
[----:B------:R-:W-:Y:S01]  /*7260*/  FMNMX.FTZ R107, R150, R107, !PT ;  /* 0x0000006b966b7209 */ /* 0x000fe20007810000 */
[----:B------:R2:W-:Y:S01]  /*7270*/  MUFU.EX2 R99, R154 ;  /* 0x0000009a00637308 */ /* 0x0005e20000000800 */
[----:B-1----:R-:W-:Y:S02]  /*7280*/  F2FP.BF16.F32.PACK_AB R156, R178, R89 ;  /* 0x00000059b29c723e */ /* 0x002fe400000010ff */
[----:B------:R-:W-:-:S04]  /*7290*/  FMNMX.FTZ R107, R152, R107, !PT ;  /* 0x0000006b986b7209 */ /* 0x000fc80007810000 */
[----:B------:R-:W-:Y:S01]  /*72a0*/  FMNMX.FTZ R107, R102, R107, !PT ;  /* 0x0000006b666b7209 */ /* 0x000fe20007810000 */
[----:B------:R-:W-:Y:S01]  /*72b0*/  MUFU.EX2 R184, R184 ;  /* 0x000000b800b87308 */ /* 0x000fe20000000800 */
[----:B--2---:R-:W-:Y:S02]  /*72c0*/  F2FP.BF16.F32.PACK_AB R154, R182, R95 ;  /* 0x0000005fb69a723e */ /* 0x004fe400000010ff */
[----:B------:R-:W-:-:S05]  /*72d0*/  FMNMX.FTZ R107, R138, R107, !PT ;  /* 0x0000006b8a6b7209 */ /* 0x000fca0007810000 */
[----:B------:R-:W0:Y:S01]  /*72e0*/  SHFL.BFLY PT, R0, R107, 0x2, 0x1f ;  /* 0x0c401f006b007f89 */ /* 0x000e2200000e0000 */
[----:B------:R-:W-:Y:S08]  /*72f0*/  MUFU.EX2 R97, R97 ;  /* 0x0000006100617308 */ /* 0x000ff00000000800 */
[----:B------:R-:W-:Y:S08]  /*7300*/  MUFU.EX2 R134, R134 ;  /* 0x0000008600867308 */ /* 0x000ff00000000800 */
[----:B------:R-:W-:Y:S01]  /*7310*/  MUFU.EX2 R101, R101 ;  /* 0x0000006500657308 */ /* 0x000fe20000000800 */
[----:B0-----:R-:W-:-:S07]  /*7320*/  FMNMX.FTZ R0, R107, R0, !PT ;  /* 0x000000006b007209 */ /* 0x001fce0007810000 */
[----:B------:R-:W-:Y:S01]  /*7330*/  MUFU.EX2 R132, R132 ;  /* 0x0000008400847308 */ /* 0x000fe20000000800 */
[----:B------:R-:W-:Y:S01]  /*7340*/  FFMA.FTZ R107, R112, R11, -R115 ;  /* 0x0000000b706b7223 */ /* 0x000fe20000010873 */
[----:B------:R-:W0:Y:S06]  /*7350*/  SHFL.BFLY PT, R113, R0, 0x1, 0x1f ;  /* 0x0c201f0000717f89 */ /* 0x000e2c00000e0000 */
[----:B------:R-:W-:Y:S08]  /*7360*/  MUFU.EX2 R103, R103 ;  /* 0x0000006700677308 */ /* 0x000ff00000000800 */
[----:B------:R-:W-:Y:S08]  /*7370*/  MUFU.EX2 R118, R118 ;  /* 0x0000007600767308 */ /* 0x000ff00000000800 */
[----:B------:R-:W-:Y:S01]  /*7380*/  MUFU.EX2 R105, R105 ;  /* 0x0000006900697308 */ /* 0x000fe20000000800 */
[----:B0-----:R-:W-:-:S04]  /*7390*/  FMNMX.FTZ R96, R0, R113, !PT ;  /* 0x0000007100607209 */ /* 0x001fc80007810000 */
[C---:B------:R-:W-:Y:S01]  /*73a0*/  FSETP.NEU.FTZ.AND P1, PT, R96.reuse, -INF , PT ;  /* 0xff8000006000780b */ /* 0x040fe20003f3d000 */
[----:B------:R-:W-:Y:S02]  /*73b0*/  FMUL.FTZ R0, R96, R11 ;  /* 0x0000000b60007220 */ /* 0x000fe40000410000 */
[----:B------:R-:W-:Y:S03]  /*73c0*/  MUFU.EX2 R114, R114 ;  /* 0x0000007200727308 */ /* 0x000fe60000000800 */
[----:B------:R-:W-:-:S05]  /*73d0*/  FSEL R113, R0, RZ, P1 ;  /* 0x000000ff00717208 */ /* 0x000fca0000800000 */
[----:B------:R-:W0:Y:S01]  /*73e0*/  MUFU.EX2 R0, R108 ;  /* 0x0000006c00007308 */ /* 0x000e220000000800 */
[-CC-:B------:R-:W-:Y:S01]  /*73f0*/  FFMA.FTZ R157, R111, R11.reuse, -R113.reuse ;  /* 0x0000000b6f9d7223 */ /* 0x180fe20000010871 */
[----:B------:R-:W-:Y:S01]  /*7400*/  FSEL R111, R96, RZ, P1 ;  /* 0x000000ff606f7208 */ /* 0x000fe20000800000 */
[-CC-:B------:R-:W-:Y:S01]  /*7410*/  FFMA.FTZ R151, R94, R11.reuse, -R113.reuse ;  /* 0x0000000b5e977223 */ /* 0x180fe20000010871 */
[-CC-:B------:R-:W-:Y:S01]  /*7420*/  FFMA.FTZ R94, R2, R11.reuse, -R113.reuse ;  /* 0x0000000b025e7223 */ /* 0x180fe20000010871 */
[-CC-:B------:R-:W-:Y:S01]  /*7430*/  FFMA.FTZ R106, R130, R11.reuse, -R113.reuse ;  /* 0x0000000b826a7223 */ /* 0x180fe20000010871 */
[-CC-:B------:R-:W-:Y:S01]  /*7440*/  FFMA.FTZ R159, R14, R11.reuse, -R113.reuse ;  /* 0x0000000b0e9f7223 */ /* 0x180fe20000010871 */
[----:B------:R-:W-:Y:S01]  /*7450*/  FADD.FTZ R2, -R111, R8 ;  /* 0x000000086f027221 */ /* 0x000fe20000010100 */
[----:B------:R-:W-:Y:S01]  /*7460*/  MUFU.EX2 R157, R157 ;  /* 0x0000009d009d7308 */ /* 0x000fe20000000800 */
[-CC-:B------:R-:W-:Y:S01]  /*7470*/  FFMA.FTZ R14, R128, R11.reuse, -R113.reuse ;  /* 0x0000000b800e7223 */ /* 0x180fe20000010871 */
[-CC-:B------:R-:W-:Y:S01]  /*7480*/  FFMA.FTZ R153, R88, R11.reuse, -R113.reuse ;  /* 0x0000000b58997223 */ /* 0x180fe20000010871 */
[-C--:B------:R-:W-:Y:S01]  /*7490*/  FMUL.FTZ R2, R2, R11.reuse ;  /* 0x0000000b02027220 */ /* 0x080fe20000410000 */
[-CC-:B------:R-:W-:Y:S01]  /*74a0*/  FFMA.FTZ R88, R126, R11.reuse, -R113.reuse ;  /* 0x0000000b7e587223 */ /* 0x180fe20000010871 */
[-CC-:B------:R-:W-:Y:S01]  /*74b0*/  FFMA.FTZ R155, R90, R11.reuse, -R113.reuse ;  /* 0x0000000b5a9b7223 */ /* 0x180fe20000010871 */
[-CC-:B------:R-:W-:Y:S01]  /*74c0*/  FFMA.FTZ R90, R124, R11.reuse, -R113.reuse ;  /* 0x0000000b7c5a7223 */ /* 0x180fe20000010871 */
[----:B------:R-:W-:Y:S01]  /*74d0*/  FFMA.FTZ R149, R92, R11, -R113 ;  /* 0x0000000b5c957223 */ /* 0x000fe20000010871 */
[----:B------:R-:W-:Y:S01]  /*74e0*/  MUFU.EX2 R106, R106 ;  /* 0x0000006a006a7308 */ /* 0x000fe20000000800 */
[----:B0-----:R-:W-:Y:S01]  /*74f0*/  FFMA.FTZ R7, R0, R7, R89 ;  /* 0x0000000700077223 */ /* 0x001fe20000010059 */
[-CC-:B------:R-:W-:Y:S01]  /*7500*/  FFMA.FTZ R92, R122, R11.reuse, -R113.reuse ;  /* 0x0000000b7a5c7223 */ /* 0x180fe20000010871 */
[-CC-:B------:R-:W-:Y:S01]  /*7510*/  FFMA.FTZ R20, R20, R11.reuse, -R113.reuse ;  /* 0x0000000b14147223 */ /* 0x180fe20000010871 */
[-C--:B------:R-:W-:Y:S01]  /*7520*/  FFMA.FTZ R98, R98, R11.reuse, -R113 ;  /* 0x0000000b62627223 */ /* 0x080fe20000010871 */
[----:B------:R-:W-:Y:S01]  /*7530*/  FADD.FTZ R108, R178, R7 ;  /* 0x00000007b26c7221 */ /* 0x000fe20000010000 */
[-CC-:B------:R-:W-:Y:S01]  /*7540*/  FFMA.FTZ R100, R100, R11.reuse, -R113.reuse ;  /* 0x0000000b64647223 */ /* 0x180fe20000010871 */
[-CC-:B------:R-:W-:Y:S01]  /*7550*/  FFMA.FTZ R140, R140, R11.reuse, -R113.reuse ;  /* 0x0000000b8c8c7223 */ /* 0x180fe20000010871 */
[----:B------:R-:W0:Y:S01]  /*7560*/  MUFU.EX2 R2, R2 ;  /* 0x0000000200027308 */ /* 0x000e220000000800 */
[----:B------:R-:W-:Y:S01]  /*7570*/  FADD.FTZ R7, R91, R108 ;  /* 0x0000006c5b077221 */ /* 0x000fe20000010000 */
[-CC-:B------:R-:W-:Y:S01]  /*7580*/  FFMA.FTZ R142, R142, R11.reuse, -R113.reuse ;  /* 0x0000000b8e8e7223 */ /* 0x180fe20000010871 */
[-CC-:B------:R-:W-:Y:S01]  /*7590*/  FFMA.FTZ R144, R144, R11.reuse, -R113.reuse ;  /* 0x0000000b90907223 */ /* 0x180fe20000010871 */
[-C--:B------:R-:W-:Y:S01]  /*75a0*/  FFMA.FTZ R146, R146, R11.reuse, -R113 ;  /* 0x0000000b92927223 */ /* 0x080fe20000010871 */
[----:B------:R-:W-:Y:S01]  /*75b0*/  FADD.FTZ R108, R180, R7 ;  /* 0x00000007b46c7221 */ /* 0x000fe20000010000 */
[-CC-:B------:R-:W-:Y:S01]  /*75c0*/  FFMA.FTZ R148, R148, R11.reuse, -R113.reuse ;  /* 0x0000000b94947223 */ /* 0x180fe20000010871 */
[----:B------:R-:W-:Y:S01]  /*75d0*/  FFMA.FTZ R102, R102, R11, -R113 ;  /* 0x0000000b66667223 */ /* 0x000fe20000010871 */
[----:B------:R-:W1:Y:S01]  /*75e0*/  MUFU.EX2 R159, R159 ;  /* 0x0000009f009f7308 */ /* 0x000e620000000800 */
[----:B------:R-:W-:Y:S01]  /*75f0*/  FADD.FTZ R111, R93, R108 ;  /* 0x0000006c5d6f7221 */ /* 0x000fe20000010000 */
[C---:B------:R-:W-:Y:S01]  /*7600*/  ISETP.GT.AND P1, PT, R10.reuse, R163, PT ;  /* 0x000000a30a00720c */ /* 0x040fe20003f24270 */
[----:B------:R-:W-:-:S05]  /*7610*/  VIADD R10, R10, 0xffffffff ;  /* 0xffffffff0a0a7836 */ /* 0x000fca0000000000 */
[----:B------:R-:W2:Y:S01]  /*7620*/  MUFU.EX2 R14, R14 ;  /* 0x0000000e000e7308 */ /* 0x000ea20000000800 */
[----:B0-----:R-:W-:Y:S01]  /*7630*/  FFMA.FTZ R7, R2, R6, R157 ;  /* 0x0000000602077223 */ /* 0x001fe2000001009d */
[----:B------:R-:W-:-:S03]  /*7640*/  F2FP.BF16.F32.PACK_AB R157, R106, R157 ;  /* 0x0000009d6a9d723e */ /* 0x000fc600000010ff */
[----:B------:R-:W-:-:S03]  /*7650*/  FADD.FTZ R6, R106, R7 ;  /* 0x000000076a067221 */ /* 0x000fc60000010000 */
[----:B------:R-:W0:Y:S01]  /*7660*/  MUFU.EX2 R153, R153 ;  /* 0x0000009900997308 */ /* 0x000e220000000800 */
[----:B-1----:R-:W-:-:S07]  /*7670*/  FADD.FTZ R7, R159, R6 ;  /* 0x000000069f077221 */ /* 0x002fce0000010000 */
[----:B------:R-:W1:Y:S01]  /*7680*/  MUFU.EX2 R88, R88 ;  /* 0x0000005800587308 */ /* 0x000e620000000800 */
[C---:B--2---:R-:W-:Y:S01]  /*7690*/  FADD.FTZ R6, R14.reuse, R7 ;  /* 0x000000070e067221 */ /* 0x044fe20000010000 */
[----:B------:R-:W-:-:S06]  /*76a0*/  F2FP.BF16.F32.PACK_AB R159, R14, R159 ;  /* 0x0000009f0e9f723e */ /* 0x000fcc00000010ff */
[----:B------:R2:W-:Y:S01]  /*76b0*/  MUFU.EX2 R8, R94 ;  /* 0x0000005e00087308 */ /* 0x0005e20000000800 */
[----:B0-----:R-:W-:-:S07]  /*76c0*/  FADD.FTZ R7, R153, R6 ;  /* 0x0000000699077221 */ /* 0x001fce0000010000 */
[----:B------:R-:W0:Y:S01]  /*76d0*/  MUFU.EX2 R155, R155 ;  /* 0x0000009b009b7308 */ /* 0x000e220000000800 */
[----:B--2---:R-:W-:Y:S01]  /*76e0*/  FADD.FTZ R94, R176, R111 ;  /* 0x0000006fb05e7221 */ /* 0x004fe20000010000 */
[C---:B-1----:R-:W-:Y:S01]  /*76f0*/  FADD.FTZ R6, R88.reuse, R7 ;  /* 0x0000000758067221 */ /* 0x042fe20000010000 */
[----:B------:R-:W-:Y:S02]  /*7700*/  F2FP.BF16.F32.PACK_AB R153, R88, R153 ;  /* 0x000000995899723e */ /* 0x000fe400000010ff */
[----:B------:R-:W-:-:S03]  /*7710*/  FADD.FTZ R111, R95, R94 ;  /* 0x0000005e5f6f7221 */ /* 0x000fc60000010000 */
[----:B------:R-:W1:Y:S01]  /*7720*/  MUFU.EX2 R90, R90 ;  /* 0x0000005a005a7308 */ /* 0x000e620000000800 */
[----:B------:R-:W-:-:S04]  /*7730*/  FADD.FTZ R94, R182, R111 ;  /* 0x0000006fb65e7221 */ /* 0x000fc80000010000 */
[----:B------:R-:W-:Y:S01]  /*7740*/  FADD.FTZ R111, R99, R94 ;  /* 0x0000005e636f7221 */ /* 0x000fe20000010000 */
[----:B------:R-:W-:Y:S02]  /*7750*/  IMAD.U32 R94, RZ, RZ, UR11 ;  /* 0x0000000bff5e7e24 */ /* 0x000fe4000f8e00ff */
[----:B------:R-:W2:Y:S01]  /*7760*/  MUFU.EX2 R149, R149 ;  /* 0x0000009500957308 */ /* 0x000ea20000000800 */
[----:B0-----:R-:W-:Y:S01]  /*7770*/  FADD.FTZ R7, R155, R6 ;  /* 0x000000069b077221 */ /* 0x001fe20000010000 */
[----:B------:R-:W-:-:S05]  /*7780*/  @!P6 VIADD R94, R94, 0x2a860 ;  /* 0x0002a8605e5ee836 */ /* 0x000fca0000000000 */
[----:B------:R-:W-:Y:S01]  /*7790*/  @!P6 PRMT R94, RZ, 0x654, R94 ;  /* 0x00000654ff5ee816 */ /* 0x000fe2000000005e */
[----:B------:R-:W0:Y:S01]  /*77a0*/  MUFU.EX2 R92, R92 ;  /* 0x0000005c005c7308 */ /* 0x000e220000000800 */
[C---:B-1----:R-:W-:Y:S01]  /*77b0*/  FADD.FTZ R6, R90.reuse, R7 ;  /* 0x000000075a067221 */ /* 0x042fe20000010000 */
[----:B------:R-:W-:Y:S01]  /*77c0*/  F2FP.BF16.F32.PACK_AB R155, R90, R155 ;  /* 0x0000009b5a9b723e */ /* 0x000fe200000010ff */
[----:B------:R1:W-:Y:S05]  /*77d0*/  @!P6 SYNCS.ARRIVE.TRANS64.RED.A1T0 RZ, [R94+URZ], RZ ;  /* 0x000000ff5effe9a7 */ /* 0x0003ea000810043f */
[----:B------:R3:W-:Y:S01]  /*77e0*/  MUFU.EX2 R145, R20 ;  /* 0x0000001400917308 */ /* 0x0007e20000000800 */
[----:B--2---:R-:W-:Y:S01]  /*77f0*/  FADD.FTZ R7, R149, R6 ;  /* 0x0000000695077221 */ /* 0x004fe20000010000 */
[----:B------:R-:W-:Y:S01]  /*7800*/  FFMA.FTZ R6, R150, R11, -R113 ;  /* 0x0000000b96067223 */ /* 0x000fe20000010871 */
[----:B------:R-:W-:-:S05]  /*7810*/  F2FP.BF16.F32.PACK_AB R150, R134, R97 ;  /* 0x000000618696723e */ /* 0x000fca00000010ff */
[----:B------:R-:W2:Y:S01]  /*7820*/  MUFU.EX2 R151, R151 ;  /* 0x0000009700977308 */ /* 0x000ea20000000800 */
[----:B---3--:R-:W-:Y:S01]  /*7830*/  FADD.FTZ R20, R184, R111 ;  /* 0x0000006fb8147221 */ /* 0x008fe20000010000 */
[----:B0-----:R-:W-:-:S03]  /*7840*/  F2FP.BF16.F32.PACK_AB R149, R92, R149 ;  /* 0x000000955c95723e */ /* 0x001fc600000010ff */
[----:B------:R-:W-:-:S03]  /*7850*/  FADD.FTZ R111, R97, R20 ;  /* 0x00000014616f7221 */ /* 0x000fc60000010000 */
[----:B------:R-:W0:Y:S01]  /*7860*/  MUFU.EX2 R98, R98 ;  /* 0x0000006200627308 */ /* 0x000e220000000800 */
[----:B------:R-:W-:-:S04]  /*7870*/  FADD.FTZ R20, R134, R111 ;  /* 0x0000006f86147221 */ /* 0x000fc80000010000 */
[----:B------:R-:W-:Y:S01]  /*7880*/  FADD.FTZ R111, R101, R20 ;  /* 0x00000014656f7221 */ /* 0x000fe20000010000 */
[----:B------:R-:W-:Y:S01]  /*7890*/  FADD.FTZ R20, R92, R7 ;  /* 0x000000075c147221 */ /* 0x000fe20000010000 */
[-C--:B------:R-:W-:Y:S01]  /*78a0*/  FFMA.FTZ R7, R152, R11.reuse, -R113 ;  /* 0x0000000b98077223 */ /* 0x080fe20000010871 */
[----:B------:R-:W3:Y:S01]  /*78b0*/  MUFU.EX2 R100, R100 ;  /* 0x0000006400647308 */ /* 0x000ee20000000800 */
[----:B-1----:R-:W-:Y:S01]  /*78c0*/  FADD.FTZ R94, R132, R111 ;  /* 0x0000006f845e7221 */ /* 0x002fe20000010000 */
[----:B--2---:R-:W-:Y:S01]  /*78d0*/  FADD.FTZ R111, R151, R20 ;  /* 0x00000014976f7221 */ /* 0x004fe20000010000 */
[----:B------:R-:W-:Y:S01]  /*78e0*/  FFMA.FTZ R113, R138, R11, -R113 ;  /* 0x0000000b8a717223 */ /* 0x000fe20000010871 */
[C---:B------:R-:W-:Y:S01]  /*78f0*/  F2FP.BF16.F32.PACK_AB R151, R8.reuse, R151 ;  /* 0x000000970897723e */ /* 0x040fe200000010ff */
[----:B------:R-:W-:Y:S01]  /*7900*/  FADD.FTZ R115, R103, R94 ;  /* 0x0000005e67737221 */ /* 0x000fe20000010000 */
[----:B------:R-:W-:Y:S01]  /*7910*/  FADD.FTZ R111, R8, R111 ;  /* 0x0000006f086f7221 */ /* 0x000fe20000010000 */
[----:B------:R-:W-:Y:S01]  /*7920*/  F2FP.BF16.F32.PACK_AB R152, R176, R93 ;  /* 0x0000005db098723e */ /* 0x000fe200000010ff */
[----:B------:R1:W2:Y:S01]  /*7930*/  MUFU.EX2 R147, R140 ;  /* 0x0000008c00937308 */ /* 0x0002a20000000800 */
[----:B------:R-:W-:Y:S01]  /*7940*/  FADD.FTZ R20, R118, R115 ;  /* 0x0000007376147221 */ /* 0x000fe20000010000 */
[----:B0-----:R-:W-:Y:S01]  /*7950*/  FADD.FTZ R111, R98, R111 ;  /* 0x0000006f626f7221 */ /* 0x001fe20000010000 */
[----:B------:R-:W-:-:S02]  /*7960*/  IMAD.MOV.U32 R8, RZ, RZ, R96 ;  /* 0x000000ffff087224 */ /* 0x000fc400078e0060 */
[----:B------:R-:W-:Y:S01]  /*7970*/  FADD.FTZ R115, R105, R20 ;  /* 0x0000001469737221 */ /* 0x000fe20000010000 */
[C---:B------:R-:W-:Y:S01]  /*7980*/  FADD.FTZ R111, R145.reuse, R111 ;  /* 0x0000006f916f7221 */ /* 0x040fe20000010000 */
[----:B------:R-:W-:Y:S01]  /*7990*/  F2FP.BF16.F32.PACK_AB R145, R145, R98 ;  /* 0x000000629191723e */ /* 0x000fe200000010ff */
[----:B------:R-:W0:Y:S01]  /*79a0*/  MUFU.EX2 R108, R142 ;  /* 0x0000008e006c7308 */ /* 0x000e220000000800 */
[----:B------:R-:W-:Y:S01]  /*79b0*/  FADD.FTZ R20, R114, R115 ;  /* 0x0000007372147221 */ /* 0x000fe20000010000 */
[----:B---3--:R-:W-:Y:S01]  /*79c0*/  FADD.FTZ R111, R100, R111 ;  /* 0x0000006f646f7221 */ /* 0x008fe20000010000 */
[----:B-1----:R-:W-:-:S05]  /*79d0*/  F2FP.BF16.F32.PACK_AB R140, R114, R105 ;  /* 0x00000069728c723e */ /* 0x002fca00000010ff */
[----:B------:R1:W3:Y:S01]  /*79e0*/  MUFU.EX2 R141, R144 ;  /* 0x00000090008d7308 */ /* 0x0002e20000000800 */
[C---:B--2---:R-:W-:Y:S01]  /*79f0*/  FADD.FTZ R111, R147.reuse, R111 ;  /* 0x0000006f936f7221 */ /* 0x044fe20000010000 */
[----:B------:R-:W-:-:S06]  /*7a00*/  F2FP.BF16.F32.PACK_AB R147, R147, R100 ;  /* 0x000000649393723e */ /* 0x000fcc00000010ff */
[----:B------:R-:W2:Y:S01]  /*7a10*/  MUFU.EX2 R107, R107 ;  /* 0x0000006b006b7308 */ /* 0x000ea20000000800 */
[----:B0-----:R-:W-:Y:S01]  /*7a20*/  FADD.FTZ R111, R108, R111 ;  /* 0x0000006f6c6f7221 */ /* 0x001fe20000010000 */
[----:B-1----:R-:W-:-:S06]  /*7a30*/  F2FP.BF16.F32.PACK_AB R144, R132, R101 ;  /* 0x000000658490723e */ /* 0x002fcc00000010ff */
[----:B------:R0:W1:Y:S01]  /*7a40*/  MUFU.EX2 R112, R146 ;  /* 0x0000009200707308 */ /* 0x0000620000000800 */
[C---:B---3--:R-:W-:Y:S01]  /*7a50*/  FADD.FTZ R111, R141.reuse, R111 ;  /* 0x0000006f8d6f7221 */ /* 0x048fe20000010000 */
[----:B------:R-:W-:-:S06]  /*7a60*/  F2FP.BF16.F32.PACK_AB R141, R141, R108 ;  /* 0x0000006c8d8d723e */ /* 0x000fcc00000010ff */
[----:B------:R-:W3:Y:S01]  /*7a70*/  MUFU.EX2 R110, R110 ;  /* 0x0000006e006e7308 */ /* 0x000ee20000000800 */
[----:B--2---:R-:W-:Y:S01]  /*7a80*/  FADD.FTZ R89, R107, R20 ;  /* 0x000000146b597221 */ /* 0x004fe20000010000 */
[----:B0-----:R-:W-:-:S06]  /*7a90*/  F2FP.BF16.F32.PACK_AB R146, R118, R103 ;  /* 0x000000677692723e */ /* 0x001fcc00000010ff */
[----:B------:R0:W2:Y:S01]  /*7aa0*/  MUFU.EX2 R143, R148 ;  /* 0x00000094008f7308 */ /* 0x0000a20000000800 */
[----:B-1----:R-:W-:-:S07]  /*7ab0*/  FADD.FTZ R111, R112, R111 ;  /* 0x0000006f706f7221 */ /* 0x002fce0000010000 */
[----:B------:R-:W1:Y:S01]  /*7ac0*/  MUFU.EX2 R136, R136 ;  /* 0x0000008800887308 */ /* 0x000e620000000800 */
[----:B---3--:R-:W-:Y:S01]  /*7ad0*/  FADD.FTZ R89, R110, R89 ;  /* 0x000000596e597221 */ /* 0x008fe20000010000 */
[----:B0-----:R-:W-:Y:S02]  /*7ae0*/  F2FP.BF16.F32.PACK_AB R148, R184, R99 ;  /* 0x00000063b894723e */ /* 0x001fe400000010ff */
[----:B------:R-:W-:-:S04]  /*7af0*/  F2FP.BF16.F32.PACK_AB R142, R110, R107 ;  /* 0x0000006b6e8e723e */ /* 0x000fc800000010ff */
[----:B------:R-:W0:Y:S01]  /*7b00*/  MUFU.EX2 R94, R6 ;  /* 0x00000006005e7308 */ /* 0x000e220000000800 */
[C---:B--2---:R-:W-:Y:S01]  /*7b10*/  FADD.FTZ R111, R143.reuse, R111 ;  /* 0x0000006f8f6f7221 */ /* 0x044fe20000010000 */
[----:B------:R-:W-:-:S06]  /*7b20*/  F2FP.BF16.F32.PACK_AB R143, R143, R112 ;  /* 0x000000708f8f723e */ /* 0x000fcc00000010ff */
[----:B------:R-:W2:Y:S01]  /*7b30*/  MUFU.EX2 R109, R109 ;  /* 0x0000006d006d7308 */ /* 0x000ea20000000800 */
[----:B-1----:R-:W-:-:S07]  /*7b40*/  FADD.FTZ R20, R136, R89 ;  /* 0x0000005988147221 */ /* 0x002fce0000010000 */
[----:B------:R-:W1:Y:S01]  /*7b50*/  MUFU.EX2 R137, R7 ;  /* 0x0000000700897308 */ /* 0x000e620000000800 */
[----:B0-----:R-:W-:-:S07]  /*7b60*/  FADD.FTZ R111, R94, R111 ;  /* 0x0000006f5e6f7221 */ /* 0x001fce0000010000 */
[----:B------:R-:W0:Y:S01]  /*7b70*/  MUFU.EX2 R104, R104 ;  /* 0x0000006800687308 */ /* 0x000e220000000800 */
[C---:B--2---:R-:W-:Y:S01]  /*7b80*/  FADD.FTZ R89, R109.reuse, R20 ;  /* 0x000000146d597221 */ /* 0x044fe20000010000 */
[----:B------:R-:W-:-:S06]  /*7b90*/  F2FP.BF16.F32.PACK_AB R136, R109, R136 ;  /* 0x000000886d88723e */ /* 0x000fcc00000010ff */
[----:B------:R-:W2:Y:S01]  /*7ba0*/  MUFU.EX2 R102, R102 ;  /* 0x0000006600667308 */ /* 0x000ea20000000800 */
[C---:B-1----:R-:W-:Y:S01]  /*7bb0*/  FADD.FTZ R111, R137.reuse, R111 ;  /* 0x0000006f896f7221 */ /* 0x042fe20000010000 */
[----:B------:R-:W-:-:S06]  /*7bc0*/  F2FP.BF16.F32.PACK_AB R137, R137, R94 ;  /* 0x0000005e8989723e */ /* 0x000fcc00000010ff */
[----:B------:R-:W1:Y:S01]  /*7bd0*/  MUFU.EX2 R9, R9 ;  /* 0x0000000900097308 */ /* 0x000e620000000800 */
[----:B0-----:R-:W-:-:S07]  /*7be0*/  FADD.FTZ R6, R104, R89 ;  /* 0x0000005968067221 */ /* 0x001fce0000010000 */
[----:B------:R-:W0:Y:S01]  /*7bf0*/  MUFU.EX2 R113, R113 ;  /* 0x0000007100717308 */ /* 0x000e220000000800 */
[----:B--2---:R-:W-:Y:S01]  /*7c00*/  FADD.FTZ R111, R102, R111 ;  /* 0x0000006f666f7221 */ /* 0x004fe20000010000 */
[C---:B-1----:R-:W-:Y:S01]  /*7c10*/  FADD.FTZ R7, R9.reuse, R6 ;  /* 0x0000000609077221 */ /* 0x042fe20000010000 */
[----:B------:R-:W-:Y:S01]  /*7c20*/  F2FP.BF16.F32.PACK_AB R138, R9, R104 ;  /* 0x00000068098a723e */ /* 0x000fe200000010ff */
[----:B------:R-:W-:Y:S02]  /*7c30*/  IMAD.MOV.U32 R9, RZ, RZ, R160 ;  /* 0x000000ffff097224 */ /* 0x000fe400078e00a0 */
[C---:B0-----:R-:W-:Y:S01]  /*7c40*/  FADD.FTZ R6, R113.reuse, R111 ;  /* 0x0000006f71067221 */ /* 0x041fe20000010000 */
[----:B------:R-:W-:Y:S01]  /*7c50*/  F2FP.BF16.F32.PACK_AB R139, R113, R102 ;  /* 0x00000066718b723e */ /* 0x000fe200000010ff */
[----:B------:R-:W-:Y:S06]  /*7c60*/  @P1 BRA `(.L_x_1097) ;  /* 0xffffffcc004c1947 */ /* 0x000fec000383ffff */
[----:B------:R-:W-:Y:S01]  /*7c70*/  IMAD.MOV.U32 R8, RZ, RZ, R96 ;  /* 0x000000ffff087224 */ /* 0x000fe200078e0060 */
[----:B------:R-:W-:Y:S01]  /*7c80*/  UMOV UR37, UR5 ;  /* 0x0000000500257c82 */ /* 0x000fe20008000000 */
[----:B------:R-:W-:Y:S01]  /*7c90*/  IMAD.MOV.U32 R9, RZ, RZ, R160 ;  /* 0x000000ffff097224 */ /* 0x000fe200078e00a0 */
[----:B------:R-:W-:-:S06]  /*7ca0*/  UMOV UR36, UR38 ;  /* 0x0000002600247c82 */ /* 0x000fcc0008000000 */
.L_x_1080:
[----:B------:R-:W0:Y:S01]  /*7cb0*/  LDC R12, c[0x0][0x9e4] ;  /* 0x00027900ff0c7b82 */ /* 0x000e220000000800 */
[----:B------:R-:W-:Y:S01]  /*7cc0*/  IADD3 R14, R16, 0x80, -R17 ;  /* 0x00000080100e7810 */ /* 0x000fe20007ffe811 */
[----:B------:R-:W-:-:S04]  /*7cd0*/  ULDC UR4, c[0x0][0x9dc] ;  /* 0x0002770000047ab9 */ /* 0x000fc80000000800 */
[----:B------:R-:W-:-:S04]  /*7ce0*/  IMAD R14, R161, 0x80, R14 ;  /* 0x00000080a10e7824 */ /* 0x000fc800078e020e */
[----:B------:R-:W-:Y:S01]  /*7cf0*/  VIADD R13, R14, -UR4 ;  /* 0x800000040e0d7c36 */ /* 0x000fe20008000000 */
[----:B0-----:R-:W-:-:S13]  /*7d00*/  ISETP.GE.AND P1, PT, R12, 0x1, PT ;  /* 0x000000010c00780c */ /* 0x001fda0003f26270 */
[----:B------:R-:W-:Y:S05]  /*7d10*/  @!P1 BRA `(.L_x_1098) ;  /* 0x00000000003c9947 */ /* 0x000fea0003800000 */
        /* <DEDUP_REMOVED lines=9> */
.L_x_1099:
[----:B------:R-:W-:-:S13]  /*7db0*/  ISETP.NE.AND P1, PT, R12, 0x1, PT ;  /* 0x000000010c00780c */ /* 0x000fda0003f25270 */
[----:B------:R-:W0:Y:S02]  /*7dc0*/  @P1 LDC.64 R20, c[0x0][0x9e8] ;  /* 0x00027a00ff141b82 */ /* 0x000e240000000a00 */
[----:B0-----:R-:W-:-:S05]  /*7dd0*/  @P1 IMAD.HI.U32 R20, R14, R20, RZ ;  /* 0x000000140e141227 */ /* 0x001fca00078e00ff */
[----:B------:R-:W-:-:S07]  /*7de0*/  @P1 SHF.R.U32.HI R14, RZ, R21, R20 ;  /* 0x00000015ff0e1219 */ /* 0x000fce0000011614 */
.L_x_1100:
[----:B------:R-:W-:-:S05]  /*7df0*/  IMAD R14, R14, R12, RZ ;  /* 0x0000000c0e0e7224 */ /* 0x000fca00078e02ff */
[----:B------:R-:W-:-:S07]  /*7e00*/  VIMNMX R13, R13, R14, !PT ;  /* 0x0000000e0d0d7248 */ /* 0x000fce0007fe0100 */
.L_x_1098:
        /* <DEDUP_REMOVED lines=12> */
.L_x_1110:
[----:B------:R-:W-:-:S04]  /*7ed0*/  UIADD3 UR6, UR4, 0x1, URZ ;  /* 0x0000000104067890 */ /* 0x000fc8000fffe03f */
[----:B------:R-:W-:-:S04]  /*7ee0*/  UISETP.NE.AND UP0, UPT, UR6, 0x2, UPT ;  /* 0x000000020600788c */ /* 0x000fc8000bf05270 */
[----:B------:R-:W-:Y:S02]  /*7ef0*/  USEL UR36, URZ, 0x1, UP0 ;  /* 0x000000013f247887 */ /* 0x000fe40008000000 */
[----:B------:R-:W-:Y:S02]  /*7f00*/  USEL UR37, UR6, URZ, UP0 ;  /* 0x0000003f06257287 */ /* 0x000fe40008000000 */
[----:B------:R-:W-:Y:S01]  /*7f10*/  ULOP3.LUT UR36, UR38, UR36, URZ, 0x3c, !UPT ;  /* 0x0000002426247292 */ /* 0x000fe2000f8e3c3f */
[----:B------:R-:W-:Y:S11]  /*7f20*/  @!P0 BRA `(.L_x_1102) ;  /* 0x0000000000048947 */ /* 0x000ff60003800000 */
[----:B------:R-:W-:Y:S01]  /*7f30*/  BPT.TRAP 0x1 ;  /* 0x000000040000795c */ /* 0x000fe20000300000 */
.L_x_1102:
[----:B------:R-:W-:Y:S01]  /*7f40*/  ULEA UR6, UR37, UR39, 0x3 ;  /* 0x0000002725067291 */ /* 0x000fe2000f8e183f */
[----:B------:R-:W-:-:S05]  /*7f50*/  IMAD.U32 R8, RZ, RZ, UR36 ;  /* 0x00000024ff087e24 */ /* 0x000fca000f8e00ff */
[----:B------:R-:W-:-:S04]  /*7f60*/  SHF.L.U32 R8, R8, 0x1f, RZ ;  /* 0x0000001f08087819 */ /* 0x000fc800000006ff */
[----:B------:R0:W1:Y:S01]  /*7f70*/  SYNCS.PHASECHK.TRANS64.TRYWAIT P1, [UR6+0x2a830], R8 ;  /* 0x02a83008ff0075a7 */ /* 0x0000620008020146 */
[----:B------:R-:W-:Y:S05]  /*7f80*/  @!P0 BRA `(.L_x_1103) ;  /* 0x0000000000048947 */ /* 0x000fea0003800000 */
[----:B------:R-:W-:Y:S01]  /*7f90*/  BPT.TRAP 0x1 ;  /* 0x000000040000795c */ /* 0x000fe20000300000 */
.L_x_1103:
[----:B-1----:R-:W-:Y:S05]  /*7fa0*/  @P1 BRA `(.L_x_1104) ;  /* 0x0000000000081947 */ /* 0x002fea0003800000 */
[----:B------:R-:W1:Y:S02]  /*7fb0*/  SYNCS.PHASECHK.TRANS64.TRYWAIT P1, [UR6+0x2a830], R8 ;  /* 0x02a83008ff0075a7 */ /* 0x000e640008020146 */
[----:B-1----:R-:W-:Y:S05]  /*7fc0*/  @!P1 BRA `(.L_x_1105) ;  /* 0x000000d400ec9947 */ /* 0x002fea0003800000 */
.L_x_1104:
        /* <DEDUP_REMOVED lines=135> */
.L_x_1106:
[----:B------:R-:W-:Y:S01]  /*8840*/  ULEA UR11, UR4, UR39, 0x3 ;  /* 0x00000027040b7291 */ /* 0x000fe2000f8e183f */
[----:B------:R-:W-:-:S05]  /*8850*/  IMAD.U32 R0, RZ, RZ, UR38 ;  /* 0x00000026ff007e24 */ /* 0x000fca000f8e00ff */
[----:B------:R-:W-:-:S04]  /*8860*/  SHF.L.U32 R0, R0, 0x1f, RZ ;  /* 0x0000001f00007819 */ /* 0x000fc800000006ff */
[----:B------:R2:W3:Y:S01]  /*8870*/  SYNCS.PHASECHK.TRANS64.TRYWAIT P1, [UR11+0x2a850], R0 ;  /* 0x02a85000ff0075a7 */ /* 0x0004e2000802014b */
[----:B------:R-:W-:Y:S05]  /*8880*/  @!P0 BRA `(.L_x_1107) ;  /* 0x0000000000048947 */ /* 0x000fea0003800000 */
[----:B------:R-:W-:Y:S01]  /*8890*/  BPT.TRAP 0x1 ;  /* 0x000000040000795c */ /* 0x000fe20000300000 */
.L_x_1107:
[----:B---3--:R-:W-:Y:S05]  /*88a0*/  @P1 BRA `(.L_x_1108) ;  /* 0x0000000000081947 */ /* 0x008fea0003800000 */
[----:B------:R-:W3:Y:S02]  /*88b0*/  SYNCS.PHASECHK.TRANS64.TRYWAIT P1, [UR11+0x2a850], R0 ;  /* 0x02a85000ff0075a7 */ /* 0x000ee4000802014b */
[----:B---3--:R-:W-:Y:S05]  /*88c0*/  @!P1 BRA `(.L_x_1109) ;  /* 0x000000cc00c49947 */ /* 0x008fea0003800000 */
.L_x_1108:
[----:B------:R-:W-:Y:S01]  /*88d0*/  UIADD3 UR7, UR39, 0x400, URZ ;  /* 0x0000040027077890 */ /* 0x000fe2000fffe03f */
[----:B------:R-:W-:Y:S01]  /*88e0*/  WARPGROUP.ARRIVE ;  /* 0x00000000000079c5 */ /* 0x000fe20000000000 */
[----:B------:R-:W-:Y:S01]  /*88f0*/  UMOV UR15, 0x40000040 ;  /* 0x40000040000f7882 */ /* 0x000fe20000000000 */
[----:B------:R-:W-:Y:S01]  /*8900*/  FMUL.FTZ R2, R88, UR5 ;  /* 0x0000000558027c20 */ /* 0x000fe20008410000 */
[----:B------:R-:W-:Y:S01]  /*8910*/  USHF.R.U32.HI UR7, URZ, 0x4, UR7 ;  /* 0x000000043f077899 */ /* 0x000fe20008011607 */
[----:B01----:R-:W-:Y:S01]  /*8920*/  FMUL.FTZ R8, R89, UR5 ;  /* 0x0000000559087c20 */ /* 0x003fe20008410000 */
[----:B------:R-:W-:Y:S01]  /*8930*/  FMUL.FTZ R162, R92, UR5 ;  /* 0x000000055ca27c20 */ /* 0x000fe20008410000 */
[----:B------:R-:W-:Y:S01]  /*8940*/  FMUL.FTZ R176, R93, UR5 ;  /* 0x000000055db07c20 */ /* 0x000fe20008410000 */
[----:B------:R-:W-:Y:S01]  /*8950*/  ULOP3.LUT UR7, UR7, 0x3fff, URZ, 0xc0, !UPT ;  /* 0x00003fff07077892 */ /* 0x000fe2000f8ec03f */
[----:B------:R-:W0:Y:S01]  /*8960*/  MUFU.TANH R2, R2 ;  /* 0x0000000200027308 */ /* 0x000e220000002400 */
[----:B------:R-:W-:Y:S01]  /*8970*/  FMUL.FTZ R178, R100, UR5 ;  /* 0x0000000564b27c20 */ /* 0x000fe20008410000 */
[----:B------:R-:W-:Y:S01]  /*8980*/  FMUL.FTZ R180, R101, UR5 ;  /* 0x0000000565b47c20 */ /* 0x000fe20008410000 */
[----:B------:R-:W-:Y:S01]  /*8990*/  ULOP3.LUT UR7, UR7, 0x3000000, URZ, 0xfc, !UPT ;  /* 0x0300000007077892 */ /* 0x000fe2000f8efc3f */
[----:B------:R-:W-:Y:S01]  /*89a0*/  FMUL.FTZ R182, R104, UR5 ;  /* 0x0000000568b67c20 */ /* 0x000fe20008410000 */
[----:B------:R-:W-:Y:S01]  /*89b0*/  FMUL.FTZ R184, R105, UR5 ;  /* 0x0000000569b87c20 */ /* 0x000fe20008410000 */
[----:B------:R-:W-:Y:S01]  /*89c0*/  FMUL.FTZ R100, R106, UR5 ;  /* 0x000000056a647c20 */ /* 0x000fe20008410000 */
[----:B------:R-:W-:Y:S01]  /*89d0*/  UIMAD UR4, UR4, 0x600, UR7 ;  /* 0x00000600040478a4 */ /* 0x000fe2000f8e0207 */
        /* <DEDUP_REMOVED lines=13> */
[----:B0-----:R-:W-:Y:S01]  /*8ab0*/  FMNMX.FTZ R9, R2, R160, !PT ;  /* 0x000000a002097209 */ /* 0x001fe20007810000 */
[----:B------:R-:W-:Y:S01]  /*8ac0*/  FMUL.FTZ R116, R116, UR5 ;  /* 0x0000000574747c20 */ /* 0x000fe20008410000 */
[----:B------:R-:W-:Y:S01]  /*8ad0*/  FMUL.FTZ R117, R117, UR5 ;  /* 0x0000000575757c20 */ /* 0x000fe20008410000 */
[----:B------:R-:W-:Y:S01]  /*8ae0*/  FMUL.FTZ R120, R120, UR5 ;  /* 0x0000000578787c20 */ /* 0x000fe20008410000 */
[----:B-1----:R-:W-:Y:S01]  /*8af0*/  FMNMX.FTZ R9, R8, R9, !PT ;  /* 0x0000000908097209 */ /* 0x002fe20007810000 */
        /* <DEDUP_REMOVED lines=27> */
[----:B------:R-:W0:Y:S01]  /*8cb0*/  LDC R11, c[0x0][0x988] ;  /* 0x00026200ff0b7b82 */ /* 0x000e220000000800 */
[----:B------:R-:W-:Y:S01]  /*8cc0*/  FMUL.FTZ R198, R131, UR5 ;  /* 0x0000000583c67c20 */ /* 0x000fe20008410000 */
[----:B------:R-:W-:Y:S01]  /*8cd0*/  FMUL.FTZ R134, R134, UR5 ;  /* 0x0000000586867c20 */ /* 0x000fe20008410000 */
[----:B------:R-:W-:Y:S01]  /*8ce0*/  FMUL.FTZ R200, R135, UR5 ;  /* 0x0000000587c87c20 */ /* 0x000fe20008410000 */
[----:B------:R-:W-:Y:S01]  /*8cf0*/  UMOV UR7, 0x40000040 ;  /* 0x4000004000077882 */ /* 0x000fe20000000000 */
[----:B------:R-:W1:Y:S01]  /*8d00*/  S2R R161, SR_TID.X ;  /* 0x0000000000a17919 */ /* 0x000e620000002100 */
[----:B------:R-:W-:Y:S01]  /*8d10*/  UMOV UR38, UR36 ;  /* 0x0000002400267c82 */ /* 0x000fe20008000000 */
[----:B------:R-:W-:Y:S08]  /*8d20*/  MUFU.TANH R184, R184 ;  /* 0x000000b800b87308 */ /* 0x000ff00000002400 */
[----:B------:R-:W-:Y:S08]  /*8d30*/  MUFU.TANH R106, R106 ;  /* 0x0000006a006a7308 */ /* 0x000ff00000002400 */
[----:B------:R-:W-:Y:S08]  /*8d40*/  MUFU.TANH R108, R108 ;  /* 0x0000006c006c7308 */ /* 0x000ff00000002400 */
[----:B------:R-:W-:Y:S01]  /*8d50*/  MUFU.TANH R110, R110 ;  /* 0x0000006e006e7308 */ /* 0x000fe20000002400 */
[----:B-1----:R-:W-:-:S07]  /*8d60*/  LOP3.LUT P1, RZ, R161, 0x7f, RZ, 0xc0, !PT ;  /* 0x0000007fa1ff7812 */ /* 0x002fce000782c0ff */
[----:B------:R-:W-:Y:S08]  /*8d70*/  MUFU.TANH R112, R112 ;  /* 0x0000007000707308 */ /* 0x000ff00000002400 */
[----:B------:R-:W-:Y:S08]  /*8d80*/  MUFU.TANH R116, R116 ;  /* 0x0000007400747308 */ /* 0x000ff00000002400 */
[----:B------:R-:W-:Y:S08]  /*8d90*/  MUFU.TANH R120, R120 ;  /* 0x0000007800787308 */ /* 0x000ff00000002400 */
[----:B------:R-:W-:Y:S08]  /*8da0*/  MUFU.TANH R124, R124 ;  /* 0x0000007c007c7308 */ /* 0x000ff00000002400 */
[----:B------:R-:W1:Y:S08]  /*8db0*/  MUFU.TANH R14, R14 ;  /* 0x0000000e000e7308 */ /* 0x000e700000002400 */
[----:B------:R-:W-:Y:S08]  /*8dc0*/  MUFU.TANH R186, R186 ;  /* 0x000000ba00ba7308 */ /* 0x000ff00000002400 */
[----:B------:R-:W3:Y:S01]  /*8dd0*/  MUFU.TANH R20, R20 ;  /* 0x0000001400147308 */ /* 0x000ee20000002400 */
[----:B-1----:R-:W-:-:S07]  /*8de0*/  FMNMX.FTZ R89, R14, R13, !PT ;  /* 0x0000000d0e597209 */ /* 0x002fce0007810000 */
[----:B------:R-:W-:Y:S08]  /*8df0*/  MUFU.TANH R128, R128 ;  /* 0x0000008000807308 */ /* 0x000ff00000002400 */
[----:B------:R-:W1:Y:S01]  /*8e00*/  MUFU.TANH R88, R88 ;  /* 0x0000005800587308 */ /* 0x000e620000002400 */
[----:B---3--:R-:W-:Y:S01]  /*8e10*/  FMNMX.FTZ R89, R20, R89, !PT ;  /* 0x0000005914597209 */ /* 0x008fe20007810000 */
[----:B------:R-:W-:-:S02]  /*8e20*/  WARPGROUP.DEPBAR.LE gsb0, 0x0 ;  /* 0x00008000000079c5 */ /* 0x000fc40000010000 */
[----:B------:R-:W-:Y:S01]  /*8e30*/  WARPGROUP.ARRIVE ;  /* 0x00000000000079c5 */ /* 0x000fe20000000000 */
[----:B------:R-:W-:Y:S01]  /*8e40*/  FMUL.FTZ R156, R96, UR5 ;  /* 0x00000005609c7c20 */ /* 0x000fe20008410000 */
[----:B------:R-:W-:Y:S01]  /*8e50*/  FMUL.FTZ R158, R97, UR5 ;  /* 0x00000005619e7c20 */ /* 0x000fe20008410000 */
[----:B------:R-:W-:Y:S01]  /*8e60*/  FMUL.FTZ R96, R102, UR5 ;  /* 0x0000000566607c20 */ /* 0x000fe20008410000 */
[----:B------:R-:W-:Y:S01]  /*8e70*/  MUFU.TANH R188, R188 ;  /* 0x000000bc00bc7308 */ /* 0x000fe20000002400 */
[----:B------:R-:W-:Y:S01]  /*8e80*/  FMUL.FTZ R102, R107, UR5 ;  /* 0x000000056b667c20 */ /* 0x000fe20008410000 */
[----:B------:R-:W-:Y:S01]  /*8e90*/  HGMMA.64x128x16.F32.BF16 R24, R152, gdesc[UR12].tnspB, R24, gsb0 ;  /* 0x41e0000c98187df0 */ /* 0x000fe20008001818 */
[----:B------:R-:W-:Y:S01]  /*8ea0*/  UMOV UR14, UR10 ;  /* 0x0000000a000e7c82 */ /* 0x000fe20008000000 */
[----:B------:R-:W-:Y:S01]  /*8eb0*/  UMOV UR15, 0x40000040 ;  /* 0x40000040000f7882 */ /* 0x000fe20000000000 */
[----:B------:R-:W-:-:S03]  /*8ec0*/  UIADD3 UR10, UR4, 0x180, URZ ;  /* 0x00000180040a7890 */ /* 0x000fc6000fffe03f */
[----:B------:R-:W3:Y:S01]  /*8ed0*/  MUFU.TANH R156, R156 ;  /* 0x0000009c009c7308 */ /* 0x000ee20000002400 */
[----:B-1----:R-:W-:-:S07]  /*8ee0*/  FMNMX.FTZ R89, R88, R89, !PT ;  /* 0x0000005958597209 */ /* 0x002fce0007810000 */
[----:B------:R-:W1:Y:S08]  /*8ef0*/  MUFU.TANH R158, R158 ;  /* 0x0000009e009e7308 */ /* 0x000e700000002400 */
[----:B------:R-:W4:Y:S01]  /*8f00*/  MUFU.TANH R90, R90 ;  /* 0x0000005a005a7308 */ /* 0x000f220000002400 */
[----:B---3--:R-:W-:-:S07]  /*8f10*/  FMNMX.FTZ R9, R156, R9, !PT ;  /* 0x000000099c097209 */ /* 0x008fce0007810000 */
[----:B------:R-:W-:Y:S01]  /*8f20*/  MUFU.TANH R132, R132 ;  /* 0x0000008400847308 */ /* 0x000fe20000002400 */
[----:B-1----:R-:W-:-:S04]  /*8f30*/  FMNMX.FTZ R9, R158, R9, !PT ;  /* 0x000000099e097209 */ /* 0x002fc80007810000 */
[----:B------:R-:W-:-:S03]  /*8f40*/  FMNMX.FTZ R9, R178, R9, !PT ;  /* 0x00000009b2097209 */ /* 0x000fc60007810000 */
[----:B------:R-:W1:Y:S01]  /*8f50*/  MUFU.TANH R92, R92 ;  /* 0x0000005c005c7308 */ /* 0x000e620000002400 */
[----:B------:R-:W-:Y:S02]  /*8f60*/  FMNMX.FTZ R9, R180, R9, !PT ;  /* 0x00000009b4097209 */ /* 0x000fe40007810000 */
[----:B----4-:R-:W-:Y:S02]  /*8f70*/  FMNMX.FTZ R89, R90, R89, !PT ;  /* 0x000000595a597209 */ /* 0x010fe40007810000 */
[----:B------:R-:W-:-:S03]  /*8f80*/  FMNMX.FTZ R9, R182, R9, !PT ;  /* 0x00000009b6097209 */ /* 0x000fc60007810000 */
[----:B------:R-:W-:Y:S01]  /*8f90*/  MUFU.TANH R190, R190 ;  /* 0x000000be00be7308 */ /* 0x000fe20000002400 */
[----:B------:R-:W-:-:S04]  /*8fa0*/  FMNMX.FTZ R9, R184, R9, !PT ;  /* 0x00000009b8097209 */ /* 0x000fc80007810000 */
[----:B------:R-:W-:-:S03]  /*8fb0*/  FMNMX.FTZ R9, R106, R9, !PT ;  /* 0x000000096a097209 */ /* 0x000fc60007810000 */
[----:B------:R-:W3:Y:S01]  /*8fc0*/  MUFU.TANH R94, R94 ;  /* 0x0000005e005e7308 */ /* 0x000ee20000002400 */
[----:B------:R-:W-:Y:S02]  /*8fd0*/  FMNMX.FTZ R9, R108, R9, !PT ;  /* 0x000000096c097209 */ /* 0x000fe40007810000 */
[----:B-1----:R-:W-:Y:S02]  /*8fe0*/  FMNMX.FTZ R91, R92, R89, !PT ;  /* 0x000000595c5b7209 */ /* 0x002fe40007810000 */
[----:B------:R-:W-:-:S03]  /*8ff0*/  FMNMX.FTZ R9, R110, R9, !PT ;  /* 0x000000096e097209 */ /* 0x000fc60007810000 */
[----:B------:R-:W1:Y:S01]  /*9000*/  MUFU.TANH R96, R96 ;  /* 0x0000006000607308 */ /* 0x000e620000002400 */
[----:B------:R-:W-:-:S04]  /*9010*/  FMNMX.FTZ R9, R112, R9, !PT ;  /* 0x0000000970097209 */ /* 0x000fc80007810000 */
[----:B------:R-:W-:-:S03]  /*9020*/  FMNMX.FTZ R9, R116, R9, !PT ;  /* 0x0000000974097209 */ /* 0x000fc60007810000 */
[----:B------:R-:W4:Y:S01]  /*9030*/  MUFU.TANH R98, R98 ;  /* 0x0000006200627308 */ /* 0x000f220000002400 */
[----:B---3--:R-:W-:-:S07]  /*9040*/  FMNMX.FTZ R91, R94, R91, !PT ;  /* 0x0000005b5e5b7209 */ /* 0x008fce0007810000 */
[----:B------:R-:W3:Y:S01]  /*9050*/  MUFU.TANH R100, R100 ;  /* 0x0000006400647308 */ /* 0x000ee20000002400 */
[----:B-1----:R-:W-:-:S07]  /*9060*/  FMNMX.FTZ R91, R96, R91, !PT ;  /* 0x0000005b605b7209 */ /* 0x002fce0007810000 */
[----:B------:R-:W1:Y:S01]  /*9070*/  MUFU.TANH R102, R102 ;  /* 0x0000006600667308 */ /* 0x000e620000002400 */
[----:B----4-:R-:W-:-:S07]  /*9080*/  FMNMX.FTZ R91, R98, R91, !PT ;  /* 0x0000005b625b7209 */ /* 0x010fce0007810000 */
        /* <DEDUP_REMOVED lines=10> */
[----:B------:R-:W-:Y:S01]  /*9130*/  MUFU.TANH R122, R122 ;  /* 0x0000007a007a7308 */ /* 0x000fe20000002400 */
[----:B----4-:R-:W-:Y:S01]  /*9140*/  FMNMX.FTZ R95, R194, R95, !PT ;  /* 0x0000005fc25f7209 */ /* 0x010fe20007810000 */
[----:B------:R-:W-:Y:S02]  /*9150*/  WARPGROUP.DEPBAR.LE gsb0, 0x0 ;  /* 0x00008000000079c5 */ /* 0x000fe40000010000 */
[----:B------:R-:W-:-:S04]  /*9160*/  WARPGROUP.ARRIVE ;  /* 0x00000000000079c5 */ /* 0x000fc80000000000 */
[----:B------:R-:W1:Y:S01]  /*9170*/  MUFU.TANH R152, R117 ;  /* 0x0000007500987308 */ /* 0x000e620000002400 */
[----:B------:R-:W-:Y:S01]  /*9180*/  FMUL.FTZ R154, R121, UR5 ;  /* 0x00000005799a7c20 */ /* 0x000fe20008410000 */
[----:B---3--:R-:W-:Y:S01]  /*9190*/  FMNMX.FTZ R95, R118, R95, !PT ;  /* 0x0000005f765f7209 */ /* 0x008fe20007810000 */
[----:B------:R-:W-:Y:S01]  /*91a0*/  HGMMA.64x128x16.F32.BF16 R24, R148, gdesc[UR12].tnspB, R24, gsb0 ;  /* 0x41e0000c94187df0 */ /* 0x000fe20008001818 */
[----:B------:R-:W-:Y:S01]  /*91b0*/  UMOV UR14, UR10 ;  /* 0x0000000a000e7c82 */ /* 0x000fe20008000000 */
[----:B------:R-:W-:-:S03]  /*91c0*/  UMOV UR15, 0x40000040 ;  /* 0x40000040000f7882 */ /* 0x000fc60000000000 */
[----:B------:R-:W3:Y:S01]  /*91d0*/  MUFU.TANH R154, R154 ;  /* 0x0000009a009a7308 */ /* 0x000ee20000002400 */
[----:B------:R-:W-:Y:S02]  /*91e0*/  UIADD3 UR10, UR4, 0x200, URZ ;  /* 0x00000200040a7890 */ /* 0x000fe4000fffe03f */
[----:B------:R-:W-:-:S05]  /*91f0*/  UIADD3 UR4, UR4, 0x280, URZ ;  /* 0x0000028004047890 */ /* 0x000fca000fffe03f */
[----:B------:R-:W-:Y:S01]  /*9200*/  MUFU.TANH R126, R126 ;  /* 0x0000007e007e7308 */ /* 0x000fe20000002400 */
[----:B-1----:R-:W-:-:S04]  /*9210*/  FMNMX.FTZ R9, R152, R9, !PT ;  /* 0x0000000998097209 */ /* 0x002fc80007810000 */
[----:B------:R-:W-:-:S03]  /*9220*/  FMNMX.FTZ R9, R120, R9, !PT ;  /* 0x0000000978097209 */ /* 0x000fc60007810000 */
[----:B------:R-:W-:Y:S01]  /*9230*/  MUFU.TANH R196, R196 ;  /* 0x000000c400c47308 */ /* 0x000fe20000002400 */
[----:B---3--:R-:W-:-:S04]  /*9240*/  FMNMX.FTZ R9, R154, R9, !PT ;  /* 0x000000099a097209 */ /* 0x008fc80007810000 */
        /* <DEDUP_REMOVED lines=8> */
[----:B------:R-:W-:-:S05]  /*92d0*/  FMNMX.FTZ R9, R190, R9, !PT ;  /* 0x00000009be097209 */ /* 0x000fca0007810000 */
[----:B--2---:R-:W1:Y:S02]  /*92e0*/  SHFL.BFLY PT, R0, R9, 0x2, 0x1f ;  /* 0x0c401f0009007f89 */ /* 0x004e6400000e0000 */
[----:B------:R-:W-:Y:S01]  /*92f0*/  MUFU.TANH R200, R200 ;  /* 0x000000c800c87308 */ /* 0x000fe20000002400 */
[----:B-1----:R-:W-:-:S05]  /*9300*/  FMNMX.FTZ R0, R9, R0, !PT ;  /* 0x0000000009007209 */ /* 0x002fca0007810000 */
[----:B------:R-:W1:Y:S02]  /*9310*/  SHFL.BFLY PT, R9, R0, 0x1, 0x1f ;  /* 0x0c201f0000097f89 */ /* 0x000e6400000e0000 */
[----:B-1----:R-:W-:-:S05]  /*9320*/  FMNMX.FTZ R9, R0, R9, !PT ;  /* 0x0000000900097209 */ /* 0x002fca0007810000 */
[C---:B0-----:R-:W-:Y:S01]  /*9330*/  FMUL.FTZ R111, R9.reuse, R11 ;  /* 0x0000000b096f7220 */ /* 0x041fe20000410000 */
[----:B------:R-:W-:-:S03]  /*9340*/  FADD.FTZ R0, -R9, R160 ;  /* 0x000000a009007221 */ /* 0x000fc60000010100 */
        /* <DEDUP_REMOVED lines=19> */
[----:B------:R-:W-:Y:S01]  /*9480*/  FMUL.FTZ R0, R0, R11 ;  /* 0x0000000b00007220 */ /* 0x000fe20000410000 */
[----:B------:R-:W-:Y:S08]  /*9490*/  MUFU.EX2 R21, R21 ;  /* 0x0000001500157308 */ /* 0x000ff00000000800 */
[----:B------:R-:W0:Y:S01]  /*94a0*/  MUFU.EX2 R0, R0 ;  /* 0x0000000000007308 */ /* 0x000e220000000800 */
[----:B------:R-:W-:-:S02]  /*94b0*/  WARPGROUP.DEPBAR.LE gsb0, 0x0 ;  /* 0x00008000000079c5 */ /* 0x000fc40000010000 */
[----:B------:R-:W-:Y:S01]  /*94c0*/  WARPGROUP.ARRIVE ;  /* 0x00000000000079c5 */ /* 0x000fe20000000000 */
[----:B------:R-:W-:Y:S01]  /*94d0*/  FMUL.FTZ R148, R119, UR5 ;  /* 0x0000000577947c20 */ /* 0x000fe20008410000 */
[----:B------:R-:W-:-:S03]  /*94e0*/  FMUL.FTZ R150, R123, UR5 ;  /* 0x000000057b967c20 */ /* 0x000fc60008410000 */
[----:B------:R-:W-:Y:S01]  /*94f0*/  MUFU.EX2 R160, R160 ;  /* 0x000000a000a07308 */ /* 0x000fe20000000800 */
[----:B------:R-:W-:Y:S01]  /*9500*/  HGMMA.64x128x16.F32.BF16 R24, R144, gdesc[UR12].tnspB, R24, gsb0 ;  /* 0x41e0000c90187df0 */ /* 0x000fe20008001818 */
[----:B------:R-:W-:Y:S01]  /*9510*/  UMOV UR14, UR10 ;  /* 0x0000000a000e7c82 */ /* 0x000fe20008000000 */
[----:B------:R-:W-:-:S05]  /*9520*/  UMOV UR15, 0x40000040 ;  /* 0x40000040000f7882 */ /* 0x000fca0000000000 */
[----:B------:R-:W1:Y:S01]  /*9530*/  MUFU.TANH R148, R148 ;  /* 0x0000009400947308 */ /* 0x000e620000002400 */
[----:B0-----:R-:W-:-:S07]  /*9540*/  FFMA.FTZ R7, R0, R7, R21 ;  /* 0x0000000700077223 */ /* 0x001fce0000010015 */
[----:B------:R-:W0:Y:S08]  /*9550*/  MUFU.TANH R150, R150 ;  /* 0x0000009600967308 */ /* 0x000e300000002400 */
[----:B------:R-:W2:Y:S01]  /*9560*/  MUFU.EX2 R162, R162 ;  /* 0x000000a200a27308 */ /* 0x000ea20000000800 */
[----:B-1----:R-:W-:-:S04]  /*9570*/  FMNMX.FTZ R95, R148, R95, !PT ;  /* 0x0000005f945f7209 */ /* 0x002fc80007810000 */
[----:B------:R-:W-:-:S03]  /*9580*/  FMNMX.FTZ R97, R122, R95, !PT ;  /* 0x0000005f7a617209 */ /* 0x000fc60007810000 */
[----:B------:R1:W-:Y:S01]  /*9590*/  MUFU.EX2 R91, R156 ;  /* 0x0000009c005b7308 */ /* 0x0003e20000000800 */
[----:B0-----:R-:W-:-:S04]  /*95a0*/  FMNMX.FTZ R97, R150, R97, !PT ;  /* 0x0000006196617209 */ /* 0x001fc80007810000 */
[----:B------:R-:W-:-:S03]  /*95b0*/  FMNMX.FTZ R97, R126, R97, !PT ;  /* 0x000000617e617209 */ /* 0x000fc60007810000 */
[----:B------:R-:W-:Y:S01]  /*95c0*/  MUFU.EX2 R93, R178 ;  /* 0x000000b2005d7308 */ /* 0x000fe20000000800 */
[----:B------:R-:W-:Y:S02]  /*95d0*/  FMNMX.FTZ R97, R196, R97, !PT ;  /* 0x00000061c4617209 */ /* 0x000fe40007810000 */
[----:B-1----:R-:W-:Y:S02]  /*95e0*/  F2FP.BF16.F32.PACK_AB R156, R160, R21 ;  /* 0x00000015a09c723e */ /* 0x002fe400000010ff */
[----:B------:R-:W-:-:S03]  /*95f0*/  FMNMX.FTZ R99, R130, R97, !PT ;  /* 0x0000006182637209 */ /* 0x000fc60007810000 */
[----:B------:R0:W-:Y:S01]  /*9600*/  MUFU.EX2 R97, R8 ;  /* 0x0000000800617308 */ /* 0x0001e20000000800 */
[----:B------:R-:W-:-:S04]  /*9610*/  FMNMX.FTZ R99, R198, R99, !PT ;  /* 0x00000063c6637209 */ /* 0x000fc80007810000 */
[----:B------:R-:W-:-:S03]  /*9620*/  FMNMX.FTZ R99, R134, R99, !PT ;  /* 0x0000006386637209 */ /* 0x000fc60007810000 */
[----:B------:R-:W-:Y:S01]  /*9630*/  MUFU.EX2 R95, R182 ;  /* 0x000000b6005f7308 */ /* 0x000fe20000000800 */
[----:B------:R-:W-:Y:S01]  /*9640*/  FMNMX.FTZ R2, R200, R99, !PT ;  /* 0x00000063c8027209 */ /* 0x000fe20007810000 */
[-CC-:B------:R-:W-:Y:S01]  /*9650*/  FFMA.FTZ R99, R110, R11.reuse, -R111.reuse ;  /* 0x0000000b6e637223 */ /* 0x180fe2000001086f */
[----:B------:R-:W-:-:S03]  /*9660*/  FFMA.FTZ R110, R152, R11, -R111 ;  /* 0x0000000b986e7223 */ /* 0x000fc6000001086f */
[----:B------:R-:W0:Y:S02]  /*9670*/  SHFL.BFLY PT, R105, R2, 0x2, 0x1f ;  /* 0x0c401f0002697f89 */ /* 0x000e2400000e0000 */
[----:B------:R-:W-:Y:S08]  /*9680*/  MUFU.EX2 R176, R176 ;  /* 0x000000b000b07308 */ /* 0x000ff00000000800 */
[----:B------:R-:W-:Y:S08]  /*9690*/  MUFU.EX2 R106, R106 ;  /* 0x0000006a006a7308 */ /* 0x000ff00000000800 */
[----:B------:R-:W-:Y:S01]  /*96a0*/  MUFU.EX2 R99, R99 ;  /* 0x0000006300637308 */ /* 0x000fe20000000800 */
[----:B0-----:R-:W-:Y:S01]  /*96b0*/  FMNMX.FTZ R8, R2, R105, !PT ;  /* 0x0000006902087209 */ /* 0x001fe20007810000 */
[-CC-:B------:R-:W-:Y:S01]  /*96c0*/  FFMA.FTZ R105, R124, R11.reuse, -R111.reuse ;  /* 0x0000000b7c697223 */ /* 0x180fe2000001086f */
[----:B------:R-:W-:-:S05]  /*96d0*/  FFMA.FTZ R124, R190, R11, -R111 ;  /* 0x0000000bbe7c7223 */ /* 0x000fca000001086f */
[----:B------:R-:W-:Y:S01]  /*96e0*/  MUFU.EX2 R108, R108 ;  /* 0x0000006c006c7308 */ /* 0x000fe20000000800 */
[----:B------:R-:W0:Y:S07]  /*96f0*/  SHFL.BFLY PT, R109, R8, 0x1, 0x1f ;  /* 0x0c201f00086d7f89 */ /* 0x000e2e00000e0000 */
[----:B------:R-:W-:Y:S08]  /*9700*/  MUFU.EX2 R101, R101 ;  /* 0x0000006500657308 */ /* 0x000ff00000000800 */
[----:B------:R-:W-:Y:S08]  /*9710*/  MUFU.EX2 R110, R110 ;  /* 0x0000006e006e7308 */ /* 0x000ff00000000800 */
[----:B------:R-:W-:Y:S01]  /*9720*/  MUFU.EX2 R103, R103 ;  /* 0x0000006700677308 */ /* 0x000fe20000000800 */
[----:B0-----:R-:W-:-:S05]  /*9730*/  FMNMX.FTZ R8, R8, R109, !PT ;  /* 0x0000006d08087209 */ /* 0x001fca0007810000 */
[----:B------:R-:W-:Y:S01]  /*9740*/  FADD.FTZ R2, -R8, R13 ;  /* 0x0000000d08027221 */ /* 0x000fe20000010100 */
[----:B------:R-:W-:Y:S01]  /*9750*/  IMAD.U32 R13, RZ, RZ, UR6 ;  /* 0x00000006ff0d7e24 */ /* 0x000fe2000f8e00ff */
[----:B------:R-:W-:Y:S01]  /*9760*/  UMOV UR6, UR4 ;  /* 0x0000000400067c82 */ /* 0x000fe20008000000 */
[----:B------:R-:W-:Y:S01]  /*9770*/  MUFU.EX2 R112, R112 ;  /* 0x0000007000707308 */ /* 0x000fe20000000800 */
[----:B------:R-:W-:Y:S01]  /*9780*/  FMUL.FTZ R2, R2, R11 ;  /* 0x0000000b02027220 */ /* 0x000fe20000410000 */
[----:B------:R-:W-:Y:S01]  /*9790*/  @!P1 VIADD R13, R13, 0x2a840 ;  /* 0x0002a8400d0d9836 */ /* 0x000fe20000000000 */
[----:B------:R-:W-:-:S04]  /*97a0*/  UMOV UR4, UR37 ;  /* 0x0000002500047c82 */ /* 0x000fc80008000000 */
[----:B------:R-:W-:Y:S01]  /*97b0*/  @!P1 PRMT R13, RZ, 0x654, R13 ;  /* 0x00000654ff0d9816 */ /* 0x000fe2000000000d */
[----:B------:R-:W-:Y:S08]  /*97c0*/  MUFU.EX2 R2, R2 ;  /* 0x0000000200027308 */ /* 0x000ff00000000800 */
[----:B------:R-:W-:Y:S01]  /*97d0*/  MUFU.EX2 R105, R105 ;  /* 0x0000006900697308 */ /* 0x000fe20000000800 */
[----:B------:R-:W-:-:S02]  /*97e0*/  WARPGROUP.DEPBAR.LE gsb0, 0x0 ;  /* 0x00008000000079c5 */ /* 0x000fc40000010000 */
[----:B------:R-:W-:Y:S01]  /*97f0*/  WARPGROUP.ARRIVE ;  /* 0x00000000000079c5 */ /* 0x000fe20000000000 */
[-CC-:B------:R-:W-:Y:S01]  /*9800*/  FFMA.FTZ R144, R158, R11.reuse, -R111.reuse ;  /* 0x0000000b9e907223 */ /* 0x180fe2000001086f */
[-C--:B------:R-:W-:Y:S01]  /*9810*/  FFMA.FTZ R146, R180, R11.reuse, -R111 ;  /* 0x0000000bb4927223 */ /* 0x080fe2000001086f */
[----:B------:R-:W-:Y:S02]  /*9820*/  FMUL.FTZ R111, R8, R11 ;  /* 0x0000000b086f7220 */ /* 0x000fe40000410000 */
[----:B------:R-:W-:Y:S01]  /*9830*/  MUFU.EX2 R116, R116 ;  /* 0x0000007400747308 */ /* 0x000fe20000000800 */
[----:B--2---:R-:W-:Y:S01]  /*9840*/  F2FP.BF16.F32.PACK_AB R158, R162, R89 ;  /* 0x00000059a29e723e */ /* 0x004fe200000010ff */
[----:B------:R-:W-:Y:S01]  /*9850*/  HGMMA.64x128x16.F32.BF16 R24, R140, gdesc[UR12].tnspB, R24, gsb0 ;  /* 0x41e0000c8c187df0 */ /* 0x000fe20008001818 */
[-CC-:B------:R-:W-:Y:S01]  /*9860*/  FFMA.FTZ R14, R14, R11.reuse, -R111.reuse ;  /* 0x0000000b0e0e7223 */ /* 0x180fe2000001086f */
[-CC-:B------:R-:W-:Y:S01]  /*9870*/  FFMA.FTZ R20, R20, R11.reuse, -R111.reuse ;  /* 0x0000000b14147223 */ /* 0x180fe2000001086f */
[-CC-:B------:R-:W-:Y:S01]  /*9880*/  FFMA.FTZ R88, R88, R11.reuse, -R111.reuse ;  /* 0x0000000b58587223 */ /* 0x180fe2000001086f */
[-CC-:B------:R-:W-:Y:S01]  /*9890*/  FFMA.FTZ R90, R90, R11.reuse, -R111.reuse ;  /* 0x0000000b5a5a7223 */ /* 0x180fe2000001086f */
[-CC-:B------:R-:W-:Y:S01]  /*98a0*/  FFMA.FTZ R92, R92, R11.reuse, -R111.reuse ;  /* 0x0000000b5c5c7223 */ /* 0x180fe2000001086f */
[----:B------:R0:W1:Y:S01]  /*98b0*/  MUFU.EX2 R157, R14 ;  /* 0x0000000e009d7308 */ /* 0x0000620000000800 */
[-CC-:B------:R-:W-:Y:S01]  /*98c0*/  FFMA.FTZ R94, R94, R11.reuse, -R111.reuse ;  /* 0x0000000b5e5e7223 */ /* 0x180fe2000001086f */
[-CC-:B------:R-:W-:Y:S01]  /*98d0*/  FFMA.FTZ R96, R96, R11.reuse, -R111.reuse ;  /* 0x0000000b60607223 */ /* 0x180fe2000001086f */
[-CC-:B------:R-:W-:Y:S01]  /*98e0*/  FFMA.FTZ R98, R98, R11.reuse, -R111.reuse ;  /* 0x0000000b62627223 */ /* 0x180fe2000001086f */
[-CC-:B------:R-:W-:Y:S01]  /*98f0*/  FFMA.FTZ R100, R100, R11.reuse, -R111.reuse ;  /* 0x0000000b64647223 */ /* 0x180fe2000001086f */
[-CC-:B------:R-:W-:Y:S01]  /*9900*/  FFMA.FTZ R102, R102, R11.reuse, -R111.reuse ;  /* 0x0000000b66667223 */ /* 0x180fe2000001086f */
[-CC-:B------:R-:W-:Y:S01]  /*9910*/  FFMA.FTZ R104, R104, R11.reuse, -R111.reuse ;  /* 0x0000000b68687223 */ /* 0x180fe2000001086f */
[----:B------:R-:W-:Y:S01]  /*9920*/  FFMA.FTZ R192, R192, R11, -R111 ;  /* 0x0000000bc0c07223 */ /* 0x000fe2000001086f */
[----:B------:R-:W2:Y:S01]  /*9930*/  MUFU.EX2 R20, R20 ;  /* 0x0000001400147308 */ /* 0x000ea20000000800 */
[----:B0-----:R-:W-:-:S02]  /*9940*/  IMAD.U32 R14, RZ, RZ, UR11 ;  /* 0x0000000bff0e7e24 */ /* 0x001fc4000f8e00ff */
[-CC-:B------:R-:W-:Y:S01]  /*9950*/  FFMA.FTZ R114, R114, R11.reuse, -R111.reuse ;  /* 0x0000000b72727223 */ /* 0x180fe2000001086f */
[-CC-:B------:R-:W-:Y:S01]  /*9960*/  FFMA.FTZ R194, R194, R11.reuse, -R111.reuse ;  /* 0x0000000bc2c27223 */ /* 0x180fe2000001086f */
[-CC-:B------:R-:W-:Y:S01]  /*9970*/  FFMA.FTZ R118, R118, R11.reuse, -R111.reuse ;  /* 0x0000000b76767223 */ /* 0x180fe2000001086f */
[-CC-:B------:R-:W-:Y:S01]  /*9980*/  FFMA.FTZ R148, R148, R11.reuse, -R111.reuse ;  /* 0x0000000b94947223 */ /* 0x180fe2000001086f */
[-CC-:B------:R-:W-:Y:S01]  /*9990*/  FFMA.FTZ R122, R122, R11.reuse, -R111.reuse ;  /* 0x0000000b7a7a7223 */ /* 0x180fe2000001086f */
[-C--:B------:R-:W-:Y:S01]  /*99a0*/  FFMA.FTZ R150, R150, R11.reuse, -R111 ;  /* 0x0000000b96967223 */ /* 0x080fe2000001086f */
[----:B------:R-:W0:Y:S01]  /*99b0*/  MUFU.EX2 R159, R88 ;  /* 0x00000058009f7308 */ /* 0x000e220000000800 */
[----:B-1----:R-:W-:Y:S01]  /*99c0*/  FFMA.FTZ R6, R2, R6, R157 ;  /* 0x0000000602067223 */ /* 0x002fe2000001009d */
[-CC-:B------:R-:W-:Y:S01]  /*99d0*/  FFMA.FTZ R126, R126, R11.reuse, -R111.reuse ;  /* 0x0000000b7e7e7223 */ /* 0x180fe2000001086f */
[-CC-:B------:R-:W-:Y:S01]  /*99e0*/  FFMA.FTZ R196, R196, R11.reuse, -R111.reuse ;  /* 0x0000000bc4c47223 */ /* 0x180fe2000001086f */
[-CC-:B------:R-:W-:Y:S01]  /*99f0*/  FFMA.FTZ R130, R130, R11.reuse, -R111.reuse ;  /* 0x0000000b82827223 */ /* 0x180fe2000001086f */
[-CC-:B------:R-:W-:Y:S01]  /*9a00*/  FFMA.FTZ R198, R198, R11.reuse, -R111.reuse ;  /* 0x0000000bc6c67223 */ /* 0x180fe2000001086f */
[-CC-:B------:R-:W-:Y:S01]  /*9a10*/  FFMA.FTZ R134, R134, R11.reuse, -R111.reuse ;  /* 0x0000000b86867223 */ /* 0x180fe2000001086f */
[----:B------:R-:W-:Y:S01]  /*9a20*/  FFMA.FTZ R111, R200, R11, -R111 ;  /* 0x0000000bc86f7223 */ /* 0x000fe2000001086f */
        /* <DEDUP_REMOVED lines=11> */
[----:B0-----:R-:W-:-:S07]  /*9ae0*/  F2FP.BF16.F32.PACK_AB R152, R144, R91 ;  /* 0x0000005b9098723e */ /* 0x001fce00000010ff */
        /* <DEDUP_REMOVED lines=21> */
[----:B0-----:R-:W-:Y:S01]  /*9c40*/  FADD.FTZ R6, R145, R6 ;  /* 0x0000000691067221 */ /* 0x001fe20000010000 */
[----:B------:R-:W-:Y:S02]  /*9c50*/  WARPGROUP.DEPBAR.LE gsb0, 0x0 ;  /* 0x00008000000079c5 */ /* 0x000fe40000010000 */
[----:B------:R-:W-:-:S04]  /*9c60*/  WARPGROUP.ARRIVE ;  /* 0x00000000000079c5 */ /* 0x000fc80000000000 */
[----:B------:R-:W-:Y:S01]  /*9c70*/  MUFU.EX2 R141, R122 ;  /* 0x0000007a008d7308 */ /* 0x000fe20000000800 */
[C---:B-1----:R-:W-:Y:S01]  /*9c80*/  FADD.FTZ R6, R194.reuse, R6 ;  /* 0x00000006c2067221 */ /* 0x042fe20000010000 */
[----:B------:R-:W-:Y:S02]  /*9c90*/  F2FP.BF16.F32.PACK_AB R145, R194, R145 ;  /* 0x00000091c291723e */ /* 0x000fe400000010ff */
[----:B------:R-:W-:Y:S01]  /*9ca0*/  F2FP.BF16.F32.PACK_AB R140, R112, R103 ;  /* 0x00000067708c723e */ /* 0x000fe200000010ff */
[----:B------:R-:W-:Y:S01]  /*9cb0*/  HGMMA.64x128x16.F32.BF16 R24, R136, gdesc[UR4].tnspB, R24, gsb0 ;  /* 0x41e0000488187df0 */ /* 0x000fe20008001818 */
[----:B--2---:R-:W-:Y:S01]  /*9cc0*/  FADD.FTZ R6, R147, R6 ;  /* 0x0000000693067221 */ /* 0x004fe20000010000 */
[----:B------:R-:W-:Y:S01]  /*9cd0*/  F2FP.BF16.F32.PACK_AB R142, R116, R105 ;  /* 0x00000069748e723e */ /* 0x000fe200000010ff */
[----:B------:R0:W-:Y:S08]  /*9ce0*/  MUFU.EX2 R88, R150 ;  /* 0x0000009600587308 */ /* 0x0001f00000000800 */
[----:B------:R-:W-:Y:S01]  /*9cf0*/  MUFU.EX2 R143, R126 ;  /* 0x0000007e008f7308 */ /* 0x000fe20000000800 */
[----:B0-----:R-:W-:-:S07]  /*9d00*/  F2FP.BF16.F32.PACK_AB R150, R106, R97 ;  /* 0x000000616a96723e */ /* 0x001fce00000010ff */
[----:B------:R-:W-:Y:S08]  /*9d10*/  MUFU.EX2 R196, R196 ;  /* 0x000000c400c47308 */ /* 0x000ff00000000800 */
[----:B------:R-:W-:Y:S08]  /*9d20*/  MUFU.EX2 R107, R107 ;  /* 0x0000006b006b7308 */ /* 0x000ff00000000800 */
[----:B------:R-:W0:Y:S08]  /*9d30*/  MUFU.EX2 R120, R120 ;  /* 0x0000007800787308 */ /* 0x000e300000000800 */
[----:B------:R-:W-:Y:S08]  /*9d40*/  MUFU.EX2 R198, R198 ;  /* 0x000000c600c67308 */ /* 0x000ff00000000800 */
[----:B------:R-:W-:Y:S08]  /*9d50*/  MUFU.EX2 R109, R132 ;  /* 0x00000084006d7308 */ /* 0x000ff00000000800 */
[----:B------:R-:W1:Y:S08]  /*9d60*/  MUFU.EX2 R124, R124 ;  /* 0x0000007c007c7308 */ /* 0x000e700000000800 */
[----:B------:R-:W-:Y:S01]  /*9d70*/  MUFU.EX2 R111, R111 ;  /* 0x0000006f006f7308 */ /* 0x000fe20000000800 */
[----:B------:R-:W-:-:S02]  /*9d80*/  WARPGROUP.DEPBAR.LE gsb0, 0x0 ;  /* 0x00008000000079c5 */ /* 0x000fc40000010000 */
[----:B------:R2:W-:Y:S05]  /*9d90*/  @!P1 SYNCS.ARRIVE.TRANS64.RED.A1T0 RZ, [R13+URZ], RZ ;  /* 0x000000ff0dff99a7 */ /* 0x0005ea000810043f */
[----:B------:R-:W-:Y:S01]  /*9da0*/  MUFU.EX2 R137, R130 ;  /* 0x0000008200897308 */ /* 0x000fe20000000800 */
[----:B0-----:R-:W-:Y:S02]  /*9db0*/  F2FP.BF16.F32.PACK_AB R136, R120, R107 ;  /* 0x0000006b7888723e */ /* 0x001fe400000010ff */
[----:B-1----:R-:W-:Y:S01]  /*9dc0*/  F2FP.BF16.F32.PACK_AB R138, R124, R109 ;  /* 0x0000006d7c8a723e */ /* 0x002fe200000010ff */
[----:B--2---:R-:W-:Y:S02]  /*9dd0*/  @!P1 VIADD R13, R14, 0x2a860 ;  /* 0x0002a8600e0d9836 */ /* 0x004fe40000000000 */
[----:B------:R-:W-:-:S02]  /*9de0*/  FADD.FTZ R14, R160, R7 ;  /* 0x00000007a00e7221 */ /* 0x000fc40000010000 */
[----:B------:R-:W-:Y:S01]  /*9df0*/  MUFU.EX2 R139, R134 ;  /* 0x00000086008b7308 */ /* 0x000fe20000000800 */
[----:B------:R-:W-:Y:S02]  /*9e00*/  IMAD.MOV.U32 R160, RZ, RZ, R9 ;  /* 0x000000ffffa07224 */ /* 0x000fe400078e0009 */
[----:B------:R-:W-:Y:S01]  /*9e10*/  FADD.FTZ R7, R89, R14 ;  /* 0x0000000e59077221 */ /* 0x000fe20000010000 */
[----:B------:R-:W-:-:S03]  /*9e20*/  @!P1 PRMT R13, RZ, 0x654, R13 ;  /* 0x00000654ff0d9816 */ /* 0x000fc6000000000d */
[----:B------:R-:W-:Y:S01]  /*9e30*/  FADD.FTZ R14, R162, R7 ;  /* 0x00000007a20e7221 */ /* 0x000fe20000010000 */
[----:B------:R0:W-:Y:S01]  /*9e40*/  @!P1 SYNCS.ARRIVE.TRANS64.RED.A1T0 RZ, [R13+URZ], RZ ;  /* 0x000000ff0dff99a7 */ /* 0x0001e2000810043f */
[C---:B------:R-:W-:Y:S01]  /*9e50*/  ISETP.GT.AND P1, PT, R10.reuse, R15, PT ;  /* 0x0000000f0a00720c */ /* 0x040fe20003f24270 */
[----:B------:R-:W-:Y:S02]  /*9e60*/  VIADD R10, R10, 0xffffffff ;  /* 0xffffffff0a0a7836 */ /* 0x000fe40000000000 */
[----:B------:R-:W-:-:S04]  /*9e70*/  FADD.FTZ R7, R91, R14 ;  /* 0x0000000e5b077221 */ /* 0x000fc80000010000 */
[----:B------:R-:W-:Y:S01]  /*9e80*/  FADD.FTZ R14, R144, R7 ;  /* 0x00000007900e7221 */ /* 0x000fe20000010000 */
[----:B0-----:R0:W1:Y:S01]  /*9e90*/  MUFU.EX2 R13, R148 ;  /* 0x00000094000d7308 */ /* 0x0010620000000800 */
[----:B------:R-:W-:Y:S02]  /*9ea0*/  F2FP.BF16.F32.PACK_AB R144, R108, R99 ;  /* 0x000000636c90723e */ /* 0x000fe400000010ff */
[----:B------:R-:W-:-:S04]  /*9eb0*/  FADD.FTZ R7, R93, R14 ;  /* 0x0000000e5d077221 */ /* 0x000fc80000010000 */
[----:B------:R-:W-:Y:S01]  /*9ec0*/  FADD.FTZ R14, R146, R7 ;  /* 0x00000007920e7221 */ /* 0x000fe20000010000 */
[----:B------:R-:W-:Y:S02]  /*9ed0*/  F2FP.BF16.F32.PACK_AB R146, R110, R101 ;  /* 0x000000656e92723e */ /* 0x000fe400000010ff */
[----:B0-----:R-:W-:Y:S01]  /*9ee0*/  F2FP.BF16.F32.PACK_AB R148, R176, R95 ;  /* 0x0000005fb094723e */ /* 0x001fe200000010ff */
[----:B------:R-:W-:-:S04]  /*9ef0*/  FADD.FTZ R7, R95, R14 ;  /* 0x0000000e5f077221 */ /* 0x000fc80000010000 */
[----:B------:R-:W-:Y:S01]  /*9f00*/  FADD.FTZ R14, R176, R7 ;  /* 0x00000007b00e7221 */ /* 0x000fe20000010000 */
[C---:B-1----:R-:W-:Y:S01]  /*9f10*/  FADD.FTZ R6, R13.reuse, R6 ;  /* 0x000000060d067221 */ /* 0x042fe20000010000 */
[----:B------:R-:W-:Y:S02]  /*9f20*/  F2FP.BF16.F32.PACK_AB R147, R13, R147 ;  /* 0x000000930d93723e */ /* 0x000fe400000010ff */
[----:B------:R-:W-:Y:S01]  /*9f30*/  FADD.FTZ R7, R97, R14 ;  /* 0x0000000e61077221 */ /* 0x000fe20000010000 */
[----:B------:R-:W-:Y:S02]  /*9f40*/  IMAD.MOV.U32 R13, RZ, RZ, R8 ;  /* 0x000000ffff0d7224 */ /* 0x000fe400078e0008 */
[----:B------:R-:W-:Y:S01]  /*9f50*/  FADD.FTZ R6, R141, R6 ;  /* 0x000000068d067221 */ /* 0x000fe20000010000 */
[----:B------:R-:W-:Y:S01]  /*9f60*/  F2FP.BF16.F32.PACK_AB R141, R88, R141 ;  /* 0x0000008d588d723e */ /* 0x000fe200000010ff */
[----:B------:R-:W-:Y:S02]  /*9f70*/  FADD.FTZ R14, R106, R7 ;  /* 0x000000076a0e7221 */ /* 0x000fe40000010000 */
[----:B------:R-:W-:-:S02]  /*9f80*/  FADD.FTZ R6, R88, R6 ;  /* 0x0000000658067221 */ /* 0x000fc40000010000 */
[----:B------:R-:W-:Y:S02]  /*9f90*/  FADD.FTZ R7, R99, R14 ;  /* 0x0000000e63077221 */ /* 0x000fe40000010000 */
[----:B------:R-:W-:Y:S01]  /*9fa0*/  FADD.FTZ R6, R143, R6 ;  /* 0x000000068f067221 */ /* 0x000fe20000010000 */
[----:B------:R-:W-:Y:S01]  /*9fb0*/  F2FP.BF16.F32.PACK_AB R143, R196, R143 ;  /* 0x0000008fc48f723e */ /* 0x000fe200000010ff */
[----:B------:R-:W-:Y:S02]  /*9fc0*/  FADD.FTZ R14, R108, R7 ;  /* 0x000000076c0e7221 */ /* 0x000fe40000010000 */
[----:B------:R-:W-:Y:S02]  /*9fd0*/  FADD.FTZ R6, R196, R6 ;  /* 0x00000006c4067221 */ /* 0x000fe40000010000 */
[----:B------:R-:W-:Y:S02]  /*9fe0*/  FADD.FTZ R7, R101, R14 ;  /* 0x0000000e65077221 */ /* 0x000fe40000010000 */
[----:B------:R-:W-:Y:S01]  /*9ff0*/  FADD.FTZ R6, R137, R6 ;  /* 0x0000000689067221 */ /* 0x000fe20000010000 */
[----:B------:R-:W-:Y:S01]  /*a000*/  F2FP.BF16.F32.PACK_AB R137, R198, R137 ;  /* 0x00000089c689723e */ /* 0x000fe200000010ff */
[----:B------:R-:W-:-:S02]  /*a010*/  FADD.FTZ R14, R110, R7 ;  /* 0x000000076e0e7221 */ /* 0x000fc40000010000 */
[----:B------:R-:W-:Y:S02]  /*a020*/  FADD.FTZ R6, R198, R6 ;  /* 0x00000006c6067221 */ /* 0x000fe40000010000 */
[----:B------:R-:W-:Y:S02]  /*a030*/  FADD.FTZ R7, R103, R14 ;  /* 0x0000000e67077221 */ /* 0x000fe40000010000 */
[----:B------:R-:W-:Y:S01]  /*a040*/  FADD.FTZ R6, R139, R6 ;  /* 0x000000068b067221 */ /* 0x000fe20000010000 */
[C---:B------:R-:W-:Y:S01]  /*a050*/  F2FP.BF16.F32.PACK_AB R139, R111.reuse, R139 ;  /* 0x0000008b6f8b723e */ /* 0x040fe200000010ff */
[----:B------:R-:W-:Y:S02]  /*a060*/  FADD.FTZ R14, R112, R7 ;  /* 0x00000007700e7221 */ /* 0x000fe40000010000 */
[----:B------:R-:W-:Y:S02]  /*a070*/  FADD.FTZ R6, R111, R6 ;  /* 0x000000066f067221 */ /* 0x000fe40000010000 */
[----:B------:R-:W-:-:S04]  /*a080*/  FADD.FTZ R7, R105, R14 ;  /* 0x0000000e69077221 */ /* 0x000fc80000010000 */
[----:B------:R-:W-:-:S04]  /*a090*/  FADD.FTZ R14, R116, R7 ;  /* 0x00000007740e7221 */ /* 0x000fc80000010000 */
[----:B------:R-:W-:-:S04]  /*a0a0*/  FADD.FTZ R7, R107, R14 ;  /* 0x0000000e6b077221 */ /* 0x000fc80000010000 */
[----:B------:R-:W-:-:S04]  /*a0b0*/  FADD.FTZ R14, R120, R7 ;  /* 0x00000007780e7221 */ /* 0x000fc80000010000 */
[----:B------:R-:W-:-:S04]  /*a0c0*/  FADD.FTZ R7, R109, R14 ;  /* 0x0000000e6d077221 */ /* 0x000fc80000010000 */
[----:B------:R-:W-:Y:S01]  /*a0d0*/  FADD.FTZ R7, R124, R7 ;  /* 0x000000077c077221 */ /* 0x000fe20000010000 */
[----:B------:R-:W-:Y:S06]  /*a0e0*/  @P1 BRA `(.L_x_1110) ;  /* 0xffffffdc00781947 */ /* 0x000fec000383ffff */
.L_x_1101:
[----:B------:R-:W-:-:S13]  /*a0f0*/  ISETP.GE.AND P1, PT, R10, R23, PT ;  /* 0x000000170a00720c */ /* 0x000fda0003f26270 */
[----:B------:R-:W-:Y:S05]  /*a100*/  @!P1 BRA `(.L_x_1111) ;  /* 0x0000003000f09947 */ /* 0x000fea0003800000 */
[----:B------:R-:W-:Y:S01]  /*a110*/  IMAD.IADD R20, R16, 0x1, -R17 ;  /* 0x0000000110147824 */ /* 0x000fe200078e0a11 */
[----:B------:R-:W-:Y:S01]  /*a120*/  UMOV UR38, UR36 ;  /* 0x0000002400267c82 */ /* 0x000fe20008000000 */
[----:B------:R-:W-:Y:S01]  /*a130*/  IMAD.MOV.U32 R13, RZ, RZ, R8 ;  /* 0x000000ffff0d7224 */ /* 0x000fe200078e0008 */
[----:B------:R-:W-:Y:S01]  /*a140*/  UMOV UR4, UR37 ;  /* 0x0000002500047c82 */ /* 0x000fe20008000000 */
[----:B------:R-:W-:Y:S01]  /*a150*/  IMAD.MOV.U32 R14, RZ, RZ, R9 ;  /* 0x000000ffff0e7224 */ /* 0x000fe200078e0009 */
[----:B------:R-:W-:Y:S01]  /*a160*/  IADD3 R161, R20, 0x8, R3 ;  /* 0x0000000814a17810 */ /* 0x000fe20007ffe003 */
[----:B------:R-:W-:Y:S01]  /*a170*/  IMAD.IADD R15, R3, 0x1, R20 ;  /* 0x00000001030f7824 */ /* 0x000fe200078e0214 */
[----:B------:R-:W-:Y:S01]  /*a180*/  ULDC UR51, c[0x0][0x9e4] ;  /* 0x0002790000337ab9 */ /* 0x000fe20000000800 */
[----:B------:R-:W-:Y:S01]  /*a190*/  ULDC UR5, c[0x0][0x9d8] ;  /* 0x0002760000057ab9 */ /* 0x000fe20000000800 */
[----:B------:R-:W-:Y:S01]  /*a1a0*/  LOP3.LUT R21, RZ, R161, RZ, 0x33, !PT ;  /* 0x000000a1ff157212 */ /* 0x000fe200078e33ff */
[----:B------:R-:W-:-:S06]  /*a1b0*/  ULDC UR54, c[0x0][0x9e0] ;  /* 0x0002780000367ab9 */ /* 0x000fcc0000000800 */
.L_x_1128:
[----:B------:R-:W-:-:S04]  /*a1c0*/  UIADD3 UR6, UR4, 0x1, URZ ;  /* 0x0000000104067890 */ /* 0x000fc8000fffe03f */
[----:B------:R-:W-:-:S04]  /*a1d0*/  UISETP.NE.AND UP0, UPT, UR6, 0x2, UPT ;  /* 0x000000020600788c */ /* 0x000fc8000bf05270 */
[----:B------:R-:W-:Y:S02]  /*a1e0*/  USEL UR36, URZ, 0x1, UP0 ;  /* 0x000000013f247887 */ /* 0x000fe40008000000 */
[----:B------:R-:W-:Y:S02]  /*a1f0*/  USEL UR37, UR6, URZ, UP0 ;  /* 0x0000003f06257287 */ /* 0x000fe40008000000 */
[----:B------:R-:W-:Y:S01]  /*a200*/  ULOP3.LUT UR36, UR38, UR36, URZ, 0x3c, !UPT ;  /* 0x0000002426247292 */ /* 0x000fe2000f8e3c3f */
[----:B------:R-:W-:Y:S11]  /*a210*/  @!P0 BRA `(.L_x_1112) ;  /* 0x0000000000048947 */ /* 0x000ff60003800000 */
[----:B------:R-:W-:Y:S01]  /*a220*/  BPT.TRAP 0x1 ;  /* 0x000000040000795c */ /* 0x000fe20000300000 */
.L_x_1112:
[----:B------:R-:W-:Y:S01]  /*a230*/  ULEA UR6, UR37, UR39, 0x3 ;  /* 0x0000002725067291 */ /* 0x000fe2000f8e183f */
[----:B------:R-:W-:-:S05]  /*a240*/  IMAD.U32 R8, RZ, RZ, UR36 ;  /* 0x00000024ff087e24 */ /* 0x000fca000f8e00ff */
[----:B------:R-:W-:-:S04]  /*a250*/  SHF.L.U32 R8, R8, 0x1f, RZ ;  /* 0x0000001f08087819 */ /* 0x000fc800000006ff */
[----:B------:R0:W1:Y:S01]  /*a260*/  SYNCS.PHASECHK.TRANS64.TRYWAIT P1, [UR6+0x2a830], R8 ;  /* 0x02a83008ff0075a7 */ /* 0x0000620008020146 */
[----:B------:R-:W-:Y:S05]  /*a270*/  @!P0 BRA `(.L_x_1113) ;  /* 0x0000000000048947 */ /* 0x000fea0003800000 */
[----:B------:R-:W-:Y:S01]  /*a280*/  BPT.TRAP 0x1 ;  /* 0x000000040000795c */ /* 0x000fe20000300000 */
.L_x_1113:
[----:B-1----:R-:W-:Y:S05]  /*a290*/  @P1 BRA `(.L_x_1114) ;  /* 0x0000000000081947 */ /* 0x002fea0003800000 */
[----:B------:R-:W1:Y:S02]  /*a2a0*/  SYNCS.PHASECHK.TRANS64.TRYWAIT P1, [UR6+0x2a830], R8 ;  /* 0x02a83008ff0075a7 */ /* 0x000e640008020146 */
[----:B-1----:R-:W-:Y:S05]  /*a2b0*/  @!P1 BRA `(.L_x_1115) ;  /* 0x000000b400609947 */ /* 0x002fea0003800000 */
.L_x_1114:
        /* <DEDUP_REMOVED lines=135> */
.L_x_1116:
[----:B------:R-:W-:Y:S01]  /*ab30*/  ULEA UR11, UR4, UR39, 0x3 ;  /* 0x00000027040b7291 */ /* 0x000fe2000f8e183f */
[----:B------:R-:W-:-:S05]  /*ab40*/  IMAD.U32 R0, RZ, RZ, UR38 ;  /* 0x00000026ff007e24 */ /* 0x000fca000f8e00ff */
[----:B------:R-:W-:-:S04]  /*ab50*/  SHF.L.U32 R0, R0, 0x1f, RZ ;  /* 0x0000001f00007819 */ /* 0x000fc800000006ff */
[----:B------:R2:W3:Y:S01]  /*ab60*/  SYNCS.PHASECHK.TRANS64.TRYWAIT P1, [UR11+0x2a850], R0 ;  /* 0x02a85000ff0075a7 */ /* 0x0004e2000802014b */
[----:B------:R-:W-:Y:S05]  /*ab70*/  @!P0 BRA `(.L_x_1117) ;  /* 0x0000000000048947 */ /* 0x000fea0003800000 */
[----:B------:R-:W-:Y:S01]  /*ab80*/  BPT.TRAP 0x1 ;  /* 0x000000040000795c */ /* 0x000fe20000300000 */
.L_x_1117:
[----:B---3--:R-:W-:Y:S05]  /*ab90*/  @P1 BRA `(.L_x_1118) ;  /* 0x0000000000081947 */ /* 0x008fea0003800000 */
[----:B------:R-:W3:Y:S02]  /*aba0*/  SYNCS.PHASECHK.TRANS64.TRYWAIT P1, [UR11+0x2a850], R0 ;  /* 0x02a85000ff0075a7 */ /* 0x000ee4000802014b */
[----:B---3--:R-:W-:Y:S05]  /*abb0*/  @!P1 BRA `(.L_x_1119) ;  /* 0x000000ac00389947 */ /* 0x008fea0003800000 */
.L_x_1118:
[----:B------:R-:W-:Y:S01]  /*abc0*/  UIADD3 UR7, UR39, 0x400, URZ ;  /* 0x0000040027077890 */ /* 0x000fe2000fffe03f */
[----:B------:R-:W-:Y:S01]  /*abd0*/  WARPGROUP.ARRIVE ;  /* 0x00000000000079c5 */ /* 0x000fe20000000000 */
[----:B------:R-:W-:-:S05]  /*abe0*/  UMOV UR15, 0x40000040 ;  /* 0x40000040000f7882 */ /* 0x000fca0000000000 */
[----:B------:R-:W3:Y:S01]  /*abf0*/  S2R R163, SR_TID.X ;  /* 0x0000000000a37919 */ /* 0x000ee20000002100 */
[----:B------:R-:W-:Y:S01]  /*ac00*/  USHF.R.U32.HI UR7, URZ, 0x4, UR7 ;  /* 0x000000043f077899 */ /* 0x000fe20008011607 */
[----:B------:R-:W-:Y:S01]  /*ac10*/  FMUL.FTZ R160, R101, UR5 ;  /* 0x0000000565a07c20 */ /* 0x000fe20008410000 */
[----:B------:R-:W-:Y:S02]  /*ac20*/  IMAD.U32 R101, RZ, RZ, UR6 ;  /* 0x00000006ff657e24 */ /* 0x000fe4000f8e00ff */
[----:B-12---:R-:W-:Y:S01]  /*ac30*/  FMUL.FTZ R0, R90, UR5 ;  /* 0x000000055a007c20 */ /* 0x006fe20008410000 */
[----:B------:R-:W-:Y:S01]  /*ac40*/  ULOP3.LUT UR7, UR7, 0x3fff, URZ, 0xc0, !UPT ;  /* 0x00003fff07077892 */ /* 0x000fe2000f8ec03f */
[----:B------:R-:W-:Y:S01]  /*ac50*/  FMUL.FTZ R90, R103, UR5 ;  /* 0x00000005675a7c20 */ /* 0x000fe20008410000 */
[----:B------:R-:W-:Y:S01]  /*ac60*/  FMUL.FTZ R103, R119, UR5 ;  /* 0x0000000577677c20 */ /* 0x000fe20008410000 */
[----:B------:R-:W-:Y:S01]  /*ac70*/  IMAD R119, R10, -0x60, RZ ;  /* 0xffffffa00a777824 */ /* 0x000fe200078e02ff */
[----:B------:R-:W-:Y:S01]  /*ac80*/  ULOP3.LUT UR7, UR7, 0x3000000, URZ, 0xfc, !UPT ;  /* 0x0300000007077892 */ /* 0x000fe2000f8efc3f */
[----:B0-----:R-:W-:Y:S01]  /*ac90*/  FMUL.FTZ R8, R88, UR5 ;  /* 0x0000000558087c20 */ /* 0x001fe20008410000 */
[----:B------:R-:W-:Y:S01]  /*aca0*/  FMUL.FTZ R2, R91, UR5 ;  /* 0x000000055b027c20 */ /* 0x000fe20008410000 */
[----:B------:R-:W-:Y:S01]  /*acb0*/  FMUL.FTZ R9, R94, UR5 ;  /* 0x000000055e097c20 */ /* 0x000fe20008410000 */
[----:B------:R-:W-:Y:S01]  /*acc0*/  UIMAD UR4, UR4, 0x600, UR7 ;  /* 0x00000600040478a4 */ /* 0x000fe2000f8e0207 */
[----:B------:R-:W-:Y:S01]  /*acd0*/  FMUL.FTZ R11, R95, UR5 ;  /* 0x000000055f0b7c20 */ /* 0x000fe20008410000 */
        /* <DEDUP_REMOVED lines=30> */
[----:B------:R-:W-:Y:S01]  /*aec0*/  @!P1 VIADD R101, R101, 0x2a840 ;  /* 0x0002a84065659836 */ /* 0x000fe20000000000 */
[----:B------:R-:W0:Y:S01]  /*aed0*/  MUFU.TANH R8, R8 ;  /* 0x0000000800087308 */ /* 0x000e220000002400 */
[----:B------:R-:W-:-:S07]  /*aee0*/  FMUL.FTZ R124, R124, UR5 ;  /* 0x000000057c7c7c20 */ /* 0x000fce0008410000 */
[----:B------:R-:W1:Y:S08]  /*aef0*/  MUFU.TANH R0, R0 ;  /* 0x0000000000007308 */ /* 0x000e700000002400 */
        /* <DEDUP_REMOVED lines=17> */
[----:B------:R-:W-:Y:S02]  /*b010*/  IADD3 R104, R119, 0x1, R16 ;  /* 0x0000000177687810 */ /* 0x000fe40007ffe010 */
[----:B------:R-:W0:Y:S01]  /*b020*/  MUFU.TANH R94, R94 ;  /* 0x0000005e005e7308 */ /* 0x000e220000002400 */
[----:B------:R-:W-:Y:S01]  /*b030*/  HGMMA.64x128x16.F32.BF16 R24, R152, gdesc[UR12].tnspB, R24, gsb0 ;  /* 0x41e0000c98187df0 */ /* 0x000fe20008001818 */
[----:B------:R-:W-:Y:S01]  /*b040*/  UMOV UR14, UR10 ;  /* 0x0000000a000e7c82 */ /* 0x000fe20008000000 */
[----:B------:R-:W-:Y:S01]  /*b050*/  UMOV UR15, 0x40000040 ;  /* 0x40000040000f7882 */ /* 0x000fe20000000000 */
[----:B------:R-:W-:Y:S01]  /*b060*/  UIADD3 UR10, UR4, 0x180, URZ ;  /* 0x00000180040a7890 */ /* 0x000fe2000fffe03f */
[----:B------:R-:W-:-:S03]  /*b070*/  IMAD.IADD R105, R104, 0x1, -R17 ;  /* 0x0000000168697824 */ /* 0x000fc600078e0a11 */
[----:B------:R-:W0:Y:S01]  /*b080*/  MUFU.TANH R158, R158 ;  /* 0x0000009e009e7308 */ /* 0x000e220000002400 */
[----:B------:R-:W-:-:S07]  /*b090*/  IMAD R105, R18, -0x2, R105 ;  /* 0xfffffffe12697824 */ /* 0x000fce00078e0269 */
        /* <DEDUP_REMOVED lines=18> */
[----:B------:R-:W-:-:S04]  /*b1c0*/  FMUL.FTZ R154, R130, UR5 ;  /* 0x00000005829a7c20 */ /* 0x000fc80008410000 */
[----:B------:R-:W-:Y:S01]  /*b1d0*/  HGMMA.64x128x16.F32.BF16 R24, R148, gdesc[UR12].tnspB, R24, gsb0 ;  /* 0x41e0000c94187df0 */ /* 0x000fe20008001818 */
[----:B------:R-:W-:Y:S01]  /*b1e0*/  UMOV UR14, UR10 ;  /* 0x0000000a000e7c82 */ /* 0x000fe20008000000 */
[----:B------:R-:W-:Y:S01]  /*b1f0*/  UMOV UR15, 0x40000040 ;  /* 0x40000040000f7882 */ /* 0x000fe20000000000 */
[----:B------:R-:W-:Y:S01]  /*b200*/  UIADD3 UR10, UR4, 0x200, URZ ;  /* 0x00000200040a7890 */ /* 0x000fe2000fffe03f */
[----:B------:R-:W0:Y:S01]  /*b210*/  MUFU.TANH R152, R152 ;  /* 0x0000009800987308 */ /* 0x000e220000002400 */
[----:B------:R-:W-:-:S07]  /*b220*/  UIADD3 UR4, UR4, 0x280, URZ ;  /* 0x0000028004047890 */ /* 0x000fce000fffe03f */
[----:B------:R-:W0:Y:S01]  /*b230*/  MUFU.TANH R154, R154 ;  /* 0x0000009a009a7308 */ /* 0x000e220000002400 */
[----:B------:R-:W-:Y:S02]  /*b240*/  WARPGROUP.DEPBAR.LE gsb0, 0x0 ;  /* 0x00008000000079c5 */ /* 0x000fe40000010000 */
[----:B------:R-:W-:Y:S01]  /*b250*/  WARPGROUP.ARRIVE ;  /* 0x00000000000079c5 */ /* 0x000fe20000000000 */
[----:B------:R-:W-:Y:S01]  /*b260*/  FMUL.FTZ R148, R123, UR5 ;  /* 0x000000057b947c20 */ /* 0x000fe20008410000 */
[----:B------:R-:W-:Y:S01]  /*b270*/  FMUL.FTZ R150, R126, UR5 ;  /* 0x000000057e967c20 */ /* 0x000fe20008410000 */
[----:B------:R-:W-:Y:S02]  /*b280*/  VIADD R126, R105, UR50 ;  /* 0x00000032697e7c36 */ /* 0x000fe40008000000 */
[----:B------:R-:W-:Y:S01]  /*b290*/  IMAD R123, R18, -0x2, R119 ;  /* 0xfffffffe127b7824 */ /* 0x000fe200078e0277 */
[----:B------:R-:W-:Y:S01]  /*b2a0*/  HGMMA.64x128x16.F32.BF16 R24, R144, gdesc[UR12].tnspB, R24, gsb0 ;  /* 0x41e0000c90187df0 */ /* 0x000fe20008001818 */
[----:B------:R-:W-:Y:S01]  /*b2b0*/  UMOV UR14, UR10 ;  /* 0x0000000a000e7c82 */ /* 0x000fe20008000000 */
[----:B------:R-:W-:Y:S01]  /*b2c0*/  UMOV UR15, 0x40000040 ;  /* 0x40000040000f7882 */ /* 0x000fe20000000000 */
[----:B------:R-:W0:Y:S01]  /*b2d0*/  MUFU.TANH R148, R148 ;  /* 0x0000009400947308 */ /* 0x000e220000002400 */
[----:B------:R-:W-:-:S07]  /*b2e0*/  IMAD.IADD R111, R3, 0x1, R126 ;  /* 0x00000001036f7824 */ /* 0x000fce00078e027e */
[----:B------:R-:W0:Y:S01]  /*b2f0*/  MUFU.TANH R150, R150 ;  /* 0x0000009600967308 */ /* 0x000e220000002400 */
        /* <DEDUP_REMOVED lines=8> */
[----:B------:R-:W-:Y:S01]  /*b380*/  UMOV UR14, UR4 ;  /* 0x00000004000e7c82 */ /* 0x000fe20008000000 */
[----:B------:R-:W-:Y:S01]  /*b390*/  UMOV UR15, 0x40000040 ;  /* 0x40000040000f7882 */ /* 0x000fe20000000000 */
[----:B------:R-:W-:Y:S01]  /*b3a0*/  FMUL.FTZ R107, R112, UR5 ;  /* 0x00000005706b7c20 */ /* 0x000fe20008410000 */
[----:B------:R-:W-:Y:S01]  /*b3b0*/  FMUL.FTZ R146, R122, UR5 ;  /* 0x000000057a927c20 */ /* 0x000fe20008410000 */
[----:B------:R-:W0:Y:S08]  /*b3c0*/  MUFU.TANH R144, R144 ;  /* 0x0000009000907308 */ /* 0x000e300000002400 */
[----:B------:R-:W0:Y:S08]  /*b3d0*/  MUFU.TANH R145, R145 ;  /* 0x0000009100917308 */ /* 0x000e300000002400 */
[----:B------:R-:W0:Y:S08]  /*b3e0*/  MUFU.TANH R89, R89 ;  /* 0x0000005900597308 */ /* 0x000e300000002400 */
[----:B------:R-:W0:Y:S08]  /*b3f0*/  MUFU.TANH R92, R92 ;  /* 0x0000005c005c7308 */ /* 0x000e300000002400 */
[----:B------:R-:W0:Y:S08]  /*b400*/  MUFU.TANH R107, R107 ;  /* 0x0000006b006b7308 */ /* 0x000e300000002400 */
[----:B------:R-:W0:Y:S08]  /*b410*/  MUFU.TANH R146, R146 ;  /* 0x0000009200927308 */ /* 0x000e300000002400 */
[----:B------:R-:W0:Y:S08]  /*b420*/  MUFU.TANH R101, R134 ;  /* 0x0000008600657308 */ /* 0x000e300000002400 */
[----:B------:R5:W0:Y:S02]  /*b430*/  MUFU.TANH R112, R124 ;  /* 0x0000007c00707308 */ /* 0x000a240000002400 */
[----:B-----5:R-:W-:-:S04]  /*b440*/  VIADD R124, R105, UR54 ;  /* 0x00000036697c7c36 */ /* 0x020fc80008000000 */
[----:B------:R-:W-:Y:S01]  /*b450*/  IMAD.IADD R109, R3, 0x1, R124 ;  /* 0x00000001036d7824 */ /* 0x000fe200078e027c */
[----:B------:R-:W-:Y:S02]  /*b460*/  WARPGROUP.DEPBAR.LE gsb0, 0x0 ;  /* 0x00008000000079c5 */ /* 0x000fe40000010000 */
[----:B------:R-:W-:Y:S01]  /*b470*/  WARPGROUP.ARRIVE ;  /* 0x00000000000079c5 */ /* 0x000fe20000000000 */
[----:B------:R-:W-:Y:S01]  /*b480*/  FMUL.FTZ R142, R108, UR5 ;  /* 0x000000056c8e7c20 */ /* 0x000fe20008410000 */
[----:B------:R-:W-:Y:S01]  /*b490*/  FMUL.FTZ R108, R113, UR5 ;  /* 0x00000005716c7c20 */ /* 0x000fe20008410000 */
[----:B------:R-:W-:-:S03]  /*b4a0*/  FMUL.FTZ R140, R118, UR5 ;  /* 0x00000005768c7c20 */ /* 0x000fc60008410000 */
[----:B------:R-:W-:Y:S01]  /*b4b0*/  HGMMA.64x128x16.F32.BF16 R24, R136, gdesc[UR12].tnspB, R24, gsb0 ;  /* 0x41e0000c88187df0 */ /* 0x000fe20008001818 */
[----:B------:R-:W0:Y:S08]  /*b4c0*/  MUFU.TANH R142, R142 ;  /* 0x0000008e008e7308 */ /* 0x000e300000002400 */
[----:B------:R-:W0:Y:S08]  /*b4d0*/  MUFU.TANH R108, R108 ;  /* 0x0000006c006c7308 */ /* 0x000e300000002400 */
[----:B------:R-:W0:Y:S01]  /*b4e0*/  MUFU.TANH R140, R140 ;  /* 0x0000008c008c7308 */ /* 0x000e220000002400 */
[----:B------:R-:W-:-:S02]  /*b4f0*/  WARPGROUP.DEPBAR.LE gsb0, 0x0 ;  /* 0x00008000000079c5 */ /* 0x000fc40000010000 */
[----:B------:R5:W-:Y:S01]  /*b500*/  @!P1 SYNCS.ARRIVE.TRANS64.RED.A1T0 RZ, [R102+URZ], RZ ;  /* 0x000000ff66ff99a7 */ /* 0x000be2000810043f */
[----:B------:R-:W-:Y:S01]  /*b510*/  ISETP.GE.AND P1, PT, R12, 0x1, PT ;  /* 0x000000010c00780c */ /* 0x000fe20003f26270 */
[----:B-----5:R-:W-:-:S06]  /*b520*/  FMUL.FTZ R102, R135, UR5 ;  /* 0x0000000587667c20 */ /* 0x020fcc0008410000 */
[----:B------:R-:W0:Y:S06]  /*b530*/  MUFU.TANH R102, R102 ;  /* 0x0000006600667308 */ /* 0x000e2c0000002400 */
[----:B-1234-:R-:W-:Y:S05]  /*b540*/  @!P1 BRA `(.L_x_1120) ;  /* 0x0000000000589947 */ /* 0x01efea0003800000 */
[----:B------:R-:W-:Y:S01]  /*b550*/  ISETP.GT.AND P1, PT, R15, -0x1, PT ;  /* 0xffffffff0f00780c */ /* 0x000fe20003f24270 */
[----:B------:R-:W-:-:S12]  /*b560*/  BSSY B0, `(.L_x_1121) ;  /* 0x0000011000007945 */ /* 0x000fd80003800000 */
[----:B------:R-:W-:Y:S05]  /*b570*/  @P1 BRA `(.L_x_1122) ;  /* 0x0000000000241947 */ /* 0x000fea0003800000 */
[----:B------:R-:W-:Y:S01]  /*b580*/  IMAD.U32 R118, RZ, RZ, UR51 ;  /* 0x00000033ff767e24 */ /* 0x000fe2000f8e00ff */
[----:B------:R-:W-:-:S04]  /*b590*/  IADD3 R110, R3, R16, -R17 ;  /* 0x00000010036e7210 */ /* 0x000fc80007ffe811 */
[----:B------:R-:W-:Y:S02]  /*b5a0*/  ISETP.NE.AND P1, PT, R118, 0x1, PT ;  /* 0x000000017600780c */ /* 0x000fe40003f25270 */
[----:B------:R-:W-:-:S11]  /*b5b0*/  LOP3.LUT R113, RZ, R110, RZ, 0x33, !PT ;  /* 0x0000006eff717212 */ /* 0x000fd600078e33ff */
[----:B------:R-:W1:Y:S02]  /*b5c0*/  @P1 LDC.64 R104, c[0x0][0x9e8] ;  /* 0x00027a00ff681b82 */ /* 0x000e640000000a00 */
[----:B-1----:R-:W-:-:S05]  /*b5d0*/  @P1 IMAD.HI.U32 R104, R113, R104, RZ ;  /* 0x0000006871681227 */ /* 0x002fca00078e00ff */
[----:B------:R-:W-:-:S04]  /*b5e0*/  @P1 SHF.R.U32.HI R113, RZ, R105, R104 ;  /* 0x00000069ff711219 */ /* 0x000fc80000011668 */
[----:B------:R-:W-:Y:S01]  /*b5f0*/  LOP3.LUT R104, RZ, R113, RZ, 0x33, !PT ;  /* 0x00000071ff687212 */ /* 0x000fe200078e33ff */
[----:B------:R-:W-:Y:S06]  /*b600*/  BRA `(.L_x_1123) ;  /* 0x0000000000187947 */ /* 0x000fec0003800000 */
.L_x_1122:
[----:B------:R-:W-:-:S05]  /*b610*/  IMAD.U32 R118, RZ, RZ, UR51 ;  /* 0x00000033ff767e24 */ /* 0x000fca000f8e00ff */
[----:B------:R-:W-:-:S13]  /*b620*/  ISETP.NE.AND P1, PT, R118, 0x1, PT ;  /* 0x000000017600780c */ /* 0x000fda0003f25270 */
[----:B------:R-:W1:Y:S02]  /*b630*/  @P1 LDC.64 R104, c[0x0][0x9e8] ;  /* 0x00027a00ff681b82 */ /* 0x000e640000000a00 */
[----:B-1----:R-:W-:-:S04]  /*b640*/  @P1 IMAD.HI.U32 R110, R15, R104, RZ ;  /* 0x000000680f6e1227 */ /* 0x002fc800078e00ff */
[----:B------:R-:W-:Y:S01]  /*b650*/  IMAD.MOV.U32 R104, RZ, RZ, R15 ;  /* 0x000000ffff687224 */ /* 0x000fe200078e000f */
[----:B------:R-:W-:-:S07]  /*b660*/  @P1 SHF.R.U32.HI R104, RZ, R105, R110 ;  /* 0x00000069ff681219 */ /* 0x000fce000001166e */
.L_x_1123:
[----:B------:R-:W-:Y:S05]  /*b670*/  BSYNC B0 ;  /* 0x0000000000007941 */ /* 0x000fea0003800000 */
.L_x_1121:
[----:B------:R-:W-:-:S05]  /*b680*/  IMAD R104, R104, R118, R123 ;  /* 0x0000007668687224 */ /* 0x000fca00078e027b */
[----:B------:R-:W-:Y:S02]  /*b690*/  VIADDMNMX R109, R104, R118, R109, PT ;  /* 0x00000076686d7246 */ /* 0x000fe4000380016d */
[----:B------:R-:W-:-:S07]  /*b6a0*/  VIMNMX R111, R111, R104, !PT ;  /* 0x000000686f6f7248 */ /* 0x000fce0007fe0100 */
.L_x_1120:
        /* <DEDUP_REMOVED lines=111> */
[----:B------:R-:W-:Y:S02]  /*bda0*/  ISETP.GE.AND P6, PT, R119, 0x5a, PT ;  /* 0x0000005a7700780c */ /* 0x000fe40003fc6270 */
[----:B------:R-:W-:Y:S02]  /*bdb0*/  IADD3 R8, R124, 0x8, R3 ;  /* 0x000000087c087810 */ /* 0x000fe40007ffe003 */
[----:B------:R-:W-:Y:S02]  /*bdc0*/  P2R R115, PR, RZ, 0x40 ;  /* 0x00000040ff737803 */ /* 0x000fe40000000000 */
[----:B------:R-:W-:-:S04]  /*bdd0*/  ISETP.GT.AND P6, PT, R111, 0x59, !P6 ;  /* 0x000000596f00780c */ /* 0x000fc800077c4270 */
[----:B------:R-:W-:-:S04]  /*bde0*/  ISETP.LT.OR P6, PT, R109, 0x5a, P6 ;  /* 0x0000005a6d00780c */ /* 0x000fc800037c1670 */
[----:B------:R-:W-:Y:S02]  /*bdf0*/  FSEL R106, R133, -INF , !P6 ;  /* 0xff800000856a7808 */ /* 0x000fe40007000000 */
[----:B------:R-:W-:-:S13]  /*be00*/  ISETP.GE.AND P6, PT, R12, 0x1, PT ;  /* 0x000000010c00780c */ /* 0x000fda0003fc6270 */
        /* <DEDUP_REMOVED lines=12> */
.L_x_1126:
[----:B------:R-:W-:Y:S02]  /*bed0*/  IMAD.U32 R124, RZ, RZ, UR51 ;  /* 0x00000033ff7c7e24 */ /* 0x000fe4000f8e00ff */
[----:B------:R-:W-:-:S03]  /*bee0*/  IMAD.MOV.U32 R97, RZ, RZ, R161 ;  /* 0x000000ffff617224 */ /* 0x000fc600078e00a1 */
[----:B------:R-:W-:-:S13]  /*bef0*/  ISETP.NE.AND P6, PT, R124, 0x1, PT ;  /* 0x000000017c00780c */ /* 0x000fda0003fc5270 */
[----:B------:R-:W0:Y:S02]  /*bf00*/  @P6 LDC.64 R120, c[0x0][0x9e8] ;  /* 0x00027a00ff786b82 */ /* 0x000e240000000a00 */
[----:B0-----:R-:W-:-:S05]  /*bf10*/  @P6 IMAD.HI.U32 R120, R161, R120, RZ ;  /* 0x00000078a1786227 */ /* 0x001fca00078e00ff */
[----:B------:R-:W-:-:S07]  /*bf20*/  @P6 SHF.R.U32.HI R97, RZ, R121, R120 ;  /* 0x00000079ff616219 */ /* 0x000fce0000011678 */
.L_x_1127:
[----:B------:R-:W-:Y:S05]  /*bf30*/  BSYNC B0 ;  /* 0x0000000000007941 */ /* 0x000fea0003800000 */
.L_x_1125:
[----:B------:R-:W-:-:S05]  /*bf40*/  IMAD R97, R97, R124, R123 ;  /* 0x0000007c61617224 */ /* 0x000fca00078e027b */
[----:B------:R-:W-:Y:S02]  /*bf50*/  VIADDMNMX R8, R97, R124, R8, PT ;  /* 0x0000007c61087246 */ /* 0x000fe40003800108 */
[----:B------:R-:W-:-:S07]  /*bf60*/  VIMNMX R93, R93, R97, !PT ;  /* 0x000000615d5d7248 */ /* 0x000fce0007fe0100 */
.L_x_1124:
[C---:B------:R-:W-:Y:S01]  /*bf70*/  ISETP.GT.AND P1, PT, R93.reuse, 0x1, !P1 ;  /* 0x000000015d00780c */ /* 0x040fe20004f24270 */
[----:B------:R-:W-:Y:S01]  /*bf80*/  UMOV UR38, UR36 ;  /* 0x0000002400267c82 */ /* 0x000fe20008000000 */
[----:B------:R-:W-:Y:S01]  /*bf90*/  ISETP.NE.AND P6, PT, R130, RZ, PT ;  /* 0x000000ff8200720c */ /* 0x000fe20003fc5270 */
[----:B------:R-:W-:Y:S01]  /*bfa0*/  UMOV UR4, UR37 ;  /* 0x0000002500047c82 */ /* 0x000fe20008000000 */
[----:B------:R-:W-:Y:S02]  /*bfb0*/  ISETP.LT.OR P1, PT, R8, 0x2, P1 ;  /* 0x000000020800780c */ /* 0x000fe40000f21670 */
[----:B------:R-:W-:Y:S02]  /*bfc0*/  ISETP.GT.AND P2, PT, R93, 0x8, !P2 ;  /* 0x000000085d00780c */ /* 0x000fe40005744270 */
[----:B------:R-:W-:Y:S02]  /*bfd0*/  FSEL R130, R2, -INF , !P1 ;  /* 0xff80000002827808 */ /* 0x000fe40004800000 */
[----:B------:R-:W-:-:S02]  /*bfe0*/  ISETP.NE.AND P1, PT, R113, RZ, PT ;  /* 0x000000ff7100720c */ /* 0x000fc40003f25270 */
[C---:B------:R-:W-:Y:S02]  /*bff0*/  ISETP.LT.OR P2, PT, R8.reuse, 0x9, P2 ;  /* 0x000000090800780c */ /* 0x040fe40001741670 */
[----:B------:R-:W-:Y:S02]  /*c000*/  ISETP.GT.AND P1, PT, R93, 0x9, !P1 ;  /* 0x000000095d00780c */ /* 0x000fe40004f24270 */
[----:B------:R-:W-:Y:S02]  /*c010*/  FSEL R2, R9, -INF , !P2 ;  /* 0xff80000009027808 */ /* 0x000fe40005000000 */
[----:B------:R-:W-:Y:S02]  /*c020*/  ISETP.LT.OR P1, PT, R8, 0xa, P1 ;  /* 0x0000000a0800780c */ /* 0x000fe40000f21670 */
[----:B------:R-:W-:Y:S02]  /*c030*/  ISETP.NE.AND P2, PT, R135, RZ, PT ;  /* 0x000000ff8700720c */ /* 0x000fe40003f45270 */
[----:B------:R-:W-:-:S02]  /*c040*/  FSEL R128, R11, -INF , !P1 ;  /* 0xff8000000b807808 */ /* 0x000fc40004800000 */
[----:B------:R-:W-:Y:S01]  /*c050*/  ISETP.NE.AND P1, PT, R127, RZ, PT ;  /* 0x000000ff7f00720c */ /* 0x000fe20003f25270 */
[----:B------:R-:W0:Y:S01]  /*c060*/  LDC R11, c[0x0][0x988] ;  /* 0x00026200ff0b7b82 */ /* 0x000e220000000800 */
        /* <DEDUP_REMOVED lines=81> */
[----:B------:R-:W-:-:S04]  /*c580*/  ISETP.NE.AND P1, PT, R117, RZ, PT ;  /* 0x000000ff7500720c */ /* 0x000fc80003f25270 */
        /* <DEDUP_REMOVED lines=32> */
[--C-:B------:R-:W-:Y:S01]  /*c790*/  FFMA.FTZ R93, R142, R11, -R115.reuse ;  /* 0x0000000b8e5d7223 */ /* 0x100fe20000010873 */
[----:B------:R-:W-:Y:S01]  /*c7a0*/  FSEL R142, R102, -INF , !P2 ;  /* 0xff800000668e7808 */ /* 0x000fe20005000000 */
[----:B------:R-:W-:Y:S01]  /*c7b0*/  MUFU.EX2 R89, R0 ;  /* 0x0000000000597308 */ /* 0x000fe20000000800 */
[----:B------:R-:W-:Y:S01]  /*c7c0*/  FMNMX.FTZ R91, R120, R91, !PT ;  /* 0x0000005b785b7209 */ /* 0x000fe20007810000 */
[-CC-:B------:R-:W-:Y:S01]  /*c7d0*/  FFMA.FTZ R176, R176, R11.reuse, -R115.reuse ;  /* 0x0000000bb0b07223 */ /* 0x180fe20000010873 */
[----:B------:R-:W-:Y:S01]  /*c7e0*/  FSEL R113, R9, RZ, P1 ;  /* 0x000000ff09717208 */ /* 0x000fe20000800000 */
        /* <DEDUP_REMOVED lines=12> */
[----:B------:R-:W-:Y:S01]  /*c8b0*/  MUFU.EX2 R91, R184 ;  /* 0x000000b8005b7308 */ /* 0x000fe20000000800 */
[----:B------:R-:W-:Y:S01]  /*c8c0*/  FMNMX.FTZ R95, R88, R95, !PT ;  /* 0x0000005f585f7209 */ /* 0x000fe20007810000 */
[-CC-:B------:R-:W-:Y:S01]  /*c8d0*/  FFMA.FTZ R118, R118, R11.reuse, -R115.reuse ;  /* 0x0000000b76767223 */ /* 0x180fe20000010873 */
[----:B------:R-:W-:Y:S01]  /*c8e0*/  LOP3.LUT P6, RZ, R163, 0x7f, RZ, 0xc0, !PT ;  /* 0x0000007fa3ff7812 */ /* 0x000fe200078cc0ff */
[--C-:B------:R-:W-:Y:S01]  /*c8f0*/  FFMA.FTZ R114, R114, R11, -R115.reuse ;  /* 0x0000000b72727223 */ /* 0x100fe20000010873 */
[----:B------:R-:W-:Y:S01]  /*c900*/  FMNMX.FTZ R97, R92, R95, !PT ;  /* 0x0000005f5c617209 */ /* 0x000fe20007810000 */
[-CC-:B------:R-:W-:Y:S01]  /*c910*/  FFMA.FTZ R136, R108, R11.reuse, -R115.reuse ;  /* 0x0000000b6c887223 */ /* 0x180fe20000010873 */
[----:B------:R-:W-:Y:S01]  /*c920*/  FFMA.FTZ R110, R110, R11, -R115 ;  /* 0x0000000b6e6e7223 */ /* 0x000fe20000010873 */
[----:B------:R-:W-:Y:S01]  /*c930*/  MUFU.EX2 R178, R178 ;  /* 0x000000b200b27308 */ /* 0x000fe20000000800 */
[----:B------:R-:W-:-:S04]  /*c940*/  FMNMX.FTZ R97, R94, R97, !PT ;  /* 0x000000615e617209 */ /* 0x000fc80007810000 */
[----:B------:R-:W-:-:S03]  /*c950*/  FMNMX.FTZ R97, R90, R97, !PT ;  /* 0x000000615a617209 */ /* 0x000fc60007810000 */
        /* <DEDUP_REMOVED lines=9> */
[----:B------:R0:W-:Y:S01]  /*c9f0*/  MUFU.EX2 R99, R158 ;  /* 0x0000009e00637308 */ /* 0x0001e20000000800 */
[----:B------:R-:W-:-:S04]  /*ca00*/  FMNMX.FTZ R103, R150, R103, !PT ;  /* 0x0000006796677209 */ /* 0x000fc80007810000 */
[----:B------:R-:W-:-:S03]  /*ca10*/  FMNMX.FTZ R103, R152, R103, !PT ;  /* 0x0000006798677209 */ /* 0x000fc60007810000 */
[----:B------:R-:W-:Y:S01]  /*ca20*/  MUFU.EX2 R160, R160 ;  /* 0x000000a000a07308 */ /* 0x000fe20000000800 */
[----:B------:R-:W-:Y:S02]  /*ca30*/  FMNMX.FTZ R103, R154, R103, !PT ;  /* 0x000000679a677209 */ /* 0x000fe40007810000 */
[----:B0-----:R-:W-:Y:S01]  /*ca40*/  FSEL R158, R101, -INF , !P5 ;  /* 0xff800000659e7808 */ /* 0x001fe20006800000 */
[--C-:B------:R-:W-:Y:S01]  /*ca50*/  FFMA.FTZ R101, R132, R11, -R115.reuse ;  /* 0x0000000b84657223 */ /* 0x100fe20000010873 */
[----:B------:R-:W-:Y:S01]  /*ca60*/  FMNMX.FTZ R103, R156, R103, !PT ;  /* 0x000000679c677209 */ /* 0x000fe20007810000 */
[-CC-:B------:R-:W-:Y:S01]  /*ca70*/  FFMA.FTZ R132, R138, R11.reuse, -R115.reuse ;  /* 0x0000000b8a847223 */ /* 0x180fe20000010873 */
[----:B------:R-:W-:Y:S01]  /*ca80*/  FFMA.FTZ R138, R96, R11, -R115 ;  /* 0x0000000b608a7223 */ /* 0x000fe20000010873 */
[----:B------:R0:W-:Y:S01]  /*ca90*/  MUFU.EX2 R100, R105 ;  /* 0x0000006900647308 */ /* 0x0001e20000000800 */
[----:B------:R-:W-:-:S04]  /*caa0*/  FMNMX.FTZ R103, R158, R103, !PT ;  /* 0x000000679e677209 */ /* 0x000fc80007810000 */
[----:B------:R-:W-:Y:S01]  /*cab0*/  FMNMX.FTZ R0, R142, R103, !PT ;  /* 0x000000678e007209 */ /* 0x000fe20007810000 */
[-CC-:B------:R-:W-:Y:S02]  /*cac0*/  FFMA.FTZ R103, R122, R11.reuse, -R115.reuse ;  /* 0x0000000b7a677223 */ /* 0x180fe40000010873 */
[----:B------:R-:W-:Y:S01]  /*cad0*/  MUFU.EX2 R93, R93 ;  /* 0x0000005d005d7308 */ /* 0x000fe20000000800 */
[--C-:B0-----:R-:W-:Y:S01]  /*cae0*/  FFMA.FTZ R105, R116, R11, -R115.reuse ;  /* 0x0000000b74697223 */ /* 0x101fe20000010873 */
[----:B------:R-:W0:Y:S06]  /*caf0*/  SHFL.BFLY PT, R107, R0, 0x2, 0x1f ;  /* 0x0c401f00006b7f89 */ /* 0x000e2c00000e0000 */
[----:B------:R-:W-:Y:S08]  /*cb00*/  MUFU.EX2 R102, R102 ;  /* 0x0000006600667308 */ /* 0x000ff00000000800 */
[----:B------:R-:W-:Y:S08]  /*cb10*/  MUFU.EX2 R101, R101 ;  /* 0x0000006500657308 */ /* 0x000ff00000000800 */
[----:B------:R-:W-:Y:S01]  /*cb20*/  MUFU.EX2 R132, R132 ;  /* 0x0000008400847308 */ /* 0x000fe20000000800 */
[----:B0-----:R-:W-:Y:S01]  /*cb30*/  FMNMX.FTZ R8, R0, R107, !PT ;  /* 0x0000006b00087209 */ /* 0x001fe20007810000 */
[----:B------:R-:W-:Y:S01]  /*cb40*/  FADD.FTZ R0, -R113, R14 ;  /* 0x0000000e71007221 */ /* 0x000fe20000010100 */
[----:B------:R-:W-:-:S03]  /*cb50*/  FFMA.FTZ R107, R112, R11, -R115 ;  /* 0x0000000b706b7223 */ /* 0x000fc60000010873 */
[----:B------:R-:W0:Y:S01]  /*cb60*/  SHFL.BFLY PT, R111, R8, 0x1, 0x1f ;  /* 0x0c201f00086f7f89 */ /* 0x000e2200000e0000 */
[----:B------:R-:W-:Y:S01]  /*cb70*/  FMUL.FTZ R0, R0, R11 ;  /* 0x0000000b00007220 */ /* 0x000fe20000410000 */
[----:B------:R-:W-:Y:S08]  /*cb80*/  MUFU.EX2 R103, R103 ;  /* 0x0000006700677308 */ /* 0x000ff00000000800 */
[----:B------:R-:W1:Y:S08]  /*cb90*/  MUFU.EX2 R0, R0 ;  /* 0x0000000000007308 */ /* 0x000e700000000800 */
[----:B------:R-:W-:Y:S01]  /*cba0*/  MUFU.EX2 R118, R118 ;  /* 0x0000007600767308 */ /* 0x000fe20000000800 */
[----:B0-----:R-:W-:Y:S01]  /*cbb0*/  FMNMX.FTZ R8, R8, R111, !PT ;  /* 0x0000006f08087209 */ /* 0x001fe20007810000 */
[----:B------:R-:W-:-:S06]  /*cbc0*/  FFMA.FTZ R111, R106, R11, -R115 ;  /* 0x0000000b6a6f7223 */ /* 0x000fcc0000010873 */
[----:B------:R-:W-:Y:S01]  /*cbd0*/  MUFU.EX2 R105, R105 ;  /* 0x0000006900697308 */ /* 0x000fe20000000800 */
[----:B-1----:R-:W-:Y:S01]  /*cbe0*/  FFMA.FTZ R7, R0, R7, R89 ;  /* 0x0000000700077223 */ /* 0x002fe20000010059 */
[C---:B------:R-:W-:Y:S01]  /*cbf0*/  FSETP.NEU.FTZ.AND P1, PT, R8.reuse, -INF , PT ;  /* 0xff8000000800780b */ /* 0x040fe20003f3d000 */
[----:B------:R-:W-:-:S05]  /*cc00*/  FMUL.FTZ R14, R8, R11 ;  /* 0x0000000b080e7220 */ /* 0x000fca0000410000 */
[----:B------:R-:W-:Y:S01]  /*cc10*/  FSEL R113, R14, RZ, P1 ;  /* 0x000000ff0e717208 */ /* 0x000fe20000800000 */
[----:B------:R-:W-:Y:S04]  /*cc20*/  MUFU.EX2 R114, R114 ;  /* 0x0000007200727308 */ /* 0x000fe80000000800 */
[-CC-:B------:R-:W-:Y:S01]  /*cc30*/  FFMA.FTZ R159, R2, R11.reuse, -R113.reuse ;  /* 0x0000000b029f7223 */ /* 0x180fe20000010871 */
[----:B------:R-:W-:Y:S01]  /*cc40*/  FSEL R2, R8, RZ, P1 ;  /* 0x000000ff08027208 */ /* 0x000fe20000800000 */
[-CC-:B------:R-:W-:Y:S01]  /*cc50*/  FFMA.FTZ R157, R186, R11.reuse, -R113.reuse ;  /* 0x0000000bba9d7223 */ /* 0x180fe20000010871 */
[-CC-:B------:R-:W-:Y:S01]  /*cc60*/  FFMA.FTZ R14, R130, R11.reuse, -R113.reuse ;  /* 0x0000000b820e7223 */ /* 0x180fe20000010871 */
[-CC-:B------:R-:W-:Y:S01]  /*cc70*/  FFMA.FTZ R96, R128, R11.reuse, -R113.reuse ;  /* 0x0000000b80607223 */ /* 0x180fe20000010871 */
[-C--:B------:R-:W-:Y:S01]  /*cc80*/  FFMA.FTZ R149, R88, R11.reuse, -R113 ;  /* 0x0000000b58957223 */ /* 0x080fe20000010871 */
[----:B------:R-:W-:Y:S01]  /*cc90*/  FADD.FTZ R2, -R2, R13 ;  /* 0x0000000d02027221 */ /* 0x000fe20000010100 */
[-C--:B------:R-:W-:Y:S01]  /*cca0*/  FFMA.FTZ R88, R92, R11.reuse, -R113 ;  /* 0x0000000b5c587223 */ /* 0x080fe20000010871 */
[----:B------:R-:W-:Y:S01]  /*ccb0*/  MUFU.EX2 R157, R157 ;  /* 0x0000009d009d7308 */ /* 0x000fe20000000800 */
[----:B------:R-:W-:Y:S01]  /*ccc0*/  FADD.FTZ R92, R176, R7 ;  /* 0x00000007b05c7221 */ /* 0x000fe20000010000 */
[-C--:B------:R-:W-:Y:S01]  /*ccd0*/  FMUL.FTZ R2, R2, R11.reuse ;  /* 0x0000000b02027220 */ /* 0x080fe20000410000 */
[-CC-:B------:R-:W-:Y:S01]  /*cce0*/  FFMA.FTZ R153, R120, R11.reuse, -R113.reuse ;  /* 0x0000000b78997223 */ /* 0x180fe20000010871 */
[-CC-:B------:R-:W-:Y:S01]  /*ccf0*/  FFMA.FTZ R104, R126, R11.reuse, -R113.reuse ;  /* 0x0000000b7e687223 */ /* 0x180fe20000010871 */
[----:B------:R-:W-:Y:S01]  /*cd00*/  FADD.FTZ R7, R91, R92 ;  /* 0x0000005c5b077221 */ /* 0x000fe20000010000 */
[-CC-:B------:R-:W-:Y:S01]  /*cd10*/  FFMA.FTZ R155, R20, R11.reuse, -R113.reuse ;  /* 0x0000000b149b7223 */ /* 0x180fe20000010871 */
[-C--:B------:R-:W-:Y:S01]  /*cd20*/  FFMA.FTZ R90, R90, R11.reuse, -R113 ;  /* 0x0000000b5a5a7223 */ /* 0x080fe20000010871 */
[----:B------:R-:W0:Y:S01]  /*cd30*/  MUFU.EX2 R2, R2 ;  /* 0x0000000200027308 */ /* 0x000e220000000800 */
[----:B------:R-:W-:Y:S01]  /*cd40*/  FADD.FTZ R92, R178, R7 ;  /* 0x00000007b25c7221 */ /* 0x000fe20000010000 */
[-CC-:B------:R-:W-:Y:S01]  /*cd50*/  FFMA.FTZ R20, R124, R11.reuse, -R113.reuse ;  /* 0x0000000b7c147223 */ /* 0x180fe20000010871 */
[-CC-:B------:R-:W-:Y:S01]  /*cd60*/  FFMA.FTZ R151, R94, R11.reuse, -R113.reuse ;  /* 0x0000000b5e977223 */ /* 0x180fe20000010871 */
[----:B------:R-:W-:Y:S01]  /*cd70*/  FFMA.FTZ R98, R98, R11, -R113 ;  /* 0x0000000b62627223 */ /* 0x000fe20000010871 */
[----:B------:R-:W-:Y:S01]  /*cd80*/  FADD.FTZ R13, R95, R92 ;  /* 0x0000005c5f0d7221 */ /* 0x000fe20000010000 */
[----:B------:R-:W-:-:S02]  /*cd90*/  IMAD.U32 R92, RZ, RZ, UR11 ;  /* 0x0000000bff5c7e24 */ /* 0x000fc4000f8e00ff */
[-CC-:B------:R-:W-:Y:S01]  /*cda0*/  FFMA.FTZ R134, R134, R11.reuse, -R113.reuse ;  /* 0x0000000b86867223 */ /* 0x180fe20000010871 */
[----:B------:R-:W1:Y:S01]  /*cdb0*/  MUFU.EX2 R14, R14 ;  /* 0x0000000e000e7308 */ /* 0x000e620000000800 */
[-CC-:B------:R-:W-:Y:S01]  /*cdc0*/  FFMA.FTZ R140, R140, R11.reuse, -R113.reuse ;  /* 0x0000000b8c8c7223 */ /* 0x180fe20000010871 */
[----:B------:R-:W-:Y:S02]  /*cdd0*/  @!P6 VIADD R92, R92, 0x2a860 ;  /* 0x0002a8605c5ce836 */ /* 0x000fe40000000000 */
[-CC-:B------:R-:W-:Y:S01]  /*cde0*/  FFMA.FTZ R144, R144, R11.reuse, -R113.reuse ;  /* 0x0000000b90907223 */ /* 0x180fe20000010871 */
[-CC-:B------:R-:W-:Y:S01]  /*cdf0*/  FFMA.FTZ R146, R146, R11.reuse, -R113.reuse ;  /* 0x0000000b92927223 */ /* 0x180fe20000010871 */
[-CC-:B------:R-:W-:Y:S01]  /*ce00*/  FFMA.FTZ R148, R148, R11.reuse, -R113.reuse ;  /* 0x0000000b94947223 */ /* 0x180fe20000010871 */
[----:B------:R-:W-:Y:S01]  /*ce10*/  FFMA.FTZ R150, R150, R11, -R113 ;  /* 0x0000000b96967223 */ /* 0x000fe20000010871 */
[----:B------:R-:W-:Y:S01]  /*ce20*/  @!P6 PRMT R92, RZ, 0x654, R92 ;  /* 0x00000654ff5ce816 */ /* 0x000fe2000000005c */
[----:B------:R-:W2:Y:S01]  /*ce30*/  MUFU.EX2 R159, R159 ;  /* 0x0000009f009f7308 */ /* 0x000ea20000000800 */
[----:B0-----:R-:W-:Y:S01]  /*ce40*/  FFMA.FTZ R7, R2, R6, R157 ;  /* 0x0000000602077223 */ /* 0x001fe2000001009d */
[C---:B------:R-:W-:Y:S01]  /*ce50*/  ISETP.GT.AND P1, PT, R10.reuse, R23, PT ;  /* 0x000000170a00720c */ /* 0x040fe20003f24270 */
[----:B------:R0:W-:Y:S01]  /*ce60*/  @!P6 SYNCS.ARRIVE.TRANS64.RED.A1T0 RZ, [R92+URZ], RZ ;  /* 0x000000ff5cffe9a7 */ /* 0x0001e2000810043f */
[----:B------:R-:W-:-:S04]  /*ce70*/  VIADD R10, R10, 0xffffffff ;  /* 0xffffffff0a0a7836 */ /* 0x000fc80000000000 */
[----:B------:R-:W3:Y:S01]  /*ce80*/  MUFU.EX2 R96, R96 ;  /* 0x0000006000607308 */ /* 0x000ee20000000800 */
[C---:B-1----:R-:W-:Y:S01]  /*ce90*/  FADD.FTZ R6, R14.reuse, R7 ;  /* 0x000000070e067221 */ /* 0x042fe20000010000 */
[----:B------:R-:W-:Y:S01]  /*cea0*/  F2FP.BF16.F32.PACK_AB R157, R14, R157 ;  /* 0x0000009d0e9d723e */ /* 0x000fe200000010ff */
[----:B------:R-:W-:-:S05]  /*ceb0*/  IMAD.MOV.U32 R14, RZ, RZ, R9 ;  /* 0x000000ffff0e7224 */ /* 0x000fca00078e0009 */
[----:B------:R-:W1:Y:S01]  /*cec0*/  MUFU.EX2 R153, R153 ;  /* 0x0000009900997308 */ /* 0x000e620000000800 */
[----:B--2---:R-:W-:-:S07]  /*ced0*/  FADD.FTZ R7, R159, R6 ;  /* 0x000000069f077221 */ /* 0x004fce0000010000 */
[----:B------:R-:W2:Y:S01]  /*cee0*/  MUFU.EX2 R104, R104 ;  /* 0x0000006800687308 */ /* 0x000ea20000000800 */
[C---:B---3--:R-:W-:Y:S01]  /*cef0*/  FADD.FTZ R6, R96.reuse, R7 ;  /* 0x0000000760067221 */ /* 0x048fe20000010000 */
[----:B------:R-:W-:-:S06]  /*cf00*/  F2FP.BF16.F32.PACK_AB R159, R96, R159 ;  /* 0x0000009f609f723e */ /* 0x000fcc00000010ff */
[----:B------:R3:W-:Y:S01]  /*cf10*/  MUFU.EX2 R106, R90 ;  /* 0x0000005a006a7308 */ /* 0x0007e20000000800 */
[----:B-1----:R-:W-:-:S07]  /*cf20*/  FADD.FTZ R7, R153, R6 ;  /* 0x0000000699077221 */ /* 0x002fce0000010000 */
[----:B------:R-:W1:Y:S01]  /*cf30*/  MUFU.EX2 R155, R155 ;  /* 0x0000009b009b7308 */ /* 0x000e620000000800 */
[----:B---3--:R-:W-:Y:S01]  /*cf40*/  FADD.FTZ R90, R180, R13 ;  /* 0x0000000db45a7221 */ /* 0x008fe20000010000 */
[C---:B--2---:R-:W-:Y:S01]  /*cf50*/  FADD.FTZ R6, R104.reuse, R7 ;  /* 0x0000000768067221 */ /* 0x044fe20000010000 */
[----:B------:R-:W-:Y:S02]  /*cf60*/  F2FP.BF16.F32.PACK_AB R153, R104, R153 ;  /* 0x000000996899723e */ /* 0x000fe400000010ff */
[----:B------:R-:W-:-:S03]  /*cf70*/  FADD.FTZ R13, R97, R90 ;  /* 0x0000005a610d7221 */ /* 0x000fc60000010000 */
[----:B------:R-:W2:Y:S01]  /*cf80*/  MUFU.EX2 R20, R20 ;  /* 0x0000001400147308 */ /* 0x000ea20000000800 */
[----:B------:R-:W-:-:S04]  /*cf90*/  FADD.FTZ R90, R160, R13 ;  /* 0x0000000da05a7221 */ /* 0x000fc80000010000 */
[----:B------:R-:W-:-:S03]  /*cfa0*/  FADD.FTZ R13, R99, R90 ;  /* 0x0000005a630d7221 */ /* 0x000fc60000010000 */
[----:B------:R-:W3:Y:S01]  /*cfb0*/  MUFU.EX2 R149, R149 ;  /* 0x0000009500957308 */ /* 0x000ee20000000800 */
[----:B------:R-:W-:Y:S01]  /*cfc0*/  FADD.FTZ R90, R100, R13 ;  /* 0x0000000d645a7221 */ /* 0x000fe20000010000 */
[----:B-1----:R-:W-:-:S03]  /*cfd0*/  FADD.FTZ R7, R155, R6 ;  /* 0x000000069b077221 */ /* 0x002fc60000010000 */
[----:B------:R-:W-:-:S03]  /*cfe0*/  FADD.FTZ R13, R93, R90 ;  /* 0x0000005a5d0d7221 */ /* 0x000fc60000010000 */
[----:B------:R-:W0:Y:S01]  /*cff0*/  MUFU.EX2 R88, R88 ;  /* 0x0000005800587308 */ /* 0x000e220000000800 */
[----:B--2---:R-:W-:Y:S01]  /*d000*/  FADD.FTZ R90, R20, R7 ;  /* 0x00000007145a7221 */ /* 0x004fe20000010000 */
[----:B------:R-:W-:Y:S01]  /*d010*/  FADD.FTZ R6, R102, R13 ;  /* 0x0000000d66067221 */ /* 0x000fe20000010000 */
[----:B------:R-:W-:-:S03]  /*d020*/  F2FP.BF16.F32.PACK_AB R155, R20, R155 ;  /* 0x0000009b149b723e */ /* 0x000fc600000010ff */
[----:B------:R-:W-:Y:S01]  /*d030*/  FADD.FTZ R7, R101, R6 ;  /* 0x0000000665077221 */ /* 0x000fe20000010000 */
[-C--:B------:R-:W-:Y:S01]  /*d040*/  FFMA.FTZ R6, R152, R11.reuse, -R113 ;  /* 0x0000000b98067223 */ /* 0x080fe20000010871 */
[----:B------:R-:W1:Y:S01]  /*d050*/  MUFU.EX2 R151, R151 ;  /* 0x0000009700977308 */ /* 0x000e620000000800 */
[----:B---3--:R-:W-:Y:S01]  /*d060*/  FADD.FTZ R13, R149, R90 ;  /* 0x0000005a950d7221 */ /* 0x008fe20000010000 */
[----:B------:R-:W-:Y:S01]  /*d070*/  FADD.FTZ R90, R132, R7 ;  /* 0x00000007845a7221 */ /* 0x000fe20000010000 */
[--C-:B------:R-:W-:Y:S01]  /*d080*/  FFMA.FTZ R7, R154, R11, -R113.reuse ;  /* 0x0000000b9a077223 */ /* 0x100fe20000010871 */
[----:B------:R-:W-:Y:S02]  /*d090*/  F2FP.BF16.F32.PACK_AB R152, R180, R95 ;  /* 0x0000005fb498723e */ /* 0x000fe400000010ff */
[----:B------:R-:W-:Y:S01]  /*d0a0*/  FADD.FTZ R115, R103, R90 ;  /* 0x0000005a67737221 */ /* 0x000fe20000010000 */
[-C--:B------:R-:W-:Y:S01]  /*d0b0*/  FFMA.FTZ R90, R158, R11.reuse, -R113 ;  /* 0x0000000b9e5a7223 */ /* 0x080fe20000010871 */
[----:B------:R-:W2:Y:S01]  /*d0c0*/  MUFU.EX2 R145, R98 ;  /* 0x0000006200917308 */ /* 0x000ea20000000800 */
[----:B0-----:R-:W-:Y:S01]  /*d0d0*/  FADD.FTZ R92, R88, R13 ;  /* 0x0000000d585c7221 */ /* 0x001fe20000010000 */
[----:B------:R-:W-:Y:S01]  /*d0e0*/  FADD.FTZ R94, R118, R115 ;  /* 0x00000073765e7221 */ /* 0x000fe20000010000 */
[-CC-:B------:R-:W-:Y:S01]  /*d0f0*/  FFMA.FTZ R13, R156, R11.reuse, -R113.reuse ;  /* 0x0000000b9c0d7223 */ /* 0x180fe20000010871 */
[----:B------:R-:W-:Y:S01]  /*d100*/  FFMA.FTZ R113, R142, R11, -R113 ;  /* 0x0000000b8e717223 */ /* 0x000fe20000010871 */
[----:B------:R-:W-:Y:S01]  /*d110*/  F2FP.BF16.F32.PACK_AB R156, R176, R89 ;  /* 0x00000059b09c723e */ /* 0x000fe200000010ff */
[----:B------:R-:W-:Y:S01]  /*d120*/  FADD.FTZ R115, R105, R94 ;  /* 0x0000005e69737221 */ /* 0x000fe20000010000 */
[----:B------:R-:W-:Y:S01]  /*d130*/  F2FP.BF16.F32.PACK_AB R158, R178, R91 ;  /* 0x0000005bb29e723e */ /* 0x000fe200000010ff */
[----:B------:R-:W0:Y:S01]  /*d140*/  MUFU.EX2 R134, R134 ;  /* 0x0000008600867308 */ /* 0x000e220000000800 */
[----:B-1----:R-:W-:Y:S01]  /*d150*/  FADD.FTZ R92, R151, R92 ;  /* 0x0000005c975c7221 */ /* 0x002fe20000010000 */
[----:B------:R-:W-:Y:S01]  /*d160*/  FADD.FTZ R94, R114, R115 ;  /* 0x00000073725e7221 */ /* 0x000fe20000010000 */
[----:B------:R-:W-:-:S02]  /*d170*/  F2FP.BF16.F32.PACK_AB R154, R160, R97 ;  /* 0x00000061a09a723e */ /* 0x000fc400000010ff */
[----:B------:R-:W-:Y:S01]  /*d180*/  FADD.FTZ R92, R106, R92 ;  /* 0x0000005c6a5c7221 */ /* 0x000fe20000010000 */
[----:B------:R-:W-:Y:S02]  /*d190*/  F2FP.BF16.F32.PACK_AB R149, R88, R149 ;  /* 0x000000955895723e */ /* 0x000fe400000010ff */
[----:B------:R1:W3:Y:S01]  /*d1a0*/  MUFU.EX2 R147, R140 ;  /* 0x0000008c00937308 */ /* 0x0002e20000000800 */
[----:B--2---:R-:W-:Y:S01]  /*d1b0*/  FADD.FTZ R92, R145, R92 ;  /* 0x0000005c915c7221 */ /* 0x004fe20000010000 */
[----:B------:R-:W-:-:S06]  /*d1c0*/  F2FP.BF16.F32.PACK_AB R151, R106, R151 ;  /* 0x000000976a97723e */ /* 0x000fcc00000010ff */
[----:B------:R2:W4:Y:S01]  /*d1d0*/  MUFU.EX2 R98, R144 ;  /* 0x0000009000627308 */ /* 0x0005220000000800 */
[----:B0-----:R-:W-:Y:S01]  /*d1e0*/  FADD.FTZ R92, R134, R92 ;  /* 0x0000005c865c7221 */ /* 0x001fe20000010000 */
[----:B-1----:R-:W-:Y:S02]  /*d1f0*/  F2FP.BF16.F32.PACK_AB R140, R114, R105 ;  /* 0x00000069728c723e */ /* 0x002fe400000010ff */
[----:B------:R-:W-:-:S04]  /*d200*/  F2FP.BF16.F32.PACK_AB R145, R134, R145 ;  /* 0x000000918691723e */ /* 0x000fc800000010ff */
[----:B------:R0:W1:Y:S01]  /*d210*/  MUFU.EX2 R141, R146 ;  /* 0x00000092008d7308 */ /* 0x0000620000000800 */
[----:B---3--:R-:W-:Y:S01]  /*d220*/  FADD.FTZ R92, R147, R92 ;  /* 0x0000005c935c7221 */ /* 0x008fe20000010000 */
[----:B--2---:R-:W-:-:S06]  /*d230*/  F2FP.BF16.F32.PACK_AB R144, R132, R101 ;  /* 0x000000658490723e */ /* 0x004fcc00000010ff */
[----:B------:R2:W3:Y:S01]  /*d240*/  MUFU.EX2 R108, R148 ;  /* 0x00000094006c7308 */ /* 0x0004e20000000800 */
[----:B----4-:R-:W-:Y:S01]  /*d250*/  FADD.FTZ R92, R98, R92 ;  /* 0x0000005c625c7221 */ /* 0x010fe20000010000 */
[----:B0-----:R-:W-:Y:S02]  /*d260*/  F2FP.BF16.F32.PACK_AB R146, R118, R103 ;  /* 0x000000677692723e */ /* 0x001fe400000010ff */
[----:B------:R-:W-:-:S04]  /*d270*/  F2FP.BF16.F32.PACK_AB R147, R98, R147 ;  /* 0x000000936293723e */ /* 0x000fc800000010ff */
[----:B------:R-:W0:Y:S01]  /*d280*/  MUFU.EX2 R107, R107 ;  /* 0x0000006b006b7308 */ /* 0x000e220000000800 */
[----:B-1----:R-:W-:Y:S01]  /*d290*/  FADD.FTZ R92, R141, R92 ;  /* 0x0000005c8d5c7221 */ /* 0x002fe20000010000 */
[----:B--2---:R-:W-:-:S06]  /*d2a0*/  F2FP.BF16.F32.PACK_AB R148, R100, R99 ;  /* 0x000000636494723e */ /* 0x004fcc00000010ff */
[----:B------:R1:W2:Y:S01]  /*d2b0*/  MUFU.EX2 R143, R150 ;  /* 0x00000096008f7308 */ /* 0x0002a20000000800 */
[C---:B---3--:R-:W-:Y:S01]  /*d2c0*/  FADD.FTZ R92, R108.reuse, R92 ;  /* 0x0000005c6c5c7221 */ /* 0x048fe20000010000 */
[----:B------:R-:W-:-:S06]  /*d2d0*/  F2FP.BF16.F32.PACK_AB R141, R108, R141 ;  /* 0x0000008d6c8d723e */ /* 0x000fcc00000010ff */
[----:B------:R-:W3:Y:S01]  /*d2e0*/  MUFU.EX2 R110, R110 ;  /* 0x0000006e006e7308 */ /* 0x000ee20000000800 */
[----:B0-----:R-:W-:Y:S01]  /*d2f0*/  FADD.FTZ R89, R107, R94 ;  /* 0x0000005e6b597221 */ /* 0x001fe20000010000 */
[----:B-1----:R-:W-:-:S06]  /*d300*/  F2FP.BF16.F32.PACK_AB R150, R102, R93 ;  /* 0x0000005d6696723e */ /* 0x002fcc00000010ff */
[----:B------:R-:W0:Y:S01]  /*d310*/  MUFU.EX2 R112, R6 ;  /* 0x0000000600707308 */ /* 0x000e220000000800 */
[----:B--2---:R-:W-:-:S07]  /*d320*/  FADD.FTZ R92, R143, R92 ;  /* 0x0000005c8f5c7221 */ /* 0x004fce0000010000 */
[----:B------:R-:W1:Y:S01]  /*d330*/  MUFU.EX2 R136, R136 ;  /* 0x0000008800887308 */ /* 0x000e620000000800 */
[C---:B---3--:R-:W-:Y:S01]  /*d340*/  FADD.FTZ R89, R110.reuse, R89 ;  /* 0x000000596e597221 */ /* 0x048fe20000010000 */
[----:B------:R-:W-:-:S06]  /*d350*/  F2FP.BF16.F32.PACK_AB R142, R110, R107 ;  /* 0x0000006b6e8e723e */ /* 0x000fcc00000010ff */
        /* <DEDUP_REMOVED lines=9> */
[----:B------:R-:W-:-:S06]  /*d3f0*/  F2FP.BF16.F32.PACK_AB R136, R109, R136 ;  /* 0x000000886d88723e */ /* 0x000fcc00000010ff */
[----:B------:R-:W0:Y:S01]  /*d400*/  MUFU.EX2 R139, R90 ;  /* 0x0000005a008b7308 */ /* 0x000e220000000800 */
[C---:B-1----:R-:W-:Y:S01]  /*d410*/  FADD.FTZ R92, R13.reuse, R92 ;  /* 0x0000005c0d5c7221 */ /* 0x042fe20000010000 */
[----:B------:R-:W-:Y:S01]  /*d420*/  F2FP.BF16.F32.PACK_AB R137, R13, R137 ;  /* 0x000000890d89723e */ /* 0x000fe200000010ff */
[----:B------:R-:W-:-:S05]  /*d430*/  IMAD.MOV.U32 R13, RZ, RZ, R8 ;  /* 0x000000ffff0d7224 */ /* 0x000fca00078e0008 */
[----:B------:R-:W1:Y:S01]  /*d440*/  MUFU.EX2 R111, R111 ;  /* 0x0000006f006f7308 */ /* 0x000e620000000800 */
[----:B--2---:R-:W-:-:S07]  /*d450*/  FADD.FTZ R6, R138, R7 ;  /* 0x000000078a067221 */ /* 0x004fce0000010000 */
[----:B------:R-:W2:Y:S01]  /*d460*/  MUFU.EX2 R113, R113 ;  /* 0x0000007100717308 */ /* 0x000ea20000000800 */
[----:B0-----:R-:W-:Y:S01]  /*d470*/  FADD.FTZ R92, R139, R92 ;  /* 0x0000005c8b5c7221 */ /* 0x001fe20000010000 */
[C---:B-1----:R-:W-:Y:S01]  /*d480*/  FADD.FTZ R7, R111.reuse, R6 ;  /* 0x000000066f077221 */ /* 0x042fe20000010000 */
[----:B------:R-:W-:Y:S02]  /*d490*/  F2FP.BF16.F32.PACK_AB R138, R111, R138 ;  /* 0x0000008a6f8a723e */ /* 0x000fe400000010ff */
[C---:B--2---:R-:W-:Y:S01]  /*d4a0*/  FADD.FTZ R6, R113.reuse, R92 ;  /* 0x0000005c71067221 */ /* 0x044fe20000010000 */
[----:B------:R-:W-:Y:S01]  /*d4b0*/  F2FP.BF16.F32.PACK_AB R139, R113, R139 ;  /* 0x0000008b718b723e */ /* 0x000fe200000010ff */
[----:B------:R-:W-:Y:S06]  /*d4c0*/  @P1 BRA `(.L_x_1128) ;  /* 0xffffffcc003c1947 */ /* 0x000fec000383ffff */
.L_x_1111:
        /* <DEDUP_REMOVED lines=67> */
.L_x_1129:
[----:B------:R-:W-:Y:S01]  /*d900*/  ULEA UR5, UR37, UR39, 0x3 ;  /* 0x0000002725057291 */ /* 0x000fe2000f8e183f */
[----:B------:R-:W-:-:S05]  /*d910*/  IMAD.U32 R0, RZ, RZ, UR36 ;  /* 0x00000024ff007e24 */ /* 0x000fca000f8e00ff */
[----:B------:R-:W-:-:S04]  /*d920*/  SHF.L.U32 R0, R0, 0x1f, RZ ;  /* 0x0000001f00007819 */ /* 0x000fc800000006ff */
[----:B------:R0:W1:Y:S01]  /*d930*/  SYNCS.PHASECHK.TRANS64.TRYWAIT P1, [UR5+0x2a850], R0 ;  /* 0x02a85000ff0075a7 */ /* 0x0000620008020145 */
[----:B------:R-:W-:Y:S05]  /*d940*/  @!P0 BRA `(.L_x_1130) ;  /* 0x0000000000048947 */ /* 0x000fea0003800000 */
[----:B------:R-:W-:Y:S01]  /*d950*/  BPT.TRAP 0x1 ;  /* 0x000000040000795c */ /* 0x000fe20000300000 */
.L_x_1130:
[----:B-1----:R-:W-:Y:S05]  /*d960*/  @P1 BRA `(.L_x_1131) ;  /* 0x0000000000081947 */ /* 0x002fea0003800000 */
[----:B------:R-:W1:Y:S02]  /*d970*/  SYNCS.PHASECHK.TRANS64.TRYWAIT P0, [UR5+0x2a850], R0 ;  /* 0x02a85000ff0075a7 */ /* 0x000e640008000145 */
[----:B-1----:R-:W-:Y:S05]  /*d980*/  @!P0 BRA `(.L_x_1132) ;  /* 0x0000007c00dc8947 */ /* 0x002fea0003800000 */
.L_x_1131:
[----:B------:R-:W-:Y:S01]  /*d990*/  UIADD3 UR39, UR39, 0x400, URZ ;  /* 0x0000040027277890 */ /* 0x000fe2000fffe03f */
[----:B------:R-:W-:Y:S01]  /*d9a0*/  WARPGROUP.ARRIVE ;  /* 0x00000000000079c5 */ /* 0x000fe20000000000 */
[----:B------:R-:W-:Y:S01]  /*d9b0*/  UMOV UR7, 0x40000040 ;  /* 0x4000004000077882 */ /* 0x000fe20000000000 */
[----:B01----:R-:W0:Y:S01]  /*d9c0*/  SHFL.BFLY PT, R0, R7, 0x2, 0x1f ;  /* 0x0c401f0007007f89 */ /* 0x003e2200000e0000 */
[----:B------:R-:W-:Y:S01]  /*d9d0*/  USHF.R.U32.HI UR39, URZ, 0x4, UR39 ;  /* 0x000000043f277899 */ /* 0x000fe20008011627 */
[----:B------:R-:W-:Y:S02]  /*d9e0*/  IMAD.MOV.U32 R12, RZ, RZ, RZ ;  /* 0x000000ffff0c7224 */ /* 0x000fe400078e00ff */
[----:B------:R-:W1:Y:S01]  /*d9f0*/  SHFL.BFLY PT, R3, R6, 0x2, 0x1f ;  /* 0x0c401f0006037f89 */ /* 0x000e6200000e0000 */
[----:B------:R-:W-:Y:S01]  /*da00*/  ULOP3.LUT UR39, UR39, 0x3fff, URZ, 0xc0, !UPT ;  /* 0x00003fff27277892 */ /* 0x000fe2000f8ec03f */
[----:B------:R-:W-:Y:S01]  /*da10*/  VIADD R169, R169, 0x1 ;  /* 0x00000001a9a97836 */ /* 0x000fe20000000000 */
[----:B------:R-:W2:Y:S02]  /*da20*/  S2R R14, SR_TID.X ;  /* 0x00000000000e7919 */ /* 0x000ea40000002100 */
[----:B------:R-:W-:-:S04]  /*da30*/  ULOP3.LUT UR4, UR39, 0x3000000, URZ, 0xfc, !UPT ;  /* 0x0300000027047892 */ /* 0x000fc8000f8efc3f */
[----:B------:R-:W-:Y:S02]  /*da40*/  UIMAD UR4, UR37, 0x600, UR4 ;  /* 0x00000600250478a4 */ /* 0x000fe4000f8e0204 */
[----:B------:R-:W-:-:S04]  /*da50*/  UIADD3 UR37, UR37, 0x1, URZ ;  /* 0x0000000125257890 */ /* 0x000fc8000fffe03f */
[----:B------:R-:W-:Y:S01]  /*da60*/  UISETP.NE.AND UP0, UPT, UR37, 0x2, UPT ;  /* 0x000000022500788c */ /* 0x000fe2000bf05270 */
[----:B------:R-:W-:Y:S02]  /*da70*/  UMOV UR6, UR4 ;  /* 0x0000000400067c82 */ /* 0x000fe40008000000 */
[----:B------:R-:W-:Y:S01]  /*da80*/  HGMMA.64x128x16.F32.BF16 R24, R156, gdesc[UR4].tnspB, R24, gsb0 ;  /* 0x41e000049c187df0 */ /* 0x000fe20008001818 */
[----:B------:R-:W-:Y:S01]  /*da90*/  UIADD3 UR6, UR4, 0x80, URZ ;  /* 0x0000008004067890 */ /* 0x000fe2000fffe03f */
[----:B0-----:R-:W-:Y:S01]  /*daa0*/  FADD.FTZ R0, R0, R7 ;  /* 0x0000000700007221 */ /* 0x001fe20000010000 */
[----:B------:R-:W-:Y:S01]  /*dab0*/  UMOV UR7, 0x40000040 ;  /* 0x4000004000077882 */ /* 0x000fe20000000000 */
[----:B------:R-:W-:Y:S01]  /*dac0*/  USEL UR37, UR37, URZ, UP0 ;  /* 0x0000003f25257287 */ /* 0x000fe20008000000 */
[----:B-1----:R-:W-:Y:S01]  /*dad0*/  FADD.FTZ R2, R3, R6 ;  /* 0x0000000603027221 */ /* 0x002fe20000010000 */
[----:B------:R-:W-:Y:S01]  /*dae0*/  IMAD.U32 R6, RZ, RZ, UR5 ;  /* 0x00000005ff067e24 */ /* 0x000fe2000f8e00ff */
[----:B------:R-:W0:Y:S04]  /*daf0*/  SHFL.BFLY PT, R3, R0, 0x1, 0x1f ;  /* 0x0c201f0000037f89 */ /* 0x000e2800000e0000 */
[----:B------:R-:W1:Y:S01]  /*db00*/  SHFL.BFLY PT, R5, R2, 0x1, 0x1f ;  /* 0x0c201f0002057f89 */ /* 0x000e6200000e0000 */
[----:B--2---:R-:W-:-:S13]  /*db10*/  LOP3.LUT P2, RZ, R14, 0x7f, RZ, 0xc0, !PT ;  /* 0x0000007f0eff7812 */ /* 0x004fda000784c0ff */
[----:B------:R-:W-:Y:S02]  /*db20*/  @!P2 VIADD R6, R6, 0x2a860 ;  /* 0x0002a8600606a836 */ /* 0x000fe40000000000 */
[----:B0-----:R-:W-:Y:S01]  /*db30*/  FADD.FTZ R10, R0, R3 ;  /* 0x00000003000a7221 */ /* 0x001fe20000010000 */
[----:B------:R-:W-:Y:S02]  /*db40*/  IMAD.MOV.U32 R3, RZ, RZ, RZ ;  /* 0x000000ffff037224 */ /* 0x000fe400078e00ff */
[----:B------:R-:W-:Y:S02]  /*db50*/  IMAD.MOV.U32 R0, RZ, RZ, -0x800000 ;  /* 0xff800000ff007424 */ /* 0x000fe400078e00ff */
[----:B-1----:R-:W-:Y:S01]  /*db60*/  FADD.FTZ R13, R2, R5 ;  /* 0x00000005020d7221 */ /* 0x002fe20000010000 */
[----:B------:R-:W-:Y:S01]  /*db70*/  FSETP.NE.FTZ.AND P0, PT, R10, RZ, PT ;  /* 0x000000ff0a00720b */ /* 0x000fe20003f15000 */
[----:B------:R-:W-:-:S03]  /*db80*/  IMAD.MOV.U32 R2, RZ, RZ, -0x800000 ;  /* 0xff800000ff027424 */ /* 0x000fc600078e00ff */
[----:B------:R-:W-:-:S09]  /*db90*/  FSETP.NE.FTZ.AND P1, PT, R13, RZ, PT ;  /* 0x000000ff0d00720b */ /* 0x000fd20003f35000 */
[----:B------:R-:W0:Y:S01]  /*dba0*/  @P0 MUFU.LG2 R5, R10 ;  /* 0x0000000a00050308 */ /* 0x000e220000000c00 */
[----:B------:R-:W-:-:S03]  /*dbb0*/  @P0 FMUL.FTZ R4, R11, 0.69314718246459960938 ;  /* 0x3f3172180b040820 */ /* 0x000fc60000410000 */
[----:B------:R-:W-:-:S04]  /*dbc0*/  @P1 FMUL.FTZ R14, R11, 0.69314718246459960938 ;  /* 0x3f3172180b0e1820 */ /* 0x000fc80000410000 */
[----:B------:R-:W1:Y:S08]  /*dbd0*/  @P1 MUFU.LG2 R7, R13 ;  /* 0x0000000d00071308 */ /* 0x000e700000000c00 */
[----:B------:R-:W2:Y:S01]  /*dbe0*/  @P0 MUFU.RCP R3, R10 ;  /* 0x0000000a00030308 */ /* 0x000ea20000001000 */
[----:B0-----:R-:W-:-:S04]  /*dbf0*/  @P0 FMUL.FTZ R5, R5, 0.69314718246459960938 ;  /* 0x3f31721805050820 */ /* 0x001fc80000410000 */
[----:B------:R-:W-:Y:S01]  /*dc00*/  @P0 FFMA.FTZ R2, R4, R9, R5 ;  /* 0x0000000904020223 */ /* 0x000fe20000010005 */
[----:B------:R-:W-:Y:S02]  /*dc10*/  @!P2 PRMT R4, RZ, 0x654, R6 ;  /* 0x00000654ff04a816 */ /* 0x000fe40000000006 */
[----:B------:R-:W0:Y:S01]  /*dc20*/  @P1 MUFU.RCP R12, R13 ;  /* 0x0000000d000c1308 */ /* 0x000e220000001000 */
[----:B-1----:R-:W-:Y:S01]  /*dc30*/  @P1 FMUL.FTZ R7, R7, 0.69314718246459960938 ;  /* 0x3f31721807071820 */ /* 0x002fe20000410000 */
[----:B------:R-:W-:-:S03]  /*dc40*/  PLOP3.LUT P0, PT, PT, PT, PT, 0x8, 0x0 ;  /* 0x000000000000781c */ /* 0x000fc60003f0e170 */
        /* <DEDUP_REMOVED lines=28> */
[----:B------:R1:W-:Y:S01]  /*de10*/  @!P2 SYNCS.ARRIVE.TRANS64.RED.A1T0 RZ, [R4+URZ], RZ ;  /* 0x000000ff04ffa9a7 */ /* 0x0003e2000810043f */
        /* <DEDUP_REMOVED lines=64> */
.L_x_1062:
[----:B------:R-:W0:Y:S01]  /*e220*/  S2R R4, SR_CgaCtaId ;  /* 0x0000000000047919 */ /* 0x000e220000008800 */
[----:B------:R-:W-:Y:S01]  /*e230*/  MOV R3, 0x400 ;  /* 0x0000040000037802 */ /* 0x000fe20000000f00 */
[----:B------:R-:W-:Y:S01]  /*e240*/  BSSY B0, `(.L_x_1133) ;  /* 0x00001e2000007945 */ /* 0x000fe20003800000 */
[----:B------:R-:W-:Y:S02]  /*e250*/  BAR.SYNC.DEFER_BLOCKING 0x5, 0x120 ;  /* 0x0144800000007b1d */ /* 0x000fe40000010000 */
[----:B0-----:R-:W-:-:S05]  /*e260*/  LEA R3, R4, R3, 0x18 ;  /* 0x0000000304037211 */ /* 0x001fca00078ec0ff */
[----:B------:R0:W1:Y:S01]  /*e270*/  LDS.128 R160, [R3+0x2a8d0] ;  /* 0x02a8d00003a07984 */ /* 0x0000620000000c00 */
[----:B------:R-:W-:Y:S06]  /*e280*/  BAR.ARV 0x4, 0x120 ;  /* 0x0104800000007b1d */ /* 0x000fec0000002000 */
[----:B------:R-:W-:Y:S05]  /*e290*/  @P0 BRA `(.L_x_1134) ;  /* 0x0000001000e00947 */ /* 0x000fea0003800000 */
[----:B------:R-:W2:Y:S01]  /*e2a0*/  S2R R4, SR_SWINHI ;  /* 0x0000000000047919 */ /* 0x000ea20000002f00 */
[----:B------:R-:W-:Y:S01]  /*e2b0*/  F2FP.BF16.F32.PACK_AB R6, R6, R89 ;  /* 0x000000590606723e */ /* 0x000fe200000010ff */
[----:B------:R-:W-:Y:S01]  /*e2c0*/  ULDC.64 UR4, c[0x0][0x208] ;  /* 0x0000820000047ab9 */ /* 0x000fe20000000a00 */
[----:B------:R-:W-:Y:S01]  /*e2d0*/  F2FP.BF16.F32.PACK_AB R7, R7, R30 ;  /* 0x0000001e0707723e */ /* 0x000fe200000010ff */
[----:B------:R-:W-:Y:S01]  /*e2e0*/  BAR.SYNC.DEFER_BLOCKING 0x1, 0x100 ;  /* 0x0044000000007b1d */ /* 0x000fe20000010000 */
        /* <DEDUP_REMOVED lines=10> */
[----:B------:R-:W-:Y:S02]  /*e390*/  MOV R16, R3 ;  /* 0x0000000300107202 */ /* 0x000fe40000000f00 */
[----:B--2---:R-:W-:-:S03]  /*e3a0*/  MOV R17, R4 ;  /* 0x0000000400117202 */ /* 0x004fc60000000f00 */
[----:B------:R-:W-:-:S03]  /*e3b0*/  IMAD.WIDE R4, R173, 0x2, R16 ;  /* 0x00000002ad047825 */ /* 0x000fc600078e0210 */
[C---:B------:R-:W-:Y:S02]  /*e3c0*/  LOP3.LUT R9, R4.reuse, 0x380, RZ, 0xc0, !PT ;  /* 0x0000038004097812 */ /* 0x040fe400078ec0ff */
[C---:B------:R-:W-:Y:S02]  /*e3d0*/  IADD3 R23, P6, R4.reuse, 0x20, RZ ;  /* 0x0000002004177810 */ /* 0x040fe40007fde0ff */
[----:B------:R-:W-:Y:S02]  /*e3e0*/  SHF.R.U64 R9, R9, 0x3, RZ ;  /* 0x0000000309097819 */ /* 0x000fe400000012ff */
[----:B------:R-:W-:Y:S01]  /*e3f0*/  LOP3.LUT R12, R23, 0x380, RZ, 0xc0, !PT ;  /* 0x00000380170c7812 */ /* 0x000fe200078ec0ff */
[----:B------:R-:W-:Y:S01]  /*e400*/  IMAD.X R27, RZ, RZ, R5, P6 ;  /* 0x000000ffff1b7224 */ /* 0x000fe200030e0605 */
[C---:B------:R-:W-:Y:S02]  /*e410*/  IADD3 R31, P5, R4.reuse, 0x40, RZ ;  /* 0x00000040041f7810 */ /* 0x040fe40007fbe0ff */
[----:B------:R-:W-:-:S02]  /*e420*/  IADD3 R93, P4, R4, 0x60, RZ ;  /* 0x00000060045d7810 */ /* 0x000fc40007f9e0ff */
[C---:B------:R-:W-:Y:S01]  /*e430*/  IADD3 R95, P3, R4.reuse, 0x4000, RZ ;  /* 0x00004000045f7810 */ /* 0x040fe20007f7e0ff */
[--C-:B------:R-:W-:Y:S01]  /*e440*/  IMAD.X R25, RZ, RZ, R5.reuse, P5 ;  /* 0x000000ffff197224 */ /* 0x100fe200028e0605 */
[C---:B------:R-:W-:Y:S01]  /*e450*/  IADD3 R97, P2, R4.reuse, 0x4020, RZ ;  /* 0x0000402004617810 */ /* 0x040fe20007f5e0ff */
[--C-:B------:R-:W-:Y:S01]  /*e460*/  IMAD.X R21, RZ, RZ, R5.reuse, P4 ;  /* 0x000000ffff157224 */ /* 0x100fe200020e0605 */
[C---:B------:R-:W-:Y:S01]  /*e470*/  IADD3 R99, P1, R4.reuse, 0x4040, RZ ;  /* 0x0000404004637810 */ /* 0x040fe20007f3e0ff */
[--C-:B------:R-:W-:Y:S01]  /*e480*/  IMAD.X R15, RZ, RZ, R5.reuse, P3 ;  /* 0x000000ffff0f7224 */ /* 0x100fe200018e0605 */
[----:B------:R-:W-:Y:S01]  /*e490*/  IADD3 R88, P0, R4, 0x4060, RZ ;  /* 0x0000406004587810 */ /* 0x000fe20007f1e0ff */
[--C-:B------:R-:W-:Y:S01]  /*e4a0*/  IMAD.X R13, RZ, RZ, R5.reuse, P2 ;  /* 0x000000ffff0d7224 */ /* 0x100fe200010e0605 */
[----:B------:R-:W-:Y:S01]  /*e4b0*/  LOP3.LUT R4, R9, R4, RZ, 0x3c, !PT ;  /* 0x0000000409047212 */ /* 0x000fe200078e3cff */
[--C-:B------:R-:W-:Y:S01]  /*e4c0*/  IMAD.X R11, RZ, RZ, R5.reuse, P1 ;  /* 0x000000ffff0b7224 */ /* 0x100fe200008e0605 */
[----:B------:R-:W-:Y:S01]  /*e4d0*/  SHF.R.U64 R12, R12, 0x3, RZ ;  /* 0x000000030c0c7819 */ /* 0x000fe200000012ff */
[----:B------:R-:W-:Y:S01]  /*e4e0*/  IMAD.X R9, RZ, RZ, R5, P0 ;  /* 0x000000ffff097224 */ /* 0x000fe200000e0605 */
[----:B------:R-:W-:-:S02]  /*e4f0*/  MOV R92, R4 ;  /* 0x00000004005c7202 */ /* 0x000fc40000000f00 */
[----:B------:R-:W-:Y:S02]  /*e500*/  F2FP.BF16.F32.PACK_AB R5, R8, R29 ;  /* 0x0000001d0805723e */ /* 0x000fe400000010ff */
[----:B------:R-:W-:Y:S02]  /*e510*/  LOP3.LUT R26, R12, R23, RZ, 0x3c, !PT ;  /* 0x000000170c1a7212 */ /* 0x000fe400078e3cff */
[----:B------:R-:W-:Y:S02]  /*e520*/  F2FP.BF16.F32.PACK_AB R4, R10, R91 ;  /* 0x0000005b0a04723e */ /* 0x000fe400000010ff */
[----:B------:R-:W-:Y:S02]  /*e530*/  LOP3.LUT R8, R97, 0x380, RZ, 0xc0, !PT ;  /* 0x0000038061087812 */ /* 0x000fe400078ec0ff */
[----:B------:R-:W-:Y:S01]  /*e540*/  LOP3.LUT R10, R99, 0x380, RZ, 0xc0, !PT ;  /* 0x00000380630a7812 */ /* 0x000fe200078ec0ff */
[----:B------:R2:W-:Y:S01]  /*e550*/  STSM.16.M88.4 [R92], R4 ;  /* 0x000000045c007844 */ /* 0x0005e20000000200 */
[----:B------:R-:W-:-:S02]  /*e560*/  LOP3.LUT R23, R88, 0x380, RZ, 0xc0, !PT ;  /* 0x0000038058177812 */ /* 0x000fc400078ec0ff */
[----:B------:R-:W-:Y:S02]  /*e570*/  LOP3.LUT R14, R31, 0x380, RZ, 0xc0, !PT ;  /* 0x000003801f0e7812 */ /* 0x000fe400078ec0ff */
[----:B------:R-:W-:Y:S02]  /*e580*/  LOP3.LUT R72, R95, 0x380, RZ, 0xc0, !PT ;  /* 0x000003805f487812 */ /* 0x000fe400078ec0ff */
[----:B------:R-:W-:Y:S02]  /*e590*/  SHF.R.U64 R8, R8, 0x3, RZ ;  /* 0x0000000308087819 */ /* 0x000fe400000012ff */
[----:B------:R-:W-:Y:S02]  /*e5a0*/  SHF.R.U64 R10, R10, 0x3, RZ ;  /* 0x000000030a0a7819 */ /* 0x000fe400000012ff */
[----:B------:R-:W-:Y:S02]  /*e5b0*/  SHF.R.U64 R23, R23, 0x3, RZ ;  /* 0x0000000317177819 */ /* 0x000fe400000012ff */
[----:B------:R-:W-:-:S02]  /*e5c0*/  SHF.R.U64 R14, R14, 0x3, RZ ;  /* 0x000000030e0e7819 */ /* 0x000fc400000012ff */
[----:B------:R-:W-:Y:S02]  /*e5d0*/  SHF.R.U64 R72, R72, 0x3, RZ ;  /* 0x0000000348487819 */ /* 0x000fe400000012ff */
[----:B------:R-:W-:Y:S02]  /*e5e0*/  LOP3.LUT R12, R8, R97, RZ, 0x3c, !PT ;  /* 0x00000061080c7212 */ /* 0x000fe400078e3cff */
[----:B------:R-:W-:Y:S02]  /*e5f0*/  LOP3.LUT R10, R10, R99, RZ, 0x3c, !PT ;  /* 0x000000630a0a7212 */ /* 0x000fe400078e3cff */
[----:B------:R-:W-:Y:S02]  /*e600*/  LOP3.LUT R8, R23, R88, RZ, 0x3c, !PT ;  /* 0x0000005817087212 */ /* 0x000fe400078e3cff */
[----:B------:R-:W-:Y:S02]  /*e610*/  LOP3.LUT R24, R14, R31, RZ, 0x3c, !PT ;  /* 0x0000001f0e187212 */ /* 0x000fe400078e3cff */
[----:B------:R-:W-:-:S02]  /*e620*/  LOP3.LUT R14, R72, R95, RZ, 0x3c, !PT ;  /* 0x0000005f480e7212 */ /* 0x000fc400078e3cff */
[----:B------:R-:W-:Y:S01]  /*e630*/  MOV R72, R10 ;  /* 0x0000000a00487202 */ /* 0x000fe20000000f00 */
[----:B------:R-:W3:Y:S01]  /*e640*/  LDC.64 R94, c[0x0][0xbd8] ;  /* 0x0002f600ff5e7b82 */ /* 0x000ee20000000a00 */
[----:B------:R-:W-:Y:S02]  /*e650*/  MOV R23, R8 ;  /* 0x0000000800177202 */ /* 0x000fe40000000f00 */
[----:B------:R-:W-:Y:S02]  /*e660*/  MOV R29, R26 ;  /* 0x0000001a001d7202 */ /* 0x000fe40000000f00 */
[----:B------:R-:W-:Y:S02]  /*e670*/  F2FP.BF16.F32.PACK_AB R8, R33, R32 ;  /* 0x000000202108723e */ /* 0x000fe400000010ff */
[----:B------:R-:W-:Y:S02]  /*e680*/  F2FP.BF16.F32.PACK_AB R9, R35, R34 ;  /* 0x000000222309723e */ /* 0x000fe400000010ff */
[----:B------:R-:W-:-:S02]  /*e690*/  F2FP.BF16.F32.PACK_AB R10, R37, R36 ;  /* 0x00000024250a723e */ /* 0x000fc400000010ff */
[----:B------:R-:W-:Y:S02]  /*e6a0*/  F2FP.BF16.F32.PACK_AB R11, R39, R38 ;  /* 0x00000026270b723e */ /* 0x000fe400000010ff */
[----:B------:R-:W-:Y:S02]  /*e6b0*/  MOV R31, R24 ;  /* 0x00000018001f7202 */ /* 0x000fe40000000f00 */
[----:B--2---:R-:W-:Y:S01]  /*e6c0*/  F2FP.BF16.F32.PACK_AB R4, R41, R40 ;  /* 0x000000282904723e */ /* 0x004fe200000010ff */
[----:B------:R-:W-:Y:S01]  /*e6d0*/  STSM.16.M88.4 [R29], R8 ;  /* 0x000000081d007844 */ /* 0x000fe20000000200 */
[----:B------:R-:W-:Y:S02]  /*e6e0*/  F2FP.BF16.F32.PACK_AB R5, R43, R42 ;  /* 0x0000002a2b05723e */ /* 0x000fe400000010ff */
[----:B------:R-:W-:Y:S02]  /*e6f0*/  F2FP.BF16.F32.PACK_AB R6, R45, R44 ;  /* 0x0000002c2d06723e */ /* 0x000fe400000010ff */
[----:B------:R-:W-:-:S02]  /*e700*/  F2FP.BF16.F32.PACK_AB R7, R47, R46 ;  /* 0x0000002e2f07723e */ /* 0x000fc400000010ff */
[----:B------:R-:W-:Y:S02]  /*e710*/  LOP3.LUT R20, R93, 0x380, RZ, 0xc0, !PT ;  /* 0x000003805d147812 */ /* 0x000fe400078ec0ff */
[----:B------:R-:W-:Y:S01]  /*e720*/  MOV R89, R14 ;  /* 0x0000000e00597202 */ /* 0x000fe20000000f00 */
[----:B------:R2:W-:Y:S01]  /*e730*/  STSM.16.M88.4 [R31], R4 ;  /* 0x000000041f007844 */ /* 0x0005e20000000200 */
[----:B------:R-:W-:Y:S02]  /*e740*/  SHF.R.U64 R20, R20, 0x3, RZ ;  /* 0x0000000314147819 */ /* 0x000fe400000012ff */
[----:B------:R-:W-:Y:S02]  /*e750*/  MOV R88, R12 ;  /* 0x0000000c00587202 */ /* 0x000fe40000000f00 */
[----:B------:R-:W-:Y:S02]  /*e760*/  LOP3.LUT R20, R20, R93, RZ, 0x3c, !PT ;  /* 0x0000005d14147212 */ /* 0x000fe400078e3cff */
[----:B------:R-:W-:-:S02]  /*e770*/  F2FP.BF16.F32.PACK_AB R12, R49, R48 ;  /* 0x00000030310c723e */ /* 0x000fc400000010ff */
[----:B------:R-:W-:Y:S02]  /*e780*/  F2FP.BF16.F32.PACK_AB R24, R57, R56 ;  /* 0x000000383918723e */ /* 0x000fe400000010ff */
[----:B------:R-:W-:Y:S02]  /*e790*/  F2FP.BF16.F32.PACK_AB R25, R59, R58 ;  /* 0x0000003a3b19723e */ /* 0x000fe400000010ff */
[----:B------:R-:W-:Y:S02]  /*e7a0*/  F2FP.BF16.F32.PACK_AB R26, R61, R60 ;  /* 0x0000003c3d1a723e */ /* 0x000fe400000010ff */
[----:B------:R-:W-:Y:S01]  /*e7b0*/  F2FP.BF16.F32.PACK_AB R27, R63, R62 ;  /* 0x0000003e3f1b723e */ /* 0x000fe200000010ff */
[----:B--2---:R-:W2:Y:S01]  /*e7c0*/  LDC.64 R4, c[0x0][0xbe0] ;  /* 0x0002f800ff047b82 */ /* 0x004ea20000000a00 */
[----:B------:R-:W-:Y:S01]  /*e7d0*/  MOV R90, R20 ;  /* 0x00000014005a7202 */ /* 0x000fe20000000f00 */
[----:B------:R-:W-:Y:S01]  /*e7e0*/  IMAD.MOV.U32 R49, RZ, RZ, RZ ;  /* 0x000000ffff317224 */ /* 0x000fe200078e00ff */
[----:B------:R-:W-:-:S02]  /*e7f0*/  F2FP.BF16.F32.PACK_AB R13, R51, R50 ;  /* 0x00000032330d723e */ /* 0x000fc400000010ff */
[----:B------:R-:W-:Y:S02]  /*e800*/  F2FP.BF16.F32.PACK_AB R14, R53, R52 ;  /* 0x00000034350e723e */ /* 0x000fe400000010ff */
[----:B------:R-:W-:Y:S01]  /*e810*/  F2FP.BF16.F32.PACK_AB R15, R55, R54 ;  /* 0x00000036370f723e */ /* 0x000fe200000010ff */
[----:B------:R-:W4:Y:S01]  /*e820*/  LDC.64 R20, c[0x0][0xbd8] ;  /* 0x0002f600ff147b82 */ /* 0x000f220000000a00 */
[----:B------:R-:W-:Y:S02]  /*e830*/  F2FP.BF16.F32.PACK_AB R29, R75, R74 ;  /* 0x0000004a4b1d723e */ /* 0x000fe400000010ff */
[----:B------:R-:W-:Y:S01]  /*e840*/  F2FP.BF16.F32.PACK_AB R31, R79, R78 ;  /* 0x0000004e4f1f723e */ /* 0x000fe200000010ff */
[----:B------:R0:W-:Y:S01]  /*e850*/  STSM.16.M88.4 [R90], R12 ;  /* 0x0000000c5a007844 */ /* 0x0001e20000000200 */
[----:B---3--:R-:W-:-:S03]  /*e860*/  ISETP.NE.U32.AND P0, PT, R94, RZ, PT ;  /* 0x000000ff5e00720c */ /* 0x008fc60003f05070 */
[----:B------:R0:W-:Y:S01]  /*e870*/  STSM.16.M88.4 [R89], R24 ;  /* 0x0000001859007844 */ /* 0x0001e20000000200 */
[----:B------:R-:W3:Y:S01]  /*e880*/  LDC R47, c[0x0][0xa88] ;  /* 0x0002a200ff2f7b82 */ /* 0x000ee20000000800 */
[----:B------:R-:W-:Y:S02]  /*e890*/  ISETP.NE.AND.EX P0, PT, R95, RZ, PT, P0 ;  /* 0x000000ff5f00720c */ /* 0x000fe40003f05300 */
[----:B------:R0:W-:Y:S01]  /*e8a0*/  STSM.16.M88.4 [R88], R64 ;  /* 0x0000004058007844 */ /* 0x0001e20000000200 */
[----:B--2---:R-:W-:-:S03]  /*e8b0*/  ISETP.NE.U32.AND P1, PT, R4, RZ, PT ;  /* 0x000000ff0400720c */ /* 0x004fc60003f25070 */
[----:B------:R0:W-:Y:S01]  /*e8c0*/  STSM.16.M88.4 [R72], R28 ;  /* 0x0000001c48007844 */ /* 0x0001e20000000200 */
[----:B------:R-:W-:-:S03]  /*e8d0*/  ISETP.NE.AND.EX P1, PT, R5, RZ, PT, P1 ;  /* 0x000000ff0500720c */ /* 0x000fc60003f25310 */
[----:B------:R0:W-:Y:S01]  /*e8e0*/  STSM.16.M88.4 [R23], R80 ;  /* 0x0000005017007844 */ /* 0x0001e20000000200 */
[----:B----4-:R-:W-:Y:S01]  /*e8f0*/  IMAD.WIDE R20, R167, 0x4, R20 ;  /* 0x00000004a7147825 */ /* 0x010fe200078e0214 */
[----:B------:R-:W-:Y:S08]  /*e900*/  BAR.SYNC.DEFER_BLOCKING 0x1, 0x100 ;  /* 0x0044000000007b1d */ /* 0x000ff00000010000 */
[----:B------:R-:W2:Y:S01]  /*e910*/  @P1 LDC.64 R4, c[0x0][0xbe0] ;  /* 0x0002f800ff041b82 */ /* 0x000ea20000000a00 */
[----:B------:R-:W-:-:S04]  /*e920*/  IMAD R7, R164, 0x40, R22 ;  /* 0x00000040a4077824 */ /* 0x000fc800078e0216 */
[----:B------:R-:W-:Y:S01]  /*e930*/  IMAD.WIDE R16, R7, 0x2, R16 ;  /* 0x0000000207107825 */ /* 0x000fe200078e0210 */
[----:B------:R0:W5:Y:S03]  /*e940*/  @P0 LDG.E R49, desc[UR4][R20.64] ;  /* 0x0000000414310981 */ /* 0x000166000c1e1900 */
[----:B--2---:R-:W-:-:S05]  /*e950*/  @P1 IMAD.WIDE R4, R167, 0x4, R4 ;  /* 0x00000004a7041825 */ /* 0x004fca00078e0204 */
[----:B---3--:R0:W5:Y:S01]  /*e960*/  @P1 LDG.E R47, desc[UR4][R4.64] ;  /* 0x00000004042f1981 */ /* 0x008162000c1e1900 */
[----:B------:R-:W-:Y:S05]  /*e970*/  @P1 BRA `(.L_x_1135) ;  /* 0x0000000000141947 */ /* 0x000fea0003800000 */
[----:B------:R-:W-:Y:S05]  /*e980*/  @!P0 BRA `(.L_x_1135) ;  /* 0x0000000000108947 */ /* 0x000fea0003800000 */
[----:B------:R-:W-:Y:S02]  /*e990*/  ULDC.64 UR4, c[0x0][0x208] ;  /* 0x0000820000047ab9 */ /* 0x000fe40000000a00 */
[----:B0-----:R-:W2:Y:S04]  /*e9a0*/  LDG.E R4, desc[UR4][R20.64] ;  /* 0x0000000414047981 */ /* 0x001ea8000c1e1900 */
[----:B-----5:R-:W2:Y:S02]  /*e9b0*/  LDG.E R47, desc[UR4][R20.64+0x4] ;  /* 0x00000404142f7981 */ /* 0x020ea4000c1e1900 */
[----:B--2---:R-:W-:-:S07]  /*e9c0*/  IMAD.IADD R47, R47, 0x1, -R4 ;  /* 0x000000012f2f7824 */ /* 0x004fce00078e0a04 */
.L_x_1135:
[----:B------:R-:W-:Y:S01]  /*e9d0*/  SHF.R.S32.HI R46, RZ, 0x1f, R166 ;  /* 0x0000001fff2e7819 */ /* 0x000fe200000114a6 */
[----:B------:R-:W-:Y:S01]  /*e9e0*/  ULDC.64 UR4, c[0x0][0xb70] ;  /* 0x0002dc0000047ab9 */ /* 0x000fe20000000a00 */
[--C-:B0----5:R-:W-:Y:S01]  /*e9f0*/  SHF.R.S32.HI R21, RZ, 0x1f, R49.reuse ;  /* 0x0000001fff157819 */ /* 0x121fe20000011431 */
[----:B------:R-:W-:Y:S01]  /*ea00*/  IMAD.MOV.U32 R20, RZ, RZ, R49 ;  /* 0x000000ffff147224 */ /* 0x000fe200078e0031 */
[----:B------:R-:W-:Y:S01]  /*ea10*/  SHF.R.S32.HI R6, RZ, 0x1f, R167 ;  /* 0x0000001fff067819 */ /* 0x000fe200000114a7 */
[----:B------:R-:W-:Y:S01]  /*ea20*/  IMAD R5, R46, UR4, RZ ;  /* 0x000000042e057c24 */ /* 0x000fe2000f8e02ff */
[----:B------:R-:W-:Y:S01]  /*ea30*/  SEL R51, R167, RZ, !P0 ;  /* 0x000000ffa7337207 */ /* 0x000fe20004000000 */
[----:B------:R-:W-:Y:S01]  /*ea40*/  IMAD R11, R168, 0x80, R171 ;  /* 0x00000080a80b7824 */ /* 0x000fe200078e02ab */
[----:B------:R-:W-:Y:S01]  /*ea50*/  SEL R48, R6, RZ, !P0 ;  /* 0x000000ff06307207 */ /* 0x000fe20004000000 */
[----:B------:R-:W-:Y:S01]  /*ea60*/  IMAD R7, R166, UR5, R5 ;  /* 0x00000005a6077c24 */ /* 0x000fe2000f8e0205 */
[----:B------:R-:W-:Y:S01]  /*ea70*/  IADD3 R9, P6, R16, 0x3000, RZ ;  /* 0x0000300010097810 */ /* 0x000fe20007fde0ff */
[----:B------:R-:W-:Y:S01]  /*ea80*/  IMAD.WIDE.U32 R4, R166, UR4, R20 ;  /* 0x00000004a6047c25 */ /* 0x000fe2000f8e0014 */
[----:B------:R-:W-:Y:S01]  /*ea90*/  ULDC.64 UR4, c[0x0][0xb78] ;  /* 0x0002de0000047ab9 */ /* 0x000fe20000000a00 */
[C---:B------:R-:W-:Y:S01]  /*eaa0*/  IADD3 R13, P2, R16.reuse, 0x2000, RZ ;  /* 0x00002000100d7810 */ /* 0x040fe20007f5e0ff */
[----:B------:R-:W-:Y:S01]  /*eab0*/  ULDC.64 UR6, c[0x0][0x208] ;  /* 0x0000820000067ab9 */ /* 0x000fe20000000a00 */
[----:B------:R-:W-:Y:S01]  /*eac0*/  IMAD.IADD R5, R5, 0x1, R7 ;  /* 0x0000000105057824 */ /* 0x000fe200078e0207 */
[----:B------:R-:W-:Y:S01]  /*ead0*/  IADD3 R29, P1, R16, 0x1000, RZ ;  /* 0x00001000101d7810 */ /* 0x000fe20007f3e0ff */
[----:B------:R-:W-:Y:S01]  /*eae0*/  IMAD R7, R48, UR4, RZ ;  /* 0x0000000430077c24 */ /* 0x000fe2000f8e02ff */
[----:B------:R-:W-:Y:S01]  /*eaf0*/  LOP3.LUT R6, R9, 0x380, RZ, 0xc0, !PT ;  /* 0x0000038009067812 */ /* 0x000fe200078ec0ff */
[----:B------:R-:W-:Y:S01]  /*eb00*/  IMAD.WIDE.U32 R4, R51, UR4, R4 ;  /* 0x0000000433047c25 */ /* 0x000fe2000f8e0004 */
[----:B------:R-:W-:-:S02]  /*eb10*/  LOP3.LUT R12, R13, 0x380, RZ, 0xc0, !PT ;  /* 0x000003800d0c7812 */ /* 0x000fc400078ec0ff */
[----:B------:R-:W-:Y:S01]  /*eb20*/  LOP3.LUT R28, R29, 0x380, RZ, 0xc0, !PT ;  /* 0x000003801d1c7812 */ /* 0x000fe200078ec0ff */
[----:B------:R-:W-:Y:S01]  /*eb30*/  IMAD R10, R51, UR5, R7 ;  /* 0x00000005330a7c24 */ /* 0x000fe2000f8e0207 */
[----:B------:R-:W-:Y:S01]  /*eb40*/  SHF.R.S32.HI R7, RZ, 0x1f, R11 ;  /* 0x0000001fff077819 */ /* 0x000fe2000001140b */
[----:B------:R-:W-:Y:S01]  /*eb50*/  ULDC.64 UR4, c[0x0][0xb40] ;  /* 0x0002d00000047ab9 */ /* 0x000fe20000000a00 */
[----:B------:R-:W-:Y:S02]  /*eb60*/  IADD3 R8, P0, R11, R4, RZ ;  /* 0x000000040b087210 */ /* 0x000fe40007f1e0ff */
[----:B------:R-:W-:Y:S02]  /*eb70*/  SHF.R.U64 R6, R6, 0x3, RZ ;  /* 0x0000000306067819 */ /* 0x000fe400000012ff */
[----:B------:R-:W-:Y:S01]  /*eb80*/  IADD3.X R7, R7, R5, R10, P0, !PT ;  /* 0x0000000507077210 */ /* 0x000fe200007fe40a */
[----:B------:R-:W-:Y:S01]  /*eb90*/  IMAD.X R5, RZ, RZ, R17, P6 ;  /* 0x000000ffff057224 */ /* 0x000fe200030e0611 */
[----:B------:R-:W-:-:S02]  /*eba0*/  LEA R44, P0, R8, UR4, 0x2 ;  /* 0x00000004082c7c11 */ /* 0x000fc4000f8010ff */
[----:B------:R-:W-:Y:S02]  /*ebb0*/  SHF.R.U64 R12, R12, 0x3, RZ ;  /* 0x000000030c0c7819 */ /* 0x000fe400000012ff */
[----:B------:R-:W-:Y:S02]  /*ebc0*/  SHF.R.U64 R28, R28, 0x3, RZ ;  /* 0x000000031c1c7819 */ /* 0x000fe400000012ff */
[----:B------:R-:W-:Y:S01]  /*ebd0*/  LOP3.LUT R4, R6, R9, RZ, 0x3c, !PT ;  /* 0x0000000906047212 */ /* 0x000fe200078e3cff */
[----:B------:R-:W-:Y:S01]  /*ebe0*/  VIADD R6, R11, 0x8 ;  /* 0x000000080b067836 */ /* 0x000fe20000000000 */
[----:B------:R-:W-:Y:S01]  /*ebf0*/  LEA.HI.X R45, R8, UR5, R7, 0x2, P0 ;  /* 0x00000005082d7c11 */ /* 0x000fe200080f1407 */
[----:B------:R-:W-:Y:S01]  /*ec00*/  ULDC.64 UR4, c[0x0][0xaa0] ;  /* 0x0002a80000047ab9 */ /* 0x000fe20000000a00 */
[----:B------:R-:W-:Y:S01]  /*ec10*/  LOP3.LUT R12, R12, R13, RZ, 0x3c, !PT ;  /* 0x0000000d0c0c7212 */ /* 0x000fe200078e3cff */
[----:B------:R-:W-:Y:S01]  /*ec20*/  IMAD.X R13, RZ, RZ, R17, P2 ;  /* 0x000000ffff0d7224 */ /* 0x000fe200010e0611 */
[----:B------:R-:W-:-:S02]  /*ec30*/  LOP3.LUT P0, RZ, R170, 0x3, RZ, 0xc0, !PT ;  /* 0x00000003aaff7812 */ /* 0x000fc4000780c0ff */
[C---:B------:R-:W-:Y:S02]  /*ec40*/  IADD3 R41, P5, R16.reuse, 0x4000, RZ ;  /* 0x0000400010297810 */ /* 0x040fe40007fbe0ff */
[C---:B------:R-:W-:Y:S02]  /*ec50*/  IADD3 R33, P4, R16.reuse, 0x5000, RZ ;  /* 0x0000500010217810 */ /* 0x040fe40007f9e0ff */
[----:B------:R-:W-:Y:S02]  /*ec60*/  IADD3 R25, P3, R16, 0x6000, RZ ;  /* 0x0000600010197810 */ /* 0x000fe40007f7e0ff */
[----:B------:R-:W-:Y:S01]  /*ec70*/  LOP3.LUT R28, R28, R29, RZ, 0x3c, !PT ;  /* 0x0000001d1c1c7212 */ /* 0x000fe200078e3cff */
[----:B------:R-:W-:Y:S01]  /*ec80*/  IMAD.X R29, RZ, RZ, R17, P1 ;  /* 0x000000ffff1d7224 */ /* 0x000fe200008e0611 */
[----:B------:R-:W-:Y:S02]  /*ec90*/  IADD3 R7, P2, R16, 0x7000, RZ ;  /* 0x0000700010077810 */ /* 0x000fe40007f5e0ff */
[----:B------:R-:W-:-:S02]  /*eca0*/  ISETP.GE.OR P1, PT, R11, R47, P0 ;  /* 0x0000002f0b00720c */ /* 0x000fc40000726670 */
[----:B------:R-:W-:Y:S02]  /*ecb0*/  LOP3.LUT R40, R41, 0x380, RZ, 0xc0, !PT ;  /* 0x0000038029287812 */ /* 0x000fe400078ec0ff */
[----:B------:R-:W-:Y:S02]  /*ecc0*/  LOP3.LUT R32, R33, 0x380, RZ, 0xc0, !PT ;  /* 0x0000038021207812 */ /* 0x000fe400078ec0ff */
[----:B------:R-:W-:Y:S02]  /*ecd0*/  LOP3.LUT R24, R25, 0x380, RZ, 0xc0, !PT ;  /* 0x0000038019187812 */ /* 0x000fe400078ec0ff */
[----:B------:R-:W-:Y:S02]  /*ece0*/  LOP3.LUT R9, R16, 0x380, RZ, 0xc0, !PT ;  /* 0x0000038010097812 */ /* 0x000fe400078ec0ff */
[----:B------:R-:W-:Y:S02]  /*ecf0*/  ISETP.GE.OR P0, PT, R6, R47, P0 ;  /* 0x0000002f0600720c */ /* 0x000fe40000706670 */
[----:B------:R-:W-:Y:S01]  /*ed00*/  LOP3.LUT R6, R7, 0x380, RZ, 0xc0, !PT ;  /* 0x0000038007067812 */ /* 0x000fe200078ec0ff */
[----:B------:R-:W-:Y:S01]  /*ed10*/  @!P1 STG.E desc[UR6][R44.64], R2 ;  /* 0x000000022c009986 */ /* 0x000fe2000c101906 */
[----:B------:R-:W-:-:S02]  /*ed20*/  SHF.R.U64 R40, R40, 0x3, RZ ;  /* 0x0000000328287819 */ /* 0x000fc400000012ff */
[----:B------:R-:W-:Y:S02]  /*ed30*/  SHF.R.U64 R32, R32, 0x3, RZ ;  /* 0x0000000320207819 */ /* 0x000fe400000012ff */
[----:B------:R-:W-:Y:S02]  /*ed40*/  SHF.R.U64 R24, R24, 0x3, RZ ;  /* 0x0000000318187819 */ /* 0x000fe400000012ff */
[----:B------:R-:W-:Y:S02]  /*ed50*/  SHF.R.U64 R9, R9, 0x3, RZ ;  /* 0x0000000309097819 */ /* 0x000fe400000012ff */
[----:B------:R-:W-:Y:S01]  /*ed60*/  SHF.R.U64 R6, R6, 0x3, RZ ;  /* 0x0000000306067819 */ /* 0x000fe200000012ff */
[----:B------:R0:W-:Y:S01]  /*ed70*/  @!P0 STG.E desc[UR6][R44.64+0x20], R0 ;  /* 0x000020002c008986 */ /* 0x0001e2000c101906 */
        /* <DEDUP_REMOVED lines=10> */
[----:B------:R-:W-:-:S03]  /*ee20*/  SHF.R.S32.HI R23, RZ, 0x1f, R22 ;  /* 0x0000001fff177819 */ /* 0x000fc60000011416 */
[----:B------:R2:W5:Y:S04]  /*ee30*/  LD.E.128 R36, desc[UR6][R16.64] ;  /* 0x0000000610247980 */ /* 0x000568000c101d00 */
[----:B------:R-:W5:Y:S04]  /*ee40*/  LD.E.128 R12, desc[UR6][R12.64] ;  /* 0x000000060c0c7980 */ /* 0x000f68000c101d00 */
[----:B------:R-:W5:Y:S04]  /*ee50*/  LD.E.128 R4, desc[UR6][R4.64] ;  /* 0x0000000604047980 */ /* 0x000f68000c101d00 */
[----:B------:R-:W5:Y:S04]  /*ee60*/  LD.E.128 R40, desc[UR6][R40.64] ;  /* 0x0000000628287980 */ /* 0x000f68000c101d00 */
[----:B------:R-:W5:Y:S04]  /*ee70*/  LD.E.128 R32, desc[UR6][R32.64] ;  /* 0x0000000620207980 */ /* 0x000f68000c101d00 */
[----:B------:R-:W5:Y:S04]  /*ee80*/  LD.E.128 R24, desc[UR6][R24.64] ;  /* 0x0000000618187980 */ /* 0x000f68000c101d00 */
[----:B------:R-:W5:Y:S01]  /*ee90*/  LD.E.128 R8, desc[UR6][R8.64] ;  /* 0x0000000608087980 */ /* 0x000f62000c101d00 */
[----:B0-----:R-:W-:Y:S01]  /*eea0*/  IMAD R0, R21, UR4, RZ ;  /* 0x0000000415007c24 */ /* 0x001fe2000f8e02ff */
[----:B------:R-:W-:Y:S01]  /*eeb0*/  @!PT LDS RZ, [RZ] ;  /* 0x00000000fffff984 */ /* 0x000fe20000000800 */
[----:B------:R-:W-:Y:S01]  /*eec0*/  @!PT LDS RZ, [RZ] ;  /* 0x00000000fffff984 */ /* 0x000fe20000000800 */
[----:B------:R-:W-:Y:S01]  /*eed0*/  @!PT LDS RZ, [RZ] ;  /* 0x00000000fffff984 */ /* 0x000fe20000000800 */
[----:B------:R-:W-:Y:S01]  /*eee0*/  @!PT LDS RZ, [RZ] ;  /* 0x00000000fffff984 */ /* 0x000fe20000000800 */
[----:B------:R0:W-:Y:S06]  /*eef0*/  MEMBAR.ALL.CTA ;  /* 0x0000000000007992 */ /* 0x0001ec0000008000 */
[----:B0-----:R-:W0:Y:S01]  /*ef00*/  FENCE.VIEW.ASYNC.S ;  /* 0x00000000000073c6 */ /* 0x001e220000000000 */
[----:B--2---:R-:W-:-:S04]  /*ef10*/  IMAD.WIDE.U32 R16, R49, UR4, R22 ;  /* 0x0000000431107c25 */ /* 0x004fc8000f8e0016 */
[----:B------:R-:W-:Y:S01]  /*ef20*/  IMAD R49, R49, UR5, R0 ;  /* 0x0000000531317c24 */ /* 0x000fe2000f8e0200 */
[----:B------:R-:W-:Y:S01]  /*ef30*/  ULDC.64 UR4, c[0x0][0xae0] ;  /* 0x0002b80000047ab9 */ /* 0x000fe20000000a00 */
[----:B------:R-:W-:Y:S02]  /*ef40*/  IMAD R47, R168, -0x80, R47 ;  /* 0xffffff80a82f7824 */ /* 0x000fe400078e022f */
[----:B------:R-:W-:Y:S02]  /*ef50*/  IMAD.IADD R17, R17, 0x1, R49 ;  /* 0x0000000111117824 */ /* 0x000fe400078e0231 */
[----:B------:R-:W-:Y:S01]  /*ef60*/  IMAD R21, R46, UR4, RZ ;  /* 0x000000042e157c24 */ /* 0x000fe2000f8e02ff */
[C---:B------:R-:W-:Y:S01]  /*ef70*/  ISETP.GE.AND P2, PT, R164.reuse, R47, PT ;  /* 0x0000002fa400720c */ /* 0x040fe20003f46270 */
[----:B------:R-:W-:Y:S02]  /*ef80*/  VIADD R0, R164, 0x20 ;  /* 0x00000020a4007836 */ /* 0x000fe40000000000 */
[----:B------:R-:W-:-:S02]  /*ef90*/  IMAD R21, R166, UR5, R21 ;  /* 0x00000005a6157c24 */ /* 0x000fc4000f8e0215 */
[----:B------:R-:W-:Y:S01]  /*efa0*/  IMAD.WIDE.U32 R16, R166, UR4, R16 ;  /* 0x00000004a6107c25 */ /* 0x000fe2000f8e0010 */
[----:B------:R-:W-:-:S03]  /*efb0*/  ULDC.64 UR4, c[0x0][0xae8] ;  /* 0x0002ba0000047ab9 */ /* 0x000fc60000000a00 */
[----:B------:R-:W-:Y:S01]  /*efc0*/  VIADD R3, R3, 0x2a820 ;  /* 0x0002a82003037836 */ /* 0x000fe20000000000 */
[-C--:B------:R-:W-:Y:S01]  /*efd0*/  ISETP.GE.AND P4, PT, R0, R47.reuse, PT ;  /* 0x0000002f0000720c */ /* 0x080fe20003f86270 */
[----:B------:R-:W-:Y:S02]  /*efe0*/  VIADD R20, R164, 0x60 ;  /* 0x00000060a4147836 */ /* 0x000fe40000000000 */
[----:B------:R-:W-:Y:S01]  /*eff0*/  IMAD.IADD R17, R17, 0x1, R21 ;  /* 0x0000000111117824 */ /* 0x000fe200078e0215 */
[----:B------:R-:W-:Y:S01]  /*f000*/  PRMT R3, RZ, 0x654, R3 ;  /* 0x00000654ff037816 */ /* 0x000fe20000000003 */
[----:B------:R-:W-:Y:S01]  /*f010*/  IMAD R0, R48, UR4, RZ ;  /* 0x0000000430007c24 */ /* 0x000fe2000f8e02ff */
[-C--:B------:R-:W-:Y:S01]  /*f020*/  ISETP.GE.AND P1, PT, R20, R47.reuse, PT ;  /* 0x0000002f1400720c */ /* 0x080fe20003f26270 */
[----:B------:R-:W-:Y:S01]  /*f030*/  VIADD R2, R164, 0x40 ;  /* 0x00000040a4027836 */ /* 0x000fe20000000000 */
[----:B------:R-:W-:Y:S01]  /*f040*/  SHF.R.S32.HI R165, RZ, 0x1f, R164 ;  /* 0x0000001fffa57819 */ /* 0x000fe200000114a4 */
[C---:B------:R-:W-:Y:S01]  /*f050*/  IMAD R23, R51.reuse, UR5, R0 ;  /* 0x0000000533177c24 */ /* 0x040fe2000f8e0200 */
[----:B0-----:R0:W-:Y:S01]  /*f060*/  SYNCS.ARRIVE.TRANS64.RED.A1T0 RZ, [R3+URZ], RZ ;  /* 0x000000ff03ff79a7 */ /* 0x0011e2000810043f */
[----:B------:R-:W-:Y:S01]  /*f070*/  IMAD.WIDE.U32 R20, R51, UR4, R16 ;  /* 0x0000000433147c25 */ /* 0x000fe2000f8e0010 */
[----:B------:R-:W-:Y:S01]  /*f080*/  BSSY B1, `(.L_x_1136) ;  /* 0x0000016000017945 */ /* 0x000fe20003800000 */
[----:B------:R-:W-:-:S02]  /*f090*/  ISETP.GE.AND P0, PT, R2, R47, PT ;  /* 0x0000002f0200720c */ /* 0x000fc40003f06270 */
[----:B------:R-:W-:-:S04]  /*f0a0*/  IMAD.WIDE R16, R168, 0x80, R164 ;  /* 0x00000080a8107825 */ /* 0x000fc800078e02a4 */
[----:B------:R-:W-:Y:S01]  /*f0b0*/  IMAD.IADD R47, R21, 0x1, R23 ;  /* 0x00000001152f7824 */ /* 0x000fe200078e0217 */
[----:B0-----:R-:W-:Y:S06]  /*f0c0*/  @P2 BRA `(.L_x_1137) ;  /* 0x0000000000442947 */ /* 0x001fec0003800000 */
[----:B------:R-:W-:Y:S01]  /*f0d0*/  ULDC.64 UR4, c[0x0][0xad8] ;  /* 0x0002b60000047ab9 */ /* 0x000fe20000000a00 */
[----:B------:R-:W-:Y:S01]  /*f0e0*/  IMAD.MOV.U32 R2, RZ, RZ, R20 ;  /* 0x000000ffff027224 */ /* 0x000fe200078e0014 */
[----:B------:R-:W-:Y:S01]  /*f0f0*/  ULDC.64 UR6, c[0x0][0xa80] ;  /* 0x0002a00000067ab9 */ /* 0x000fe20000000a00 */
[----:B------:R-:W-:Y:S01]  /*f100*/  IMAD.MOV.U32 R3, RZ, RZ, R47 ;  /* 0x000000ffff037224 */ /* 0x000fe200078e002f */
[----:B------:R-:W-:Y:S01]  /*f110*/  ULDC.64 UR8, c[0x0][0x208] ;  /* 0x0000820000087ab9 */ /* 0x000fe20000000a00 */
        /* <DEDUP_REMOVED lines=10> */
[----:B-----5:R0:W-:Y:S04]  /*f1c0*/  @!P2 STG.E.128 desc[UR8][R44.64], R36 ;  /* 0x000000242c00a986 */ /* 0x0201e8000c101d08 */
[----:B------:R0:W-:Y:S02]  /*f1d0*/  @!P3 STG.E.128 desc[UR8][R44.64+0x80], R40 ;  /* 0x000080282c00b986 */ /* 0x0001e4000c101d08 */
.L_x_1137:
[----:B------:R-:W-:Y:S05]  /*f1e0*/  BSYNC B1 ;  /* 0x0000000000017941 */ /* 0x000fea0003800000 */
.L_x_1136:
[----:B------:R-:W-:Y:S04]  /*f1f0*/  BSSY B1, `(.L_x_1138) ;  /* 0x0000015000017945 */ /* 0x000fe80003800000 */
[----:B------:R-:W-:Y:S05]  /*f200*/  @P4 BRA `(.L_x_1139) ;  /* 0x00000000004c4947 */ /* 0x000fea0003800000 */
[----:B------:R-:W-:Y:S01]  /*f210*/  IADD3 R23, P2, R16, 0x20, RZ ;  /* 0x0000002010177810 */ /* 0x000fe20007f5e0ff */
[----:B------:R-:W-:Y:S01]  /*f220*/  ULDC.64 UR4, c[0x0][0xad8] ;  /* 0x0002b60000047ab9 */ /* 0x000fe20000000a00 */
[----:B------:R-:W-:Y:S01]  /*f230*/  IMAD.MOV.U32 R2, RZ, RZ, R20 ;  /* 0x000000ffff027224 */ /* 0x000fe200078e0014 */
[----:B------:R-:W-:Y:S01]  /*f240*/  ULDC.64 UR6, c[0x0][0xa80] ;  /* 0x0002a00000067ab9 */ /* 0x000fe20000000a00 */
[----:B------:R-:W-:Y:S01]  /*f250*/  IMAD.MOV.U32 R3, RZ, RZ, R47 ;  /* 0x000000ffff037224 */ /* 0x000fe200078e002f */
[----:B------:R-:W-:Y:S01]  /*f260*/  ULDC.64 UR8, c[0x0][0x208] ;  /* 0x0000820000087ab9 */ /* 0x000fe20000000a00 */
[----:B------:R-:W-:Y:S02]  /*f270*/  IMAD.X R0, RZ, RZ, R17, P2 ;  /* 0x000000ffff007224 */ /* 0x000fe400010e0611 */
[----:B0----5:R-:W-:Y:S02]  /*f280*/  VIADD R36, R22, 0x40 ;  /* 0x0000004016247836 */ /* 0x021fe40000000000 */
[----:B------:R-:W-:-:S02]  /*f290*/  IMAD R0, R0, UR4, RZ ;  /* 0x0000000400007c24 */ /* 0x000fc4000f8e02ff */
[C---:B------:R-:W-:Y:S01]  /*f2a0*/  IMAD.WIDE.U32 R2, R23.reuse, UR4, R2 ;  /* 0x0000000417027c25 */ /* 0x040fe2000f8e0002 */
        /* <DEDUP_REMOVED lines=9> */
.L_x_1139:
[----:B------:R-:W-:Y:S05]  /*f340*/  BSYNC B1 ;  /* 0x0000000000017941 */ /* 0x000fea0003800000 */
.L_x_1138:
        /* <DEDUP_REMOVED lines=9> */
[----:B--2--5:R-:W-:Y:S02]  /*f3e0*/  VIADD R28, R22, 0x40 ;  /* 0x00000040161c7836 */ /* 0x024fe40000000000 */
        /* <DEDUP_REMOVED lines=11> */
.L_x_1141:
[----:B------:R-:W-:Y:S05]  /*f4a0*/  BSYNC B1 ;  /* 0x0000000000017941 */ /* 0x000fea0003800000 */
.L_x_1140:
[----:B------:R-:W-:Y:S05]  /*f4b0*/  @P1 BRA `(.L_x_1142) ;  /* 0x0000000800e81947 */ /* 0x000fea0003800000 */
[----:B---3-5:R-:W-:Y:S01]  /*f4c0*/  IADD3 R13, P0, R16, 0x60, RZ ;  /* 0x00000060100d7810 */ /* 0x028fe20007f1e0ff */
[----:B------:R-:W-:Y:S01]  /*f4d0*/  ULDC.64 UR6, c[0x0][0xad8] ;  /* 0x0002b60000067ab9 */ /* 0x000fe20000000a00 */
[----:B------:R-:W-:Y:S01]  /*f4e0*/  IMAD.MOV.U32 R2, RZ, RZ, R20 ;  /* 0x000000ffff027224 */ /* 0x000fe200078e0014 */
[----:B------:R-:W-:Y:S01]  /*f4f0*/  ULDC UR4, c[0x0][0xa8c] ;  /* 0x0002a30000047ab9 */ /* 0x000fe20000000800 */
[----:B------:R-:W-:Y:S01]  /*f500*/  IMAD.MOV.U32 R3, RZ, RZ, R47 ;  /* 0x000000ffff037224 */ /* 0x000fe200078e002f */
[----:B------:R-:W-:Y:S01]  /*f510*/  ISETP.GE.AND P1, PT, R22, UR4, PT ;  /* 0x0000000416007c0c */ /* 0x000fe2000bf26270 */
[----:B------:R-:W-:Y:S01]  /*f520*/  IMAD.X R16, RZ, RZ, R17, P0 ;  /* 0x000000ffff107224 */ /* 0x000fe200000e0611 */
[----:B------:R-:W-:Y:S01]  /*f530*/  ULDC.64 UR8, c[0x0][0x208] ;  /* 0x0000820000087ab9 */ /* 0x000fe20000000a00 */
[----:B------:R-:W-:-:S04]  /*f540*/  IMAD.WIDE.U32 R2, R13, UR6, R2 ;  /* 0x000000060d027c25 */ /* 0x000fc8000f8e0002 */
[----:B------:R-:W-:Y:S02]  /*f550*/  IMAD R16, R16, UR6, RZ ;  /* 0x0000000610107c24 */ /* 0x000fe4000f8e02ff */
[----:B------:R-:W-:Y:S02]  /*f560*/  VIADD R0, R22, 0x40 ;  /* 0x0000004016007836 */ /* 0x000fe40000000000 */
        /* <DEDUP_REMOVED lines=11> */
.L_x_1134:
[----:B------:R-:W2:Y:S01]  /*f620*/  LDC.64 R4, c[0x0][0xbd8] ;  /* 0x0002f600ff047b82 */ /* 0x000ea20000000a00 */
[----:B------:R-:W-:Y:S01]  /*f630*/  IMAD.MOV.U32 R9, RZ, RZ, RZ ;  /* 0x000000ffff097224 */ /* 0x000fe200078e00ff */
[----:B------:R-:W-:-:S06]  /*f640*/  ULDC.64 UR4, c[0x0][0x208] ;  /* 0x0000820000047ab9 */ /* 0x000fcc0000000a00 */
[----:B0-----:R-:W0:Y:S01]  /*f650*/  LDC.64 R2, c[0x0][0xbd8] ;  /* 0x0002f600ff027b82 */ /* 0x001e220000000a00 */
[----:B--2---:R-:W-:-:S04]  /*f660*/  ISETP.NE.U32.AND P0, PT, R4, RZ, PT ;  /* 0x000000ff0400720c */ /* 0x004fc80003f05070 */
[----:B------:R-:W-:-:S03]  /*f670*/  ISETP.NE.AND.EX P0, PT, R5, RZ, PT, P0 ;  /* 0x000000ff0500720c */ /* 0x000fc60003f05300 */
[----:B------:R-:W2:Y:S01]  /*f680*/  LDC.64 R4, c[0x0][0xbe0] ;  /* 0x0002f800ff047b82 */ /* 0x000ea20000000a00 */
[----:B0-----:R-:W-:-:S07]  /*f690*/  IMAD.WIDE R2, R167, 0x4, R2 ;  /* 0x00000004a7027825 */ /* 0x001fce00078e0202 */
[----:B------:R-:W0:Y:S02]  /*f6a0*/  LDC R7, c[0x0][0xa88] ;  /* 0x0002a200ff077b82 */ /* 0x000e240000000800 */
[----:B------:R3:W5:Y:S01]  /*f6b0*/  @P0 LDG.E R9, desc[UR4][R2.64] ;  /* 0x0000000402090981 */ /* 0x000762000c1e1900 */
[----:B--2---:R-:W-:-:S04]  /*f6c0*/  ISETP.NE.U32.AND P1, PT, R4, RZ, PT ;  /* 0x000000ff0400720c */ /* 0x004fc80003f25070 */
[----:B------:R-:W-:-:S13]  /*f6d0*/  ISETP.NE.AND.EX P1, PT, R5, RZ, PT, P1 ;  /* 0x000000ff0500720c */ /* 0x000fda0003f25310 */
[----:B------:R-:W2:Y:S01]  /*f6e0*/  @P1 LDC.64 R4, c[0x0][0xbe0] ;  /* 0x0002f800ff041b82 */ /* 0x000ea20000000a00 */
[----:B------:R-:W-:Y:S01]  /*f6f0*/  ISETP.GT.AND P2, PT, R174, 0x7f, PT ;  /* 0x0000007fae00780c */ /* 0x000fe20003f44270 */
[----:B--2---:R-:W-:-:S05]  /*f700*/  @P1 IMAD.WIDE R4, R167, 0x4, R4 ;  /* 0x00000004a7041825 */ /* 0x004fca00078e0204 */
[----:B0-----:R3:W5:Y:S01]  /*f710*/  @P1 LDG.E R7, desc[UR4][R4.64] ;  /* 0x0000000404071981 */ /* 0x001762000c1e1900 */
[----:B------:R-:W-:Y:S06]  /*f720*/  @P1 BRA `(.L_x_1143) ;  /* 0x0000000000141947 */ /* 0x000fec0003800000 */
[----:B------:R-:W-:Y:S05]  /*f730*/  @!P0 BRA `(.L_x_1143) ;  /* 0x0000000000108947 */ /* 0x000fea0003800000 */
[----:B------:R-:W-:Y:S02]  /*f740*/  ULDC.64 UR4, c[0x0][0x208] ;  /* 0x0000820000047ab9 */ /* 0x000fe40000000a00 */
[----:B------:R-:W2:Y:S04]  /*f750*/  LDG.E R0, desc[UR4][R2.64] ;  /* 0x0000000402007981 */ /* 0x000ea8000c1e1900 */
[----:B-----5:R-:W2:Y:S02]  /*f760*/  LDG.E R7, desc[UR4][R2.64+0x4] ;  /* 0x0000040402077981 */ /* 0x020ea4000c1e1900 */
[----:B--2---:R-:W-:-:S07]  /*f770*/  IMAD.IADD R7, R7, 0x1, -R0 ;  /* 0x0000000107077824 */ /* 0x004fce00078e0a00 */
.L_x_1143:
[----:B------:R-:W-:Y:S01]  /*f780*/  SHF.R.S32.HI R0, RZ, 0x1f, R167 ;  /* 0x0000001fff007819 */ /* 0x000fe200000114a7 */
[----:B------:R-:W-:Y:S01]  /*f790*/  BSSY B1, `(.L_x_1144) ;  /* 0x000001e000017945 */ /* 0x000fe20003800000 */
[----:B------:R-:W-:Y:S02]  /*f7a0*/  SHF.R.S32.HI R8, RZ, 0x1f, R166 ;  /* 0x0000001fff087819 */ /* 0x000fe400000114a6 */
[----:B------:R-:W-:Y:S02]  /*f7b0*/  SHF.R.S32.HI R23, RZ, 0x1f, R22 ;  /* 0x0000001fff177819 */ /* 0x000fe40000011416 */
[----:B------:R-:W-:Y:S02]  /*f7c0*/  SEL R11, R167, RZ, !P0 ;  /* 0x000000ffa70b7207 */ /* 0x000fe40004000000 */
[----:B------:R-:W-:Y:S02]  /*f7d0*/  SEL R10, R0, RZ, !P0 ;  /* 0x000000ff000a7207 */ /* 0x000fe40004000000 */
[----:B-----5:R-:W-:Y:S01]  /*f7e0*/  SHF.R.S32.HI R6, RZ, 0x1f, R9 ;  /* 0x0000001fff067819 */ /* 0x020fe20000011409 */
[----:B------:R-:W-:Y:S06]  /*f7f0*/  @P2 BRA `(.L_x_1145) ;  /* 0x00000000005c2947 */ /* 0x000fec0003800000 */
[----:B---3--:R-:W0:Y:S02]  /*f800*/  S2R R2, SR_TID.X ;  /* 0x0000000000027919 */ /* 0x008e240000002100 */
[----:B0-----:R-:W-:-:S04]  /*f810*/  IMAD R0, R168, 0x80, R2 ;  /* 0x00000080a8007824 */ /* 0x001fc800078e0202 */
[----:B------:R-:W-:-:S05]  /*f820*/  VIADD R0, R0, 0xffffff80 ;  /* 0xffffff8000007836 */ /* 0x000fca0000000000 */
[----:B------:R-:W-:-:S13]  /*f830*/  ISETP.GE.AND P0, PT, R0, R7, PT ;  /* 0x000000070000720c */ /* 0x000fda0003f06270 */
[----:B------:R-:W-:Y:S05]  /*f840*/  @P0 BRA `(.L_x_1145) ;  /* 0x0000000000480947 */ /* 0x000fea0003800000 */
[----:B------:R-:W-:Y:S01]  /*f850*/  IADD3 R2, P0, R0, R9, RZ ;  /* 0x0000000900027210 */ /* 0x000fe20007f1e0ff */
[----:B------:R-:W-:Y:S01]  /*f860*/  ULDC.64 UR4, c[0x0][0xb70] ;  /* 0x0002dc0000047ab9 */ /* 0x000fe20000000a00 */
[----:B------:R-:W-:Y:S01]  /*f870*/  ULDC.64 UR6, c[0x0][0x208] ;  /* 0x0000820000067ab9 */ /* 0x000fe20000000a00 */
        /* <DEDUP_REMOVED lines=15> */
.L_x_1145:
[----:B------:R-:W-:Y:S05]  /*f970*/  BSYNC B1 ;  /* 0x0000000000017941 */ /* 0x000fea0003800000 */
.L_x_1144:
[----:B------:R-:W-:Y:S01]  /*f980*/  ULDC.64 UR4, c[0x0][0xaa0] ;  /* 0x0002a80000047ab9 */ /* 0x000fe20000000a00 */
[----:B------:R-:W-:Y:S01]  /*f990*/  IMAD R7, R168, -0x80, R7 ;  /* 0xffffff80a8077824 */ /* 0x000fe200078e0207 */
[----:B------:R-:W-:Y:S01]  /*f9a0*/  BSSY B1, `(.L_x_1146) ;  /* 0x000002b000017945 */ /* 0x000fe20003800000 */
[----:B------:R-:W-:Y:S02]  /*f9b0*/  IMAD R0, R6, UR4, RZ ;  /* 0x0000000406007c24 */ /* 0x000fe4000f8e02ff */
[----:B0--3--:R-:W-:Y:S01]  /*f9c0*/  IMAD.WIDE.U32 R2, R9, UR4, R22 ;  /* 0x0000000409027c25 */ /* 0x009fe2000f8e0016 */
[----:B------:R-:W-:-:S03]  /*f9d0*/  ISETP.GE.AND P2, PT, R164, R7, PT ;  /* 0x00000007a400720c */ /* 0x000fc60003f46270 */
[----:B------:R-:W-:Y:S01]  /*f9e0*/  IMAD R9, R9, UR5, R0 ;  /* 0x0000000509097c24 */ /* 0x000fe2000f8e0200 */
[----:B------:R-:W-:Y:S01]  /*f9f0*/  ULDC.64 UR4, c[0x0][0xae0] ;  /* 0x0002b80000047ab9 */ /* 0x000fe20000000a00 */
[----:B------:R-:W-:Y:S02]  /*fa00*/  VIADD R0, R164, 0x20 ;  /* 0x00000020a4007836 */ /* 0x000fe40000000000 */
[----:B------:R-:W-:Y:S02]  /*fa10*/  IMAD.IADD R3, R3, 0x1, R9 ;  /* 0x0000000103037824 */ /* 0x000fe400078e0209 */
[----:B------:R-:W-:Y:S01]  /*fa20*/  IMAD R5, R8, UR4, RZ ;  /* 0x0000000408057c24 */ /* 0x000fe2000f8e02ff */
[----:B------:R-:W-:Y:S01]  /*fa30*/  ISETP.GE.AND P3, PT, R0, R7, PT ;  /* 0x000000070000720c */ /* 0x000fe20003f66270 */
[----:B------:R-:W-:Y:S02]  /*fa40*/  VIADD R0, R164, 0x60 ;  /* 0x00000060a4007836 */ /* 0x000fe40000000000 */
        /* <DEDUP_REMOVED lines=8> */
[----:B------:R-:W-:Y:S01]  /*fad0*/  IMAD.WIDE.U32 R4, R11, UR4, R2 ;  /* 0x000000040b047c25 */ /* 0x000fe2000f8e0002 */
[----:B------:R-:W-:-:S03]  /*fae0*/  SHF.R.S32.HI R7, RZ, 0x1f, R164 ;  /* 0x0000001fff077819 */ /* 0x000fc600000114a4 */
        /* <DEDUP_REMOVED lines=22> */
.L_x_1147:
[----:B------:R-:W-:Y:S05]  /*fc50*/  BSYNC B1 ;  /* 0x0000000000017941 */ /* 0x000fea0003800000 */
.L_x_1146:
[----:B------:R-:W-:Y:S04]  /*fc60*/  BSSY B1, `(.L_x_1148) ;  /* 0x0000015000017945 */ /* 0x000fe80003800000 */
[----:B------:R-:W-:Y:S05]  /*fc70*/  @P3 BRA `(.L_x_1149) ;  /* 0x00000000004c3947 */ /* 0x000fea0003800000 */
[----:B0-----:R-:W-:Y:S01]  /*fc80*/  IADD3 R9, P2, R6, 0x20, RZ ;  /* 0x0000002006097810 */ /* 0x001fe20007f5e0ff */
[----:B------:R-:W-:Y:S01]  /*fc90*/  ULDC.64 UR4, c[0x0][0xad8] ;  /* 0x0002b60000047ab9 */ /* 0x000fe20000000a00 */
[----:B------:R-:W-:Y:S01]  /*fca0*/  IMAD.MOV.U32 R2, RZ, RZ, R4 ;  /* 0x000000ffff027224 */ /* 0x000fe200078e0004 */
[----:B------:R-:W-:Y:S01]  /*fcb0*/  ULDC.64 UR6, c[0x0][0xa80] ;  /* 0x0002a00000067ab9 */ /* 0x000fe20000000a00 */
[----:B------:R-:W-:Y:S01]  /*fcc0*/  IMAD.MOV.U32 R3, RZ, RZ, R11 ;  /* 0x000000ffff037224 */ /* 0x000fe200078e000b */
[----:B------:R-:W-:Y:S01]  /*fcd0*/  ULDC.64 UR8, c[0x0][0x208] ;  /* 0x0000820000087ab9 */ /* 0x000fe20000000a00 */
[----:B------:R-:W-:Y:S02]  /*fce0*/  IMAD.X R0, RZ, RZ, R7, P2 ;  /* 0x000000ffff007224 */ /* 0x000fe400010e0607 */
[----:B------:R-:W-:Y:S02]  /*fcf0*/  VIADD R8, R22, 0x40 ;  /* 0x0000004016087836 */ /* 0x000fe40000000000 */
        /* <DEDUP_REMOVED lines=11> */
.L_x_1149:
[----:B------:R-:W-:Y:S05]  /*fdb0*/  BSYNC B1 ;  /* 0x0000000000017941 */ /* 0x000fea0003800000 */
.L_x_1148:
[----:B------:R-:W-:Y:S04]  /*fdc0*/  BSSY B1, `(.L_x_1150) ;  /* 0x0000015000017945 */ /* 0x000fe80003800000 */
[----:B------:R-:W-:Y:S05]  /*fdd0*/  @P1 BRA `(.L_x_1151) ;  /* 0x00000000004c1947 */ /* 0x000fea0003800000 */
[----:B0-2---:R-:W-:Y:S01]  /*fde0*/  IADD3 R9, P1, R6, 0x40, RZ ;  /* 0x0000004006097810 */ /* 0x005fe20007f3e0ff */
        /* <DEDUP_REMOVED lines=18> */
.L_x_1151:
[----:B------:R-:W-:Y:S05]  /*ff10*/  BSYNC B1 ;  /* 0x0000000000017941 */ /* 0x000fea0003800000 */
.L_x_1150:
        /* <DEDUP_REMOVED lines=20> */
.L_x_1142:
[----:B------:R-:W-:Y:S05]  /*10060*/  BSYNC B0 ;  /* 0x0000000000007941 */ /* 0x000fea0003800000 */
.L_x_1133:
[----:B------:R-:W-:Y:S02]  /*10070*/  ULDC UR4, c[0x0][0xc14] ;  /* 0x0003050000047ab9 */ /* 0x000fe40000000800 */
[----:B-1----:R-:W-:-:S13]  /*10080*/  ISETP.GE.AND P0, PT, R163, UR4, PT ;  /* 0x00000004a3007c0c */ /* 0x002fda000bf06270 */
[----:B------:R-:W-:Y:S05]  /*10090*/  @!P0 BRA `(.L_x_1152) ;  /* 0xffffff0c00248947 */ /* 0x000fea000383ffff */
[----:B------:R-:W-:Y:S05]  /*100a0*/  EXIT ;  /* 0x000000000000794d */ /* 0x000fea0003800000 */
.L_x_1051:
[----:B------:R-:W-:-:S08]  /*100b0*/  NOP ;  /* 0x0000000000007918 */ /* 0x000fd00000000000 */
[----:B0-----:R-:W0:-:S00]  /*100c0*/  USETMAXREG.DEALLOC.CTAPOOL 0x18 ;  /* 0x00000018000079c8 */ /* 0x001e0000080e0500 */
[----:B0-----:R-:W-:-:S06]  /*100d0*/  LOP3.LUT R0, R0, 0x3, RZ, 0xc0, !PT ;  /* 0x0000000300007812 */ /* 0x001fcc00078ec0ff */
[----:B------:R-:W0:Y:S02]  /*100e0*/  SHFL.IDX PT, R0, R0, RZ, 0x1f ;  /* 0x00001fff00007589 */ /* 0x000e2400000e0000 */
[----:B0-----:R-:W-:-:S13]  /*100f0*/  ISETP.NE.AND P0, PT, R0, RZ, PT ;  /* 0x000000ff0000720c */ /* 0x001fda0003f05270 */
[----:B------:R-:W-:Y:S05]  /*10100*/  @P0 EXIT ;  /* 0x000000000000094d */ /* 0x000fea0003800000 */
[----:B------:R-:W2:Y:S01]  /*10110*/  LDL.LU R6, [R1] ;  /* 0x0000000001067983 */ /* 0x000ea20000300800 */
[----:B------:R-:W-:Y:S01]  /*10120*/  ULDC UR5, c[0x0][0xc14] ;  /* 0x0003050000057ab9 */ /* 0x000fe20000000800 */
[----:B------:R-:W0:Y:S01]  /*10130*/  S2R R2, SR_TID.X ;  /* 0x0000000000027919 */ /* 0x000e220000002100 */
[----:B------:R-:W-:Y:S01]  /*10140*/  CS2R R16, SRZ ;  /* 0x0000000000107805 */ /* 0x000fe2000001ff00 */
[----:B------:R-:W-:Y:S01]  /*10150*/  ULDC.64 UR6, c[0x0][0x208] ;  /* 0x0000820000067ab9 */ /* 0x000fe20000000a00 */
[----:B------:R-:W-:Y:S01]  /*10160*/  ULDC UR4, c[0x0][0xc10] ;  /* 0x0003040000047ab9 */ /* 0x000fe20000000800 */
[----:B0-----:R-:W-:-:S04]  /*10170*/  LOP3.LUT R7, R2, 0x1f, RZ, 0xc0, !PT ;  /* 0x0000001f02077812 */ /* 0x001fc800078ec0ff */
[----:B------:R-:W-:Y:S02]  /*10180*/  ISETP.NE.AND P0, PT, R7, 0x1f, PT ;  /* 0x0000001f0700780c */ /* 0x000fe40003f05270 */
[----:B--2---:R-:W-:-:S11]  /*10190*/  LOP3.LUT R6, R6, 0xffffffdf, RZ, 0xc0, !PT ;  /* 0xffffffdf06067812 */ /* 0x004fd600078ec0ff */
[----:B------:R-:W-:Y:S02]  /*101a0*/  @P0 LOP3.LUT R6, R6, 0x20, RZ, 0xfc, !PT ;  /* 0x0000002006060812 */ /* 0x000fe400078efcff */
[----:B------:R-:W-:-:S13]  /*101b0*/  ISETP.GE.OR P0, PT, R7, UR5, !P0 ;  /* 0x0000000507007c0c */ /* 0x000fda000c706670 */
[----:B------:R-:W0:Y:S02]  /*101c0*/  @!P0 LDC.64 R2, c[0x0][0xc58] ;  /* 0x00031600ff028b82 */ /* 0x000e240000000a00 */
[----:B0-----:R-:W-:-:S05]  /*101d0*/  @!P0 IMAD.WIDE.U32 R2, R7, 0x4, R2 ;  /* 0x0000000407028825 */ /* 0x001fca00078e0002 */
[----:B------:R-:W2:Y:S01]  /*101e0*/  @!P0 LDG.E R17, desc[UR6][R2.64] ;  /* 0x0000000602118981 */ /* 0x000ea2000c1e1900 */
[C---:B------:R-:W-:Y:S02]  /*101f0*/  ISETP.NE.AND P1, PT, R7.reuse, RZ, PT ;  /* 0x000000ff0700720c */ /* 0x040fe40003f25270 */
[----:B------:R-:W-:Y:S02]  /*10200*/  ISETP.GE.U32.AND P0, PT, R7, 0x2, PT ;  /* 0x000000020700780c */ /* 0x000fe40003f06070 */
[----:B------:R-:W-:-:S09]  /*10210*/  LOP3.LUT R6, R6, 0xfffffffe, RZ, 0xc0, !PT ;  /* 0xfffffffe06067812 */ /* 0x000fd200078ec0ff */
[----:B------:R-:W-:-:S04]  /*10220*/  @P1 LOP3.LUT R6, R6, 0x1, RZ, 0xfc, !PT ;  /* 0x0000000106061812 */ /* 0x000fc800078efcff */
[----:B------:R-:W-:-:S04]  /*10230*/  LOP3.LUT R6, R6, 0xffffffef, RZ, 0xc0, !PT ;  /* 0xffffffef06067812 */ /* 0x000fc800078ec0ff */
[----:B------:R-:W-:-:S04]  /*10240*/  @P0 LOP3.LUT R6, R6, 0x10, RZ, 0xfc, !PT ;  /* 0x0000001006060812 */ /* 0x000fc800078efcff */
[----:B------:R-:W-:Y:S01]  /*10250*/  LOP3.LUT R6, R6, 0xfffffff7, RZ, 0xc0, !PT ;  /* 0xfffffff706067812 */ /* 0x000fe200078ec0ff */
[----:B------:R-:W0:Y:S01]  /*10260*/  S2UR UR6, SR_CTAID.X ;  /* 0x00000000000679c3 */ /* 0x000e220000002500 */
[----:B------:R-:W-:Y:S01]  /*10270*/  IMAD.MOV.U32 R19, RZ, RZ, RZ ;  /* 0x000000ffff137224 */ /* 0x000fe200078e00ff */
[----:B--2---:R-:W1:Y:S02]  /*10280*/  SHFL.UP PT, R0, R17, 0x1, RZ ;  /* 0x0420000011007989 */ /* 0x004e6400000e00ff */
[----:B-1----:R-:W-:-:S05]  /*10290*/  SEL R0, R0, RZ, P1 ;  /* 0x000000ff00007207 */ /* 0x002fca0000800000 */
[----:B------:R-:W-:-:S05]  /*102a0*/  IMAD.IADD R0, R17, 0x1, R0 ;  /* 0x0000000111007824 */ /* 0x000fca00078e0200 */
[----:B------:R-:W1:Y:S02]  /*102b0*/  SHFL.UP PT, R4, R0, 0x2, RZ ;  /* 0x0440000000047989 */ /* 0x000e6400000e00ff */
[----:B-1----:R-:W-:-:S05]  /*102c0*/  SEL R5, R4, RZ, P0 ;  /* 0x000000ff04057207 */ /* 0x002fca0000000000 */
[----:B------:R-:W-:-:S05]  /*102d0*/  IMAD.IADD R5, R0, 0x1, R5 ;  /* 0x0000000100057824 */ /* 0x000fca00078e0205 */
[----:B------:R-:W1:Y:S01]  /*102e0*/  SHFL.UP PT, R4, R5, 0x4, RZ ;  /* 0x0480000005047989 */ /* 0x000e6200000e00ff */
[----:B------:R-:W-:-:S04]  /*102f0*/  ISETP.GE.U32.AND P0, PT, R7, 0x4, PT ;  /* 0x000000040700780c */ /* 0x000fc80003f06070 */
[----:B-1----:R-:W-:-:S05]  /*10300*/  SEL R4, R4, RZ, P0 ;  /* 0x000000ff04047207 */ /* 0x002fca0000000000 */
[----:B------:R-:W-:-:S05]  /*10310*/  IMAD.IADD R4, R5, 0x1, R4 ;  /* 0x0000000105047824 */ /* 0x000fca00078e0204 */
[----:B------:R-:W1:Y:S01]  /*10320*/  SHFL.UP PT, R2, R4, 0x8, RZ ;  /* 0x0500000004027989 */ /* 0x000e6200000e00ff */
[----:B------:R-:W-:Y:S02]  /*10330*/  @P0 LOP3.LUT R6, R6, 0x8, RZ, 0xfc, !PT ;  /* 0x0000000806060812 */ /* 0x000fe400078efcff */
[----:B------:R-:W-:-:S04]  /*10340*/  ISETP.GE.U32.AND P0, PT, R7, 0x8, PT ;  /* 0x000000080700780c */ /* 0x000fc80003f06070 */
[----:B-1----:R-:W-:-:S05]  /*10350*/  SEL R3, R2, RZ, P0 ;  /* 0x000000ff02037207 */ /* 0x002fca0000000000 */
[----:B------:R-:W-:-:S05]  /*10360*/  IMAD.IADD R3, R4, 0x1, R3 ;  /* 0x0000000104037824 */ /* 0x000fca00078e0203 */
[----:B------:R-:W1:Y:S01]  /*10370*/  SHFL.UP PT, R0, R3, 0x10, RZ ;  /* 0x0600000003007989 */ /* 0x000e6200000e00ff */
[----:B------:R-:W-:-:S04]  /*10380*/  LOP3.LUT R6, R6, 0xfffffffb, RZ, 0xc0, !PT ;  /* 0xfffffffb06067812 */ /* 0x000fc800078ec0ff */
[----:B------:R-:W-:Y:S02]  /*10390*/  @P0 LOP3.LUT R6, R6, 0x4, RZ, 0xfc, !PT ;  /* 0x0000000406060812 */ /* 0x000fe400078efcff */
[----:B------:R-:W-:-:S04]  /*103a0*/  ISETP.GE.U32.AND P0, PT, R7, 0x10, PT ;  /* 0x000000100700780c */ /* 0x000fc80003f06070 */
[----:B-1----:R-:W-:-:S05]  /*103b0*/  SEL R0, R0, RZ, P0 ;  /* 0x000000ff00007207 */ /* 0x002fca0000000000 */
[----:B------:R-:W-:-:S05]  /*103c0*/  IMAD.IADD R0, R3, 0x1, R0 ;  /* 0x0000000103007824 */ /* 0x000fca00078e0200 */
[----:B------:R-:W1:Y:S01]  /*103d0*/  SHFL.IDX PT, R2, R0, 0x1f, 0x1f ;  /* 0x03e01f0000027f89 */ /* 0x000e6200000e0000 */
[----:B------:R-:W-:-:S04]  /*103e0*/  LOP3.LUT R6, R6, 0xfffffffd, RZ, 0xc0, !PT ;  /* 0xfffffffd06067812 */ /* 0x000fc800078ec0ff */
[----:B------:R-:W-:-:S05]  /*103f0*/  @P0 LOP3.LUT R6, R6, 0x2, RZ, 0xfc, !PT ;  /* 0x0000000206060812 */ /* 0x000fca00078efcff */
[----:B------:R2:W-:Y:S01]  /*10400*/  STL [R1], R6 ;  /* 0x0000000601007387 */ /* 0x0005e20000100800 */
[----:B-1----:R-:W-:-:S05]  /*10410*/  IMAD R4, R2, UR4, RZ ;  /* 0x0000000402047c24 */ /* 0x002fca000f8e02ff */
[----:B0-----:R-:W-:Y:S01]  /*10420*/  ISETP.GT.AND P0, PT, R4, UR6, PT ;  /* 0x0000000604007c0c */ /* 0x001fe2000bf04270 */
[----:B------:R-:W-:-:S12]  /*10430*/  IMAD.MOV.U32 R5, RZ, RZ, R4 ;  /* 0x000000ffff057224 */ /* 0x000fd800078e0004 */
[----:B--2---:R-:W-:Y:S05]  /*10440*/  @P0 BRA `(.L_x_1153) ;  /* 0x0000000000c00947 */ /* 0x004fea0003800000 */
[----:B------:R-:W-:Y:S01]  /*10450*/  IMAD.MOV.U32 R4, RZ, RZ, R5 ;  /* 0x000000ffff047224 */ /* 0x000fe200078e0005 */
[----:B------:R-:W-:Y:S01]  /*10460*/  ULDC UR5, c[0x0][0xc14] ;  /* 0x0003050000057ab9 */ /* 0x000fe20000000800 */
[----:B------:R-:W-:Y:S01]  /*10470*/  IMAD.MOV.U32 R19, RZ, RZ, RZ ;  /* 0x000000ffff137224 */ /* 0x000fe200078e00ff */
[----:B------:R-:W-:Y:S01]  /*10480*/  ULDC UR7, c[0x0][0xc14] ;  /* 0x0003050000077ab9 */ /* 0x000fe20000000800 */
[----:B------:R-:W-:-:S05]  /*10490*/  ULDC UR4, c[0x0][0xc10] ;  /* 0x0003040000047ab9 */ /* 0x000fca0000000800 */
.L_x_1157:
        /* <DEDUP_REMOVED lines=17> */
.L_x_1156:
[----:B------:R-:W-:Y:S05]  /*105b0*/  BSYNC B0 ;  /* 0x0000000000007941 */ /* 0x000fea0003800000 */
.L_x_1155:
[----:B-----5:R-:W1:Y:S01]  /*105c0*/  SHFL.UP PT, R0, R17, 0x1, RZ ;  /* 0x0420000011007989 */ /* 0x020e6200000e00ff */
[C---:B------:R-:W-:Y:S02]  /*105d0*/  ISETP.NE.AND P0, PT, R6.reuse, RZ, PT ;  /* 0x000000ff0600720c */ /* 0x040fe40003f05270 */
[----:B------:R-:W-:Y:S02]  /*105e0*/  ISETP.GE.U32.AND P1, PT, R6, 0x2, PT ;  /* 0x000000020600780c */ /* 0x000fe40003f26070 */
[----:B-1----:R-:W-:Y:S02]  /*105f0*/  SEL R0, R0, RZ, P0 ;  /* 0x000000ff00007207 */ /* 0x002fe40000000000 */
[----:B------:R-:W-:-:S03]  /*10600*/  ISETP.GE.U32.AND P0, PT, R6, 0x4, PT ;  /* 0x000000040600780c */ /* 0x000fc60003f06070 */
[----:B------:R-:W-:-:S05]  /*10610*/  IMAD.IADD R0, R17, 0x1, R0 ;  /* 0x0000000111007824 */ /* 0x000fca00078e0200 */
[----:B0-----:R-:W0:Y:S02]  /*10620*/  SHFL.UP PT, R2, R0, 0x2, RZ ;  /* 0x0440000000027989 */ /* 0x001e2400000e00ff */
        /* <DEDUP_REMOVED lines=18> */
.L_x_1153:
[----:B------:R-:W-:Y:S01]  /*10750*/  IMAD.IADD R5, R4, 0x1, -R5 ;  /* 0x0000000104057824 */ /* 0x000fe200078e0a05 */
[----:B------:R-:W-:-:S03]  /*10760*/  ULDC.64 UR8, c[0x0][0x208] ;  /* 0x0000820000087ab9 */ /* 0x000fc60000000a00 */
[----:B------:R-:W-:-:S05]  /*10770*/  IMAD R2, R0, UR4, R5 ;  /* 0x0000000400027c24 */ /* 0x000fca000f8e0205 */
[----:B------:R-:W-:Y:S02]  /*10780*/  ISETP.GT.AND P0, PT, R2, UR6, PT ;  /* 0x0000000602007c0c */ /* 0x000fe4000bf04270 */
[----:B------:R-:W0:Y:S11]  /*10790*/  LDC.64 R2, c[0x0][0xc68] ;  /* 0x00031a00ff027b82 */ /* 0x000e360000000a00 */
[----:B------:R-:W-:-:S04]  /*107a0*/  VOTE.ANY R7, PT, !P0 ;  /* 0x0000000000077806 */ /* 0x000fc800040e0100 */
[----:B------:R-:W1:Y:S02]  /*107b0*/  POPC R4, R7 ;  /* 0x0000000700047309 */ /* 0x000e640000000000 */
[----:B-1----:R-:W-:-:S04]  /*107c0*/  IMAD.IADD R19, R4, 0x1, R19 ;  /* 0x0000000104137824 */ /* 0x002fc800078e0213 */
[----:B0-----:R-:W-:-:S05]  /*107d0*/  IMAD.WIDE R2, R19, 0x4, R2 ;  /* 0x0000000413027825 */ /* 0x001fca00078e0202 */
[----:B------:R-:W2:Y:S01]  /*107e0*/  LDG.E R8, desc[UR8][R2.64] ;  /* 0x0000000802087981 */ /* 0x000ea2000c1e1900 */
[----:B------:R-:W-:-:S03]  /*107f0*/  ISETP.NE.AND P0, PT, R7, RZ, PT ;  /* 0x000000ff0700720c */ /* 0x000fc60003f05270 */
[----:B------:R-:W2:Y:S02]  /*10800*/  SHFL.IDX PT, R17, R17, R4, 0x1f ;  /* 0x00001f0411117589 */ /* 0x000ea400000e0000 */
[----:B--2---:R-:W-:-:S05]  /*10810*/  IMAD R6, R17, R8, RZ ;  /* 0x0000000811067224 */ /* 0x004fca00078e02ff */
[----:B------:R-:W-:-:S04]  /*10820*/  IABS R9, R6 ;  /* 0x0000000600097213 */ /* 0x000fc80000000000 */
[----:B------:R-:W0:Y:S08]  /*10830*/  I2F.RP R10, R9 ;  /* 0x00000009000a7306 */ /* 0x000e300000209400 */
[----:B0-----:R-:W0:Y:S02]  /*10840*/  MUFU.RCP R10, R10 ;  /* 0x0000000a000a7308 */ /* 0x001e240000001000 */
[----:B0-----:R-:W-:-:S06]  /*10850*/  VIADD R11, R10, 0xffffffe ;  /* 0x0ffffffe0a0b7836 */ /* 0x001fcc0000000000 */
[----:B------:R0:W1:Y:S01]  /*10860*/  F2I.FTZ.U32.TRUNC.NTZ R3, R11 ;  /* 0x0000000b00037305 */ /* 0x000062000021f000 */
[----:B------:R-:W-:Y:S05]  /*10870*/  @!P0 BRA `(.L_x_1158) ;  /* 0x0000000000088947 */ /* 0x000fea0003800000 */
[----:B------:R-:W-:-:S05]  /*10880*/  VIADD R7, R4, 0xffffffff ;  /* 0xffffffff04077836 */ /* 0x000fca0000000000 */
[----:B------:R2:W3:Y:S02]  /*10890*/  SHFL.IDX PT, R16, R0, R7, 0x1f ;  /* 0x00001f0700107589 */ /* 0x0004e400000e0000 */
.L_x_1158:
[----:B-12---:R-:W-:Y:S02]  /*108a0*/  IMAD.MOV R0, RZ, RZ, -R3 ;  /* 0x000000ffff007224 */ /* 0x006fe400078e0a03 */
[----:B---3--:R-:W-:Y:S02]  /*108b0*/  IMAD R16, R16, UR4, R5 ;  /* 0x0000000410107c24 */ /* 0x008fe4000f8e0205 */
[----:B------:R-:W-:Y:S02]  /*108c0*/  IMAD R5, R0, R9, RZ ;  /* 0x0000000900057224 */ /* 0x000fe400078e02ff */
[----:B------:R-:W-:-:S04]  /*108d0*/  IMAD.MOV.U32 R2, RZ, RZ, RZ ;  /* 0x000000ffff027224 */ /* 0x000fc800078e00ff */
[----:B------:R-:W-:Y:S01]  /*108e0*/  IMAD.HI.U32 R2, R3, R5, R2 ;  /* 0x0000000503027227 */ /* 0x000fe200078e0002 */
[----:B------:R-:W-:Y:S02]  /*108f0*/  IADD3 R5, -R16, UR6, RZ ;  /* 0x0000000610057c10 */ /* 0x000fe4000fffe1ff */
        /* <DEDUP_REMOVED lines=15> */
[----:B------:R-:W-:Y:S02]  /*109f0*/  IMAD R0, R8, R7, RZ ;  /* 0x0000000708007224 */ /* 0x000fe400078e02ff */
[----:B------:R-:W-:Y:S02]  /*10a00*/  IMAD.MOV R7, RZ, RZ, -R7 ;  /* 0x000000ffff077224 */ /* 0x000fe400078e0a07 */
[----:B------:R-:W-:Y:S02]  /*10a10*/  IMAD.MOV R3, RZ, RZ, -R0 ;  /* 0x000000ffff037224 */ /* 0x000fe400078e0a00 */
[----:B------:R-:W-:-:S03]  /*10a20*/  IMAD R5, R6, R7, R5 ;  /* 0x0000000706057224 */ /* 0x000fc600078e0205 */
[----:B------:R-:W-:Y:S01]  /*10a30*/  VIADDMNMX R8, R3, UR4, R8, PT ;  /* 0x0000000403087c46 */ /* 0x000fe2000b800108 */
[----:B------:R-:W-:Y:S01]  /*10a40*/  IMAD.IADD R0, R5, 0x1, R0 ;  /* 0x0000000105007824 */ /* 0x000fe200078e0200 */
[----:B------:R-:W-:Y:S02]  /*10a50*/  IABS R6, R5 ;  /* 0x0000000500067213 */ /* 0x000fe40000000000 */
[----:B------:R-:W-:-:S04]  /*10a60*/  IABS R4, R8 ;  /* 0x0000000800047213 */ /* 0x000fc80000000000 */
[----:B------:R-:W1:Y:S08]  /*10a70*/  I2F.RP R9, R4 ;  /* 0x0000000400097306 */ /* 0x000e700000209400 */
[----:B-1----:R-:W1:Y:S02]  /*10a80*/  MUFU.RCP R9, R9 ;  /* 0x0000000900097308 */ /* 0x002e640000001000 */
[----:B-1----:R-:W-:-:S06]  /*10a90*/  VIADD R2, R9, 0xffffffe ;  /* 0x0ffffffe09027836 */ /* 0x002fcc0000000000 */
[----:B------:R1:W2:Y:S02]  /*10aa0*/  F2I.FTZ.U32.TRUNC.NTZ R3, R2 ;  /* 0x0000000200037305 */ /* 0x0002a4000021f000 */
[----:B-1----:R-:W-:Y:S02]  /*10ab0*/  IMAD.MOV.U32 R2, RZ, RZ, RZ ;  /* 0x000000ffff027224 */ /* 0x002fe400078e00ff */
[----:B--2---:R-:W-:-:S04]  /*10ac0*/  IMAD.MOV R7, RZ, RZ, -R3 ;  /* 0x000000ffff077224 */ /* 0x004fc800078e0a03 */
[----:B------:R-:W-:-:S04]  /*10ad0*/  IMAD R7, R7, R4, RZ ;  /* 0x0000000407077224 */ /* 0x000fc800078e02ff */
[----:B------:R-:W-:Y:S01]  /*10ae0*/  IMAD.HI.U32 R3, R3, R7, R2 ;  /* 0x0000000703037227 */ /* 0x000fe200078e0002 */
[-C--:B------:R-:W-:Y:S02]  /*10af0*/  IABS R7, R8.reuse ;  /* 0x0000000800077213 */ /* 0x080fe40000000000 */
[----:B------:R-:W-:-:S03]  /*10b00*/  LOP3.LUT R2, R5, R8, RZ, 0x3c, !PT ;  /* 0x0000000805027212 */ /* 0x000fc600078e3cff */
[----:B------:R-:W-:Y:S02]  /*10b10*/  IMAD.MOV R7, RZ, RZ, -R7 ;  /* 0x000000ffff077224 */ /* 0x000fe400078e0a07 */
[----:B------:R-:W-:-:S04]  /*10b20*/  IMAD.HI.U32 R3, R3, R6, RZ ;  /* 0x0000000603037227 */ /* 0x000fc800078e00ff */
[----:B------:R-:W-:-:S05]  /*10b30*/  IMAD R7, R3, R7, R6 ;  /* 0x0000000703077224 */ /* 0x000fca00078e0206 */
        /* <DEDUP_REMOVED lines=8> */
[----:B------:R-:W-:Y:S01]  /*10bc0*/  @!P0 LOP3.LUT R3, RZ, R8, RZ, 0x33, !PT ;  /* 0x00000008ff038212 */ /* 0x000fe200078e33ff */
[----:B------:R-:W-:-:S04]  /*10bd0*/  IMAD.MOV R8, RZ, RZ, -R8 ;  /* 0x000000ffff087224 */ /* 0x000fc800078e0a08 */
[----:B------:R-:W-:Y:S01]  /*10be0*/  IMAD R18, R3, R8, R0 ;  /* 0x0000000803127224 */ /* 0x000fe200078e0200 */
[----:B------:R-:W-:-:S05]  /*10bf0*/  LOP3.LUT R0, RZ, R3, RZ, 0x33, !PT ;  /* 0x00000003ff007212 */ /* 0x000fca00078e33ff */
[----:B------:R-:W-:Y:S01]  /*10c00*/  IMAD.IADD R17, R17, 0x1, R0 ;  /* 0x0000000111117824 */ /* 0x000fe200078e0200 */
[----:B------:R-:W-:Y:S06]  /*10c10*/  BRA `(.L_x_1159) ;  /* 0x00000000000c7947 */ /* 0x000fec0003800000 */
.L_x_1154:
[----:B------:R-:W-:Y:S02]  /*10c20*/  IMAD.MOV.U32 R17, RZ, RZ, RZ ;  /* 0x000000ffff117224 */ /* 0x000fe400078e00ff */
[----:B------:R-:W-:Y:S02]  /*10c30*/  IMAD.U32 R16, RZ, RZ, UR6 ;  /* 0x00000006ff107e24 */ /* 0x000fe4000f8e00ff */
[----:B------:R-:W-:-:S07]  /*10c40*/  IMAD.MOV.U32 R18, RZ, RZ, RZ ;  /* 0x000000ffff127224 */ /* 0x000fce00078e00ff */
.L_x_1159:
[----:B------:R-:W1:Y:S01]  /*10c50*/  S2R R0, SR_TID.X ;  /* 0x0000000000007919 */ /* 0x000e620000002100 */
[----:B------:R-:W-:Y:S01]  /*10c60*/  STL [R1], RZ ;  /* 0x000000ff01007387 */ /* 0x000fe20000100800 */
[----:B-1----:R-:W-:-:S04]  /*10c70*/  LOP3.LUT R0, R0, 0x1f, RZ, 0xc0, !PT ;  /* 0x0000001f00007812 */ /* 0x002fc800078ec0ff */
[----:B------:R-:W-:-:S13]  /*10c80*/  ISETP.NE.AND P0, PT, R0, RZ, PT ;  /* 0x000000ff0000720c */ /* 0x000fda0003f05270 */
[----:B------:R-:W1:Y:S01]  /*10c90*/  @!P0 S2R R3, SR_CgaCtaId ;  /* 0x0000000000038919 */ /* 0x000e620000008800 */
[----:B------:R-:W-:-:S04]  /*10ca0*/  @!P0 MOV R0, 0x400 ;  /* 0x0000040000008802 */ /* 0x000fc80000000f00 */
[----:B-1----:R-:W-:-:S05]  /*10cb0*/  @!P0 LEA R0, R3, R0, 0x18 ;  /* 0x0000000003008211 */ /* 0x002fca00078ec0ff */
[----:B------:R1:W-:Y:S01]  /*10cc0*/  @!P0 STS.128 [R0+0x2a8d0], R16 ;  /* 0x02a8d01000008388 */ /* 0x0003e20000000c00 */
[----:B------:R-:W-:Y:S06]  /*10cd0*/  BAR.ARV 0x5, 0x120 ;  /* 0x0144800000007b1d */ /* 0x000fec0000002000 */
[----:B------:R-:W-:Y:S01]  /*10ce0*/  ISETP.GE.AND P0, PT, R19, UR5, PT ;  /* 0x0000000513007c0c */ /* 0x000fe2000bf06270 */
[----:B-1----:R-:W-:-:S05]  /*10cf0*/  IMAD.MOV.U32 R0, RZ, RZ, 0x1 ;  /* 0x00000001ff007424 */ /* 0x002fca00078e00ff */
[----:B------:R1:W-:Y:S04]  /*10d00*/  STL [R1+0x8], R0 ;  /* 0x0000080001007387 */ /* 0x0003e80000100800 */
[----:B------:R1:W-:Y:S03]  /*10d10*/  STL [R1+0x18], RZ ;  /* 0x000018ff01007387 */ /* 0x0003e60000100800 */
[----:B------:R-:W-:Y:S05]  /*10d20*/  @P0 BRA `(.L_x_1160) ;  /* 0x0000004400440947 */ /* 0x000fea0003800000 */
[----:B-1----:R-:W-:Y:S01]  /*10d30*/  IMAD.MOV.U32 R0, RZ, RZ, 0x1 ;  /* 0x00000001ff007424 */ /* 0x002fe200078e00ff */
[----:B------:R1:W-:Y:S01]  /*10d40*/  STL [R1+0x18], RZ ;  /* 0x000018ff01007387 */ /* 0x0003e20000100800 */
[----:B------:R-:W-:Y:S01]  /*10d50*/  ULDC UR38, c[0x0][0xc] ;  /* 0x0000030000267ab9 */ /* 0x000fe20000000800 */
[----:B------:R-:W-:Y:S02]  /*10d60*/  ULDC.64 UR36, c[0x0][0x198] ;  /* 0x0000660000247ab9 */ /* 0x000fe40000000a00 */
[----:B------:R1:W-:Y:S04]  /*10d70*/  STL [R1+0x8], R0 ;  /* 0x0000080001007387 */ /* 0x0003e80000100800 */
[----:B------:R1:W-:Y:S02]  /*10d80*/  STL [R1], RZ ;  /* 0x000000ff01007387 */ /* 0x0003e40000100800 */
.L_x_1235:
[----:B------:R-:W-:Y:S05]  /*10d90*/  YIELD ;  /* 0x0000000000007946 */ /* 0x000fea0003800000 */
[----:B------:R-:W-:Y:S01]  /*10da0*/  ULDC.64 UR4, c[0x0][0xa28] ;  /* 0x00028a0000047ab9 */ /* 0x000fe20000000a00 */
[----:B------:R-:W-:Y:S01]  /*10db0*/  IMAD.MOV.U32 R4, RZ, RZ, RZ ;  /* 0x000000ffff047224 */ /* 0x000fe200078e00ff */
[----:B------:R-:W-:Y:S01]  /*10dc0*/  ISETP.NE.U32.AND P0, PT, RZ, UR4, PT ;  /* 0x00000004ff007c0c */ /* 0x000fe2000bf05070 */
[----:B------:R-:W-:-:S03]  /*10dd0*/  ULDC.64 UR6, c[0x0][0x208] ;  /* 0x0000820000067ab9 */ /* 0x000fc60000000a00 */
[----:B------:R-:W-:Y:S01]  /*10de0*/  ISETP.NE.AND.EX P0, PT, RZ, UR5, PT, P0 ;  /* 0x00000005ff007c0c */ /* 0x000fe2000bf05300 */
[----:B------:R-:W-:-:S12]  /*10df0*/  ULDC.64 UR4, c[0x0][0xa00] ;  /* 0x0002800000047ab9 */ /* 0x000fd80000000a00 */
[----:B--2---:R-:W2:Y:S01]  /*10e00*/  @P0 LDC.64 R2, c[0x0][0xa28] ;  /* 0x00028a00ff020b82 */ /* 0x004ea20000000a00 */
[----:B------:R-:W-:Y:S01]  /*10e10*/  ISETP.NE.U32.AND P2, PT, RZ, UR4, PT ;  /* 0x00000004ff007c0c */ /* 0x000fe2000bf45070 */
[----:B--2---:R-:W-:-:S05]  /*10e20*/  @P0 IMAD.WIDE R2, R19, 0x4, R2 ;  /* 0x0000000413020825 */ /* 0x004fca00078e0202 */
[----:B------:R2:W5:Y:S01]  /*10e30*/  @P0 LDG.E R4, desc[UR6][R2.64] ;  /* 0x0000000602040981 */ /* 0x000562000c1e1900 */
[----:B------:R-:W-:Y:S01]  /*10e40*/  ISETP.NE.AND.EX P2, PT, RZ, UR5, PT, P2 ;  /* 0x00000005ff007c0c */ /* 0x000fe2000bf45320 */
[----:B-1----:R-:W-:Y:S01]  /*10e50*/  IMAD.MOV.U32 R0, RZ, RZ, RZ ;  /* 0x000000ffff007224 */ /* 0x002fe200078e00ff */
[----:B------:R-:W-:Y:S01]  /*10e60*/  ULDC.64 UR4, c[0x0][0xa18] ;  /* 0x0002860000047ab9 */ /* 0x000fe20000000a00 */
[----:B--2---:R-:W1:Y:S02]  /*10e70*/  LDC.64 R2, c[0x0][0xa00] ;  /* 0x00028000ff027b82 */ /* 0x004e640000000a00 */
[----:B-1----:R-:W-:-:S08]  /*10e80*/  IMAD.WIDE R2, R19, 0x4, R2 ;  /* 0x0000000413027825 */ /* 0x002fd000078e0202 */
[----:B------:R-:W2:Y:S01]  /*10e90*/  @P2 LDG.E R0, desc[UR6][R2.64] ;  /* 0x0000000602002981 */ /* 0x000ea2000c1e1900 */
[----:B------:R-:W-:Y:S01]  /*10ea0*/  ISETP.NE.U32.AND P1, PT, RZ, UR4, PT ;  /* 0x00000004ff007c0c */ /* 0x000fe2000bf25070 */
[----:B------:R-:W-:-:S03]  /*10eb0*/  ULDC UR4, c[0x0][0x288] ;  /* 0x0000a20000047ab9 */ /* 0x000fc60000000800 */
[----:B------:R-:W-:-:S13]  /*10ec0*/  ISETP.NE.AND.EX P1, PT, RZ, UR5, PT, P1 ;  /* 0x00000005ff007c0c */ /* 0x000fda000bf25310 */
[----:B------:R-:W1:Y:S02]  /*10ed0*/  @P1 LDC.64 R6, c[0x0][0xa18] ;  /* 0x00028600ff061b82 */ /* 0x000e640000000a00 */
[----:B-1----:R-:W-:Y:S01]  /*10ee0*/  @P1 IMAD.WIDE R6, R19, 0x4, R6 ;  /* 0x0000000413061825 */ /* 0x002fe200078e0206 */
[----:B--2---:R1:W-:Y:S03]  /*10ef0*/  STL [R1+0x1c], R0 ;  /* 0x00001c0001007387 */ /* 0x0043e60000100800 */
[----:B-1----:R-:W-:Y:S01]  /*10f00*/  IMAD.U32 R0, RZ, RZ, UR4 ;  /* 0x00000004ff007e24 */ /* 0x002fe2000f8e00ff */
[----:B------:R-:W-:Y:S02]  /*10f10*/  ULDC.64 UR4, c[0x0][0x3f8] ;  /* 0x0000fe0000047ab9 */ /* 0x000fe40000000a00 */
[----:B------:R-:W-:-:S03]  /*10f20*/  UISETP.NE.U32.AND UP0, UPT, UR4, URZ, UPT ;  /* 0x0000003f0400728c */ /* 0x000fc6000bf05070 */
[----:B------:R-:W-:Y:S01]  /*10f30*/  ULDC UR4, c[0x0][0x404] ;  /* 0x0001010000047ab9 */ /* 0x000fe20000000800 */
[----:B------:R-:W-:Y:S01]  /*10f40*/  UISETP.NE.AND.EX UP0, UPT, UR5, URZ, UPT, UP0 ;  /* 0x0000003f0500728c */ /* 0x000fe2000bf05300 */
[----:B------:R1:W5:Y:S01]  /*10f50*/  @P1 LDG.E R0, desc[UR6][R6.64] ;  /* 0x0000000606001981 */ /* 0x000362000c1e1900 */
[----:B------:R-:W-:Y:S01]  /*10f60*/  ULDC.64 UR6, c[0x0][0xa08] ;  /* 0x0002820000067ab9 */ /* 0x000fe20000000a00 */
[----:B------:R-:W-:Y:S01]  /*10f70*/  ULDC UR5, c[0x0][0x2e0] ;  /* 0x0000b80000057ab9 */ /* 0x000fe20000000800 */
[----:B------:R-:W-:Y:S01]  /*10f80*/  USEL UR4, UR4, 0x1, UP0 ;  /* 0x0000000104047887 */ /* 0x000fe20008000000 */
[----:B------:R-:W-:-:S03]  /*10f90*/  ISETP.NE.U32.AND P0, PT, RZ, UR6, PT ;  /* 0x00000006ff007c0c */ /* 0x000fc6000bf05070 */
[----:B------:R-:W-:Y:S01]  /*10fa0*/  UIMAD UR4, UR4, UR5, URZ ;  /* 0x00000005040472a4 */ /* 0x000fe2000f8e023f */
[----:B------:R-:W-:-:S05]  /*10fb0*/  ISETP.NE.AND.EX P0, PT, RZ, UR7, PT, P0 ;  /* 0x00000007ff007c0c */ /* 0x000fca000bf05300 */
[----:B------:R-:W-:Y:S01]  /*10fc0*/  IMAD.U32 R5, RZ, RZ, UR4 ;  /* 0x00000004ff057e24 */ /* 0x000fe2000f8e00ff */
[----:B-1----:R-:W-:Y:S07]  /*10fd0*/  @P1 BRA `(.L_x_1161) ;  /* 0x0000000000141947 */ /* 0x002fee0003800000 */
[----:B------:R-:W-:Y:S05]  /*10fe0*/  @!P2 BRA `(.L_x_1161) ;  /* 0x000000000010a947 */ /* 0x000fea0003800000 */
[----:B------:R-:W-:Y:S02]  /*10ff0*/  ULDC.64 UR4, c[0x0][0x208] ;  /* 0x0000820000047ab9 */ /* 0x000fe40000000a00 */
[----:B------:R-:W2:Y:S04]  /*11000*/  LDG.E R7, desc[UR4][R2.64] ;  /* 0x0000000402077981 */ /* 0x000ea8000c1e1900 */
[----:B-----5:R-:W2:Y:S02]  /*11010*/  LDG.E R0, desc[UR4][R2.64+0x4] ;  /* 0x0000040402007981 */ /* 0x020ea4000c1e1900 */
[----:B--2---:R-:W-:-:S07]  /*11020*/  IMAD.IADD R0, R0, 0x1, -R7 ;  /* 0x0000000100007824 */ /* 0x004fce00078e0a07 */
.L_x_1161:
[----:B------:R-:W1:Y:S01]  /*11030*/  LDC.64 R2, c[0x0][0xa08] ;  /* 0x00028200ff027b82 */ /* 0x000e620000000a00 */
[----:B------:R-:W-:Y:S01]  /*11040*/  IMAD.MOV.U32 R7, RZ, RZ, RZ ;  /* 0x000000ffff077224 */ /* 0x000fe200078e00ff */
[----:B------:R-:W-:Y:S01]  /*11050*/  ULDC.64 UR4, c[0x0][0x208] ;  /* 0x0000820000047ab9 */ /* 0x000fe20000000a00 */
[----:B-1----:R-:W-:-:S05]  /*11060*/  IMAD.WIDE R2, R19, 0x4, R2 ;  /* 0x0000000413027825 */ /* 0x002fca00078e0202 */
[----:B------:R-:W2:Y:S01]  /*11070*/  @P0 LDG.E R7, desc[UR4][R2.64] ;  /* 0x0000000402070981 */ /* 0x000ea2000c1e1900 */
[----:B------:R-:W-:Y:S02]  /*11080*/  ULDC.64 UR4, c[0x0][0xa20] ;  /* 0x0002880000047ab9 */ /* 0x000fe40000000a00 */
[----:B------:R-:W-:-:S04]  /*11090*/  ISETP.NE.U32.AND P1, PT, RZ, UR4, PT ;  /* 0x00000004ff007c0c */ /* 0x000fc8000bf25070 */
[----:B------:R-:W-:Y:S01]  /*110a0*/  ISETP.NE.AND.EX P1, PT, RZ, UR5, PT, P1 ;  /* 0x00000005ff007c0c */ /* 0x000fe2000bf25310 */
[----:B--2--5:R-:W-:-:S05]  /*110b0*/  IMAD.IADD R6, R7, 0x1, R4 ;  /* 0x0000000107067824 */ /* 0x024fca00078e0204 */
[----:B------:R1:W-:Y:S07]  /*110c0*/  STL [R1+0x4], R6 ;  /* 0x0000040601007387 */ /* 0x0003ee0000100800 */
[----:B------:R-:W-:Y:S05]  /*110d0*/  @!P1 BRA `(.L_x_1162) ;  /* 0x0000000000149947 */ /* 0x000fea0003800000 */
[----:B------:R-:W2:Y:S01]  /*110e0*/  LDC.64 R2, c[0x0][0xa20] ;  /* 0x00028800ff027b82 */ /* 0x000ea20000000a00 */
[----:B------:R-:W-:Y:S01]  /*110f0*/  ULDC.64 UR4, c[0x0][0x208] ;  /* 0x0000820000047ab9 */ /* 0x000fe20000000a00 */
[----:B--2---:R-:W-:-:S05]  /*11100*/  IMAD.WIDE R2, R19, 0x4, R2 ;  /* 0x0000000413027825 */ /* 0x004fca00078e0202 */
[----:B------:R2:W5:Y:S01]  /*11110*/  LDG.E R5, desc[UR4][R2.64] ;  /* 0x0000000402057981 */ /* 0x000562000c1e1900 */
[----:B------:R-:W-:Y:S05]  /*11120*/  BRA `(.L_x_1163) ;  /* 0x0000000000147947 */ /* 0x000fea0003800000 */
.L_x_1162:
[----:B------:R-:W-:Y:S05]  /*11130*/  @!P0 BRA `(.L_x_1163) ;  /* 0x0000000000108947 */ /* 0x000fea0003800000 */
[----:B------:R-:W-:Y:S02]  /*11140*/  ULDC.64 UR4, c[0x0][0x208] ;  /* 0x0000820000047ab9 */ /* 0x000fe40000000a00 */
[----:B-1----:R-:W2:Y:S04]  /*11150*/  LDG.E R6, desc[UR4][R2.64] ;  /* 0x0000000402067981 */ /* 0x002ea8000c1e1900 */
[----:B------:R-:W2:Y:S02]  /*11160*/  LDG.E R5, desc[UR4][R2.64+0x4] ;  /* 0x0000040402057981 */ /* 0x000ea4000c1e1900 */
[----:B--2---:R-:W-:-:S07]  /*11170*/  IMAD.IADD R5, R5, 0x1, -R6 ;  /* 0x0000000105057824 */ /* 0x004fce00078e0a06 */
.L_x_1163:
[----:B--2---:R-:W2:Y:S01]  /*11180*/  LDC.64 R2, c[0x0][0x9e0] ;  /* 0x00027800ff027b82 */ /* 0x004ea20000000a00 */
[----:B-----5:R-:W-:Y:S01]  /*11190*/  IMAD.IADD R7, R5, 0x1, -R4 ;  /* 0x0000000105077824 */ /* 0x020fe200078e0a04 */
[----:B------:R-:W-:-:S04]  /*111a0*/  LEA R9, R17, 0x80, 0x7 ;  /* 0x0000008011097811 */ /* 0x000fc800078e38ff */
[----:B------:R-:W-:Y:S02]  /*111b0*/  IADD3 R9, R7, R9, -R0 ;  /* 0x0000000907097210 */ /* 0x000fe40007ffe800 */
[----:B--2---:R-:W-:-:S03]  /*111c0*/  ISETP.GE.AND P0, PT, R3, 0x1, PT ;  /* 0x000000010300780c */ /* 0x004fc60003f06270 */
[----:B------:R-:W-:-:S10]  /*111d0*/  IMAD.IADD R2, R9, 0x1, R2 ;  /* 0x0000000109027824 */ /* 0x000fd400078e0202 */
[----:B------:R-:W-:Y:S05]  /*111e0*/  @!P0 BRA `(.L_x_1164) ;  /* 0x0000000000488947 */ /* 0x000fea0003800000 */
[C---:B------:R-:W-:Y:S01]  /*111f0*/  ISETP.GT.AND P1, PT, R9.reuse, RZ, PT ;  /* 0x000000ff0900720c */ /* 0x040fe20003f24270 */
[----:B------:R-:W-:Y:S01]  /*11200*/  BSSY B0, `(.L_x_1165) ;  /* 0x000000e000007945 */ /* 0x000fe20003800000 */
[----:B-1----:R-:W-:-:S11]  /*11210*/  VIADD R6, R9, 0xffffffff ;  /* 0xffffffff09067836 */ /* 0x002fd60000000000 */
        /* <DEDUP_REMOVED lines=8> */
.L_x_1166:
[----:B------:R-:W-:-:S13]  /*112a0*/  ISETP.NE.AND P1, PT, R3, 0x1, PT ;  /* 0x000000010300780c */ /* 0x000fda0003f25270 */
[----:B------:R-:W1:Y:S02]  /*112b0*/  @P1 LDC.64 R4, c[0x0][0x9e8] ;  /* 0x00027a00ff041b82 */ /* 0x000e640000000a00 */
[----:B-1----:R-:W-:-:S05]  /*112c0*/  @P1 IMAD.HI.U32 R4, R6, R4, RZ ;  /* 0x0000000406041227 */ /* 0x002fca00078e00ff */
[----:B------:R-:W-:-:S07]  /*112d0*/  @P1 SHF.R.U32.HI R6, RZ, R5, R4 ;  /* 0x00000005ff061219 */ /* 0x000fce0000011604 */
.L_x_1167:
[----:B------:R-:W-:Y:S05]  /*112e0*/  BSYNC B0 ;  /* 0x0000000000007941 */ /* 0x000fea0003800000 */
.L_x_1165:
[----:B------:R-:W-:-:S05]  /*112f0*/  IMAD R5, R6, R3, R3 ;  /* 0x0000000306057224 */ /* 0x000fca00078e0203 */
[----:B------:R-:W-:-:S07]  /*11300*/  VIMNMX R2, R2, R5, PT ;  /* 0x0000000502027248 */ /* 0x000fce0003fe0100 */
.L_x_1164:
[----:B------:R-:W-:Y:S01]  /*11310*/  VIADD R2, R2, 0x5f ;  /* 0x0000005f02027836 */ /* 0x000fe20000000000 */
[----:B------:R-:W-:Y:S01]  /*11320*/  ULDC UR4, c[0x0][0x9dc] ;  /* 0x0002770000047ab9 */ /* 0x000fe20000000800 */
[----:B------:R-:W-:Y:S02]  /*11330*/  IMAD R4, R17, 0x80, -R0 ;  /* 0x0000008011047824 */ /* 0x000fe400078e0a00 */
[----:B------:R-:W-:-:S04]  /*11340*/  IMAD.HI R2, R2, 0x2aaaaaab, RZ ;  /* 0x2aaaaaab02027827 */ /* 0x000fc800078e02ff */
[C---:B------:R-:W-:Y:S01]  /*11350*/  VIADD R0, R7.reuse, 0x5f ;  /* 0x0000005f07007836 */ /* 0x040fe20000000000 */
[----:B------:R-:W-:Y:S01]  /*11360*/  SHF.R.U32.HI R5, RZ, 0x1f, R2 ;  /* 0x0000001fff057819 */ /* 0x000fe20000011602 */
[----:B------:R-:W-:Y:S02]  /*11370*/  IMAD.IADD R7, R7, 0x1, R4 ;  /* 0x0000000107077824 */ /* 0x000fe400078e0204 */
[----:B------:R-:W-:Y:S01]  /*11380*/  IMAD.HI R0, R0, 0x2aaaaaab, RZ ;  /* 0x2aaaaaab00007827 */ /* 0x000fe200078e02ff */
[----:B------:R-:W-:-:S04]  /*11390*/  LEA.HI.SX32 R2, R2, R5, 0x1c ;  /* 0x0000000502027211 */ /* 0x000fc800078fe2ff */
[----:B------:R-:W-:-:S04]  /*113a0*/  SHF.R.U32.HI R5, RZ, 0x1f, R0 ;  /* 0x0000001fff057819 */ /* 0x000fc80000011600 */
[----:B------:R-:W-:Y:S01]  /*113b0*/  LEA.HI.SX32 R5, R0, R5, 0x1c ;  /* 0x0000000500057211 */ /* 0x000fe200078fe2ff */
[----:B------:R-:W-:-:S03]  /*113c0*/  VIADD R0, R7, -UR4 ;  /* 0x8000000407007c36 */ /* 0x000fc60008000000 */
[----:B-1----:R-:W-:-:S05]  /*113d0*/  VIMNMX R6, R5, R2, PT ;  /* 0x0000000205067248 */ /* 0x002fca0003fe0100 */
[----:B------:R1:W-:Y:S01]  /*113e0*/  STL [R1+0x14], R6 ;  /* 0x0000140601007387 */ /* 0x0003e20000100800 */
[----:B------:R-:W-:Y:S05]  /*113f0*/  @!P0 BRA `(.L_x_1168) ;  /* 0x0000000000448947 */ /* 0x000fea0003800000 */
[----:B------:R-:W-:Y:S01]  /*11400*/  ISETP.GT.AND P0, PT, R7, -0x1, PT ;  /* 0xffffffff0700780c */ /* 0x000fe20003f04270 */
[----:B------:R-:W-:-:S12]  /*11410*/  BSSY B0, `(.L_x_1169) ;  /* 0x000000d000007945 */ /* 0x000fd80003800000 */
        /* <DEDUP_REMOVED lines=8> */
.L_x_1170:
[----:B------:R-:W-:-:S13]  /*114a0*/  ISETP.NE.AND P0, PT, R3, 0x1, PT ;  /* 0x000000010300780c */ /* 0x000fda0003f05270 */
[----:B------:R-:W2:Y:S02]  /*114b0*/  @P0 LDC.64 R4, c[0x0][0x9e8] ;  /* 0x00027a00ff040b82 */ /* 0x000ea40000000a00 */
[----:B--2---:R-:W-:-:S05]  /*114c0*/  @P0 IMAD.HI.U32 R4, R7, R4, RZ ;  /* 0x0000000407040227 */ /* 0x004fca00078e00ff */
[----:B------:R-:W-:-:S07]  /*114d0*/  @P0 SHF.R.U32.HI R7, RZ, R5, R4 ;  /* 0x00000005ff070219 */ /* 0x000fce0000011604 */
.L_x_1171:
[----:B------:R-:W-:Y:S05]  /*114e0*/  BSYNC B0 ;  /* 0x0000000000007941 */ /* 0x000fea0003800000 */
.L_x_1169:
[----:B------:R-:W-:-:S05]  /*114f0*/  IMAD R3, R7, R3, RZ ;  /* 0x0000000307037224 */ /* 0x000fca00078e02ff */
[----:B------:R-:W-:-:S07]  /*11500*/  VIMNMX R0, R0, R3, !PT ;  /* 0x0000000300007248 */ /* 0x000fce0007fe0100 */
.L_x_1168:
[----:B------:R-:W-:Y:S01]  /*11510*/  IMAD.HI R0, R0, 0x2aaaaaab, RZ ;  /* 0x2aaaaaab00007827 */ /* 0x000fe200078e02ff */
[----:B------:R-:W-:Y:S04]  /*11520*/  BSSY B6, `(.L_x_1172) ;  /* 0x000030d000067945 */ /* 0x000fe80003800000 */
[----:B------:R-:W-:-:S04]  /*11530*/  SHF.R.U32.HI R3, RZ, 0x1f, R0 ;  /* 0x0000001fff037819 */ /* 0x000fc80000011600 */
[----:B------:R-:W-:-:S04]  /*11540*/  LEA.HI.SX32 R3, R0, R3, 0x1c ;  /* 0x0000000300037211 */ /* 0x000fc800078fe2ff */
[----:B------:R-:W-:-:S04]  /*11550*/  VIMNMX R2, RZ, R3, !PT ;  /* 0x00000003ff027248 */ /* 0x000fc80007fe0100 */
[----:B------:R-:W-:Y:S01]  /*11560*/  ISETP.GT.AND P0, PT, R6, R2, PT ;  /* 0x000000020600720c */ /* 0x000fe20003f04270 */
[----:B------:R2:W-:-:S12]  /*11570*/  STL [R1+0x10], R2 ;  /* 0x0000100201007387 */ /* 0x0005d80000100800 */
[----:B--2---:R-:W-:Y:S05]  /*11580*/  @P0 BRA `(.L_x_1173) ;  /* 0x0000000000480947 */ /* 0x004fea0003800000 */
[----:B------:R-:W2:Y:S02]  /*11590*/  S2R R2, SR_TID.X ;  /* 0x0000000000027919 */ /* 0x000ea40000002100 */
[----:B--2---:R-:W-:-:S04]  /*115a0*/  LOP3.LUT R2, R2, 0x1f, RZ, 0xc0, !PT ;  /* 0x0000001f02027812 */ /* 0x004fc800078ec0ff */
[----:B------:R-:W-:-:S13]  /*115b0*/  ISETP.NE.AND P1, PT, R2, RZ, PT ;  /* 0x000000ff0200720c */ /* 0x000fda0003f25270 */
[----:B------:R-:W-:Y:S05]  /*115c0*/  @P1 BRA `(.L_x_1174) ;  /* 0x0000003000081947 */ /* 0x000fea0003800000 */
[----:B------:R-:W2:Y:S01]  /*115d0*/  S2R R7, SR_LANEID ;  /* 0x0000000000077919 */ /* 0x000ea20000000000 */
[----:B------:R-:W-:Y:S01]  /*115e0*/  VOTEU.ANY UR4, UPT, PT ;  /* 0x0000000000047886 */ /* 0x000fe200038e0100 */
[----:B------:R-:W3:Y:S01]  /*115f0*/  LDC.64 R2, c[0x0][0xc38] ;  /* 0x00030e00ff027b82 */ /* 0x000ee20000000a00 */
[----:B------:R-:W2:Y:S01]  /*11600*/  FLO.U32 R0, UR4 ;  /* 0x0000000400007d00 */ /* 0x000ea200080e0000 */
[----:B------:R-:W-:-:S07]  /*11610*/  ULDC.64 UR6, c[0x0][0x208] ;  /* 0x0000820000067ab9 */ /* 0x000fce0000000a00 */
[----:B------:R-:W3:Y:S01]  /*11620*/  POPC R5, UR4 ;  /* 0x0000000400057d09 */ /* 0x000ee20008000000 */
[----:B--2---:R-:W-:-:S13]  /*11630*/  ISETP.EQ.U32.AND P0, PT, R0, R7, PT ;  /* 0x000000070000720c */ /* 0x004fda0003f02070 */
[----:B---3--:R-:W2:Y:S01]  /*11640*/  @P0 ATOMG.E.ADD.STRONG.GPU PT, R3, desc[UR6][R2.64], R5 ;  /* 0x00000005020309a8 */ /* 0x008ea200081ee1c6 */
[----:B------:R-:W3:Y:S02]  /*11650*/  S2R R4, SR_LTMASK ;  /* 0x0000000000047919 */ /* 0x000ee40000003900 */
[----:B---3--:R-:W-:-:S04]  /*11660*/  LOP3.LUT R4, R4, UR4, RZ, 0xc0, !PT ;  /* 0x0000000404047c12 */ /* 0x008fc8000f8ec0ff */
[----:B------:R-:W3:Y:S01]  /*11670*/  POPC R7, R4 ;  /* 0x0000000400077309 */ /* 0x000ee20000000000 */
[----:B--2---:R-:W3:Y:S02]  /*11680*/  SHFL.IDX PT, R0, R3, R0, 0x1f ;  /* 0x00001f0003007589 */ /* 0x004ee400000e0000 */
[----:B---3--:R-:W-:Y:S01]  /*11690*/  IADD3 R16, R0, UR38, R7 ;  /* 0x0000002600107c10 */ /* 0x008fe2000fffe007 */
[----:B------:R-:W-:Y:S06]  /*116a0*/  BRA `(.L_x_1174) ;  /* 0x0000002c00d07947 */ /* 0x000fec0003800000 */
.L_x_1173:
[----:B------:R-:W2:Y:S01]  /*116b0*/  S2R R3, SR_CgaCtaId ;  /* 0x0000000000037919 */ /* 0x000ea20000008800 */
[----:B------:R-:W-:-:S04]  /*116c0*/  MOV R0, 0x400 ;  /* 0x0000040000007802 */ /* 0x000fc80000000f00 */
[----:B--2---:R-:W-:-:S05]  /*116d0*/  LEA R2, R3, R0, 0x18 ;  /* 0x0000000003027211 */ /* 0x004fca00078ec0ff */
[----:B------:R2:W-:Y:S01]  /*116e0*/  STL [R1+0xc], R2 ;  /* 0x00000c0201007387 */ /* 0x0005e20000100800 */
[----:B------:R-:W-:-:S05]  /*116f0*/  VIADD R0, R2, 0x18400 ;  /* 0x0001840002007836 */ /* 0x000fca0000000000 */
[----:B------:R-:W-:-:S13]  /*11700*/  LOP3.LUT P0, RZ, R0, 0x3ff, RZ, 0xc0, !PT ;  /* 0x000003ff00ff7812 */ /* 0x000fda000780c0ff */
[----:B--2---:R-:W-:Y:S05]  /*11710*/  @!P0 BRA `(.L_x_1175) ;  /* 0x0000000000408947 */ /* 0x004fea0003800000 */
[----:B------:R-:W-:Y:S01]  /*11720*/  MOV R2, 0x0 ;  /* 0x0000000000027802 */ /* 0x000fe20000000f00 */
[----:B------:R-:W-:Y:S01]  /*11730*/  ULDC.64 UR6, c[0x4][0xb8] ;  /* 0x01002e0000067ab9 */ /* 0x000fe20000000a00 */
[----:B------:R-:W-:Y:S01]  /*11740*/  ULDC.64 UR8, c[0x4][0xc0] ;  /* 0x0100300000087ab9 */ /* 0x000fe20000000a00 */
[----:B------:R-:W-:Y:S01]  /*11750*/  ULDC.64 UR4, c[0x4][0x38] ;  /* 0x01000e0000047ab9 */ /* 0x000fe20000000a00 */
[----:B------:R-:W-:Y:S02]  /*11760*/  IMAD.U32 R4, RZ, RZ, UR6 ;  /* 0x00000006ff047e24 */ /* 0x000fe4000f8e00ff */
[----:B------:R-:W2:Y:S01]  /*11770*/  LDC.64 R2, c[0x4][R2] ;  /* 0x0100000002027b82 */ /* 0x000ea20000000a00 */
[----:B------:R-:W-:Y:S02]  /*11780*/  IMAD.U32 R5, RZ, RZ, UR7 ;  /* 0x00000007ff057e24 */ /* 0x000fe4000f8e00ff */
[----:B-1----:R-:W-:Y:S02]  /*11790*/  IMAD.U32 R6, RZ, RZ, UR8 ;  /* 0x00000008ff067e24 */ /* 0x002fe4000f8e00ff */
[----:B------:R-:W-:-:S02]  /*117a0*/  IMAD.U32 R7, RZ, RZ, UR9 ;  /* 0x00000009ff077e24 */ /* 0x000fc4000f8e00ff */
[----:B------:R-:W-:Y:S02]  /*117b0*/  IMAD.U32 R10, RZ, RZ, UR4 ;  /* 0x00000004ff0a7e24 */ /* 0x000fe4000f8e00ff */
[----:B0-----:R-:W-:Y:S02]  /*117c0*/  IMAD.U32 R11, RZ, RZ, UR5 ;  /* 0x00000005ff0b7e24 */ /* 0x001fe4000f8e00ff */
[----:B------:R-:W-:Y:S02]  /*117d0*/  IMAD.MOV.U32 R8, RZ, RZ, 0x70 ;  /* 0x00000070ff087424 */ /* 0x000fe400078e00ff */
[----:B------:R-:W-:Y:S02]  /*117e0*/  IMAD.MOV.U32 R12, RZ, RZ, 0x1 ;  /* 0x00000001ff0c7424 */ /* 0x000fe400078e00ff */
[----:B------:R-:W-:-:S07]  /*117f0*/  IMAD.MOV.U32 R13, RZ, RZ, RZ ;  /* 0x000000ffff0d7224 */ /* 0x000fce00078e00ff */
[----:B------:R-:W-:-:S07]  /*11800*/  LEPC R20, `(.L_x_1175) ;  /* 0x000000001014794e */ /* 0x000fce0000000000 */
[----:B--2---:R-:W-:Y:S05]  /*11810*/  CALL.ABS.NOINC R2 ;  /* 0x0000000002007343 */ /* 0x004fea0003c00000 */
.L_x_1175:
        /* <DEDUP_REMOVED lines=8> */
[----:B------:R2:W3:Y:S01]  /*118a0*/  LDC.64 R2, c[0x4][R0] ;  /* 0x0100000000027b82 */ /* 0x0004e20000000a00 */
[----:B------:R-:W-:Y:S02]  /*118b0*/  IMAD.U32 R4, RZ, RZ, UR6 ;  /* 0x00000006ff047e24 */ /* 0x000fe4000f8e00ff */
[----:B------:R-:W-:Y:S02]  /*118c0*/  IMAD.U32 R5, RZ, RZ, UR7 ;  /* 0x00000007ff057e24 */ /* 0x000fe4000f8e00ff */
[----:B-1----:R-:W-:Y:S02]  /*118d0*/  IMAD.U32 R6, RZ, RZ, UR8 ;  /* 0x00000008ff067e24 */ /* 0x002fe4000f8e00ff */
[----:B------:R-:W-:-:S02]  /*118e0*/  IMAD.U32 R7, RZ, RZ, UR9 ;  /* 0x00000009ff077e24 */ /* 0x000fc4000f8e00ff */
[----:B------:R-:W-:Y:S02]  /*118f0*/  IMAD.U32 R10, RZ, RZ, UR4 ;  /* 0x00000004ff0a7e24 */ /* 0x000fe4000f8e00ff */
[----:B0-----:R-:W-:Y:S02]  /*11900*/  IMAD.U32 R11, RZ, RZ, UR5 ;  /* 0x00000005ff0b7e24 */ /* 0x001fe4000f8e00ff */
[----:B------:R-:W-:Y:S02]  /*11910*/  IMAD.MOV.U32 R8, RZ, RZ, 0x70 ;  /* 0x00000070ff087424 */ /* 0x000fe400078e00ff */
[----:B------:R-:W-:Y:S02]  /*11920*/  IMAD.MOV.U32 R12, RZ, RZ, 0x1 ;  /* 0x00000001ff0c7424 */ /* 0x000fe400078e00ff */
[----:B--2---:R-:W-:-:S07]  /*11930*/  IMAD.MOV.U32 R13, RZ, RZ, RZ ;  /* 0x000000ffff0d7224 */ /* 0x004fce00078e00ff */
[----:B------:R-:W-:-:S07]  /*11940*/  LEPC R20, `(.L_x_1177) ;  /* 0x000000001014794e */ /* 0x000fce0000000000 */
[----:B---3--:R-:W-:Y:S05]  /*11950*/  CALL.ABS.NOINC R2 ;  /* 0x0000000002007343 */ /* 0x008fea0003c00000 */
.L_x_1177:
        /* <DEDUP_REMOVED lines=16> */
.L_x_1176:
[----:B------:R-:W2:Y:S01]  /*11a60*/  LDL.LU R7, [R1+0x1c] ;  /* 0x00001c0001077983 */ /* 0x000ea20000300800 */
[----:B------:R-:W3:Y:S01]  /*11a70*/  LDC R0, c[0x0][0x428] ;  /* 0x00010a00ff007b82 */ /* 0x000ee20000000800 */
[----:B------:R-:W-:Y:S01]  /*11a80*/  IMAD.MOV.U32 R4, RZ, RZ, R18 ;  /* 0x000000ffff047224 */ /* 0x000fe200078e0012 */
[----:B------:R-:W-:Y:S01]  /*11a90*/  ULDC.64 UR4, c[0x0][0x9f8] ;  /* 0x00027e0000047ab9 */ /* 0x000fe20000000a00 */
[----:B-1----:R-:W1:Y:S01]  /*11aa0*/  S2R R6, SR_TID.X ;  /* 0x0000000000067919 */ /* 0x002e620000002100 */
[----:B------:R-:W-:Y:S01]  /*11ab0*/  ULDC.64 UR6, c[0x0][0x208] ;  /* 0x0000820000067ab9 */ /* 0x000fe20000000a00 */
[----:B---3--:R-:W-:Y:S02]  /*11ac0*/  ISETP.NE.AND P0, PT, R0, 0x1, PT ;  /* 0x000000010000780c */ /* 0x008fe40003f05270 */
[----:B-1----:R-:W-:-:S11]  /*11ad0*/  LOP3.LUT R6, R6, 0x1f, RZ, 0xc0, !PT ;  /* 0x0000001f06067812 */ /* 0x002fd600078ec0ff */
[----:B------:R-:W1:Y:S08]  /*11ae0*/  @P0 LDC R3, c[0x0][0x42c] ;  /* 0x00010b00ff030b82 */ /* 0x000e700000000800 */
[----:B------:R-:W3:Y:S01]  /*11af0*/  @P0 LDC R5, c[0x0][0x430] ;  /* 0x00010c00ff050b82 */ /* 0x000ee20000000800 */
[----:B-1----:R-:W-:-:S05]  /*11b00*/  @P0 IMAD.HI.U32 R0, R18, R3, RZ ;  /* 0x0000000312000227 */ /* 0x002fca00078e00ff */
[----:B---3--:R-:W-:Y:S01]  /*11b10*/  @P0 SHF.R.U32.HI R4, RZ, R5, R0 ;  /* 0x00000005ff040219 */ /* 0x008fe20000011600 */
[----:B------:R-:W-:Y:S01]  /*11b20*/  IMAD.MOV.U32 R0, RZ, RZ, R19 ;  /* 0x000000ffff007224 */ /* 0x000fe200078e0013 */
[----:B------:R-:W-:-:S04]  /*11b30*/  ISETP.NE.U32.AND P0, PT, RZ, UR4, PT ;  /* 0x00000004ff007c0c */ /* 0x000fc8000bf05070 */
[----:B------:R-:W-:Y:S01]  /*11b40*/  ISETP.NE.AND.EX P0, PT, RZ, UR5, PT, P0 ;  /* 0x00000005ff007c0c */ /* 0x000fe2000bf05300 */
[----:B------:R-:W-:-:S12]  /*11b50*/  ULDC.64 UR4, c[0x0][0xa00] ;  /* 0x0002800000047ab9 */ /* 0x000fd80000000a00 */
[----:B------:R-:W1:Y:S01]  /*11b60*/  @P0 LDC.64 R2, c[0x0][0x9f8] ;  /* 0x00027e00ff020b82 */ /* 0x000e620000000a00 */
[----:B------:R-:W-:-:S04]  /*11b70*/  ISETP.NE.AND P6, PT, R6, RZ, PT ;  /* 0x000000ff0600720c */ /* 0x000fc80003fc5270 */
[----:B------:R-:W-:-:S09]  /*11b80*/  PLOP3.LUT P1, PT, P6, PT, PT, 0x8, 0x0 ;  /* 0x000000000000781c */ /* 0x000fd2000372e170 */
[----:B------:R-:W-:Y:S01]  /*11b90*/  VOTEU.ALL UP1, P6 ;  /* 0x00000000003f7886 */ /* 0x000fe20003020000 */
[----:B-1----:R-:W-:-:S05]  /*11ba0*/  @P0 IMAD.WIDE R2, R19, 0x4, R2 ;  /* 0x0000000413020825 */ /* 0x002fca00078e0202 */
[----:B------:R1:W5:Y:S01]  /*11bb0*/  @P0 LDG.E R0, desc[UR6][R2.64] ;  /* 0x0000000602000981 */ /* 0x000362000c1e1900 */
[----:B------:R-:W-:Y:S01]  /*11bc0*/  ISETP.NE.U32.AND P0, PT, RZ, UR4, PT ;  /* 0x00000004ff007c0c */ /* 0x000fe2000bf05070 */
[----:B------:R-:W-:-:S03]  /*11bd0*/  @!UP1 UIADD3 UR8, UP0, UR36, 0x270, URZ ;  /* 0x0000027024089890 */ /* 0x000fc6000ff1e03f */
[----:B------:R-:W-:Y:S01]  /*11be0*/  ISETP.NE.AND.EX P0, PT, RZ, UR5, PT, P0 ;  /* 0x00000005ff007c0c */ /* 0x000fe2000bf05300 */
[----:B------:R-:W-:-:S03]  /*11bf0*/  @!UP1 UIADD3.X UR9, URZ, UR37, URZ, UP0, !UPT ;  /* 0x000000253f099290 */ /* 0x000fc600087fe43f */
[----:B------:R-:W-:Y:S01]  /*11c00*/  SEL R8, R19, RZ, !P0 ;  /* 0x000000ff13087207 */ /* 0x000fe20004000000 */
[----:B------:R-:W-:Y:S01]  /*11c10*/  VOTEU.ALL UP0, P6 ;  /* 0x00000000003f7886 */ /* 0x000fe20003000000 */
[----:B-12---:R-:W-:-:S07]  /*11c20*/  IMAD R7, R17, 0x80, R7 ;  /* 0x0000008011077824 */ /* 0x006fce00078e0207 */
.L_x_1178:
        /* <DEDUP_REMOVED lines=16> */
.L_x_1179:
        /* <DEDUP_REMOVED lines=15> */
.L_x_1180:
        /* <DEDUP_REMOVED lines=9> */
[----:B------:R-:W2:Y:S01]  /*11eb0*/  LDL R5, [R1+0x14] ;  /* 0x0000140001057983 */ /* 0x000ea20000100800 */
[----:B------:R-:W1:Y:S01]  /*11ec0*/  LDC.64 R2, c[0x0][0x3f8] ;  /* 0x0000fe00ff027b82 */ /* 0x000e620000000a00 */
[----:B------:R-:W-:Y:S02]  /*11ed0*/  ULDC.64 UR4, c[0x0][0xa08] ;  /* 0x0002820000047ab9 */ /* 0x000fe40000000a00 */
[----:B-1----:R-:W-:Y:S01]  /*11ee0*/  LOP3.LUT P0, RZ, R2, UR4, RZ, 0xfc, !PT ;  /* 0x0000000402ff7c12 */ /* 0x002fe2000f80fcff */
[----:B------:R-:W-:-:S03]  /*11ef0*/  UMOV UR4, 0xffffffff ;  /* 0xffffffff00047882 */ /* 0x000fc60000000000 */
[----:B------:R-:W-:-:S04]  /*11f00*/  LOP3.LUT P0, RZ, R3, UR5, RZ, 0xfc, P0 ;  /* 0x0000000503ff7c12 */ /* 0x000fc8000800fcff */
[----:B-----5:R-:W-:Y:S01]  /*11f10*/  SEL R6, R0, RZ, !P0 ;  /* 0x000000ff00067207 */ /* 0x020fe20004000000 */
[----:B--2---:R-:W-:Y:S01]  /*11f20*/  VIADD R5, R5, 0xffffffff ;  /* 0xffffffff05057836 */ /* 0x004fe20000000000 */
[----:B------:R-:W-:Y:S07]  /*11f30*/  BRA.DIV UR4, `(.L_x_1181) ;  /* 0x0000003a04887947 */ /* 0x000fee000b800000 */
.L_x_1251:
[----:B------:R-:W-:Y:S01]  /*11f40*/  UMOV UR4, 0xffffffff ;  /* 0xffffffff00047882 */ /* 0x000fe20000000000 */
[----:B------:R-:W-:Y:S02]  /*11f50*/  SHF.R.S32.HI R17, RZ, 0x1f, R0 ;  /* 0x0000001fff117819 */ /* 0x000fe40000011400 */
[----:B------:R-:W-:Y:S05]  /*11f60*/  BRA.DIV UR4, `(.L_x_1182) ;  /* 0x0000003a04b07947 */ /* 0x000fea000b800000 */
[----:B------:R-:W-:-:S13]  /*11f70*/  ELECT P6, URZ, PT ;  /* 0x00000000003f782f */ /* 0x000fda00038c0000 */
.L_x_1254:
[----:B------:R-:W-:Y:S05]  /*11f80*/  @!P6 BRA `(.L_x_1183) ;  /* 0x00000004002ce947 */ /* 0x000fea0003800000 */
[----:B------:R-:W-:-:S04]  /*11f90*/  ISETP.NE.U32.AND P0, PT, R2, RZ, PT ;  /* 0x000000ff0200720c */ /* 0x000fc80003f05070 */
[----:B------:R-:W-:-:S13]  /*11fa0*/  ISETP.NE.AND.EX P0, PT, R3, RZ, PT, P0 ;  /* 0x000000ff0300720c */ /* 0x000fda0003f05300 */
[----:B------:R-:W-:Y:S05]  /*11fb0*/  @!P0 BRA `(.L_x_1184) ;  /* 0x00000000004c8947 */ /* 0x000fea0003800000 */
[----:B------:R-:W1:Y:S01]  /*11fc0*/  LDC R12, c[0x0][0x41c] ;  /* 0x00010700ff0c7b82 */ /* 0x000e620000000800 */
[----:B------:R-:W-:Y:S01]  /*11fd0*/  IMAD.MOV.U32 R6, RZ, RZ, R5 ;  /* 0x000000ffff067224 */ /* 0x000fe200078e0005 */
[----:B------:R-:W-:Y:S01]  /*11fe0*/  ULDC.64 UR4, c[0x0][0x408] ;  /* 0x0001020000047ab9 */ /* 0x000fe20000000a00 */
[----:B------:R-:W-:Y:S01]  /*11ff0*/  ULDC.64 UR6, c[0x0][0x208] ;  /* 0x0000820000067ab9 */ /* 0x000fe20000000a00 */
[----:B-1----:R-:W-:-:S13]  /*12000*/  ISETP.NE.AND P0, PT, R12, 0x1, PT ;  /* 0x000000010c00780c */ /* 0x002fda0003f05270 */
[----:B0-----:R-:W0:Y:S02]  /*12010*/  @P0 LDC.64 R10, c[0x0][0x420] ;  /* 0x00010800ff0a0b82 */ /* 0x001e240000000a00 */
[----:B0-----:R-:W-:-:S05]  /*12020*/  @P0 IMAD.HI.U32 R10, R5, R10, RZ ;  /* 0x0000000a050a0227 */ /* 0x001fca00078e00ff */
[----:B------:R-:W-:-:S04]  /*12030*/  @P0 SHF.R.U32.HI R6, RZ, R11, R10 ;  /* 0x0000000bff060219 */ /* 0x000fc8000001160a */
[--C-:B------:R-:W-:Y:S01]  /*12040*/  SHF.R.S32.HI R11, RZ, 0x1f, R6.reuse ;  /* 0x0000001fff0b7819 */ /* 0x100fe20000011406 */
[--C-:B------:R-:W-:Y:S02]  /*12050*/  IMAD.MOV R9, RZ, RZ, -R6.reuse ;  /* 0x000000ffff097224 */ /* 0x100fe400078e0a06 */
[----:B------:R-:W-:Y:S02]  /*12060*/  IMAD.MOV.U32 R10, RZ, RZ, R6 ;  /* 0x000000ffff0a7224 */ /* 0x000fe400078e0006 */
        /* <DEDUP_REMOVED lines=8> */
.L_x_1184:
[----:B------:R-:W2:Y:S01]  /*120f0*/  LDL R9, [R1] ;  /* 0x0000000001097983 */ /* 0x000ea20000100800 */
[----:B0-----:R-:W-:-:S03]  /*12100*/  MOV R11, 0x400 ;  /* 0x00000400000b7802 */ /* 0x001fc60000000f00 */
[----:B------:R-:W3:Y:S01]  /*12110*/  LDL R10, [R1+0x8] ;  /* 0x00000800010a7983 */ /* 0x000ee20000100800 */
[----:B-1----:R-:W0:Y:S02]  /*12120*/  S2R R12, SR_CgaCtaId ;  /* 0x00000000000c7919 */ /* 0x002e240000008800 */
[----:B0-----:R-:W-:-:S05]  /*12130*/  LEA R11, R12, R11, 0x18 ;  /* 0x0000000b0c0b7211 */ /* 0x001fca00078ec0ff */
[----:B--2---:R-:W-:Y:S01]  /*12140*/  IMAD R9, R9, 0x8, R11 ;  /* 0x0000000809097824 */ /* 0x004fe200078e020b */
[----:B---3--:R-:W-:-:S04]  /*12150*/  SHF.L.U32 R10, R10, 0x1f, RZ ;  /* 0x0000001f0a0a7819 */ /* 0x008fc800000006ff */
[----:B------:R-:W0:Y:S02]  /*12160*/  SYNCS.PHASECHK.TRANS64.TRYWAIT P0, [R9+URZ+0x2a840], R10 ;  /* 0x02a8400a090075a7 */ /* 0x000e24000800017f */
[----:B0-----:R-:W-:Y:S05]  /*12170*/  @!P0 BRA `(.L_x_1185) ;  /* 0x00000038004c8947 */ /* 0x001fea0003800000 */
.L_x_1255:
        /* <DEDUP_REMOVED lines=11> */
.L_x_1186:
[----:B------:R-:W2:Y:S01]  /*12230*/  LDL R11, [R1] ;  /* 0x00000000010b7983 */ /* 0x000ea20000100800 */
[----:B------:R-:W-:-:S03]  /*12240*/  MOV R12, 0x400 ;  /* 0x00000400000c7802 */ /* 0x000fc60000000f00 */
[----:B0-----:R-:W3:Y:S01]  /*12250*/  LDL R10, [R1+0x4] ;  /* 0x00000400010a7983 */ /* 0x001ee20000100800 */
[----:B------:R-:W0:Y:S01]  /*12260*/  S2R R13, SR_CgaCtaId ;  /* 0x00000000000d7919 */ /* 0x000e220000008800 */
[----:B------:R-:W-:Y:S02]  /*12270*/  R2UR UR9, R9 ;  /* 0x00000000090972ca */ /* 0x000fe400000e0000 */
[----:B------:R-:W-:Y:S01]  /*12280*/  R2UR UR11, R5 ;  /* 0x00000000050b72ca */ /* 0x000fe200000e0000 */
[----:B------:R-:W-:Y:S01]  /*12290*/  UIADD3 UR4, UP0, UR36, 0x370, URZ ;  /* 0x0000037024047890 */ /* 0x000fe2000ff1e03f */
[----:B------:R-:W-:Y:S02]  /*122a0*/  R2UR UR12, R4 ;  /* 0x00000000040c72ca */ /* 0x000fe400000e0000 */
[----:B-----5:R-:W-:Y:S02]  /*122b0*/  R2UR UR13, R6 ;  /* 0x00000000060d72ca */ /* 0x020fe400000e0000 */
[----:B0-----:R-:W-:-:S05]  /*122c0*/  LEA R12, R13, R12, 0x18 ;  /* 0x0000000c0d0c7211 */ /* 0x001fca00078ec0ff */
[----:B------:R-:W-:Y:S01]  /*122d0*/  UIADD3 UR9, UR9, 0x2a830, URZ ;  /* 0x0002a83009097890 */ /* 0x000fe2000fffe03f */
[----:B------:R-:W-:Y:S01]  /*122e0*/  UMOV UR10, URZ ;  /* 0x0000003f000a7c82 */ /* 0x000fe20008000000 */
[----:B------:R-:W-:Y:S01]  /*122f0*/  UMOV UR6, 0x0 ;  /* 0x0000000000067882 */ /* 0x000fe20000000000 */
[----:B------:R-:W-:Y:S01]  /*12300*/  UMOV UR7, 0x14f00000 ;  /* 0x14f0000000077882 */ /* 0x000fe20000000000 */
[----:B------:R-:W-:Y:S01]  /*12310*/  UMOV UR16, 0x40 ;  /* 0x0000004000107882 */ /* 0x000fe20000000000 */
[----:B--2---:R-:W-:Y:S01]  /*12320*/  IMAD R9, R11, 0x9000, R12 ;  /* 0x000090000b097824 */ /* 0x004fe200078e020c */
[----:B---3--:R-:W-:-:S04]  /*12330*/  R2UR UR5, R10 ;  /* 0x000000000a0572ca */ /* 0x008fc800000e0000 */
[----:B------:R-:W-:-:S09]  /*12340*/  R2UR UR8, R9 ;  /* 0x00000000090872ca */ /* 0x000fd200000e0000 */
[----:B------:R-:W-:-:S04]  /*12350*/  UIMAD UR11, UR11, 0x60, UR5 ;  /* 0x000000600b0b78a4 */ /* 0x000fc8000f8e0205 */
[----:B------:R-:W-:Y:S02]  /*12360*/  UIADD3 UR14, UR8, 0x18400, URZ ;  /* 0x00018400080e7890 */ /* 0x000fe4000fffe03f */
        /* <DEDUP_REMOVED lines=12> */
[----:B-1----:R-:W-:Y:S01]  /*12430*/  NOP ;  /* 0x0000000000007918 */ /* 0x002fe20000000000 */
.L_x_1183:
[----:B------:R-:W2:Y:S01]  /*12440*/  LDL.LU R12, [R1+0x18] ;  /* 0x00001800010c7983 */ /* 0x000ea20000300800 */
[----:B------:R-:W-:Y:S01]  /*12450*/  MOV R10, 0x400 ;  /* 0x00000400000a7802 */ /* 0x000fe20000000f00 */
[----:B------:R-:W-:Y:S05]  /*12460*/  WARPSYNC.ALL ;  /* 0x0000000000007948 */ /* 0x000fea0003800000 */
[----:B0-----:R-:W0:Y:S01]  /*12470*/  S2R R11, SR_CgaCtaId ;  /* 0x00000000000b7919 */ /* 0x001e220000008800 */
        /* <DEDUP_REMOVED lines=43> */
.L_x_1256:
[----:B------:R-:W-:Y:S05]  /*12730*/  BSYNC B0 ;  /* 0x0000000000007941 */ /* 0x000fea0003800000 */
.L_x_1187:
[----:B------:R-:W2:Y:S04]  /*12740*/  LDL R9, [R1+0x14] ;  /* 0x0000140001097983 */ /* 0x000ea80000100800 */
[----:B0-----:R-:W3:Y:S01]  /*12750*/  LDL R8, [R1+0x10] ;  /* 0x0000100001087983 */ /* 0x001ee20000100800 */
[----:B------:R-:W-:Y:S01]  /*12760*/  BSSY B0, `(.L_x_1189) ;  /* 0x000019a000007945 */ /* 0x000fe20003800000 */
[----:B--2---:R-:W-:-:S05]  /*12770*/  VIADD R7, R9, 0xfffffffe ;  /* 0xfffffffe09077836 */ /* 0x004fca0000000000 */
[----:B---3--:R-:W-:-:S13]  /*12780*/  ISETP.GE.AND P0, PT, R7, R8, PT ;  /* 0x000000080700720c */ /* 0x008fda0003f06270 */
[----:B------:R-:W-:Y:S05]  /*12790*/  @!P0 BRA `(.L_x_1190) ;  /* 0x0000001800588947 */ /* 0x000fea0003800000 */
[----:B------:R-:W-:Y:S01]  /*127a0*/  LOP3.LUT R13, RZ, R8, RZ, 0x33, !PT ;  /* 0x00000008ff0d7212 */ /* 0x000fe200078e33ff */
[----:B------:R-:W-:Y:S01]  /*127b0*/  IMAD.MOV R8, RZ, RZ, -R9 ;  /* 0x000000ffff087224 */ /* 0x000fe200078e0a09 */
[----:B------:R-:W-:Y:S04]  /*127c0*/  BSSY B1, `(.L_x_1191) ;  /* 0x000008d000017945 */ /* 0x000fe80003800000 */
[----:B------:R-:W-:-:S05]  /*127d0*/  VIADDMNMX R13, R8, 0x1, R13, !PT ;  /* 0x00000001080d7846 */ /* 0x000fca000780010d */
[----:B------:R-:W-:-:S05]  /*127e0*/  IMAD.IADD R8, R9, 0x1, R13 ;  /* 0x0000000109087824 */ /* 0x000fca00078e020d */
        /* <DEDUP_REMOVED lines=28> */
[----:B------:R-:W-:Y:S01]  /*129b0*/  IMAD.IADD R15, R15, 0x1, R11 ;  /* 0x000000010f0f7824 */ /* 0x000fe200078e020b */
[----:B------:R-:W-:Y:S01]  /*129c0*/  LEA R2, P0, R10, R2, 0x2 ;  /* 0x000000020a027211 */ /* 0x000fe200078010ff */
[----:B------:R-:W-:-:S03]  /*129d0*/  IMAD.MOV R8, RZ, RZ, -R8 ;  /* 0x000000ffff087224 */ /* 0x000fc600078e0a08 */
[----:B------:R-:W-:Y:S01]  /*129e0*/  LEA.HI.X R3, R10, R3, R15, 0x2, P0 ;  /* 0x000000030a037211 */ /* 0x000fe200000f140f */
[----:B------:R-:W-:-:S04]  /*129f0*/  IMAD R7, R18, R8, R7 ;  /* 0x0000000812077224 */ /* 0x000fc800078e0207 */
[----:B------:R0:W5:Y:S04]  /*12a00*/  LDG.E R8, desc[UR6][R2.64] ;  /* 0x0000000602087981 */ /* 0x000168000c1e1900 */
.L_x_1195:
[----:B0-----:R-:W0:Y:S01]  /*12a10*/  S2R R3, SR_CgaCtaId ;  /* 0x0000000000037919 */ /* 0x001e220000008800 */
[----:B------:R-:W-:-:S04]  /*12a20*/  MOV R2, 0x400 ;  /* 0x0000040000027802 */ /* 0x000fc80000000f00 */
[----:B0-----:R-:W-:Y:S02]  /*12a30*/  LEA R2, R3, R2, 0x18 ;  /* 0x0000000203027211 */ /* 0x001fe400078ec0ff */
[----:B------:R-:W-:-:S03]  /*12a40*/  SHF.L.U32 R3, R14, 0x1f, RZ ;  /* 0x0000001f0e037819 */ /* 0x000fc600000006ff */
[----:B------:R-:W-:-:S04]  /*12a50*/  IMAD R2, R12, 0x8, R2 ;  /* 0x000000080c027824 */ /* 0x000fc800078e0202 */
[----:B------:R-:W0:Y:S02]  /*12a60*/  SYNCS.PHASECHK.TRANS64.TRYWAIT P0, [R2+URZ+0x2a840], R3 ;  /* 0x02a84003020075a7 */ /* 0x000e24000800017f */
[----:B0-----:R-:W-:Y:S05]  /*12a70*/  @!P0 BRA `(.L_x_1196) ;  /* 0x0000003000408947 */ /* 0x001fea0003800000 */
.L_x_1257:
        /* <DEDUP_REMOVED lines=11> */
.L_x_1197:
        /* <DEDUP_REMOVED lines=24> */
[----:B------:R-:W-:Y:S02]  /*12cb0*/  UIMAD UR11, UR11, 0x60, UR5 ;  /* 0x000000600b0b78a4 */ /* 0x000fe4000f8e0205 */
        /* <DEDUP_REMOVED lines=12> */
.L_x_1258:
[----:B------:R-:W-:Y:S05]  /*12d80*/  @P1 BRA `(.L_x_1199) ;  /* 0x0000000000301947 */ /* 0x000fea0003800000 */
[----:B------:R-:W1:Y:S01]  /*12d90*/  S2R R9, SR_TID.X ;  /* 0x0000000000097919 */ /* 0x000e620000002100 */
[----:B------:R-:W-:Y:S01]  /*12da0*/  MOV R10, 0x400 ;  /* 0x00000400000a7802 */ /* 0x000fe20000000f00 */
[----:B------:R-:W2:Y:S01]  /*12db0*/  S2R R11, SR_CgaCtaId ;  /* 0x00000000000b7919 */ /* 0x000ea20000008800 */
[----:B-1----:R-:W-:Y:S02]  /*12dc0*/  LOP3.LUT R15, R9, 0x1f, RZ, 0xc0, !PT ;  /* 0x0000001f090f7812 */ /* 0x002fe400078ec0ff */
[----:B------:R-:W3:Y:S02]  /*12dd0*/  LDL R9, [R1] ;  /* 0x0000000001097983 */ /* 0x000ee40000100800 */
[----:B------:R-:W-:Y:S02]  /*12de0*/  ISETP.NE.AND P0, PT, R15, RZ, PT ;  /* 0x000000ff0f00720c */ /* 0x000fe40003f05270 */
[----:B--2---:R-:W-:Y:S01]  /*12df0*/  LEA R10, R11, R10, 0x18 ;  /* 0x0000000a0b0a7211 */ /* 0x004fe200078ec0ff */
[----:B0-----:R-:W-:-:S04]  /*12e00*/  IMAD.MOV.U32 R3, RZ, RZ, 0x6000 ;  /* 0x00006000ff037424 */ /* 0x001fc800078e00ff */
[----:B---3--:R-:W-:-:S04]  /*12e10*/  IMAD R2, R9, 0x8, R10 ;  /* 0x0000000809027824 */ /* 0x008fc800078e020a */
[----:B------:R1:W-:Y:S02]  /*12e20*/  SYNCS.ARRIVE.TRANS64 RZ, [R2+URZ+0x2a850], R3 ;  /* 0x02a8500302ff79a7 */ /* 0x0003e4000800003f */
[----:B------:R-:W-:Y:S05]  /*12e30*/  @!P0 BRA `(.L_x_1199) ;  /* 0x0000000000048947 */ /* 0x000fea0003800000 */
[----:B------:R-:W-:Y:S01]  /*12e40*/  BPT.TRAP 0x1 ;  /* 0x000000040000795c */ /* 0x000fe20000300000 */
.L_x_1199:
[----:B01----:R-:W2:Y:S01]  /*12e50*/  LDL.LU R2, [R1] ;  /* 0x0000000001027983 */ /* 0x003ea20000300800 */
[----:B------:R-:W-:-:S03]  /*12e60*/  MOV R10, 0x400 ;  /* 0x00000400000a7802 */ /* 0x000fc60000000f00 */
[----:B------:R-:W3:Y:S01]  /*12e70*/  LDL R3, [R1+0x4] ;  /* 0x0000040001037983 */ /* 0x000ee20000100800 */
[----:B------:R-:W0:Y:S01]  /*12e80*/  S2R R11, SR_CgaCtaId ;  /* 0x00000000000b7919 */ /* 0x000e220000008800 */
[----:B------:R-:W-:Y:S01]  /*12e90*/  R2UR UR11, R5 ;  /* 0x00000000050b72ca */ /* 0x000fe200000e0000 */
[----:B------:R-:W-:Y:S01]  /*12ea0*/  UIADD3 UR4, UP0, UR36, 0x470, URZ ;  /* 0x0000047024047890 */ /* 0x000fe2000ff1e03f */
[----:B------:R-:W-:Y:S02]  /*12eb0*/  R2UR UR13, R6 ;  /* 0x00000000060d72ca */ /* 0x000fe400000e0000 */
[----:B------:R-:W-:Y:S02]  /*12ec0*/  R2UR UR12, R4 ;  /* 0x00000000040c72ca */ /* 0x000fe400000e0000 */
[----:B0-----:R-:W-:Y:S01]  /*12ed0*/  LEA R10, R11, R10, 0x18 ;  /* 0x0000000a0b0a7211 */ /* 0x001fe200078ec0ff */
[----:B------:R-:W-:Y:S01]  /*12ee0*/  UMOV UR10, URZ ;  /* 0x0000003f000a7c82 */ /* 0x000fe20008000000 */
[----:B------:R-:W-:Y:S01]  /*12ef0*/  UMOV UR7, 0x14f00000 ;  /* 0x14f0000000077882 */ /* 0x000fe20000000000 */
[----:B------:R-:W-:Y:S01]  /*12f00*/  UMOV UR15, 0x40 ;  /* 0x00000040000f7882 */ /* 0x000fe20000000000 */
[----:B------:R-:W-:-:S02]  /*12f10*/  IMAD.MOV.U32 R6, RZ, RZ, R8 ;  /* 0x000000ffff067224 */ /* 0x000fc400078e0008 */
[----:B------:R-:W-:Y:S02]  /*12f20*/  IMAD.MOV.U32 R5, RZ, RZ, R7 ;  /* 0x000000ffff057224 */ /* 0x000fe400078e0007 */
[----:B--2---:R-:W-:-:S04]  /*12f30*/  IMAD.MOV.U32 R9, RZ, RZ, R2 ;  /* 0x000000ffff097224 */ /* 0x004fc800078e0002 */
[----:B------:R-:W-:-:S05]  /*12f40*/  IMAD R2, R9, 0x8, R10 ;  /* 0x0000000809027824 */ /* 0x000fca00078e020a */
[----:B------:R-:W-:Y:S01]  /*12f50*/  R2UR UR9, R2 ;  /* 0x00000000020972ca */ /* 0x000fe200000e0000 */
[----:B------:R-:W-:Y:S01]  /*12f60*/  IMAD R2, R9, 0x6000, R10 ;  /* 0x0000600009027824 */ /* 0x000fe200078e020a */
[----:B---3--:R-:W-:-:S04]  /*12f70*/  R2UR UR5, R3 ;  /* 0x00000000030572ca */ /* 0x008fc800000e0000 */
[----:B------:R-:W-:-:S07]  /*12f80*/  R2UR UR6, R2 ;  /* 0x00000000020672ca */ /* 0x000fce00000e0000 */
[----:B------:R-:W-:Y:S02]  /*12f90*/  UIADD3 UR9, UR9, 0x2a850, URZ ;  /* 0x0002a85009097890 */ /* 0x000fe4000fffe03f */
[----:B------:R-:W-:Y:S02]  /*12fa0*/  UIMAD UR11, UR11, 0x60, UR5 ;  /* 0x000000600b0b78a4 */ /* 0x000fe4000f8e0205 */
[----:B------:R-:W-:Y:S02]  /*12fb0*/  UIADD3.X UR5, URZ, UR37, URZ, UP0, !UPT ;  /* 0x000000253f057290 */ /* 0x000fe400087fe43f */
[----:B------:R-:W-:Y:S02]  /*12fc0*/  UIADD3 UR8, UR6, 0x400, URZ ;  /* 0x0000040006087890 */ /* 0x000fe4000fffe03f */
[----:B------:R-:W-:-:S03]  /*12fd0*/  UIADD3 UR14, UR6, 0x3400, URZ ;  /* 0x00003400060e7890 */ /* 0x000fc6000fffe03f */
[----:B------:R-:W-:-:S04]  /*12fe0*/  UMOV UR6, 0x0 ;  /* 0x0000000000067882 */ /* 0x000fc80000000000 */
[----:B------:R0:W-:Y:S02]  /*12ff0*/  UTMALDG.4D [UR8], [UR4], desc[UR6] ;  /* 0x00000608040075b4 */ /* 0x0001e40008019000 */
[----:B0-----:R-:W-:Y:S01]  /*13000*/  UMOV UR8, UR14 ;  /* 0x0000000e00087c82 */ /* 0x001fe20008000000 */
[----:B------:R-:W-:Y:S02]  /*13010*/  UMOV UR10, UR15 ;  /* 0x0000000f000a7c82 */ /* 0x000fe40008000000 */
[----:B------:R0:W-:Y:S02]  /*13020*/  UTMALDG.4D [UR8], [UR4], desc[UR6] ;  /* 0x00000608040075b4 */ /* 0x0001e40008019000 */
[----:B0-----:R-:W-:Y:S01]  /*13030*/  NOP ;  /* 0x0000000000007918 */ /* 0x001fe20000000000 */
.L_x_1194:
[----:B------:R-:W-:Y:S05]  /*13040*/  BSYNC B2 ;  /* 0x0000000000027941 */ /* 0x000fea0003800000 */
.L_x_1193:
[----:B------:R-:W2:Y:S04]  /*13050*/  LDL R2, [R1+0x14] ;  /* 0x0000140001027983 */ /* 0x000ea80000100800 */
[----:B------:R0:W-:Y:S04]  /*13060*/  STL [R1], R12 ;  /* 0x0000000c01007387 */ /* 0x0001e80000100800 */
[----:B------:R0:W-:Y:S02]  /*13070*/  STL [R1+0x8], R14 ;  /* 0x0000080e01007387 */ /* 0x0001e40000100800 */
[----:B0-2---:R-:W-:-:S07]  /*13080*/  VIADD R7, R2, 0xfffffffd ;  /* 0xfffffffd02077836 */ /* 0x005fce0000000000 */
.L_x_1192:
[----:B------:R-:W-:Y:S05]  /*13090*/  BSYNC B1 ;  /* 0x0000000000017941 */ /* 0x000fea0003800000 */
.L_x_1191:
[----:B------:R-:W2:Y:S01]  /*130a0*/  LDL.LU R2, [R1+0x14] ;  /* 0x0000140001027983 */ /* 0x000ea20000300800 */
[----:B------:R-:W-:Y:S01]  /*130b0*/  VIADD R13, R13, 0xfffffffe ;  /* 0xfffffffe0d0d7836 */ /* 0x000fe20000000000 */
[----:B--2---:R-:W-:-:S04]  /*130c0*/  LOP3.LUT R2, RZ, R2, RZ, 0x33, !PT ;  /* 0x00000002ff027212 */ /* 0x004fc800078e33ff */
[----:B------:R-:W-:-:S13]  /*130d0*/  ISETP.NE.AND P0, PT, R13, R2, PT ;  /* 0x000000020d00720c */ /* 0x000fda0003f05270 */
[----:B------:R-:W-:Y:S05]  /*130e0*/  @!P0 BRA `(.L_x_1190) ;  /* 0x0000001000048947 */ /* 0x000fea0003800000 */
[----:B------:R-:W-:-:S07]  /*130f0*/  IMAD.MOV.U32 R10, RZ, RZ, R6 ;  /* 0x000000ffff0a7224 */ /* 0x000fce00078e0006 */
.L_x_1214:
        /* <DEDUP_REMOVED lines=33> */
.L_x_1202:
[----:B------:R-:W1:Y:S01]  /*13310*/  S2R R3, SR_CgaCtaId ;  /* 0x0000000000037919 */ /* 0x000e620000008800 */
[----:B------:R-:W-:-:S04]  /*13320*/  MOV R2, 0x400 ;  /* 0x0000040000027802 */ /* 0x000fc80000000f00 */
[----:B-1----:R-:W-:Y:S02]  /*13330*/  LEA R2, R3, R2, 0x18 ;  /* 0x0000000203027211 */ /* 0x002fe400078ec0ff */
[----:B------:R-:W-:-:S03]  /*13340*/  SHF.L.U32 R3, R9, 0x1f, RZ ;  /* 0x0000001f09037819 */ /* 0x000fc600000006ff */
[----:B------:R-:W-:-:S04]  /*13350*/  IMAD R2, R8, 0x8, R2 ;  /* 0x0000000808027824 */ /* 0x000fc800078e0202 */
[----:B------:R-:W1:Y:S02]  /*13360*/  SYNCS.PHASECHK.TRANS64.TRYWAIT P0, [R2+URZ+0x2a840], R3 ;  /* 0x02a84003020075a7 */ /* 0x000e64000800017f */
[----:B-1----:R-:W-:Y:S05]  /*13370*/  @!P0 BRA `(.L_x_1203) ;  /* 0x0000002800288947 */ /* 0x002fea0003800000 */
.L_x_1259:
        /* <DEDUP_REMOVED lines=11> */
.L_x_1204:
        /* <DEDUP_REMOVED lines=37> */
.L_x_1260:
        /* <DEDUP_REMOVED lines=8> */
.L_x_1206:
[----:B0-----:R-:W2:Y:S01]  /*13700*/  LDL.LU R2, [R1] ;  /* 0x0000000001027983 */ /* 0x001ea20000300800 */
[----:B------:R-:W-:-:S03]  /*13710*/  MOV R13, 0x400 ;  /* 0x00000400000d7802 */ /* 0x000fc60000000f00 */
[----:B------:R-:W3:Y:S01]  /*13720*/  LDL R11, [R1+0x4] ;  /* 0x00000400010b7983 */ /* 0x000ee20000100800 */
[----:B------:R-:W0:Y:S01]  /*13730*/  S2R R14, SR_CgaCtaId ;  /* 0x00000000000e7919 */ /* 0x000e220000008800 */
[----:B------:R-:W-:Y:S02]  /*13740*/  R2UR UR11, R5 ;  /* 0x00000000050b72ca */ /* 0x000fe400000e0000 */
[----:B------:R-:W-:Y:S01]  /*13750*/  R2UR UR9, R3 ;  /* 0x00000000030972ca */ /* 0x000fe200000e0000 */
[----:B------:R-:W-:Y:S01]  /*13760*/  UIADD3 UR4, UP0, UR36, 0x470, URZ ;  /* 0x0000047024047890 */ /* 0x000fe2000ff1e03f */
[----:B------:R-:W-:Y:S02]  /*13770*/  R2UR UR13, R6 ;  /* 0x00000000060d72ca */ /* 0x000fe400000e0000 */
[----:B------:R-:W-:Y:S02]  /*13780*/  R2UR UR12, R4 ;  /* 0x00000000040c72ca */ /* 0x000fe400000e0000 */
[----:B0-----:R-:W-:-:S07]  /*13790*/  LEA R13, R14, R13, 0x18 ;  /* 0x0000000d0e0d7211 */ /* 0x001fce00078ec0ff */
[----:B------:R-:W-:Y:S01]  /*137a0*/  UIADD3 UR9, UR9, 0x50, URZ ;  /* 0x0000005009097890 */ /* 0x000fe2000fffe03f */
[----:B------:R-:W-:Y:S01]  /*137b0*/  UMOV UR10, URZ ;  /* 0x0000003f000a7c82 */ /* 0x000fe20008000000 */
[----:B------:R-:W-:Y:S01]  /*137c0*/  UMOV UR7, 0x14f00000 ;  /* 0x14f0000000077882 */ /* 0x000fe20000000000 */
[----:B------:R-:W-:Y:S01]  /*137d0*/  UMOV UR15, 0x40 ;  /* 0x00000040000f7882 */ /* 0x000fe20000000000 */
[----:B------:R-:W-:Y:S02]  /*137e0*/  IMAD.MOV.U32 R5, RZ, RZ, R12 ;  /* 0x000000ffff057224 */ /* 0x000fe400078e000c */
[----:B------:R-:W-:Y:S02]  /*137f0*/  IMAD.MOV.U32 R6, RZ, RZ, R10 ;  /* 0x000000ffff067224 */ /* 0x000fe400078e000a */
[----:B--2---:R-:W-:Y:S01]  /*13800*/  IMAD R2, R2, 0x6000, R13 ;  /* 0x0000600002027824 */ /* 0x004fe200078e020d */
[----:B---3--:R-:W-:-:S04]  /*13810*/  R2UR UR5, R11 ;  /* 0x000000000b0572ca */ /* 0x008fc800000e0000 */
[----:B------:R-:W-:-:S09]  /*13820*/  R2UR UR6, R2 ;  /* 0x00000000020672ca */ /* 0x000fd200000e0000 */
[----:B------:R-:W-:-:S04]  /*13830*/  UIMAD UR11, UR11, 0x60, UR5 ;  /* 0x000000600b0b78a4 */ /* 0x000fc8000f8e0205 */
[----:B------:R-:W-:Y:S02]  /*13840*/  UIADD3 UR8, UR6, 0x400, URZ ;  /* 0x0000040006087890 */ /* 0x000fe4000fffe03f */
[----:B------:R-:W-:Y:S02]  /*13850*/  UIADD3.X UR5, URZ, UR37, URZ, UP0, !UPT ;  /* 0x000000253f057290 */ /* 0x000fe400087fe43f */
[----:B------:R-:W-:-:S03]  /*13860*/  UIADD3 UR14, UR6, 0x3400, URZ ;  /* 0x00003400060e7890 */ /* 0x000fc6000fffe03f */
[----:B------:R-:W-:-:S04]  /*13870*/  UMOV UR6, 0x0 ;  /* 0x0000000000067882 */ /* 0x000fc80000000000 */
[----:B------:R0:W-:Y:S02]  /*13880*/  UTMALDG.4D [UR8], [UR4], desc[UR6] ;  /* 0x00000608040075b4 */ /* 0x0001e40008019000 */
[----:B0-----:R-:W-:Y:S01]  /*13890*/  UMOV UR8, UR14 ;  /* 0x0000000e00087c82 */ /* 0x001fe20008000000 */
[----:B------:R-:W-:Y:S02]  /*138a0*/  UMOV UR10, UR15 ;  /* 0x0000000f000a7c82 */ /* 0x000fe40008000000 */
[----:B------:R0:W-:Y:S02]  /*138b0*/  UTMALDG.4D [UR8], [UR4], desc[UR6] ;  /* 0x00000608040075b4 */ /* 0x0001e40008019000 */
[----:B0-----:R-:W-:Y:S01]  /*138c0*/  NOP ;  /* 0x0000000000007918 */ /* 0x001fe20000000000 */
.L_x_1201:
[----:B------:R-:W-:Y:S05]  /*138d0*/  BSYNC B1 ;  /* 0x0000000000017941 */ /* 0x000fea0003800000 */
.L_x_1200:
[----:B------:R-:W-:Y:S01]  /*138e0*/  VIADD R3, R8, 0x1 ;  /* 0x0000000108037836 */ /* 0x000fe20000000000 */
[----:B------:R-:W-:Y:S01]  /*138f0*/  BSSY B1, `(.L_x_1207) ;  /* 0x000007c000017945 */ /* 0x000fe20003800000 */
[----:B------:R-:W-:-:S03]  /*13900*/  VIADD R13, R7, 0xffffffff ;  /* 0xffffffff070d7836 */ /* 0x000fc60000000000 */
        /* <DEDUP_REMOVED lines=8> */
[----:B------:R-:W-:Y:S01]  /*13990*/  IMAD.MOV.U32 R12, RZ, RZ, R13 ;  /* 0x000000ffff0c7224 */ /* 0x000fe200078e000d */
        /* <DEDUP_REMOVED lines=21> */
.L_x_1209:
[----:B------:R-:W2:Y:S01]  /*13af0*/  S2R R3, SR_CgaCtaId ;  /* 0x0000000000037919 */ /* 0x000ea20000008800 */
[----:B------:R-:W-:-:S04]  /*13b00*/  MOV R2, 0x400 ;  /* 0x0000040000027802 */ /* 0x000fc80000000f00 */
[----:B--2---:R-:W-:Y:S02]  /*13b10*/  LEA R2, R3, R2, 0x18 ;  /* 0x0000000203027211 */ /* 0x004fe400078ec0ff */
[----:B------:R-:W-:-:S03]  /*13b20*/  SHF.L.U32 R3, R14, 0x1f, RZ ;  /* 0x0000001f0e037819 */ /* 0x000fc600000006ff */
[----:B------:R-:W-:-:S04]  /*13b30*/  IMAD R2, R15, 0x8, R2 ;  /* 0x000000080f027824 */ /* 0x000fc800078e0202 */
[----:B------:R-:W2:Y:S02]  /*13b40*/  SYNCS.PHASECHK.TRANS64.TRYWAIT P0, [R2+URZ+0x2a840], R3 ;  /* 0x02a84003020075a7 */ /* 0x000ea4000800017f */
[----:B--2---:R-:W-:Y:S05]  /*13b50*/  @!P0 BRA `(.L_x_1210) ;  /* 0x0000002000588947 */ /* 0x004fea0003800000 */
.L_x_1261:
        /* <DEDUP_REMOVED lines=11> */
.L_x_1211:
        /* <DEDUP_REMOVED lines=22> */
[----:B------:R-:W-:Y:S02]  /*13d70*/  UIMAD UR11, UR11, 0x60, UR5 ;  /* 0x000000600b0b78a4 */ /* 0x000fe4000f8e0205 */
        /* <DEDUP_REMOVED lines=15> */
.L_x_1262:
        /* <DEDUP_REMOVED lines=8> */
.L_x_1213:
[----:B-1----:R-:W2:Y:S01]  /*13ef0*/  LDL R3, [R1+0x4] ;  /* 0x0000040001037983 */ /* 0x002ea20000100800 */
[----:B0-----:R-:W-:Y:S01]  /*13f00*/  MOV R9, 0x400 ;  /* 0x0000040000097802 */ /* 0x001fe20000000f00 */
[----:B------:R-:W0:Y:S01]  /*13f10*/  S2R R11, SR_CgaCtaId ;  /* 0x00000000000b7919 */ /* 0x000e220000008800 */
[----:B------:R-:W-:Y:S02]  /*13f20*/  R2UR UR11, R5 ;  /* 0x00000000050b72ca */ /* 0x000fe400000e0000 */
        /* <DEDUP_REMOVED lines=14> */
[----:B------:R-:W-:Y:S02]  /*14010*/  IMAD.MOV.U32 R5, RZ, RZ, R12 ;  /* 0x000000ffff057224 */ /* 0x000fe400078e000c */
[----:B------:R-:W-:Y:S01]  /*14020*/  IMAD.MOV.U32 R6, RZ, RZ, R10 ;  /* 0x000000ffff067224 */ /* 0x000fe200078e000a */
[----:B--2---:R-:W-:-:S13]  /*14030*/  R2UR UR5, R3 ;  /* 0x00000000030572ca */ /* 0x004fda00000e0000 */
[----:B------:R-:W-:Y:S02]  /*14040*/  UIMAD UR11, UR11, 0x60, UR5 ;  /* 0x000000600b0b78a4 */ /* 0x000fe4000f8e0205 */
[----:B------:R-:W-:-:S09]  /*14050*/  UIADD3.X UR5, URZ, UR37, URZ, UP0, !UPT ;  /* 0x000000253f057290 */ /* 0x000fd200087fe43f */
[----:B------:R0:W-:Y:S02]  /*14060*/  UTMALDG.4D [UR8], [UR4], desc[UR6] ;  /* 0x00000608040075b4 */ /* 0x0001e40008019000 */
[----:B0-----:R-:W-:Y:S01]  /*14070*/  UMOV UR8, UR14 ;  /* 0x0000000e00087c82 */ /* 0x001fe20008000000 */
[----:B------:R-:W-:Y:S02]  /*14080*/  UMOV UR10, UR15 ;  /* 0x0000000f000a7c82 */ /* 0x000fe40008000000 */
[----:B------:R1:W-:Y:S02]  /*14090*/  UTMALDG.4D [UR8], [UR4], desc[UR6] ;  /* 0x00000608040075b4 */ /* 0x0003e40008019000 */
[----:B-1----:R-:W-:Y:S01]  /*140a0*/  NOP ;  /* 0x0000000000007918 */ /* 0x002fe20000000000 */
.L_x_1208:
[----:B------:R-:W-:Y:S05]  /*140b0*/  BSYNC B1 ;  /* 0x0000000000017941 */ /* 0x000fea0003800000 */
.L_x_1207:
[----:B------:R-:W2:Y:S01]  /*140c0*/  LDL R2, [R1+0x10] ;  /* 0x0000100001027983 */ /* 0x000ea20000100800 */
[----:B------:R-:W-:Y:S01]  /*140d0*/  VIADD R7, R7, 0xfffffffe ;  /* 0xfffffffe07077836 */ /* 0x000fe20000000000 */
[----:B--2---:R-:W-:-:S13]  /*140e0*/  ISETP.GT.AND P0, PT, R13, R2, PT ;  /* 0x000000020d00720c */ /* 0x004fda0003f04270 */
[----:B------:R-:W-:Y:S05]  /*140f0*/  @P0 BRA `(.L_x_1214) ;  /* 0xfffffff000000947 */ /* 0x000fea000383ffff */
.L_x_1190:
[----:B------:R-:W-:Y:S05]  /*14100*/  BSYNC B0 ;  /* 0x0000000000007941 */ /* 0x000fea0003800000 */
.L_x_1189:
        /* <DEDUP_REMOVED lines=18> */
.L_x_1216:
[----:B------:R-:W-:Y:S05]  /*14230*/  BSYNC B0 ;  /* 0x0000000000007941 */ /* 0x000fea0003800000 */
.L_x_1215:
        /* <DEDUP_REMOVED lines=11> */
.L_x_1263:
        /* <DEDUP_REMOVED lines=11> */
.L_x_1220:
[----:B-1----:R-:W2:Y:S01]  /*143a0*/  LDL R0, [R1] ;  /* 0x0000000001007983 */ /* 0x002ea20000100800 */
[----:B------:R-:W-:-:S03]  /*143b0*/  MOV R7, 0x400 ;  /* 0x0000040000077802 */ /* 0x000fc60000000f00 */
[----:B------:R-:W3:Y:S01]  /*143c0*/  LDL.LU R2, [R1+0x4] ;  /* 0x0000040001027983 */ /* 0x000ee20000300800 */
[----:B------:R-:W1:Y:S01]  /*143d0*/  S2R R8, SR_CgaCtaId ;  /* 0x0000000000087919 */ /* 0x000e620000008800 */
[----:B------:R-:W-:Y:S02]  /*143e0*/  R2UR UR11, R5 ;  /* 0x00000000050b72ca */ /* 0x000fe400000e0000 */
[----:B------:R-:W-:Y:S01]  /*143f0*/  R2UR UR9, R3 ;  /* 0x00000000030972ca */ /* 0x000fe200000e0000 */
[----:B------:R-:W-:Y:S01]  /*14400*/  UIADD3 UR4, UP0, UR36, 0x470, URZ ;  /* 0x0000047024047890 */ /* 0x000fe2000ff1e03f */
[----:B------:R-:W-:Y:S02]  /*14410*/  R2UR UR12, R4 ;  /* 0x00000000040c72ca */ /* 0x000fe400000e0000 */
[----:B------:R-:W-:Y:S02]  /*14420*/  R2UR UR13, R6 ;  /* 0x00000000060d72ca */ /* 0x000fe400000e0000 */
[----:B-1----:R-:W-:-:S07]  /*14430*/  LEA R7, R8, R7, 0x18 ;  /* 0x0000000708077211 */ /* 0x002fce00078ec0ff */
[----:B------:R-:W-:Y:S01]  /*14440*/  UIADD3 UR9, UR9, 0x2a850, URZ ;  /* 0x0002a85009097890 */ /* 0x000fe2000fffe03f */
[----:B------:R-:W-:Y:S01]  /*14450*/  UMOV UR10, URZ ;  /* 0x0000003f000a7c82 */ /* 0x000fe20008000000 */
        /* <DEDUP_REMOVED lines=15> */
.L_x_1218:
[----:B------:R-:W-:Y:S05]  /*14550*/  BSYNC B0 ;  /* 0x0000000000007941 */ /* 0x000fea0003800000 */
.L_x_1217:
        /* <DEDUP_REMOVED lines=9> */
.L_x_1174:
[----:B------:R-:W-:Y:S05]  /*145f0*/  BSYNC B6 ;  /* 0x0000000000067941 */ /* 0x000fea0003800000 */
.L_x_1172:
[----:B------:R-:W-:-:S03]  /*14600*/  UMOV UR4, 0xffffffff ;  /* 0xffffffff00047882 */ /* 0x000fc60000000000 */
[----:B------:R-:W-:Y:S05]  /*14610*/  BRA.DIV UR4, `(.L_x_1221) ;  /* 0x0000001604e47947 */ /* 0x000fea000b800000 */
[----:B------:R2:W3:Y:S04]  /*14620*/  SHFL.IDX PT, R4, R16, RZ, 0x1f ;  /* 0x00001fff10047589 */ /* 0x0004e800000e0000 */
[----:B------:R-:W4:Y:S02]  /*14630*/  SHFL.IDX PT, R16, R16, 0x1, 0x1f ;  /* 0x00201f0010107f89 */ /* 0x000f2400000e0000 */
.L_x_1267:
[----:B-1----:R-:W1:Y:S01]  /*14640*/  S2R R0, SR_TID.X ;  /* 0x0000000000007919 */ /* 0x002e620000002100 */
[----:B------:R-:W-:Y:S01]  /*14650*/  ULDC UR4, c[0x0][0xc14] ;  /* 0x0003050000047ab9 */ /* 0x000fe20000000800 */
[----:B------:R-:W-:Y:S01]  /*14660*/  BSSY B0, `(.L_x_1222) ;  /* 0x000000c000007945 */ /* 0x000fe20003800000 */
[----:B------:R-:W-:Y:S01]  /*14670*/  IMAD.MOV.U32 R17, RZ, RZ, RZ ;  /* 0x000000ffff117224 */ /* 0x000fe200078e00ff */
[----:B-1----:R-:W-:Y:S01]  /*14680*/  LOP3.LUT R6, R0, 0x1f, RZ, 0xc0, !PT ;  /* 0x0000001f00067812 */ /* 0x002fe200078ec0ff */
[----:B------:R-:W-:-:S03]  /*14690*/  IMAD.U32 R0, RZ, RZ, UR4 ;  /* 0x00000004ff007e24 */ /* 0x000fc6000f8e00ff */
[C---:B------:R-:W-:Y:S01]  /*146a0*/  ISETP.NE.AND P0, PT, R6.reuse, 0x1f, PT ;  /* 0x0000001f0600780c */ /* 0x040fe20003f05270 */
[----:B------:R-:W-:-:S05]  /*146b0*/  IMAD.IADD R5, R6, 0x1, R19 ;  /* 0x0000000106057824 */ /* 0x000fca00078e0213 */
[----:B------:R-:W-:-:S13]  /*146c0*/  ISETP.GE.OR P0, PT, R5, R0, !P0 ;  /* 0x000000000500720c */ /* 0x000fda0004706670 */
[----:B------:R-:W-:Y:S05]  /*146d0*/  @P0 BRA `(.L_x_1223) ;  /* 0x0000000000100947 */ /* 0x000fea0003800000 */
[----:B------:R-:W1:Y:S01]  /*146e0*/  LDC.64 R2, c[0x0][0xc58] ;  /* 0x00031600ff027b82 */ /* 0x000e620000000a00 */
[----:B------:R-:W-:Y:S01]  /*146f0*/  ULDC.64 UR4, c[0x0][0x208] ;  /* 0x0000820000047ab9 */ /* 0x000fe20000000a00 */
[----:B-1----:R-:W-:-:S05]  /*14700*/  IMAD.WIDE R2, R5, 0x4, R2 ;  /* 0x0000000405027825 */ /* 0x002fca00078e0202 */
[----:B------:R1:W5:Y:S02]  /*14710*/  LDG.E R17, desc[UR4][R2.64] ;  /* 0x0000000402117981 */ /* 0x000364000c1e1900 */
.L_x_1223:
[----:B------:R-:W-:Y:S05]  /*14720*/  BSYNC B0 ;  /* 0x0000000000007941 */ /* 0x000fea0003800000 */
.L_x_1222:
[----:B------:R-:W-:-:S03]  /*14730*/  UMOV UR4, 0xffffffff ;  /* 0xffffffff00047882 */ /* 0x000fc60000000000 */
[----:B------:R-:W-:Y:S05]  /*14740*/  BRA.DIV UR4, `(.L_x_1224) ;  /* 0x0000001604e47947 */ /* 0x000fea000b800000 */
[----:B0----5:R-:W0:Y:S01]  /*14750*/  SHFL.UP PT, R14, R17, 0x1, RZ ;  /* 0x04200000110e7989 */ /* 0x021e2200000e00ff */
[C---:B------:R-:W-:Y:S02]  /*14760*/  ISETP.NE.AND P0, PT, R6.reuse, RZ, PT ;  /* 0x000000ff0600720c */ /* 0x040fe40003f05270 */
[----:B------:R-:W-:Y:S02]  /*14770*/  ISETP.GE.U32.AND P1, PT, R6, 0x2, PT ;  /* 0x000000020600780c */ /* 0x000fe40003f26070 */
[----:B0-----:R-:W-:Y:S02]  /*14780*/  SEL R14, R14, RZ, P0 ;  /* 0x000000ff0e0e7207 */ /* 0x001fe40000000000 */
[----:B------:R-:W-:-:S03]  /*14790*/  ISETP.GE.U32.AND P0, PT, R6, 0x4, PT ;  /* 0x000000040600780c */ /* 0x000fc60003f06070 */
[----:B------:R-:W-:-:S05]  /*147a0*/  IMAD.IADD R13, R17, 0x1, R14 ;  /* 0x00000001110d7824 */ /* 0x000fca00078e020e */
[----:B------:R-:W1:Y:S02]  /*147b0*/  SHFL.UP PT, R14, R13, 0x2, RZ ;  /* 0x044000000d0e7989 */ /* 0x000e6400000e00ff */
        /* <DEDUP_REMOVED lines=14> */
.L_x_1275:
[----:B------:R-:W-:Y:S02]  /*148a0*/  ULDC UR4, c[0x0][0xc10] ;  /* 0x0003040000047ab9 */ /* 0x000fe40000000800 */
[----:B------:R-:W-:-:S04]  /*148b0*/  IMAD.U32 R5, RZ, RZ, UR4 ;  /* 0x00000004ff057e24 */ /* 0x000fc8000f8e00ff */
[----:B-1----:R-:W-:-:S04]  /*148c0*/  IMAD R3, R14, R5, RZ ;  /* 0x000000050e037224 */ /* 0x002fc800078e02ff */
[----:B--2-4-:R-:W-:-:S05]  /*148d0*/  IMAD.IADD R16, R16, 0x1, R3 ;  /* 0x0000000110107824 */ /* 0x014fca00078e0203 */
[----:B---3--:R-:W-:-:S13]  /*148e0*/  ISETP.GT.AND P0, PT, R16, R4, PT ;  /* 0x000000041000720c */ /* 0x008fda0003f04270 */
[----:B------:R-:W-:Y:S05]  /*148f0*/  @P0 BRA `(.L_x_1225) ;  /* 0x0000000000b80947 */ /* 0x000fea0003800000 */
[----:B------:R-:W1:Y:S02]  /*14900*/  LDC R0, c[0x0][0xc14] ;  /* 0x00030500ff007b82 */ /* 0x000e640000000800 */
.L_x_1230:
[----:B------:R-:W-:-:S05]  /*14910*/  VIADD R19, R19, 0x1f ;  /* 0x0000001f13137836 */ /* 0x000fca0000000000 */
[----:B-1----:R-:W-:-:S13]  /*14920*/  ISETP.GE.AND P0, PT, R19, R0, PT ;  /* 0x000000001300720c */ /* 0x002fda0003f06270 */
[----:B------:R-:W-:Y:S05]  /*14930*/  @P0 BRA `(.L_x_1226) ;  /* 0x0000000400f40947 */ /* 0x000fea0003800000 */
[----:B0-----:R-:W0:Y:S01]  /*14940*/  S2R R2, SR_TID.X ;  /* 0x0000000000027919 */ /* 0x001e220000002100 */
[----:B------:R-:W-:Y:S01]  /*14950*/  BSSY B0, `(.L_x_1227) ;  /* 0x000000b000007945 */ /* 0x000fe20003800000 */
[----:B------:R-:W-:Y:S01]  /*14960*/  IMAD.MOV.U32 R17, RZ, RZ, RZ ;  /* 0x000000ffff117224 */ /* 0x000fe200078e00ff */
[----:B0-----:R-:W-:-:S04]  /*14970*/  LOP3.LUT R6, R2, 0x1f, RZ, 0xc0, !PT ;  /* 0x0000001f02067812 */ /* 0x001fc800078ec0ff */
[C---:B------:R-:W-:Y:S01]  /*14980*/  ISETP.NE.AND P1, PT, R6.reuse, 0x1f, PT ;  /* 0x0000001f0600780c */ /* 0x040fe20003f25270 */
[----:B------:R-:W-:-:S05]  /*14990*/  IMAD.IADD R5, R6, 0x1, R19 ;  /* 0x0000000106057824 */ /* 0x000fca00078e0213 */
[----:B------:R-:W-:-:S13]  /*149a0*/  ISETP.GE.OR P0, PT, R5, R0, !P1 ;  /* 0x000000000500720c */ /* 0x000fda0004f06670 */
[----:B------:R-:W-:Y:S05]  /*149b0*/  @P0 BRA `(.L_x_1228) ;  /* 0x0000000000100947 */ /* 0x000fea0003800000 */
[----:B------:R-:W0:Y:S01]  /*149c0*/  LDC.64 R2, c[0x0][0xc58] ;  /* 0x00031600ff027b82 */ /* 0x000e220000000a00 */
[----:B------:R-:W-:Y:S01]  /*149d0*/  ULDC.64 UR4, c[0x0][0x208] ;  /* 0x0000820000047ab9 */ /* 0x000fe20000000a00 */
[----:B0-----:R-:W-:-:S05]  /*149e0*/  IMAD.WIDE R2, R5, 0x4, R2 ;  /* 0x0000000405027825 */ /* 0x001fca00078e0202 */
[----:B------:R0:W5:Y:S02]  /*149f0*/  LDG.E R17, desc[UR4][R2.64] ;  /* 0x0000000402117981 */ /* 0x000164000c1e1900 */
.L_x_1228:
[----:B------:R-:W-:Y:S05]  /*14a00*/  BSYNC B0 ;  /* 0x0000000000007941 */ /* 0x000fea0003800000 */
.L_x_1227:
        /* <DEDUP_REMOVED lines=23> */
.L_x_1283:
[----:B------:R-:W-:Y:S02]  /*14b80*/  ULDC UR4, c[0x0][0xc10] ;  /* 0x0003040000047ab9 */ /* 0x000fe40000000800 */
[----:B------:R-:W-:-:S04]  /*14b90*/  IMAD.U32 R5, RZ, RZ, UR4 ;  /* 0x00000004ff057e24 */ /* 0x000fc8000f8e00ff */
[----:B-1----:R-:W-:-:S04]  /*14ba0*/  IMAD R3, R14, R5, RZ ;  /* 0x000000050e037224 */ /* 0x002fc800078e02ff */
[----:B------:R-:W-:-:S05]  /*14bb0*/  IMAD.IADD R16, R3, 0x1, R16 ;  /* 0x0000000103107824 */ /* 0x000fca00078e0210 */
[----:B------:R-:W-:-:S13]  /*14bc0*/  ISETP.GT.AND P0, PT, R16, R4, PT ;  /* 0x000000041000720c */ /* 0x000fda0003f04270 */
[----:B------:R-:W-:Y:S05]  /*14bd0*/  @!P0 BRA `(.L_x_1230) ;  /* 0xfffffffc004c8947 */ /* 0x000fea000383ffff */
.L_x_1225:
        /* <DEDUP_REMOVED lines=8> */
.L_x_1287:
[----:B------:R-:W-:Y:S01]  /*14c60*/  ISETP.NE.AND P0, PT, R3, RZ, PT ;  /* 0x000000ff0300720c */ /* 0x000fe20003f05270 */
[----:B------:R-:W-:-:S12]  /*14c70*/  IMAD.MOV.U32 R7, RZ, RZ, RZ ;  /* 0x000000ffff077224 */ /* 0x000fd800078e00ff */
[----:B------:R-:W-:Y:S05]  /*14c80*/  @!P0 BRA `(.L_x_1232) ;  /* 0x0000000000108947 */ /* 0x000fea0003800000 */
[----:B------:R-:W-:Y:S01]  /*14c90*/  UMOV UR4, 0xffffffff ;  /* 0xffffffff00047882 */ /* 0x000fe20000000000 */
[----:B------:R-:W-:Y:S02]  /*14ca0*/  VIADD R12, R6, 0xffffffff ;  /* 0xffffffff060c7836 */ /* 0x000fe40000000000 */
[----:B------:R-:W-:Y:S05]  /*14cb0*/  BRA.DIV UR4, `(.L_x_1233) ;  /* 0x0000001a04707947 */ /* 0x000fea000b800000 */
[----:B------:R3:W4:Y:S02]  /*14cc0*/  SHFL.IDX PT, R7, R2, R12, 0x1f ;  /* 0x00001f0c02077589 */ /* 0x00072400000e0000 */
.L_x_1232:
[----:B0--3--:R-:W0:Y:S01]  /*14cd0*/  LDC.64 R2, c[0x0][0xc68] ;  /* 0x00031a00ff027b82 */ /* 0x009e220000000a00 */
[----:B------:R-:W-:Y:S01]  /*14ce0*/  IMAD.IADD R19, R6, 0x1, R19 ;  /* 0x0000000106137824 */ /* 0x000fe200078e0213 */
[----:B------:R-:W-:-:S03]  /*14cf0*/  ULDC.64 UR4, c[0x0][0x208] ;  /* 0x0000820000047ab9 */ /* 0x000fc60000000a00 */
[----:B0-----:R-:W-:-:S05]  /*14d00*/  IMAD.WIDE R2, R19, 0x4, R2 ;  /* 0x0000000413027825 */ /* 0x001fca00078e0202 */
[----:B------:R0:W1:Y:S01]  /*14d10*/  LDG.E R8, desc[UR4][R2.64] ;  /* 0x0000000402087981 */ /* 0x000062000c1e1900 */
[----:B----4-:R-:W-:-:S04]  /*14d20*/  IMAD R16, R7, R5, R16 ;  /* 0x0000000507107224 */ /* 0x010fc800078e0210 */
[----:B------:R-:W-:Y:S02]  /*14d30*/  IMAD.IADD R7, R4, 0x1, -R16 ;  /* 0x0000000104077824 */ /* 0x000fe400078e0a10 */
[----:B0-----:R-:W-:Y:S02]  /*14d40*/  IMAD.MOV.U32 R2, RZ, RZ, RZ ;  /* 0x000000ffff027224 */ /* 0x001fe400078e00ff */
[----:B-12---:R-:W-:-:S05]  /*14d50*/  IMAD R6, R17, R8, RZ ;  /* 0x0000000811067224 */ /* 0x006fca00078e02ff */
[-C--:B------:R-:W-:Y:S02]  /*14d60*/  IABS R9, R6.reuse ;  /* 0x0000000600097213 */ /* 0x080fe40000000000 */
[----:B------:R-:W-:Y:S02]  /*14d70*/  IABS R4, R6 ;  /* 0x0000000600047213 */ /* 0x000fe40000000000 */
[----:B------:R-:W0:Y:S03]  /*14d80*/  I2F.RP R10, R9 ;  /* 0x00000009000a7306 */ /* 0x000e260000209400 */
[----:B------:R-:W-:-:S05]  /*14d90*/  IMAD.MOV R4, RZ, RZ, -R4 ;  /* 0x000000ffff047224 */ /* 0x000fca00078e0a04 */
[----:B0-----:R-:W0:Y:S02]  /*14da0*/  MUFU.RCP R10, R10 ;  /* 0x0000000a000a7308 */ /* 0x001e240000001000 */
[----:B0-----:R-:W-:-:S06]  /*14db0*/  VIADD R11, R10, 0xffffffe ;  /* 0x0ffffffe0a0b7836 */ /* 0x001fcc0000000000 */
[----:B------:R-:W0:Y:S02]  /*14dc0*/  F2I.FTZ.U32.TRUNC.NTZ R3, R11 ;  /* 0x0000000b00037305 */ /* 0x000e24000021f000 */
[----:B0-----:R-:W-:-:S04]  /*14dd0*/  IMAD.MOV R12, RZ, RZ, -R3 ;  /* 0x000000ffff0c7224 */ /* 0x001fc800078e0a03 */
[----:B------:R-:W-:-:S04]  /*14de0*/  IMAD R13, R12, R9, RZ ;  /* 0x000000090c0d7224 */ /* 0x000fc800078e02ff */
[----:B------:R-:W-:Y:S01]  /*14df0*/  IMAD.HI.U32 R2, R3, R13, R2 ;  /* 0x0000000d03027227 */ /* 0x000fe200078e0002 */
        /* <DEDUP_REMOVED lines=9> */
[----:B------:R-:W-:-:S03]  /*14e90*/  ISETP.GE.AND P0, PT, R3, RZ, PT ;  /* 0x000000ff0300720c */ /* 0x000fc60003f06270 */
[----:B------:R-:W-:-:S10]  /*14ea0*/  IMAD.MOV.U32 R9, RZ, RZ, R2 ;  /* 0x000000ffff097224 */ /* 0x000fd400078e0002 */
[----:B------:R-:W-:Y:S01]  /*14eb0*/  @!P0 IMAD.MOV R9, RZ, RZ, -R9 ;  /* 0x000000ffff098224 */ /* 0x000fe200078e0a09 */
[----:B------:R-:W-:-:S13]  /*14ec0*/  ISETP.NE.AND P0, PT, R6, RZ, PT ;  /* 0x000000ff0600720c */ /* 0x000fda0003f05270 */
[----:B------:R-:W-:-:S05]  /*14ed0*/  @!P0 LOP3.LUT R9, RZ, R6, RZ, 0x33, !PT ;  /* 0x00000006ff098212 */ /* 0x000fca00078e33ff */
[----:B------:R-:W-:Y:S02]  /*14ee0*/  IMAD R4, R8, R9, RZ ;  /* 0x0000000908047224 */ /* 0x000fe400078e02ff */
[----:B------:R-:W-:Y:S02]  /*14ef0*/  IMAD.MOV R9, RZ, RZ, -R9 ;  /* 0x000000ffff097224 */ /* 0x000fe400078e0a09 */
[----:B------:R-:W-:Y:S02]  /*14f00*/  IMAD.MOV R2, RZ, RZ, -R4 ;  /* 0x000000ffff027224 */ /* 0x000fe400078e0a04 */
[----:B------:R-:W-:-:S03]  /*14f10*/  IMAD R7, R6, R9, R7 ;  /* 0x0000000906077224 */ /* 0x000fc600078e0207 */
[----:B------:R-:W-:Y:S01]  /*14f20*/  VIADDMNMX R8, R2, R5, R8, PT ;  /* 0x0000000502087246 */ /* 0x000fe20003800108 */
[----:B------:R-:W-:-:S03]  /*14f30*/  IMAD.IADD R4, R7, 0x1, R4 ;  /* 0x0000000107047824 */ /* 0x000fc600078e0204 */
[----:B------:R-:W-:-:S04]  /*14f40*/  IABS R5, R8 ;  /* 0x0000000800057213 */ /* 0x000fc80000000000 */
[----:B------:R-:W0:Y:S08]  /*14f50*/  I2F.RP R10, R5 ;  /* 0x00000005000a7306 */ /* 0x000e300000209400 */
[----:B0-----:R-:W0:Y:S02]  /*14f60*/  MUFU.RCP R10, R10 ;  /* 0x0000000a000a7308 */ /* 0x001e240000001000 */
[----:B0-----:R-:W-:-:S06]  /*14f70*/  VIADD R2, R10, 0xffffffe ;  /* 0x0ffffffe0a027836 */ /* 0x001fcc0000000000 */
[----:B------:R0:W1:Y:S02]  /*14f80*/  F2I.FTZ.U32.TRUNC.NTZ R3, R2 ;  /* 0x0000000200037305 */ /* 0x000064000021f000 */
[----:B0-----:R-:W-:Y:S02]  /*14f90*/  IMAD.MOV.U32 R2, RZ, RZ, RZ ;  /* 0x000000ffff027224 */ /* 0x001fe400078e00ff */
[----:B-1----:R-:W-:-:S04]  /*14fa0*/  IMAD.MOV R6, RZ, RZ, -R3 ;  /* 0x000000ffff067224 */ /* 0x002fc800078e0a03 */
[----:B------:R-:W-:Y:S01]  /*14fb0*/  IMAD R9, R6, R5, RZ ;  /* 0x0000000506097224 */ /* 0x000fe200078e02ff */
[----:B------:R-:W-:-:S03]  /*14fc0*/  IABS R6, R7 ;  /* 0x0000000700067213 */ /* 0x000fc60000000000 */
[----:B------:R-:W-:Y:S01]  /*14fd0*/  IMAD.HI.U32 R3, R3, R9, R2 ;  /* 0x0000000903037227 */ /* 0x000fe200078e0002 */
[----:B------:R-:W-:-:S05]  /*14fe0*/  IABS R9, R8 ;  /* 0x0000000800097213 */ /* 0x000fca0000000000 */
        /* <DEDUP_REMOVED lines=12> */
[----:B------:R-:W-:Y:S01]  /*150b0*/  @!P0 LOP3.LUT R3, RZ, R8, RZ, 0x33, !PT ;  /* 0x00000008ff038212 */ /* 0x000fe200078e33ff */
[----:B------:R-:W-:-:S03]  /*150c0*/  IMAD.MOV R8, RZ, RZ, -R8 ;  /* 0x000000ffff087224 */ /* 0x000fc600078e0a08 */
[----:B------:R-:W-:Y:S01]  /*150d0*/  LOP3.LUT R2, RZ, R3, RZ, 0x33, !PT ;  /* 0x00000003ff027212 */ /* 0x000fe200078e33ff */
[----:B------:R-:W-:-:S04]  /*150e0*/  IMAD R18, R3, R8, R4 ;  /* 0x0000000803127224 */ /* 0x000fc800078e0204 */
[----:B------:R-:W-:Y:S01]  /*150f0*/  IMAD.IADD R17, R17, 0x1, R2 ;  /* 0x0000000111117824 */ /* 0x000fe200078e0202 */
[----:B------:R-:W-:Y:S06]  /*15100*/  BRA `(.L_x_1234) ;  /* 0x00000000001c7947 */ /* 0x000fec0003800000 */
.L_x_1226:
[----:B------:R-:W-:Y:S01]  /*15110*/  UMOV UR4, URZ ;  /* 0x0000003f00047c82 */ /* 0x000fe20008000000 */
[----:B------:R-:W-:Y:S01]  /*15120*/  UMOV UR5, URZ ;  /* 0x0000003f00057c82 */ /* 0x000fe20008000000 */
[----:B------:R-:W-:Y:S01]  /*15130*/  ULDC UR6, c[0x0][0xc14] ;  /* 0x0003050000067ab9 */ /* 0x000fe20000000800 */
[----:B------:R-:W-:Y:S02]  /*15140*/  IMAD.MOV.U32 R16, RZ, RZ, R4 ;  /* 0x000000ffff107224 */ /* 0x000fe400078e0004 */
[----:B------:R-:W-:Y:S02]  /*15150*/  IMAD.U32 R17, RZ, RZ, UR4 ;  /* 0x00000004ff117e24 */ /* 0x000fe4000f8e00ff */
[----:B------:R-:W-:Y:S02]  /*15160*/  IMAD.U32 R18, RZ, RZ, UR5 ;  /* 0x00000005ff127e24 */ /* 0x000fe4000f8e00ff */
[----:B------:R-:W-:-:S07]  /*15170*/  IMAD.U32 R19, RZ, RZ, UR6 ;  /* 0x00000006ff137e24 */ /* 0x000fce000f8e00ff */
.L_x_1234:
        /* <DEDUP_REMOVED lines=12> */
.L_x_1160:
[----:B-1----:R-:W3:Y:S01]  /*15240*/  LDL.LU R0, [R1+0x18] ;  /* 0x0000180001007983 */ /* 0x002ee20000300800 */
[----:B------:R-:W-:Y:S01]  /*15250*/  BSSY B0, `(.L_x_1236) ;  /* 0x000000b000007945 */ /* 0x000fe20003800000 */
[----:B------:R-:W1:Y:S01]  /*15260*/  S2R R5, SR_CgaCtaId ;  /* 0x0000000000057919 */ /* 0x000e620000008800 */
[----:B---3--:R-:W-:-:S05]  /*15270*/  VIADD R0, R0, 0x1 ;  /* 0x0000000100007836 */ /* 0x008fca0000000000 */
[----:B--2---:R-:W-:-:S04]  /*15280*/  LEA.HI R2, R0, R0, RZ, 0x1 ;  /* 0x0000000000027211 */ /* 0x004fc800078f08ff */
[----:B------:R-:W-:-:S05]  /*15290*/  LOP3.LUT R3, R2, 0xfffffffe, RZ, 0xc0, !PT ;  /* 0xfffffffe02037812 */ /* 0x000fca00078ec0ff */
[----:B------:R-:W-:Y:S01]  /*152a0*/  IMAD.IADD R3, R0, 0x1, -R3 ;  /* 0x0000000100037824 */ /* 0x000fe200078e0a03 */
[----:B------:R-:W-:-:S04]  /*152b0*/  MOV R0, 0x400 ;  /* 0x0000040000007802 */ /* 0x000fc80000000f00 */
[----:B-1----:R-:W-:Y:S02]  /*152c0*/  LEA R0, R5, R0, 0x18 ;  /* 0x0000000005007211 */ /* 0x002fe400078ec0ff */
[----:B------:R-:W-:-:S04]  /*152d0*/  SHF.L.U32 R3, R3, 0x1f, RZ ;  /* 0x0000001f03037819 */ /* 0x000fc800000006ff */
[----:B------:R-:W1:Y:S02]  /*152e0*/  SYNCS.PHASECHK.TRANS64.TRYWAIT P0, [R0+URZ+0x2a820], R3 ;  /* 0x02a82003000075a7 */ /* 0x000e64000800017f */
[----:B-1----:R-:W-:Y:S05]  /*152f0*/  @!P0 BRA `(.L_x_1237) ;  /* 0x0000001400088947 */ /* 0x002fea0003800000 */
.L_x_1290:
[----:B------:R-:W-:Y:S05]  /*15300*/  BSYNC B0 ;  /* 0x0000000000007941 */ /* 0x000fea0003800000 */
.L_x_1236:
[----:B------:R-:W-:-:S03]  /*15310*/  UMOV UR4, 0xffffffff ;  /* 0xffffffff00047882 */ /* 0x000fc60000000000 */
[----:B------:R-:W-:Y:S05]  /*15320*/  BRA.DIV UR4, `(.L_x_1238) ;  /* 0x0000001604107947 */ /* 0x000fea000b800000 */
[----:B------:R-:W2:Y:S02]  /*15330*/  S2R R2, SR_TID.X ;  /* 0x0000000000027919 */ /* 0x000ea40000002100 */
[----:B--2---:R-:W-:-:S04]  /*15340*/  SHF.R.U32.HI R2, RZ, 0x5, R2 ;  /* 0x00000005ff027819 */ /* 0x004fc80000011602 */
[----:B------:R-:W-:-:S05]  /*15350*/  LOP3.LUT R2, R2, 0x3, RZ, 0xc0, !PT ;  /* 0x0000000302027812 */ /* 0x000fca00078ec0ff */
[----:B------:R2:W3:Y:S02]  /*15360*/  SHFL.IDX PT, R14, R2, RZ, 0x1f ;  /* 0x00001fff020e7589 */ /* 0x0004e400000e0000 */
.L_x_1293:
[----:B---3--:R-:W-:Y:S01]  /*15370*/  ISETP.NE.AND P0, PT, R14, RZ, PT ;  /* 0x000000ff0e00720c */ /* 0x008fe20003f05270 */
[----:B------:R-:W-:-:S12]  /*15380*/  BSSY B0, `(.L_x_1239) ;  /* 0x0000027000007945 */ /* 0x000fd80003800000 */
[----:B------:R-:W-:Y:S05]  /*15390*/  @P0 BRA `(.L_x_1240) ;  /* 0x0000000000940947 */ /* 0x000fea0003800000 */
[----:B------:R-:W-:-:S03]  /*153a0*/  UMOV UR4, 0xffffffff ;  /* 0xffffffff00047882 */ /* 0x000fc60000000000 */
[----:B------:R-:W-:Y:S05]  /*153b0*/  BRA.DIV UR4, `(.L_x_1241) ;  /* 0x0000001604207947 */ /* 0x000fea000b800000 */
[----:B------:R-:W-:-:S13]  /*153c0*/  ELECT P6, URZ, PT ;  /* 0x00000000003f782f */ /* 0x000fda00038c0000 */
.L_x_1296:
[----:B------:R-:W-:Y:S05]  /*153d0*/  @!P6 BRA `(.L_x_1240) ;  /* 0x000000000084e947 */ /* 0x000fea0003800000 */
[----:B--2---:R-:W2:Y:S02]  /*153e0*/  LDL.LU R2, [R1+0x20] ;  /* 0x0000200001027983 */ /* 0x004ea40000300800 */
[----:B--2---:R-:W-:-:S04]  /*153f0*/  LOP3.LUT R2, R2, 0x2, RZ, 0xfc, !PT ;  /* 0x0000000202027812 */ /* 0x004fc800078efcff */
[----:B------:R-:W-:-:S13]  /*15400*/  ISETP.NE.AND P2, PT, R2, 0x3, PT ;  /* 0x000000030200780c */ /* 0x000fda0003f45270 */
[----:B------:R-:W-:Y:S05]  /*15410*/  @!P2 BRA `(.L_x_1242) ;  /* 0x000000000004a947 */ /* 0x000fea0003800000 */
[----:B------:R-:W-:Y:S01]  /*15420*/  BPT.TRAP 0x1 ;  /* 0x000000040000795c */ /* 0x000fe20000300000 */
.L_x_1242:
[----:B-1----:R-:W2:Y:S04]  /*15430*/  LDL R3, [R1] ;  /* 0x0000000001037983 */ /* 0x002ea80000100800 */
[----:B------:R-:W3:Y:S01]  /*15440*/  LDL.LU R7, [R1+0x8] ;  /* 0x0000080001077983 */ /* 0x000ee20000300800 */
[----:B------:R-:W-:-:S04]  /*15450*/  VIADD R2, R0, 0x2a840 ;  /* 0x0002a84000027836 */ /* 0x000fc80000000000 */
[C---:B--2---:R-:W-:Y:S02]  /*15460*/  IMAD R6, R3.reuse, 0x8, R2 ;  /* 0x0000000803067824 */ /* 0x044fe400078e0202 */
[----:B------:R-:W-:Y:S01]  /*15470*/  VIADD R3, R3, 0x1 ;  /* 0x0000000103037836 */ /* 0x000fe20000000000 */
[----:B---3--:R-:W-:-:S04]  /*15480*/  SHF.L.U32 R5, R7, 0x1f, RZ ;  /* 0x0000001f07057819 */ /* 0x008fc800000006ff */
[C---:B------:R-:W-:Y:S01]  /*15490*/  ISETP.NE.AND P1, PT, R3.reuse, 0x2, PT ;  /* 0x000000020300780c */ /* 0x040fe20003f25270 */
[----:B------:R-:W1:Y:S03]  /*154a0*/  SYNCS.PHASECHK.TRANS64.TRYWAIT P0, [R6+URZ], R5 ;  /* 0x00000005060075a7 */ /* 0x000e66000800017f */
[----:B------:R-:W-:Y:S02]  /*154b0*/  SEL R4, RZ, 0x1, P1 ;  /* 0x00000001ff047807 */ /* 0x000fe40000800000 */
[----:B------:R-:W-:Y:S02]  /*154c0*/  SEL R3, R3, RZ, P1 ;  /* 0x000000ff03037207 */ /* 0x000fe40000800000 */
[----:B------:R-:W-:-:S03]  /*154d0*/  LOP3.LUT R4, R7, R4, RZ, 0x3c, !PT ;  /* 0x0000000407047212 */ /* 0x000fc600078e3cff */
[----:B------:R-:W-:Y:S01]  /*154e0*/  IMAD R7, R3, 0x8, R2 ;  /* 0x0000000803077824 */ /* 0x000fe200078e0202 */
[----:B------:R-:W-:Y:S01]  /*154f0*/  SHF.L.U32 R2, R4, 0x1f, RZ ;  /* 0x0000001f04027819 */ /* 0x000fe200000006ff */
[----:B-1----:R-:W-:Y:S06]  /*15500*/  @!P0 BRA `(.L_x_1243) ;  /* 0x0000001000ec8947 */ /* 0x002fec0003800000 */
.L_x_1297:
[----:B------:R-:W2:Y:S02]  /*15510*/  SYNCS.PHASECHK.TRANS64.TRYWAIT P0, [R7+URZ], R2 ;  /* 0x00000002070075a7 */ /* 0x000ea4000800017f */
[----:B--2---:R-:W-:Y:S05]  /*15520*/  @!P0 BRA `(.L_x_1244) ;  /* 0x0000001000f88947 */ /* 0x004fea0003800000 */
.L_x_1298:
[----:B------:R-:W-:Y:S05]  /*15530*/  @!P2 BRA `(.L_x_1245) ;  /* 0x000000000004a947 */ /* 0x000fea0003800000 */
[----:B------:R-:W-:Y:S01]  /*15540*/  BPT.TRAP 0x1 ;  /* 0x000000040000795c */ /* 0x000fe20000300000 */
.L_x_1245:
[----:B------:R-:W3:Y:S01]  /*15550*/  LDL.LU R4, [R1] ;  /* 0x0000000001047983 */ /* 0x000ee20000300800 */
[----:B------:R-:W-:-:S04]  /*15560*/  VIADD R0, R0, 0x2a860 ;  /* 0x0002a86000007836 */ /* 0x000fc80000000000 */
[----:B---3--:R-:W-:-:S04]  /*15570*/  IMAD R4, R4, 0x8, R0 ;  /* 0x0000000804047824 */ /* 0x008fc800078e0200 */
[----:B------:R-:W3:Y:S02]  /*15580*/  SYNCS.PHASECHK.TRANS64.TRYWAIT P0, [R4+URZ], R5 ;  /* 0x00000005040075a7 */ /* 0x000ee4000800017f */
[----:B---3--:R-:W-:Y:S05]  /*15590*/  @!P0 BRA `(.L_x_1246) ;  /* 0x0000001000f08947 */ /* 0x008fea0003800000 */
.L_x_1299:
[----:B------:R-:W-:-:S07]  /*155a0*/  IMAD R3, R3, 0x8, R0 ;  /* 0x0000000803037824 */ /* 0x000fce00078e0200 */
.L_x_1247:
[----:B----4-:R4:W0:Y:S02]  /*155b0*/  SYNCS.PHASECHK.TRANS64.TRYWAIT P0, [R3+URZ], R2 ;  /* 0x00000002030075a7 */ /* 0x010824000800017f */
[----:B0-----:R-:W-:Y:S05]  /*155c0*/  @!P0 NANOSLEEP.SYNCS 0x989680 ;  /* 0x009896800000895d */ /* 0x001fea0003900000 */
[----:B------:R-:W0:Y:S02]  /*155d0*/  @!P0 SYNCS.PHASECHK.TRANS64 P0, [R3+URZ], R2 ;  /* 0x00000002030085a7 */ /* 0x000e24000800007f */
[----:B0-----:R-:W-:Y:S05]  /*155e0*/  @!P0 BRA `(.L_x_1247) ;  /* 0xfffffffc00f08947 */ /* 0x001fea000383ffff */
.L_x_1240:
[----:B------:R-:W-:Y:S05]  /*155f0*/  BSYNC B0 ;  /* 0x0000000000007941 */ /* 0x000fea0003800000 */
.L_x_1239:
[----:B------:R-:W-:Y:S05]  /*15600*/  EXIT ;  /* 0x000000000000794d */ /* 0x000fea0003800000 */
.L_x_1064:
[----:B0-----:R-:W-:-:S04]  /*15610*/  IMAD.U32 R3, RZ, RZ, UR39 ;  /* 0x00000027ff037e24 */ /* 0x001fc8000f8e00ff */
[----:B------:R0:W1:Y:S03]  /*15620*/  SYNCS.PHASECHK.TRANS64.TRYWAIT P1, [R3+URZ+0x2a800], R0 ;  /* 0x02a80000030075a7 */ /* 0x000066000802017f */
[----:B-1----:R-:W-:Y:S05]  /*15630*/  @!P1 NANOSLEEP.SYNCS 0x989680 ;  /* 0x009896800000995d */ /* 0x002fea0003900000 */
[----:B------:R-:W1:Y:S02]  /*15640*/  @!P1 SYNCS.PHASECHK.TRANS64 P1, [R3+URZ+0x2a800], R0 ;  /* 0x02a80000030095a7 */ /* 0x000e64000802007f */
[----:B-1----:R-:W-:Y:S05]  /*15650*/  @!P1 BRA `(.L_x_1064) ;  /* 0xfffffffc00ec9947 */ /* 0x002fea000383ffff */
[----:B------:R-:W-:Y:S05]  /*15660*/  BRA `(.L_x_1248) ;  /* 0xfffffec000a47947 */ /* 0x000fea000383ffff */
.L_x_1068:
[----:B-1----:R1:W3:Y:S02]  /*15670*/  SYNCS.PHASECHK.TRANS64.TRYWAIT P1, [R3+URZ+0x2a830], R0 ;  /* 0x02a83000030075a7 */ /* 0x0022e4000802017f */
[----:B---3--:R-:W-:Y:S05]  /*15680*/  @!P1 NANOSLEEP.SYNCS 0x989680 ;  /* 0x009896800000995d */ /* 0x008fea0003900000 */
[----:B------:R-:W3:Y:S02]  /*15690*/  @!P1 SYNCS.PHASECHK.TRANS64 P1, [R3+URZ+0x2a830], R0 ;  /* 0x02a83000030095a7 */ /* 0x000ee4000802007f */
[----:B---3--:R-:W-:Y:S05]  /*156a0*/  @!P1 BRA `(.L_x_1068) ;  /* 0xfffffffc00f09947 */ /* 0x008fea000383ffff */
[----:B------:R-:W-:Y:S05]  /*156b0*/  BRA `(.L_x_1067) ;  /* 0xfffffec000d87947 */ /* 0x000fea000383ffff */
.L_x_1084:
[----:B-1----:R-:W-:-:S04]  /*156c0*/  IMAD.U32 R14, RZ, RZ, UR6 ;  /* 0x00000006ff0e7e24 */ /* 0x002fc8000f8e00ff */
[----:B------:R1:W2:Y:S03]  /*156d0*/  SYNCS.PHASECHK.TRANS64.TRYWAIT P1, [R14+URZ+0x2a830], R11 ;  /* 0x02a8300b0e0075a7 */ /* 0x0002a6000802017f */
[----:B--2---:R-:W-:Y:S05]  /*156e0*/  @!P1 NANOSLEEP.SYNCS 0x989680 ;  /* 0x009896800000995d */ /* 0x004fea0003900000 */
[----:B------:R-:W2:Y:S02]  /*156f0*/  @!P1 SYNCS.PHASECHK.TRANS64 P1, [R14+URZ+0x2a830], R11 ;  /* 0x02a8300b0e0095a7 */ /* 0x000ea4000802007f */
[----:B--2---:R-:W-:Y:S05]  /*15700*/  @!P1 BRA `(.L_x_1084) ;  /* 0xfffffffc00ec9947 */ /* 0x004fea000383ffff */
[----:B------:R-:W-:Y:S05]  /*15710*/  BRA `(.L_x_1083) ;  /* 0xfffffef000e07947 */ /* 0x000fea000383ffff */
.L_x_1088:
[----:B01----:R-:W-:-:S04]  /*15720*/  IMAD.U32 R11, RZ, RZ, UR11 ;  /* 0x0000000bff0b7e24 */ /* 0x003fc8000f8e00ff */
[----:B------:R0:W1:Y:S03]  /*15730*/  SYNCS.PHASECHK.TRANS64.TRYWAIT P1, [R11+URZ+0x2a850], R0 ;  /* 0x02a850000b0075a7 */ /* 0x000066000802017f */
[----:B-1----:R-:W-:Y:S05]  /*15740*/  @!P1 NANOSLEEP.SYNCS 0x989680 ;  /* 0x009896800000995d */ /* 0x002fea0003900000 */
[----:B------:R-:W1:Y:S02]  /*15750*/  @!P1 SYNCS.PHASECHK.TRANS64 P1, [R11+URZ+0x2a850], R0 ;  /* 0x02a850000b0095a7 */ /* 0x000e64000802007f */
[----:B-1----:R-:W-:Y:S05]  /*15760*/  @!P1 BRA `(.L_x_1088) ;  /* 0xfffffffc00ec9947 */ /* 0x002fea000383ffff */
[----:B------:R-:W-:Y:S05]  /*15770*/  BRA `(.L_x_1087) ;  /* 0xfffffefc00087947 */ /* 0x000fea000383ffff */
.L_x_1105:
[----:B-1----:R-:W-:-:S04]  /*15780*/  IMAD.U32 R9, RZ, RZ, UR6 ;  /* 0x00000006ff097e24 */ /* 0x002fc8000f8e00ff */
[----:B------:R1:W2:Y:S03]  /*15790*/  SYNCS.PHASECHK.TRANS64.TRYWAIT P1, [R9+URZ+0x2a830], R8 ;  /* 0x02a83008090075a7 */ /* 0x0002a6000802017f */
[----:B--2---:R-:W-:Y:S05]  /*157a0*/  @!P1 NANOSLEEP.SYNCS 0x989680 ;  /* 0x009896800000995d */ /* 0x004fea0003900000 */
[----:B------:R-:W2:Y:S02]  /*157b0*/  @!P1 SYNCS.PHASECHK.TRANS64 P1, [R9+URZ+0x2a830], R8 ;  /* 0x02a83008090095a7 */ /* 0x000ea4000802007f */
[----:B--2---:R-:W-:Y:S05]  /*157c0*/  @!P1 BRA `(.L_x_1105) ;  /* 0xfffffffc00ec9947 */ /* 0x004fea000383ffff */
[----:B------:R-:W-:Y:S05]  /*157d0*/  BRA `(.L_x_1104) ;  /* 0xffffff2400fc7947 */ /* 0x000fea000383ffff */
.L_x_1109:
[----:B-1----:R-:W-:-:S04]  /*157e0*/  IMAD.U32 R9, RZ, RZ, UR11 ;  /* 0x0000000bff097e24 */ /* 0x002fc8000f8e00ff */
[----:B------:R1:W3:Y:S03]  /*157f0*/  SYNCS.PHASECHK.TRANS64.TRYWAIT P1, [R9+URZ+0x2a850], R0 ;  /* 0x02a85000090075a7 */ /* 0x0002e6000802017f */
[----:B---3--:R-:W-:Y:S05]  /*15800*/  @!P1 NANOSLEEP.SYNCS 0x989680 ;  /* 0x009896800000995d */ /* 0x008fea0003900000 */
[----:B------:R-:W3:Y:S02]  /*15810*/  @!P1 SYNCS.PHASECHK.TRANS64 P1, [R9+URZ+0x2a850], R0 ;  /* 0x02a85000090095a7 */ /* 0x000ee4000802007f */
[----:B---3--:R-:W-:Y:S05]  /*15820*/  @!P1 BRA `(.L_x_1109) ;  /* 0xfffffffc00ec9947 */ /* 0x008fea000383ffff */
[----:B------:R-:W-:Y:S05]  /*15830*/  BRA `(.L_x_1108) ;  /* 0xffffff3000247947 */ /* 0x000fea000383ffff */
.L_x_1115:
[----:B-1----:R-:W-:-:S04]  /*15840*/  IMAD.U32 R9, RZ, RZ, UR6 ;  /* 0x00000006ff097e24 */ /* 0x002fc8000f8e00ff */
[----:B------:R1:W2:Y:S03]  /*15850*/  SYNCS.PHASECHK.TRANS64.TRYWAIT P1, [R9+URZ+0x2a830], R8 ;  /* 0x02a83008090075a7 */ /* 0x0002a6000802017f */
[----:B--2---:R-:W-:Y:S05]  /*15860*/  @!P1 NANOSLEEP.SYNCS 0x989680 ;  /* 0x009896800000995d */ /* 0x004fea0003900000 */
[----:B------:R-:W2:Y:S02]  /*15870*/  @!P1 SYNCS.PHASECHK.TRANS64 P1, [R9+URZ+0x2a830], R8 ;  /* 0x02a83008090095a7 */ /* 0x000ea4000802007f */
[----:B--2---:R-:W-:Y:S05]  /*15880*/  @!P1 BRA `(.L_x_1115) ;  /* 0xfffffffc00ec9947 */ /* 0x004fea000383ffff */
[----:B------:R-:W-:Y:S05]  /*15890*/  BRA `(.L_x_1114) ;  /* 0xffffff4800887947 */ /* 0x000fea000383ffff */
.L_x_1119:
[----:B-1----:R-:W-:-:S04]  /*158a0*/  IMAD.U32 R9, RZ, RZ, UR11 ;  /* 0x0000000bff097e24 */ /* 0x002fc8000f8e00ff */
[----:B------:R1:W3:Y:S03]  /*158b0*/  SYNCS.PHASECHK.TRANS64.TRYWAIT P1, [R9+URZ+0x2a850], R0 ;  /* 0x02a85000090075a7 */ /* 0x0002e6000802017f */
[----:B---3--:R-:W-:Y:S05]  /*158c0*/  @!P1 NANOSLEEP.SYNCS 0x989680 ;  /* 0x009896800000995d */ /* 0x008fea0003900000 */
[----:B------:R-:W3:Y:S02]  /*158d0*/  @!P1 SYNCS.PHASECHK.TRANS64 P1, [R9+URZ+0x2a850], R0 ;  /* 0x02a85000090095a7 */ /* 0x000ee4000802007f */
[----:B---3--:R-:W-:Y:S05]  /*158e0*/  @!P1 BRA `(.L_x_1119) ;  /* 0xfffffffc00ec9947 */ /* 0x008fea000383ffff */
[----:B------:R-:W-:Y:S05]  /*158f0*/  BRA `(.L_x_1118) ;  /* 0xffffff5000b07947 */ /* 0x000fea000383ffff */
.L_x_1132:
[----:B-1----:R-:W-:-:S04]  /*15900*/  IMAD.U32 R3, RZ, RZ, UR5 ;  /* 0x00000005ff037e24 */ /* 0x002fc8000f8e00ff */
[----:B------:R1:W2:Y:S03]  /*15910*/  SYNCS.PHASECHK.TRANS64.TRYWAIT P0, [R3+URZ+0x2a850], R0 ;  /* 0x02a85000030075a7 */ /* 0x0002a6000800017f */
[----:B--2---:R-:W-:Y:S05]  /*15920*/  @!P0 NANOSLEEP.SYNCS 0x989680 ;  /* 0x009896800000895d */ /* 0x004fea0003900000 */
[----:B------:R-:W2:Y:S02]  /*15930*/  @!P0 SYNCS.PHASECHK.TRANS64 P0, [R3+URZ+0x2a850], R0 ;  /* 0x02a85000030085a7 */ /* 0x000ea4000800007f */
[----:B--2---:R-:W-:Y:S05]  /*15940*/  @!P0 BRA `(.L_x_1132) ;  /* 0xfffffffc00ec8947 */ /* 0x004fea000383ffff */
[----:B------:R-:W-:Y:S05]  /*15950*/  BRA `(.L_x_1131) ;  /* 0xffffff80000c7947 */ /* 0x000fea000383ffff */
.L_x_1181:
[----:B------:R-:W1:Y:S01]  /*15960*/  S2R R9, SR_TID.X ;  /* 0x0000000000097919 */ /* 0x000e620000002100 */
[----:B------:R-:W-:Y:S01]  /*15970*/  BSSY B0, `(.L_x_1249) ;  /* 0x000000a000007945 */ /* 0x000fe20003800000 */
[----:B------:R-:W-:Y:S02]  /*15980*/  IMAD.MOV.U32 R12, RZ, RZ, RZ ;  /* 0x000000ffff0c7224 */ /* 0x000fe400078e00ff */
[----:B0-----:R-:W-:Y:S02]  /*15990*/  IMAD.MOV.U32 R11, RZ, RZ, 0x1f ;  /* 0x0000001fff0b7424 */ /* 0x001fe400078e00ff */
[----:B------:R-:W-:Y:S01]  /*159a0*/  IMAD.MOV.U32 R15, RZ, RZ, -0x1 ;  /* 0xffffffffff0f7424 */ /* 0x000fe200078e00ff */
[----:B-1----:R-:W-:-:S04]  /*159b0*/  SHF.R.U32.HI R9, RZ, 0x5, R9 ;  /* 0x00000005ff097819 */ /* 0x002fc80000011609 */
[----:B------:R-:W-:-:S05]  /*159c0*/  LOP3.LUT R9, R9, 0x3, RZ, 0xc0, !PT ;  /* 0x0000000309097812 */ /* 0x000fca00078ec0ff */
[----:B------:R-:W-:-:S07]  /*159d0*/  IMAD.MOV.U32 R13, RZ, RZ, R9 ;  /* 0x000000ffff0d7224 */ /* 0x000fce00078e0009 */
[----:B------:R-:W-:Y:S05]  /*159e0*/  WARPSYNC.COLLECTIVE R15, `(.L_x_1250) ;  /* 0x000000000f087348 */ /* 0x000fea0003c00000 */
[----:B------:R0:W1:Y:S02]  /*159f0*/  SHFL.IDX P6, R14, R13, R12, R11 ;  /* 0x0000000c0d0e7389 */ /* 0x00006400000c000b */
[----:B01----:R-:W-:Y:S01]  /*15a00*/  ENDCOLLECTIVE ;  /* 0x000000000000791b */ /* 0x003fe20003800000 */
.L_x_1250:
[----:B------:R-:W-:Y:S05]  /*15a10*/  BSYNC B0 ;  /* 0x0000000000007941 */ /* 0x000fea0003800000 */
.L_x_1249:
[----:B------:R-:W-:Y:S05]  /*15a20*/  BRA `(.L_x_1251) ;  /* 0xffffffc400447947 */ /* 0x000fea000383ffff */
.L_x_1182:
[----:B------:R-:W-:Y:S01]  /*15a30*/  BSSY B0, `(.L_x_1252) ;  /* 0x0000006000007945 */ /* 0x000fe20003800000 */
[----:B------:R-:W-:-:S07]  /*15a40*/  IMAD.MOV.U32 R15, RZ, RZ, -0x1 ;  /* 0xffffffffff0f7424 */ /* 0x000fce00078e00ff */
[----:B0-----:R-:W-:Y:S05]  /*15a50*/  WARPSYNC.COLLECTIVE R15, `(.L_x_1253) ;  /* 0x000000000f0c7348 */ /* 0x001fea0003c00000 */
[----:B------:R-:W-:Y:S02]  /*15a60*/  ELECT P6, UR62, PT ;  /* 0x00000000003e782f */ /* 0x000fe400038c0000 */
[----:B------:R-:W-:Y:S01]  /*15a70*/  MOV R14, UR62 ;  /* 0x0000003e000e7c02 */ /* 0x000fe20008000f00 */
[----:B0-----:R-:W-:Y:S10]  /*15a80*/  ENDCOLLECTIVE ;  /* 0x000000000000791b */ /* 0x001ff40003800000 */
.L_x_1253:
[----:B------:R-:W-:Y:S05]  /*15a90*/  BSYNC B0 ;  /* 0x0000000000007941 */ /* 0x000fea0003800000 */
.L_x_1252:
[----:B------:R-:W-:Y:S05]  /*15aa0*/  BRA `(.L_x_1254) ;  /* 0xffffffc400347947 */ /* 0x000fea000383ffff */
.L_x_1185:
[----:B0-----:R0:W1:Y:S02]  /*15ab0*/  SYNCS.PHASECHK.TRANS64.TRYWAIT P0, [R9+URZ+0x2a840], R10 ;  /* 0x02a8400a090075a7 */ /* 0x001064000800017f */
[----:B-1----:R-:W-:Y:S05]  /*15ac0*/  @!P0 NANOSLEEP.SYNCS 0x989680 ;  /* 0x009896800000895d */ /* 0x002fea0003900000 */
[----:B------:R-:W1:Y:S02]  /*15ad0*/  @!P0 SYNCS.PHASECHK.TRANS64 P0, [R9+URZ+0x2a840], R10 ;  /* 0x02a8400a090085a7 */ /* 0x000e64000800007f */
[----:B-1----:R-:W-:Y:S05]  /*15ae0*/  @!P0 BRA `(.L_x_1185) ;  /* 0xfffffffc00f08947 */ /* 0x002fea000383ffff */
[----:B------:R-:W-:Y:S05]  /*15af0*/  BRA `(.L_x_1255) ;  /* 0xffffffc400a07947 */ /* 0x000fea000383ffff */
.L_x_1188:
        /* <DEDUP_REMOVED lines=8> */
.L_x_1196:
[----:B0-----:R0:W1:Y:S02]  /*15b80*/  SYNCS.PHASECHK.TRANS64.TRYWAIT P0, [R2+URZ+0x2a840], R3 ;  /* 0x02a84003020075a7 */ /* 0x001064000800017f */
[----:B-1----:R-:W-:Y:S05]  /*15b90*/  @!P0 NANOSLEEP.SYNCS 0x989680 ;  /* 0x009896800000895d */ /* 0x002fea0003900000 */
[----:B------:R-:W1:Y:S02]  /*15ba0*/  @!P0 SYNCS.PHASECHK.TRANS64 P0, [R2+URZ+0x2a840], R3 ;  /* 0x02a84003020085a7 */ /* 0x000e64000800007f */
[----:B-1----:R-:W-:Y:S05]  /*15bb0*/  @!P0 BRA `(.L_x_1196) ;  /* 0xfffffffc00f08947 */ /* 0x002fea000383ffff */
[----:B------:R-:W-:Y:S05]  /*15bc0*/  BRA `(.L_x_1257) ;  /* 0xffffffcc00ac7947 */ /* 0x000fea000383ffff */
.L_x_1198:
[----:B0-----:R0:W1:Y:S02]  /*15bd0*/  SYNCS.PHASECHK.TRANS64.TRYWAIT P0, [R3+URZ+0x60], R2 ;  /* 0x00006002030075a7 */ /* 0x001064000800017f */
[----:B-1----:R-:W-:Y:S05]  /*15be0*/  @!P0 NANOSLEEP.SYNCS 0x989680 ;  /* 0x009896800000895d */ /* 0x002fea0003900000 */
[----:B------:R-:W1:Y:S02]  /*15bf0*/  @!P0 SYNCS.PHASECHK.TRANS64 P0, [R3+URZ+0x60], R2 ;  /* 0x00006002030085a7 */ /* 0x000e64000800007f */
[----:B-1----:R-:W-:Y:S05]  /*15c00*/  @!P0 BRA `(.L_x_1198) ;  /* 0xfffffffc00f08947 */ /* 0x002fea000383ffff */
[----:B------:R-:W-:Y:S05]  /*15c10*/  BRA `(.L_x_1258) ;  /* 0xffffffd000587947 */ /* 0x000fea000383ffff */
.L_x_1203:
[----:B-1----:R1:W2:Y:S02]  /*15c20*/  SYNCS.PHASECHK.TRANS64.TRYWAIT P0, [R2+URZ+0x2a840], R3 ;  /* 0x02a84003020075a7 */ /* 0x0022a4000800017f */
[----:B--2---:R-:W-:Y:S05]  /*15c30*/  @!P0 NANOSLEEP.SYNCS 0x989680 ;  /* 0x009896800000895d */ /* 0x004fea0003900000 */
[----:B------:R-:W2:Y:S02]  /*15c40*/  @!P0 SYNCS.PHASECHK.TRANS64 P0, [R2+URZ+0x2a840], R3 ;  /* 0x02a84003020085a7 */ /* 0x000ea4000800007f */
[----:B--2---:R-:W-:Y:S05]  /*15c50*/  @!P0 BRA `(.L_x_1203) ;  /* 0xfffffffc00f08947 */ /* 0x004fea000383ffff */
[----:B------:R-:W-:Y:S05]  /*15c60*/  BRA `(.L_x_1259) ;  /* 0xffffffd400c47947 */ /* 0x000fea000383ffff */
.L_x_1205:
[----:B0-----:R0:W1:Y:S02]  /*15c70*/  SYNCS.PHASECHK.TRANS64.TRYWAIT P1, [R3+URZ+0x60], R2 ;  /* 0x00006002030075a7 */ /* 0x001064000802017f */
[----:B-1----:R-:W-:Y:S05]  /*15c80*/  @!P1 NANOSLEEP.SYNCS 0x989680 ;  /* 0x009896800000995d */ /* 0x002fea0003900000 */
[----:B------:R-:W1:Y:S02]  /*15c90*/  @!P1 SYNCS.PHASECHK.TRANS64 P1, [R3+URZ+0x60], R2 ;  /* 0x00006002030095a7 */ /* 0x000e64000802007f */
[----:B-1----:R-:W-:Y:S05]  /*15ca0*/  @!P1 BRA `(.L_x_1205) ;  /* 0xfffffffc00f09947 */ /* 0x002fea000383ffff */
[----:B------:R-:W-:Y:S05]  /*15cb0*/  BRA `(.L_x_1260) ;  /* 0xffffffd800707947 */ /* 0x000fea000383ffff */
.L_x_1210:
[----:B--2---:R2:W3:Y:S02]  /*15cc0*/  SYNCS.PHASECHK.TRANS64.TRYWAIT P0, [R2+URZ+0x2a840], R3 ;  /* 0x02a84003020075a7 */ /* 0x0044e4000800017f */
[----:B---3--:R-:W-:Y:S05]  /*15cd0*/  @!P0 NANOSLEEP.SYNCS 0x989680 ;  /* 0x009896800000895d */ /* 0x008fea0003900000 */
[----:B------:R-:W3:Y:S02]  /*15ce0*/  @!P0 SYNCS.PHASECHK.TRANS64 P0, [R2+URZ+0x2a840], R3 ;  /* 0x02a84003020085a7 */ /* 0x000ee4000800007f */
[----:B---3--:R-:W-:Y:S05]  /*15cf0*/  @!P0 BRA `(.L_x_1210) ;  /* 0xfffffffc00f08947 */ /* 0x008fea000383ffff */
[----:B------:R-:W-:Y:S05]  /*15d00*/  BRA `(.L_x_1261) ;  /* 0xffffffdc00947947 */ /* 0x000fea000383ffff */
.L_x_1212:
[----:B0-----:R0:W1:Y:S02]  /*15d10*/  SYNCS.PHASECHK.TRANS64.TRYWAIT P1, [R2+URZ+0x60], R9 ;  /* 0x00006009020075a7 */ /* 0x001064000802017f */
[----:B-1----:R-:W-:Y:S05]  /*15d20*/  @!P1 NANOSLEEP.SYNCS 0x989680 ;  /* 0x009896800000995d */ /* 0x002fea0003900000 */
[----:B------:R-:W1:Y:S02]  /*15d30*/  @!P1 SYNCS.PHASECHK.TRANS64 P1, [R2+URZ+0x60], R9 ;  /* 0x00006009020095a7 */ /* 0x000e64000802007f */
[----:B-1----:R-:W-:Y:S05]  /*15d40*/  @!P1 BRA `(.L_x_1212) ;  /* 0xfffffffc00f09947 */ /* 0x002fea000383ffff */
[----:B------:R-:W-:Y:S05]  /*15d50*/  BRA `(.L_x_1262) ;  /* 0xffffffe000447947 */ /* 0x000fea000383ffff */
.L_x_1219:
[----:B-1----:R1:W2:Y:S02]  /*15d60*/  SYNCS.PHASECHK.TRANS64.TRYWAIT P0, [R3+URZ+0x2a860], R0 ;  /* 0x02a86000030075a7 */ /* 0x0022a4000800017f */
[----:B--2---:R-:W-:Y:S05]  /*15d70*/  @!P0 NANOSLEEP.SYNCS 0x989680 ;  /* 0x009896800000895d */ /* 0x004fea0003900000 */
[----:B------:R-:W2:Y:S02]  /*15d80*/  @!P0 SYNCS.PHASECHK.TRANS64 P0, [R3+URZ+0x2a860], R0 ;  /* 0x02a86000030085a7 */ /* 0x000ea4000800007f */
[----:B--2---:R-:W-:Y:S05]  /*15d90*/  @!P0 BRA `(.L_x_1219) ;  /* 0xfffffffc00f08947 */ /* 0x004fea000383ffff */
[----:B------:R-:W-:Y:S05]  /*15da0*/  BRA `(.L_x_1263) ;  /* 0xffffffe400507947 */ /* 0x000fea000383ffff */
.L_x_1221:
[----:B------:R-:W-:Y:S01]  /*15db0*/  BSSY B0, `(.L_x_1264) ;  /* 0x0000008000007945 */ /* 0x000fe20003800000 */
[----:B------:R-:W-:Y:S02]  /*15dc0*/  IMAD.MOV.U32 R13, RZ, RZ, R16 ;  /* 0x000000ffff0d7224 */ /* 0x000fe400078e0010 */
[----:B------:R-:W-:Y:S02]  /*15dd0*/  IMAD.MOV.U32 R12, RZ, RZ, RZ ;  /* 0x000000ffff0c7224 */ /* 0x000fe400078e00ff */
[----:B0-----:R-:W-:Y:S02]  /*15de0*/  IMAD.MOV.U32 R11, RZ, RZ, 0x1f ;  /* 0x0000001fff0b7424 */ /* 0x001fe400078e00ff */
[----:B------:R-:W-:-:S07]  /*15df0*/  IMAD.MOV.U32 R15, RZ, RZ, -0x1 ;  /* 0xffffffffff0f7424 */ /* 0x000fce00078e00ff */
[----:B-1----:R-:W-:Y:S05]  /*15e00*/  WARPSYNC.COLLECTIVE R15, `(.L_x_1265) ;  /* 0x000000000f087348 */ /* 0x002fea0003c00000 */
[----:B------:R0:W2:Y:S02]  /*15e10*/  SHFL.IDX P6, R14, R13, R12, R11 ;  /* 0x0000000c0d0e7389 */ /* 0x0000a400000c000b */
[----:B012---:R-:W-:Y:S01]  /*15e20*/  ENDCOLLECTIVE ;  /* 0x000000000000791b */ /* 0x007fe20003800000 */
.L_x_1265:
[----:B------:R-:W-:Y:S05]  /*15e30*/  BSYNC B0 ;  /* 0x0000000000007941 */ /* 0x000fea0003800000 */
.L_x_1264:
        /* <DEDUP_REMOVED lines=8> */
.L_x_1266:
[----:B------:R-:W-:Y:S01]  /*15ec0*/  IMAD.MOV.U32 R16, RZ, RZ, R14 ;  /* 0x000000ffff107224 */ /* 0x000fe200078e000e */
[----:B------:R-:W-:Y:S06]  /*15ed0*/  BRA `(.L_x_1267) ;  /* 0xffffffe400d87947 */ /* 0x000fec000383ffff */
.L_x_1224:
[----:B------:R-:W-:Y:S01]  /*15ee0*/  BSSY B0, `(.L_x_1268) ;  /* 0x0000008000007945 */ /* 0x000fe20003800000 */
[----:B-----5:R-:W-:Y:S02]  /*15ef0*/  IMAD.MOV.U32 R13, RZ, RZ, R17 ;  /* 0x000000ffff0d7224 */ /* 0x020fe400078e0011 */
[----:B------:R-:W-:Y:S02]  /*15f00*/  IMAD.MOV.U32 R12, RZ, RZ, 0x1 ;  /* 0x00000001ff0c7424 */ /* 0x000fe400078e00ff */
[----:B0-----:R-:W-:Y:S02]  /*15f10*/  IMAD.MOV.U32 R11, RZ, RZ, RZ ;  /* 0x000000ffff0b7224 */ /* 0x001fe400078e00ff */
[----:B------:R-:W-:-:S07]  /*15f20*/  IMAD.MOV.U32 R15, RZ, RZ, -0x1 ;  /* 0xffffffffff0f7424 */ /* 0x000fce00078e00ff */
[----:B-1234-:R-:W-:Y:S05]  /*15f30*/  WARPSYNC.COLLECTIVE R15, `(.L_x_1269) ;  /* 0x000000000f087348 */ /* 0x01efea0003c00000 */
[----:B------:R0:W0:Y:S02]  /*15f40*/  SHFL.UP P6, R14, R13, R12, R11 ;  /* 0x0400000c0d0e7389 */ /* 0x00002400000c000b */
[----:B01234-:R-:W-:Y:S01]  /*15f50*/  ENDCOLLECTIVE ;  /* 0x000000000000791b */ /* 0x01ffe20003800000 */
.L_x_1269:
[----:B------:R-:W-:Y:S05]  /*15f60*/  BSYNC B0 ;  /* 0x0000000000007941 */ /* 0x000fea0003800000 */
.L_x_1268:
        /* <DEDUP_REMOVED lines=10> */
.L_x_1270:
        /* <DEDUP_REMOVED lines=8> */
.L_x_1271:
        /* <DEDUP_REMOVED lines=8> */
.L_x_1272:
        /* <DEDUP_REMOVED lines=8> */
.L_x_1273:
        /* <DEDUP_REMOVED lines=8> */
.L_x_1274:
[----:B------:R-:W-:Y:S05]  /*16210*/  BRA `(.L_x_1275) ;  /* 0xffffffe400a07947 */ /* 0x000fea000383ffff */
.L_x_1229:
[----:B------:R-:W-:Y:S01]  /*16220*/  BSSY B0, `(.L_x_1276) ;  /* 0x0000008000007945 */ /* 0x000fe20003800000 */
[----:B-----5:R-:W-:Y:S02]  /*16230*/  IMAD.MOV.U32 R13, RZ, RZ, R17 ;  /* 0x000000ffff0d7224 */ /* 0x020fe400078e0011 */
[----:B------:R-:W-:Y:S02]  /*16240*/  IMAD.MOV.U32 R12, RZ, RZ, 0x1 ;  /* 0x00000001ff0c7424 */ /* 0x000fe400078e00ff */
[----:B------:R-:W-:Y:S02]  /*16250*/  IMAD.MOV.U32 R11, RZ, RZ, RZ ;  /* 0x000000ffff0b7224 */ /* 0x000fe400078e00ff */
[----:B------:R-:W-:-:S07]  /*16260*/  IMAD.MOV.U32 R15, RZ, RZ, -0x1 ;  /* 0xffffffffff0f7424 */ /* 0x000fce00078e00ff */
[----:B0-----:R-:W-:Y:S05]  /*16270*/  WARPSYNC.COLLECTIVE R15, `(.L_x_1277) ;  /* 0x000000000f087348 */ /* 0x001fea0003c00000 */
[----:B------:R1:W2:Y:S02]  /*16280*/  SHFL.UP P6, R14, R13, R12, R11 ;  /* 0x0400000c0d0e7389 */ /* 0x0002a400000c000b */
[----:B012---:R-:W-:Y:S01]  /*16290*/  ENDCOLLECTIVE ;  /* 0x000000000000791b */ /* 0x007fe20003800000 */
.L_x_1277:
[----:B------:R-:W-:Y:S05]  /*162a0*/  BSYNC B0 ;  /* 0x0000000000007941 */ /* 0x000fea0003800000 */
.L_x_1276:
        /* <DEDUP_REMOVED lines=10> */
.L_x_1278:
        /* <DEDUP_REMOVED lines=8> */
.L_x_1279:
        /* <DEDUP_REMOVED lines=8> */
.L_x_1280:
        /* <DEDUP_REMOVED lines=8> */
.L_x_1281:
        /* <DEDUP_REMOVED lines=8> */
.L_x_1282:
[----:B------:R-:W-:Y:S05]  /*16550*/  BRA `(.L_x_1283) ;  /* 0xffffffe400887947 */ /* 0x000fea000383ffff */
.L_x_1231:
[----:B------:R-:W-:Y:S01]  /*16560*/  BSSY B0, `(.L_x_1284) ;  /* 0x0000006000007945 */ /* 0x000fe20003800000 */
[----:B------:R-:W-:Y:S01]  /*16570*/  PLOP3.LUT P6, PT, P6, PT, PT, 0x8, 0x0 ;  /* 0x000000000000781c */ /* 0x000fe200037ce170 */
[----:B------:R-:W-:-:S12]  /*16580*/  IMAD.MOV.U32 R15, RZ, RZ, -0x1 ;  /* 0xffffffffff0f7424 */ /* 0x000fd800078e00ff */
[----:B0-----:R-:W-:Y:S05]  /*16590*/  WARPSYNC.COLLECTIVE R15, `(.L_x_1285) ;  /* 0x000000000f087348 */ /* 0x001fea0003c00000 */
[----:B------:R-:W-:Y:S01]  /*165a0*/  VOTE.ANY R14, PT, P6 ;  /* 0x00000000000e7806 */ /* 0x000fe200030e0100 */
[----:B0-----:R-:W-:Y:S06]  /*165b0*/  ENDCOLLECTIVE ;  /* 0x000000000000791b */ /* 0x001fec0003800000 */
.L_x_1285:
[----:B------:R-:W-:Y:S05]  /*165c0*/  BSYNC B0 ;  /* 0x0000000000007941 */ /* 0x000fea0003800000 */
.L_x_1284:
        /* <DEDUP_REMOVED lines=9> */
.L_x_1286:
[----:B------:R-:W-:Y:S01]  /*16660*/  IMAD.MOV.U32 R17, RZ, RZ, R14 ;  /* 0x000000ffff117224 */ /* 0x000fe200078e000e */
[----:B------:R-:W-:Y:S06]  /*16670*/  BRA `(.L_x_1287) ;  /* 0xffffffe400787947 */ /* 0x000fec000383ffff */
.L_x_1233:
[----:B------:R-:W-:Y:S01]  /*16680*/  BSSY B0, `(.L_x_1288) ;  /* 0x0000007000007945 */ /* 0x000fe20003800000 */
[----:B------:R-:W-:Y:S02]  /*16690*/  IMAD.MOV.U32 R13, RZ, RZ, R2 ;  /* 0x000000ffff0d7224 */ /* 0x000fe400078e0002 */
[----:B------:R-:W-:Y:S02]  /*166a0*/  IMAD.MOV.U32 R11, RZ, RZ, 0x1f ;  /* 0x0000001fff0b7424 */ /* 0x000fe400078e00ff */
[----:B------:R-:W-:-:S07]  /*166b0*/  IMAD.MOV.U32 R15, RZ, RZ, -0x1 ;  /* 0xffffffffff0f7424 */ /* 0x000fce00078e00ff */
[----:B012---:R-:W-:Y:S05]  /*166c0*/  WARPSYNC.COLLECTIVE R15, `(.L_x_1289) ;  /* 0x000000000f087348 */ /* 0x007fea0003c00000 */
[----:B------:R3:W4:Y:S02]  /*166d0*/  SHFL.IDX P6, R14, R13, R12, R11 ;  /* 0x0000000c0d0e7389 */ /* 0x00072400000c000b */
[----:B01234-:R-:W-:Y:S01]  /*166e0*/  ENDCOLLECTIVE ;  /* 0x000000000000791b */ /* 0x01ffe20003800000 */
.L_x_1289:
[----:B------:R-:W-:Y:S05]  /*166f0*/  BSYNC B0 ;  /* 0x0000000000007941 */ /* 0x000fea0003800000 */
.L_x_1288:
[----:B------:R-:W-:Y:S01]  /*16700*/  IMAD.MOV.U32 R7, RZ, RZ, R14 ;  /* 0x000000ffff077224 */ /* 0x000fe200078e000e */
[----:B------:R-:W-:Y:S06]  /*16710*/  BRA `(.L_x_1232) ;  /* 0xffffffe4006c7947 */ /* 0x000fec000383ffff */
.L_x_1237:
[----:B-1----:R1:W2:Y:S02]  /*16720*/  SYNCS.PHASECHK.TRANS64.TRYWAIT P0, [R0+URZ+0x2a820], R3 ;  /* 0x02a82003000075a7 */ /* 0x0022a4000800017f */
[----:B--2---:R-:W-:Y:S05]  /*16730*/  @!P0 NANOSLEEP.SYNCS 0x989680 ;  /* 0x009896800000895d */ /* 0x004fea0003900000 */
[----:B------:R-:W2:Y:S02]  /*16740*/  @!P0 SYNCS.PHASECHK.TRANS64 P0, [R0+URZ+0x2a820], R3 ;  /* 0x02a82003000085a7 */ /* 0x000ea4000800007f */
[----:B--2---:R-:W-:Y:S05]  /*16750*/  @!P0 BRA `(.L_x_1237) ;  /* 0xfffffffc00f08947 */ /* 0x004fea000383ffff */
[----:B------:R-:W-:Y:S05]  /*16760*/  BRA `(.L_x_1290) ;  /* 0xffffffe800e47947 */ /* 0x000fea000383ffff */
.L_x_1238:
[----:B------:R-:W2:Y:S01]  /*16770*/  S2R R2, SR_TID.X ;  /* 0x0000000000027919 */ /* 0x000ea20000002100 */
[----:B------:R-:W-:Y:S01]  /*16780*/  BSSY B0, `(.L_x_1291) ;  /* 0x000000a000007945 */ /* 0x000fe20003800000 */
[----:B------:R-:W-:Y:S02]  /*16790*/  IMAD.MOV.U32 R12, RZ, RZ, RZ ;  /* 0x000000ffff0c7224 */ /* 0x000fe400078e00ff */
[----:B0-----:R-:W-:Y:S02]  /*167a0*/  IMAD.MOV.U32 R11, RZ, RZ, 0x1f ;  /* 0x0000001fff0b7424 */ /* 0x001fe400078e00ff */
[----:B------:R-:W-:Y:S01]  /*167b0*/  IMAD.MOV.U32 R15, RZ, RZ, -0x1 ;  /* 0xffffffffff0f7424 */ /* 0x000fe200078e00ff */
[----:B--2---:R-:W-:-:S04]  /*167c0*/  SHF.R.U32.HI R2, RZ, 0x5, R2 ;  /* 0x00000005ff027819 */ /* 0x004fc80000011602 */
[----:B------:R-:W-:-:S05]  /*167d0*/  LOP3.LUT R2, R2, 0x3, RZ, 0xc0, !PT ;  /* 0x0000000302027812 */ /* 0x000fca00078ec0ff */
[----:B------:R-:W-:-:S07]  /*167e0*/  IMAD.MOV.U32 R13, RZ, RZ, R2 ;  /* 0x000000ffff0d7224 */ /* 0x000fce00078e0002 */
[----:B-1----:R-:W-:Y:S05]  /*167f0*/  WARPSYNC.COLLECTIVE R15, `(.L_x_1292) ;  /* 0x000000000f087348 */ /* 0x002fea0003c00000 */
[----:B------:R0:W2:Y:S02]  /*16800*/  SHFL.IDX P6, R14, R13, R12, R11 ;  /* 0x0000000c0d0e7389 */ /* 0x0000a400000c000b */
[----:B012---:R-:W-:Y:S01]  /*16810*/  ENDCOLLECTIVE ;  /* 0x000000000000791b */ /* 0x007fe20003800000 */
.L_x_1292:
[----:B------:R-:W-:Y:S05]  /*16820*/  BSYNC B0 ;  /* 0x0000000000007941 */ /* 0x000fea0003800000 */
.L_x_1291:
[----:B------:R-:W-:Y:S05]  /*16830*/  BRA `(.L_x_1293) ;  /* 0xffffffe800cc7947 */ /* 0x000fea000383ffff */
.L_x_1241:
[----:B------:R-:W-:Y:S01]  /*16840*/  BSSY B1, `(.L_x_1294) ;  /* 0x0000006000017945 */ /* 0x000fe20003800000 */
[----:B------:R-:W-:-:S07]  /*16850*/  IMAD.MOV.U32 R15, RZ, RZ, -0x1 ;  /* 0xffffffffff0f7424 */ /* 0x000fce00078e00ff */
[----:B012---:R-:W-:Y:S05]  /*16860*/  WARPSYNC.COLLECTIVE R15, `(.L_x_1295) ;  /* 0x000000000f0c7348 */ /* 0x007fea0003c00000 */
[----:B------:R-:W-:Y:S02]  /*16870*/  ELECT P6, UR62, PT ;  /* 0x00000000003e782f */ /* 0x000fe400038c0000 */
[----:B------:R-:W-:Y:S01]  /*16880*/  MOV R14, UR62 ;  /* 0x0000003e000e7c02 */ /* 0x000fe20008000f00 */
[----:B012---:R-:W-:Y:S10]  /*16890*/  ENDCOLLECTIVE ;  /* 0x000000000000791b */ /* 0x007ff40003800000 */
.L_x_1295:
[----:B------:R-:W-:Y:S05]  /*168a0*/  BSYNC B1 ;  /* 0x0000000000017941 */ /* 0x000fea0003800000 */
.L_x_1294:
[----:B------:R-:W-:Y:S05]  /*168b0*/  BRA `(.L_x_1296) ;  /* 0xffffffe800c47947 */ /* 0x000fea000383ffff */
.L_x_1243:
[----:B-1----:R1:W2:Y:S02]  /*168c0*/  SYNCS.PHASECHK.TRANS64.TRYWAIT P0, [R6+URZ], R5 ;  /* 0x00000005060075a7 */ /* 0x0022a4000800017f */
[----:B--2---:R-:W-:Y:S05]  /*168d0*/  @!P0 NANOSLEEP.SYNCS 0x989680 ;  /* 0x009896800000895d */ /* 0x004fea0003900000 */
[----:B------:R-:W2:Y:S02]  /*168e0*/  @!P0 SYNCS.PHASECHK.TRANS64 P0, [R6+URZ], R5 ;  /* 0x00000005060085a7 */ /* 0x000ea4000800007f */
[----:B--2---:R-:W-:Y:S05]  /*168f0*/  @!P0 BRA `(.L_x_1243) ;  /* 0xfffffffc00f08947 */ /* 0x004fea000383ffff */
[----:B------:R-:W-:Y:S05]  /*16900*/  BRA `(.L_x_1297) ;  /* 0xffffffec00007947 */ /* 0x000fea000383ffff */
.L_x_1244:
[----:B--2---:R2:W3:Y:S02]  /*16910*/  SYNCS.PHASECHK.TRANS64.TRYWAIT P0, [R7+URZ], R2 ;  /* 0x00000002070075a7 */ /* 0x0044e4000800017f */
[----:B---3--:R-:W-:Y:S05]  /*16920*/  @!P0 NANOSLEEP.SYNCS 0x989680 ;  /* 0x009896800000895d */ /* 0x008fea0003900000 */
[----:B------:R-:W3:Y:S02]  /*16930*/  @!P0 SYNCS.PHASECHK.TRANS64 P0, [R7+URZ], R2 ;  /* 0x00000002070085a7 */ /* 0x000ee4000800007f */
[----:B---3--:R-:W-:Y:S05]  /*16940*/  @!P0 BRA `(.L_x_1244) ;  /* 0xfffffffc00f08947 */ /* 0x008fea000383ffff */
[----:B------:R-:W-:Y:S05]  /*16950*/  BRA `(.L_x_1298) ;  /* 0xffffffe800f47947 */ /* 0x000fea000383ffff */
.L_x_1246:
[----:B---3--:R3:W4:Y:S02]  /*16960*/  SYNCS.PHASECHK.TRANS64.TRYWAIT P0, [R4+URZ], R5 ;  /* 0x00000005040075a7 */ /* 0x008724000800017f */
[----:B----4-:R-:W-:Y:S05]  /*16970*/  @!P0 NANOSLEEP.SYNCS 0x989680 ;  /* 0x009896800000895d */ /* 0x010fea0003900000 */
[----:B------:R-:W4:Y:S02]  /*16980*/  @!P0 SYNCS.PHASECHK.TRANS64 P0, [R4+URZ], R5 ;  /* 0x00000005040085a7 */ /* 0x000f24000800007f */
[----:B----4-:R-:W-:Y:S05]  /*16990*/  @!P0 BRA `(.L_x_1246) ;  /* 0xfffffffc00f08947 */ /* 0x010fea000383ffff */
[----:B------:R-:W-:Y:S05]  /*169a0*/  BRA `(.L_x_1299) ;  /* 0xffffffe800fc7947 */ /* 0x000fea000383ffff */
.L_x_1300:
        /* <DEDUP_REMOVED lines=13> */
.L_x_2661:


//--------------------- .text._ZN7cutlass13device_kernelIN5flash11enable_sm90INS1_16FlashAttnFwdSm90INS1_25CollectiveMainloopFwdSm90ILi2EN4cute5tupleIJNS5_1CILi1EEES8_S8_EEENS6_IJNS7_ILi128EEENS7_ILi96EEENS7_ILi192EEEEEELi128ENS_10bfloat16_tEfNS_4arch4Sm90ELb0ELb1ELb1ELb1ELb0ELb1ELb0ELb1ELb1ELb0ELb0ELb0EEENS1_21CollectiveEpilogueFwdINS6_IJSA_SA_SB_EEES9_SE_SG_Li256ELb1ELb0ELb0ELb0EEENS1_36VarlenDynamicPersistentTileSchedulerILi128ELi96ELi256ELi32ELb0ELb0ELb1ELb1ELb0ELb1EEEEEEEEEvNT_6ParamsE --------------------------
	.section	.text._ZN7cutlass13device_kernelIN5flash11enable_sm90INS1_16FlashAttnFwdSm90INS1_25CollectiveMainloopFwdSm90ILi2EN4cute5tupleIJNS5_1CILi1EEES8_S8_EEENS6_IJNS7_ILi128EEENS7_ILi96EEENS7_ILi192EEEEEELi128ENS_10bfloat16_tEfNS_4arch4Sm90ELb0ELb1ELb1ELb1ELb0ELb1ELb0ELb1ELb1ELb0ELb0ELb0EEENS1_21CollectiveEpilogueFwdINS6_IJSA_SA_SB_EEES9_SE_SG_Li256ELb1ELb0ELb0ELb0EEENS1_36VarlenDynamicPersistentTileSchedulerILi128ELi96ELi256ELi32ELb0ELb0ELb1ELb1ELb0ELb1EEEEEEEEEvNT_6ParamsE,"ax",@progbits
	.align	128
.text._ZN7cutlass13device_kernelIN5flash11enable_sm90INS1_16FlashAttnFwdSm90INS1_25CollectiveMainloopFwdSm90ILi2EN4cute5tupleIJNS5_1CILi1EEES8_S8_EEENS6_IJNS7_ILi128EEENS7_ILi96EEENS7_ILi192EEEEEELi128ENS_10bfloat16_tEfNS_4arch4Sm90ELb0ELb1ELb1ELb1ELb0ELb1ELb0ELb1ELb1ELb0ELb0ELb0EEENS1_21CollectiveEpilogueFwdINS6_IJSA_SA_SB_EEES9_SE_SG_Li256ELb1ELb0ELb0ELb0EEENS1_36VarlenDynamicPersistentTileSchedulerILi128ELi96ELi256ELi32ELb0ELb0ELb1ELb1ELb0ELb1EEEEEEEEEvNT_6ParamsE:
        .type           _ZN7cutlass13device_kernelIN5flash11enable_sm90INS1_16FlashAttnFwdSm90INS1_25CollectiveMainloopFwdSm90ILi2EN4cute5tupleIJNS5_1CILi1EEES8_S8_EEENS6_IJNS7_ILi128EEENS7_ILi96EEENS7_ILi192EEEEEELi128ENS_10bfloat16_tEfNS_4arch4Sm90ELb0ELb1ELb1ELb1ELb0ELb1ELb0ELb1ELb1ELb0ELb0ELb0EEENS1_21CollectiveEpilogueFwdINS6_IJSA_SA_SB_EEES9_SE_SG_Li256ELb1ELb0ELb0ELb0EEENS1_36VarlenDynamicPersistentTileSchedulerILi128ELi96ELi256ELi32ELb0ELb0ELb1ELb1ELb0ELb1EEEEEEEEEvNT_6ParamsE,@function
        .size           _ZN7cutlass13device_kernelIN5flash11enable_sm90INS1_16FlashAttnFwdSm90INS1_25CollectiveMainloopFwdSm90ILi2EN4cute5tupleIJNS5_1CILi1EEES8_S8_EEENS6_IJNS7_ILi128EEENS7_ILi96EEENS7_ILi192EEEEEELi128ENS_10bfloat16_tEfNS_4arch4Sm90ELb0ELb1ELb1ELb1ELb0ELb1ELb0ELb1ELb1ELb0ELb0ELb0EEENS1_21CollectiveEpilogueFwdINS6_IJSA_SA_SB_EEES9_SE_SG_Li256ELb1ELb0ELb0ELb0EEENS1_36VarlenDynamicPersistentTileSchedulerILi128ELi96ELi256ELi32ELb0ELb0ELb1ELb1ELb0ELb1EEEEEEEEEvNT_6ParamsE,(.L_x_2662 - _ZN7cutlass13device_kernelIN5flash11enable_sm90INS1_16FlashAttnFwdSm90INS1_25CollectiveMainloopFwdSm90ILi2EN4cute5tupleIJNS5_1CILi1EEES8_S8_EEENS6_IJNS7_ILi128EEENS7_ILi96EEENS7_ILi192EEEEEELi128ENS_10bfloat16_tEfNS_4arch4Sm90ELb0ELb1ELb1ELb1ELb0ELb1ELb0ELb1ELb1ELb0ELb0ELb0EEENS1_21CollectiveEpilogueFwdINS6_IJSA_SA_SB_EEES9_SE_SG_Li256ELb1ELb0ELb0ELb0EEENS1_36VarlenDynamicPersistentTileSchedulerILi128ELi96ELi256ELi32ELb0ELb0ELb1ELb1ELb0ELb1EEEEEEEEEvNT_6ParamsE)
        .other          _ZN7cutlass13device_kernelIN5flash11enable_sm90INS1_16FlashAttnFwdSm90INS1_25CollectiveMainloopFwdSm90ILi2EN4cute5tupleIJNS5_1CILi1EEES8_S8_EEENS6_IJNS7_ILi128EEENS7_ILi96EEENS7_ILi192EEEEEELi128ENS_10bfloat16_tEfNS_4arch4Sm90ELb0ELb1ELb1ELb1ELb0ELb1ELb0ELb1ELb1ELb0ELb0ELb0EEENS1_21CollectiveEpilogueFwdINS6_IJSA_SA_SB_EEES9_SE_SG_Li256ELb1ELb0ELb0ELb0EEENS1_36VarlenDynamicPersistentTileSchedulerILi128ELi96ELi256ELi32ELb0ELb0ELb1ELb1ELb0ELb1EEEEEEEEEvNT_6ParamsE,@"STO_CUDA_ENTRY STV_DEFAULT"
_ZN7cutlass13device_kernelIN5flash11enable_sm90INS1_16FlashAttnFwdSm90INS1_25CollectiveMainloopFwdSm90ILi2EN4cute5tupleIJNS5_1CILi1EEES8_S8_EEENS6_IJNS7_ILi128EEENS7_ILi96EEENS7_ILi192EEEEEELi128ENS_10bfloat16_tEfNS_4arch4Sm90ELb0ELb1ELb1ELb1ELb0ELb1ELb0ELb1ELb1ELb0ELb0ELb0EEENS1_21CollectiveEpilogueFwdINS6_IJSA_SA_SB_EEES9_SE_SG_Li256ELb1ELb0ELb0ELb0EEENS1_36VarlenDynamicPersistentTileSchedulerILi128ELi96ELi256ELi32ELb0ELb0ELb1ELb1ELb0ELb1EEEEEEEEEvNT_6ParamsE:
        /* <DEDUP_REMOVED lines=27> */
.L_x_1302:
[----:B------:R-:W-:Y:S05]  /*01b0*/  BSYNC B0 ;  /* 0x0000000000007941 */ /* 0x000fea0003800000 */
.L_x_1301:
        /* <DEDUP_REMOVED lines=41> */
.L_x_1303:
        /* <DEDUP_REMOVED lines=22> */
.L_x_1304:
        /* <DEDUP_REMOVED lines=18> */
.L_x_1305:
        /* <DEDUP_REMOVED lines=22> */
.L_x_1306:
        /* <DEDUP_REMOVED lines=22> */
.L_x_1307:
[----:B------:R-:W-:Y:S01]  /*0990*/  PLOP3.LUT P0, PT, PT, PT, UP0, 0x80, 0x0 ;  /* 0x000000000000781c */ /* 0x000fe20003f0f008 */
[----:B------:R-:W-:Y:S01]  /*09a0*/  UMOV UR60, 0x1 ;  /* 0x00000001003c7882 */ /* 0x000fe20000000000 */
[----:B------:R-:W-:Y:S01]  /*09b0*/  NOP ;  /* 0x0000000000007918 */ /* 0x000fe20000000000 */
[----:B------:R-:W-:Y:S01]  /*09c0*/  USEL UR60, UR60, 0x2, !UP0 ;  /* 0x000000023c3c7887 */ /* 0x000fe2000c000000 */
[----:B------:R-:W-:Y:S01]  /*09d0*/  BSSY B7, `(.L_x_1308) ;  /* 0x0002818000077945 */ /* 0x000fe20003800000 */
[----:B012-4-:R-:W-:Y:S08]  /*09e0*/  BAR.SYNC.DEFER_BLOCKING 0x0 ;  /* 0x0000000000007b1d */ /* 0x017ff00000010000 */
[----:B------:R-:W-:Y:S05]  /*09f0*/  @!P0 BRA `(.L_x_1309) ;  /* 0x0000021800708947 */ /* 0x000fea0003800000 */
.L_x_1310:
[----:B------:R-:W-:-:S08]  /*0a00*/  NOP ;  /* 0x0000000000007918 */ /* 0x000fd00000000000 */
[----:B------:R-:W0:Y:S02]  /*0a10*/  USETMAXREG.TRY_ALLOC.CTAPOOL UP0, 0xf0 ;  /* 0x000000f0000079c8 */ /* 0x000e240008000600 */
[----:B0-----:R-:W-:-:S13]  /*0a20*/  PLOP3.LUT P0, PT, PT, PT, UP0, 0x80, 0x0 ;  /* 0x000000000000781c */ /* 0x001fda0003f0f008 */
[----:B------:R-:W-:Y:S05]  /*0a30*/  @!P0 BRA `(.L_x_1310) ;  /* 0xfffffffc00f08947 */ /* 0x000fea000383ffff */
[----:B------:R-:W0:Y:S08]  /*0a40*/  S2UR UR5, SR_CgaCtaId ;  /* 0x00000000000579c3 */ /* 0x000e300000008800 */
[----:B------:R-:W-:Y:S06]  /*0a50*/  BAR.ARV 0x8, 0x120 ;  /* 0x0204800000007b1d */ /* 0x000fec0000002000 */
[----:B------:R-:W-:-:S02]  /*0a60*/  UMOV UR4, 0x400 ;  /* 0x0000040000047882 */ /* 0x000fc40000000000 */
[----:B------:R-:W-:Y:S01]  /*0a70*/  BAR.SYNC.DEFER_BLOCKING 0x5, 0x120 ;  /* 0x0144800000007b1d */ /* 0x000fe20000010000 */
[----:B0-----:R-:W-:-:S06]  /*0a80*/  ULEA UR4, UR5, UR4, 0x18 ;  /* 0x0000000405047291 */ /* 0x001fcc000f8ec03f */
[----:B------:R-:W-:Y:S01]  /*0a90*/  IMAD.U32 R18, RZ, RZ, UR4 ;  /* 0x00000004ff127e24 */ /* 0x000fe2000f8e00ff */
[----:B------:R-:W-:-:S04]  /*0aa0*/  ULDC UR4, c[0x0][0xc14] ;  /* 0x0003050000047ab9 */ /* 0x000fc80000000800 */
[----:B------:R-:W0:Y:S01]  /*0ab0*/  LDS.128 R168, [R18+0x2a8d0] ;  /* 0x02a8d00012a87984 */ /* 0x000e220000000c00 */
[----:B------:R-:W-:Y:S06]  /*0ac0*/  BAR.ARV 0x4, 0x120 ;  /* 0x0104800000007b1d */ /* 0x000fec0000002000 */
[----:B0-----:R-:W-:-:S13]  /*0ad0*/  ISETP.GE.AND P0, PT, R171, UR4, PT ;  /* 0x00000004ab007c0c */ /* 0x001fda000bf06270 */
[----:B------:R-:W-:Y:S05]  /*0ae0*/  @P0 BRA `(.L_x_1311) ;  /* 0x0000028000180947 */ /* 0x000fea0003800000 */
[----:B------:R-:W-:Y:S01]  /*0af0*/  VIADD R188, R4, 0xffffff80 ;  /* 0xffffff8004bc7836 */ /* 0x000fe20000000000 */
[----:B------:R-:W-:Y:S01]  /*0b00*/  R2UR UR4, R18 ;  /* 0x00000000120472ca */ /* 0x000fe200000e0000 */
[----:B------:R-:W-:Y:S01]  /*0b10*/  ULOP3.LUT UR5, UR60, 0x1, URZ, 0xfc, !UPT ;  /* 0x000000013c057892 */ /* 0x000fe2000f8efc3f */
[----:B------:R-:W-:Y:S01]  /*0b20*/  IMAD.MOV.U32 R184, RZ, RZ, RZ ;  /* 0x000000ffffb87224 */ /* 0x000fe200078e00ff */
[----:B------:R-:W-:Y:S02]  /*0b30*/  CS2R R160, SRZ ;  /* 0x0000000000a07805 */ /* 0x000fe4000001ff00 */
[----:B------:R-:W-:Y:S01]  /*0b40*/  SHF.R.S32.HI R3, RZ, 0x1f, R188 ;  /* 0x0000001fff037819 */ /* 0x000fe200000114bc */
[----:B------:R-:W-:Y:S02]  /*0b50*/  IMAD.MOV.U32 R19, RZ, RZ, RZ ;  /* 0x000000ffff137224 */ /* 0x000fe400078e00ff */
[----:B------:R-:W-:Y:S01]  /*0b60*/  IMAD.MOV.U32 R167, RZ, RZ, RZ ;  /* 0x000000ffffa77224 */ /* 0x000fe200078e00ff */
[----:B------:R-:W-:-:S02]  /*0b70*/  LEA.HI R5, R3, R188, RZ, 0x7 ;  /* 0x000000bc03057211 */ /* 0x000fc400078f38ff */
[-C--:B------:R-:W-:Y:S02]  /*0b80*/  LEA.HI R0, R3, R188.reuse, RZ, 0x4 ;  /* 0x000000bc03007211 */ /* 0x080fe400078f20ff */
[----:B------:R-:W-:Y:S01]  /*0b90*/  LOP3.LUT R191, R5, 0xffffff80, RZ, 0xc0, !PT ;  /* 0xffffff8005bf7812 */ /* 0x000fe200078ec0ff */
[----:B------:R-:W-:Y:S01]  /*0ba0*/  UIADD3 UR4, UR4, 0xc400, URZ ;  /* 0x0000c40004047890 */ /* 0x000fe2000fffe03f */
[----:B------:R-:W-:Y:S02]  /*0bb0*/  SHF.R.S32.HI R7, RZ, 0x4, R0 ;  /* 0x00000004ff077819 */ /* 0x000fe40000011400 */
[----:B------:R-:W-:Y:S01]  /*0bc0*/  LEA.HI R180, R3, R188, RZ, 0x3 ;  /* 0x000000bc03b47211 */ /* 0x000fe200078f18ff */
[----:B------:R-:W-:Y:S01]  /*0bd0*/  IMAD.IADD R191, R188, 0x1, -R191 ;  /* 0x00000001bcbf7824 */ /* 0x000fe200078e0abf */
[----:B------:R-:W-:Y:S02]  /*0be0*/  LEA.HI R2, R0, R7, RZ, 0x1 ;  /* 0x0000000700027211 */ /* 0x000fe400078f08ff */
[----:B------:R-:W-:-:S02]  /*0bf0*/  SHF.R.S32.HI R200, RZ, 0x7, R5 ;  /* 0x00000007ffc87819 */ /* 0x000fc40000011405 */
[----:B------:R-:W-:Y:S02]  /*0c00*/  SHF.R.S32.HI R6, RZ, 0x1f, R191 ;  /* 0x0000001fff067819 */ /* 0x000fe400000114bf */
[----:B------:R-:W-:Y:S02]  /*0c10*/  LEA.HI R5, R5, R200, RZ, 0x1 ;  /* 0x000000c805057211 */ /* 0x000fe400078f08ff */
[CC--:B------:R-:W-:Y:S02]  /*0c20*/  LEA.HI R8, R6.reuse, R191.reuse, RZ, 0x2 ;  /* 0x000000bf06087211 */ /* 0x0c0fe400078f10ff */
[----:B------:R-:W-:Y:S02]  /*0c30*/  LEA.HI R6, R6, R191, RZ, 0x5 ;  /* 0x000000bf06067211 */ /* 0x000fe400078f28ff */
[--C-:B------:R-:W-:Y:S02]  /*0c40*/  SHF.R.S32.HI R9, RZ, 0x2, R8.reuse ;  /* 0x00000002ff097819 */ /* 0x100fe40000011408 */
[----:B------:R-:W-:-:S02]  /*0c50*/  SHF.R.S32.HI R4, RZ, 0x1f, R8 ;  /* 0x0000001fff047819 */ /* 0x000fc40000011408 */
[----:B------:R-:W-:Y:S02]  /*0c60*/  SHF.R.S32.HI R6, RZ, 0x5, R6 ;  /* 0x00000005ff067819 */ /* 0x000fe40000011406 */
[----:B------:R-:W-:Y:S02]  /*0c70*/  LEA.HI R10, R4, R9, RZ, 0x3 ;  /* 0x00000009040a7211 */ /* 0x000fe400078f18ff */
[----:B------:R-:W-:Y:S02]  /*0c80*/  LOP3.LUT R4, R2, 0x1ffffffe, RZ, 0xc0, !PT ;  /* 0x1ffffffe02047812 */ /* 0x000fe400078ec0ff */
[----:B------:R-:W-:Y:S02]  /*0c90*/  LOP3.LUT R10, R10, 0xfffffff8, RZ, 0xc0, !PT ;  /* 0xfffffff80a0a7812 */ /* 0x000fe400078ec0ff */
[-C--:B------:R-:W-:Y:S01]  /*0ca0*/  LEA.HI R2, R3, R188.reuse, RZ, 0x5 ;  /* 0x000000bc03027211 */ /* 0x080fe200078f28ff */
[----:B------:R-:W-:Y:S01]  /*0cb0*/  IMAD.IADD R4, R7, 0x1, -R4 ;  /* 0x0000000107047824 */ /* 0x000fe200078e0a04 */
[----:B------:R-:W-:Y:S01]  /*0cc0*/  LOP3.LUT R7, R180, 0x1ffffff8, RZ, 0xc0, !PT ;  /* 0x1ffffff8b4077812 */ /* 0x000fe200078ec0ff */
[----:B------:R-:W-:Y:S01]  /*0cd0*/  IMAD.IADD R9, R9, 0x1, -R10 ;  /* 0x0000000109097824 */ /* 0x000fe200078e0a0a */
[----:B------:R-:W-:-:S02]  /*0ce0*/  LEA.HI R10, R3, R188, RZ, 0x2 ;  /* 0x000000bc030a7211 */ /* 0x000fc400078f10ff */
[----:B------:R-:W-:Y:S01]  /*0cf0*/  LOP3.LUT R3, R0, 0x3fffff0, RZ, 0xc0, !PT ;  /* 0x03fffff000037812 */ /* 0x000fe200078ec0ff */
[----:B------:R-:W-:Y:S01]  /*0d00*/  IMAD.IADD R7, R188, 0x1, -R7 ;  /* 0x00000001bc077824 */ /* 0x000fe200078e0a07 */
[----:B------:R-:W-:Y:S01]  /*0d10*/  LOP3.LUT R11, R10, 0xfffffffc, RZ, 0xc0, !PT ;  /* 0xfffffffc0a0b7812 */ /* 0x000fe200078ec0ff */
[----:B------:R-:W-:Y:S01]  /*0d20*/  IMAD R6, R6, 0x10, R9 ;  /* 0x0000001006067824 */ /* 0x000fe200078e0209 */
[--C-:B------:R-:W-:Y:S01]  /*0d30*/  SHF.R.S32.HI R162, RZ, 0x2, R10.reuse ;  /* 0x00000002ffa27819 */ /* 0x100fe2000001140a */
[C---:B------:R-:W-:Y:S01]  /*0d40*/  IMAD.IADD R3, R188.reuse, 0x1, -R3 ;  /* 0x00000001bc037824 */ /* 0x040fe200078e0a03 */
[----:B------:R-:W-:Y:S01]  /*0d50*/  SHF.R.S32.HI R13, RZ, 0x1f, R10 ;  /* 0x0000001fff0d7819 */ /* 0x000fe2000001140a */
[----:B------:R-:W-:Y:S01]  /*0d60*/  IMAD.IADD R188, R188, 0x1, -R11 ;  /* 0x00000001bcbc7824 */ /* 0x000fe200078e0a0b */
[----:B------:R-:W-:Y:S01]  /*0d70*/  SHF.R.S32.HI R2, RZ, 0x5, R2 ;  /* 0x00000005ff027819 */ /* 0x000fe20000011402 */
[----:B------:R-:W-:Y:S01]  /*0d80*/  VIADD R185, R162, 0x40 ;  /* 0x00000040a2b97836 */ /* 0x000fe20000000000 */
[----:B------:R-:W-:Y:S01]  /*0d90*/  LEA.HI R13, R13, R162, RZ, 0x3 ;  /* 0x000000a20d0d7211 */ /* 0x000fe200078f18ff */
[----:B------:R-:W-:Y:S01]  /*0da0*/  IMAD.SHL.U32 R22, R188, 0x8, RZ ;  /* 0x00000008bc167824 */ /* 0x000fe200078e00ff */
[----:B------:R-:W-:Y:S01]  /*0db0*/  LOP3.LUT R5, R5, 0x3fffffe, RZ, 0xc0, !PT ;  /* 0x03fffffe05057812 */ /* 0x000fe200078ec0ff */
[----:B------:R-:W-:Y:S01]  /*0dc0*/  IMAD R3, R2, 0x10, R3 ;  /* 0x0000001002037824 */ /* 0x000fe200078e0203 */
[----:B------:R-:W-:Y:S01]  /*0dd0*/  LOP3.LUT R13, R13, 0xfffffff8, RZ, 0xc0, !PT ;  /* 0xfffffff80d0d7812 */ /* 0x000fe200078ec0ff */
[----:B------:R-:W-:Y:S01]  /*0de0*/  VIADD R165, R22, 0x20 ;  /* 0x0000002016a57836 */ /* 0x000fe20000000000 */
[----:B------:R-:W-:Y:S01]  /*0df0*/  SHF.R.S32.HI R0, RZ, 0x1f, R185 ;  /* 0x0000001fff007819 */ /* 0x000fe200000114b9 */
[----:B------:R-:W-:Y:S01]  /*0e00*/  IMAD.SHL.U32 R176, R2, 0x200, RZ ;  /* 0x0000020002b07824 */ /* 0x000fe200078e00ff */
[----:B------:R-:W-:Y:S01]  /*0e10*/  LOP3.LUT R8, R8, 0x7ffffffc, RZ, 0xc0, !PT ;  /* 0x7ffffffc08087812 */ /* 0x000fe200078ec0ff */
[----:B------:R-:W-:Y:S01]  /*0e20*/  IMAD.IADD R190, R162, 0x1, -R13 ;  /* 0x00000001a2be7824 */ /* 0x000fe200078e0a0d */
[----:B------:R-:W-:Y:S01]  /*0e30*/  SHF.R.S32.HI R2, RZ, 0x1f, R165 ;  /* 0x0000001fff027819 */ /* 0x000fe200000114a5 */
[----:B------:R-:W-:Y:S01]  /*0e40*/  IMAD.SHL.U32 R172, R185, 0x40, RZ ;  /* 0x00000040b9ac7824 */ /* 0x000fe200078e00ff */
[----:B------:R-:W-:Y:S01]  /*0e50*/  LEA.HI R0, R0, R185, RZ, 0x3 ;  /* 0x000000b900007211 */ /* 0x000fe200078f18ff */
[----:B------:R-:W-:Y:S01]  /*0e60*/  IMAD.SHL.U32 R174, R190, 0x40, RZ ;  /* 0x00000040beae7824 */ /* 0x000fe200078e00ff */
[CC--:B------:R-:W-:Y:S01]  /*0e70*/  LEA.HI R189, R2.reuse, R165.reuse, RZ, 0x3 ;  /* 0x000000a502bd7211 */ /* 0x0c0fe200078f18ff */
[----:B------:R-:W-:Y:S01]  /*0e80*/  IMAD R201, R3, 0x8, R4 ;  /* 0x0000000803c97824 */ /* 0x000fe200078e0204 */
[----:B------:R-:W-:Y:S01]  /*0e90*/  LEA.HI R3, R2, R165, RZ, 0x6 ;  /* 0x000000a502037211 */ /* 0x000fe200078f30ff */
[----:B------:R-:W-:Y:S01]  /*0ea0*/  IMAD.SHL.U32 R0, R0, 0x40, RZ ;  /* 0x0000004000007824 */ /* 0x000fe200078e00ff */
[----:B------:R-:W-:Y:S01]  /*0eb0*/  LOP3.LUT R172, R172, 0x1c0, RZ, 0xc0, !PT ;  /* 0x000001c0acac7812 */ /* 0x000fe200078ec0ff */
[----:B------:R-:W-:Y:S01]  /*0ec0*/  VIADD R166, R22, 0x40 ;  /* 0x0000004016a67836 */ /* 0x000fe20000000000 */
[----:B------:R-:W-:Y:S01]  /*0ed0*/  LOP3.LUT R174, R174, 0x1c0, RZ, 0xc0, !PT ;  /* 0x000001c0aeae7812 */ /* 0x000fe200078ec0ff */
[----:B------:R-:W-:Y:S01]  /*0ee0*/  IMAD.SHL.U32 R3, R3, 0x80, RZ ;  /* 0x0000008003037824 */ /* 0x000fe200078e00ff */
[----:B------:R-:W-:Y:S01]  /*0ef0*/  SHF.R.U32.HI R199, RZ, 0x3, R172 ;  /* 0x00000003ffc77819 */ /* 0x000fe200000116ac */
[----:B------:R-:W-:Y:S01]  /*0f00*/  IMAD.IADD R5, R200, 0x1, -R5 ;  /* 0x00000001c8057824 */ /* 0x000fe200078e0a05 */
[----:B------:R-:W-:Y:S01]  /*0f10*/  SHF.R.U32.HI R175, RZ, 0x3, R174 ;  /* 0x00000003ffaf7819 */ /* 0x000fe200000116ae */
[----:B------:R-:W-:Y:S01]  /*0f20*/  IMAD.SHL.U32 R178, R7, 0x8, RZ ;  /* 0x0000000807b27824 */ /* 0x000fe200078e00ff */
[--C-:B------:R-:W-:Y:S01]  /*0f30*/  LOP3.LUT R2, R174, 0x38, R189.reuse, 0xf8, !PT ;  /* 0x00000038ae027812 */ /* 0x100fe200078ef8bd */
[----:B------:R-:W-:Y:S01]  /*0f40*/  IMAD R179, R5, 0x40, R6 ;  /* 0x0000004005b37824 */ /* 0x000fe200078e0206 */
[----:B------:R-:W-:Y:S01]  /*0f50*/  LOP3.LUT R4, R172, 0x38, R189, 0xf8, !PT ;  /* 0x00000038ac047812 */ /* 0x000fe200078ef8bd */
[----:B------:R-:W-:Y:S01]  /*0f60*/  IMAD.SHL.U32 R16, R188, 0x4, RZ ;  /* 0x00000004bc107824 */ /* 0x000fe200078e00ff */
[----:B------:R-:W-:Y:S01]  /*0f70*/  LOP3.LUT R177, R0, 0xfffffe00, RZ, 0xc0, !PT ;  /* 0xfffffe0000b17812 */ /* 0x000fe200078ec0ff */
[----:B------:R-:W-:Y:S01]  /*0f80*/  IMAD.IADD R173, R191, 0x1, -R8 ;  /* 0x00000001bfad7824 */ /* 0x000fe200078e0a08 */
[----:B------:R-:W-:Y:S01]  /*0f90*/  LOP3.LUT R3, R3, 0xffffe000, RZ, 0xc0, !PT ;  /* 0xffffe00003037812 */ /* 0x000fe200078ec0ff */
[----:B------:R-:W-:Y:S01]  /*0fa0*/  IMAD.SHL.U32 R201, R201, 0x8, RZ ;  /* 0x00000008c9c97824 */ /* 0x000fe200078e00ff */
[----:B------:R-:W-:-:S02]  /*0fb0*/  LOP3.LUT R2, R2, R175, RZ, 0x3c, !PT ;  /* 0x000000af02027212 */ /* 0x000fc400078e3cff */
[----:B------:R-:W-:Y:S02]  /*0fc0*/  LOP3.LUT R4, R4, R199, RZ, 0x3c, !PT ;  /* 0x000000c704047212 */ /* 0x000fe400078e3cff */
[----:B------:R-:W-:Y:S02]  /*0fd0*/  SHF.R.S32.HI R9, RZ, 0x1f, R166 ;  /* 0x0000001fff097819 */ /* 0x000fe400000114a6 */
[-C--:B------:R-:W-:Y:S02]  /*0fe0*/  IADD3 R2, R2, R3.reuse, R176 ;  /* 0x0000000302027210 */ /* 0x080fe40007ffe0b0 */
[----:B------:R-:W-:Y:S01]  /*0ff0*/  IADD3 R4, R4, R3, R177 ;  /* 0x0000000304047210 */ /* 0x000fe20007ffe0b1 */
[----:B------:R-:W-:Y:S01]  /*1000*/  IMAD.U32 R3, RZ, RZ, UR4 ;  /* 0x00000004ff037e24 */ /* 0x000fe2000f8e00ff */
[CC--:B------:R-:W-:Y:S02]  /*1010*/  LEA.HI R11, R9.reuse, R166.reuse, RZ, 0x3 ;  /* 0x000000a6090b7211 */ /* 0x0c0fe400078f18ff */
[----:B------:R-:W-:-:S02]  /*1020*/  LEA.HI R9, R9, R166, RZ, 0x6 ;  /* 0x000000a609097211 */ /* 0x000fc400078f30ff */
[----:B------:R0:W-:Y:S01]  /*1030*/  STL [R1+0x40], R3 ;  /* 0x0000400301007387 */ /* 0x0001e20000100800 */
[--C-:B------:R-:W-:Y:S02]  /*1040*/  LOP3.LUT R0, R174, 0x38, R11.reuse, 0xf8, !PT ;  /* 0x00000038ae007812 */ /* 0x100fe400078ef80b */
[----:B------:R-:W-:Y:S01]  /*1050*/  IMAD.SHL.U32 R9, R9, 0x80, RZ ;  /* 0x0000008009097824 */ /* 0x000fe200078e00ff */
[----:B------:R-:W-:Y:S02]  /*1060*/  LOP3.LUT R10, R172, 0x38, R11, 0xf8, !PT ;  /* 0x00000038ac0a7812 */ /* 0x000fe400078ef80b */
[----:B------:R-:W-:Y:S02]  /*1070*/  LOP3.LUT R0, R0, R175, RZ, 0x3c, !PT ;  /* 0x000000af00007212 */ /* 0x000fe400078e3cff */
[----:B------:R-:W-:Y:S02]  /*1080*/  LOP3.LUT R9, R9, 0xffffe000, RZ, 0xc0, !PT ;  /* 0xffffe00009097812 */ /* 0x000fe400078ec0ff */
[----:B------:R-:W-:-:S02]  /*1090*/  LOP3.LUT R10, R10, R199, RZ, 0x3c, !PT ;  /* 0x000000c70a0a7212 */ /* 0x000fc400078e3cff */
[-C--:B------:R-:W-:Y:S01]  /*10a0*/  IADD3 R195, R0, R9.reuse, R176 ;  /* 0x0000000900c37210 */ /* 0x080fe20007ffe0b0 */
[----:B------:R-:W-:Y:S01]  /*10b0*/  IMAD.U32 R0, RZ, RZ, UR5 ;  /* 0x00000005ff007e24 */ /* 0x000fe2000f8e00ff */
[----:B------:R-:W-:Y:S02]  /*10c0*/  LOP3.LUT R0, R172, 0x38, R22, 0xf8, !PT ;  /* 0x00000038ac007812 */ /* 0x000fe400078ef816 */
[----:B------:R-:W-:Y:S02]  /*10d0*/  IADD3 R10, R10, R9, R177 ;  /* 0x000000090a0a7210 */ /* 0x000fe40007ffe0b1 */
[----:B------:R-:W-:Y:S02]  /*10e0*/  LOP3.LUT R0, R177, R0, R199, 0xf6, !PT ;  /* 0x00000000b1007212 */ /* 0x000fe400078ef6c7 */
[----:B------:R-:W-:Y:S02]  /*10f0*/  SHF.R.S32.HI R180, RZ, 0x3, R180 ;  /* 0x00000003ffb47819 */ /* 0x000fe400000114b4 */
[----:B------:R-:W-:-:S02]  /*1100*/  SHF.R.S32.HI R186, RZ, 0x1f, R162 ;  /* 0x0000001fffba7819 */ /* 0x000fc400000114a2 */
[----:B------:R-:W-:Y:S02]  /*1110*/  SHF.R.S32.HI R189, RZ, 0x3, R189 ;  /* 0x00000003ffbd7819 */ /* 0x000fe400000114bd */
[----:B------:R-:W-:Y:S02]  /*1120*/  SHF.R.S32.HI R196, RZ, 0x3, R11 ;  /* 0x00000003ffc47819 */ /* 0x000fe4000001140b */
[----:B------:R-:W-:Y:S02]  /*1130*/  LEA R197, R0, UR4, 0x1 ;  /* 0x0000000400c57c11 */ /* 0x000fe4000f8e08ff */
[----:B------:R-:W-:Y:S02]  /*1140*/  LEA R198, R2, UR4, 0x1 ;  /* 0x0000000402c67c11 */ /* 0x000fe4000f8e08ff */
[----:B------:R-:W-:Y:S02]  /*1150*/  LEA R194, R4, UR4, 0x1 ;  /* 0x0000000404c27c11 */ /* 0x000fe4000f8e08ff */
[----:B------:R-:W-:-:S02]  /*1160*/  LEA R195, R195, UR4, 0x1 ;  /* 0x00000004c3c37c11 */ /* 0x000fc4000f8e08ff */
[----:B0-----:R-:W-:-:S07]  /*1170*/  LEA R193, R10, UR4, 0x1 ;  /* 0x000000040ac17c11 */ /* 0x001fce000f8e08ff */
.L_x_1609:
[----:B------:R-:W-:Y:S01]  /*1180*/  ULDC.64 UR4, c[0x0][0xa28] ;  /* 0x00028a0000047ab9 */ /* 0x000fe20000000a00 */
[----:B0----5:R-:W0:Y:S01]  /*1190*/  LDC.64 R4, c[0x0][0xa08] ;  /* 0x00028200ff047b82 */ /* 0x021e220000000a00 */
[----:B------:R-:W-:Y:S01]  /*11a0*/  ISETP.NE.U32.AND P0, PT, RZ, UR4, PT ;  /* 0x00000004ff007c0c */ /* 0x000fe2000bf05070 */
[----:B------:R-:W-:Y:S01]  /*11b0*/  IMAD.MOV.U32 R0, RZ, RZ, RZ ;  /* 0x000000ffff007224 */ /* 0x000fe200078e00ff */
[----:B------:R-:W-:Y:S01]  /*11c0*/  ULDC.64 UR6, c[0x0][0x208] ;  /* 0x0000820000067ab9 */ /* 0x000fe20000000a00 */
[----:B--2---:R-:W-:Y:S01]  /*11d0*/  IMAD.MOV.U32 R26, RZ, RZ, RZ ;  /* 0x000000ffff1a7224 */ /* 0x004fe200078e00ff */
[----:B------:R-:W-:Y:S01]  /*11e0*/  ISETP.NE.AND.EX P0, PT, RZ, UR5, PT, P0 ;  /* 0x00000005ff007c0c */ /* 0x000fe2000bf05300 */
[----:B------:R-:W-:Y:S02]  /*11f0*/  ULDC.64 UR4, c[0x0][0xa18] ;  /* 0x0002860000047ab9 */ /* 0x000fe40000000a00 */
[----:B------:R-:W-:-:S04]  /*1200*/  ISETP.NE.U32.AND P1, PT, RZ, UR4, PT ;  /* 0x00000004ff007c0c */ /* 0x000fc8000bf25070 */
[----:B------:R-:W-:Y:S01]  /*1210*/  ISETP.NE.AND.EX P1, PT, RZ, UR5, PT, P1 ;  /* 0x00000005ff007c0c */ /* 0x000fe2000bf25310 */
[----:B------:R-:W-:Y:S02]  /*1220*/  ULDC.64 UR4, c[0x0][0xa08] ;  /* 0x0002820000047ab9 */ /* 0x000fe40000000a00 */
[----:B------:R-:W-:-:S03]  /*1230*/  ISETP.NE.U32.AND P3, PT, RZ, UR4, PT ;  /* 0x00000004ff007c0c */ /* 0x000fc6000bf65070 */
[----:B------:R-:W1:Y:S01]  /*1240*/  @P0 LDC.64 R2, c[0x0][0xa28] ;  /* 0x00028a00ff020b82 */ /* 0x000e620000000a00 */
[----:B------:R-:W-:Y:S01]  /*1250*/  ISETP.NE.AND.EX P3, PT, RZ, UR5, PT, P3 ;  /* 0x00000005ff007c0c */ /* 0x000fe2000bf65330 */
[----:B0--34-:R-:W-:-:S06]  /*1260*/  IMAD.WIDE R8, R171, 0x4, R4 ;  /* 0x00000004ab087825 */ /* 0x019fcc00078e0204 */
[----:B------:R-:W0:Y:S01]  /*1270*/  @P1 LDC.64 R6, c[0x0][0xa18] ;  /* 0x00028600ff061b82 */ /* 0x000e220000000a00 */
[----:B------:R-:W-:Y:S02]  /*1280*/  ULDC UR4, c[0x0][0x288] ;  /* 0x0000a20000047ab9 */ /* 0x000fe40000000800 */
[----:B------:R-:W-:Y:S01]  /*1290*/  IMAD.U32 R164, RZ, RZ, UR4 ;  /* 0x00000004ffa47e24 */ /* 0x000fe2000f8e00ff */
[----:B------:R-:W-:Y:S02]  /*12a0*/  ULDC.64 UR4, c[0x0][0x3f8] ;  /* 0x0000fe0000047ab9 */ /* 0x000fe40000000a00 */
[----:B------:R-:W-:Y:S01]  /*12b0*/  UISETP.NE.U32.AND UP0, UPT, UR4, URZ, UPT ;  /* 0x0000003f0400728c */ /* 0x000fe2000bf05070 */
[----:B------:R2:W5:Y:S03]  /*12c0*/  @P3 LDG.E R26, desc[UR6][R8.64] ;  /* 0x00000006081a3981 */ /* 0x000566000c1e1900 */
[----:B------:R-:W-:-:S03]  /*12d0*/  UISETP.NE.AND.EX UP0, UPT, UR5, URZ, UPT, UP0 ;  /* 0x0000003f0500728c */ /* 0x000fc6000bf05300 */
[----:B------:R-:W-:Y:S01]  /*12e0*/  ULDC.64 UR4, c[0x0][0xa20] ;  /* 0x0002880000047ab9 */ /* 0x000fe20000000a00 */
[----:B-1----:R-:W-:Y:S01]  /*12f0*/  @P0 IMAD.WIDE R2, R171, 0x4, R2 ;  /* 0x00000004ab020825 */ /* 0x002fe200078e0202 */
[----:B------:R-:W-:-:S04]  /*1300*/  ISETP.NE.U32.AND P2, PT, RZ, UR4, PT ;  /* 0x00000004ff007c0c */ /* 0x000fc8000bf45070 */
[----:B------:R2:W5:Y:S01]  /*1310*/  @P0 LDG.E R0, desc[UR6][R2.64] ;  /* 0x0000000602000981 */ /* 0x000562000c1e1900 */
[----:B0-----:R-:W-:-:S05]  /*1320*/  @P1 IMAD.WIDE R4, R171, 0x4, R6 ;  /* 0x00000004ab041825 */ /* 0x001fca00078e0206 */
[----:B------:R2:W5:Y:S01]  /*1330*/  @P1 LDG.E R164, desc[UR6][R4.64] ;  /* 0x0000000604a41981 */ /* 0x000562000c1e1900 */
[----:B------:R-:W-:Y:S02]  /*1340*/  ULDC UR6, c[0x0][0x404] ;  /* 0x0001010000067ab9 */ /* 0x000fe40000000800 */
[----:B------:R-:W-:Y:S01]  /*1350*/  USEL UR4, UR6, 0x1, UP0 ;  /* 0x0000000106047887 */ /* 0x000fe20008000000 */
[----:B------:R-:W-:Y:S02]  /*1360*/  ISETP.NE.AND.EX P2, PT, RZ, UR5, PT, P2 ;  /* 0x00000005ff007c0c */ /* 0x000fe4000bf45320 */
[----:B------:R-:W-:Y:S01]  /*1370*/  ULDC UR6, c[0x0][0x2e0] ;  /* 0x0000b80000067ab9 */ /* 0x000fe20000000800 */
[----:B------:R-:W-:Y:S01]  /*1380*/  ULDC UR7, c[0x0][0x338] ;  /* 0x0000ce0000077ab9 */ /* 0x000fe20000000800 */
[----:B------:R-:W-:Y:S01]  /*1390*/  UIMAD UR6, UR4, UR6, URZ ;  /* 0x00000006040672a4 */ /* 0x000fe2000f8e023f */
[----:B------:R-:W-:Y:S02]  /*13a0*/  IMAD.MOV.U32 R187, RZ, RZ, R169 ;  /* 0x000000ffffbb7224 */ /* 0x000fe400078e00a9 */
[----:B------:R-:W-:-:S02]  /*13b0*/  IMAD.MOV.U32 R182, RZ, RZ, R170 ;  /* 0x000000ffffb67224 */ /* 0x000fc400078e00aa */
[----:B------:R-:W-:Y:S01]  /*13c0*/  IMAD.MOV.U32 R183, RZ, RZ, R171 ;  /* 0x000000ffffb77224 */ /* 0x000fe200078e00ab */
[----:B--2---:R-:W-:Y:S06]  /*13d0*/  @P1 BRA `(.L_x_1312) ;  /* 0x0000000000281947 */ /* 0x004fec0003800000 */
[----:B------:R-:W-:Y:S02]  /*13e0*/  ULDC.64 UR4, c[0x0][0xa00] ;  /* 0x0002800000047ab9 */ /* 0x000fe40000000a00 */
[----:B------:R-:W-:-:S04]  /*13f0*/  ISETP.NE.U32.AND P0, PT, RZ, UR4, PT ;  /* 0x00000004ff007c0c */ /* 0x000fc8000bf05070 */
[----:B------:R-:W-:-:S13]  /*1400*/  ISETP.NE.AND.EX P0, PT, RZ, UR5, PT, P0 ;  /* 0x00000005ff007c0c */ /* 0x000fda000bf05300 */
[----:B------:R-:W-:Y:S05]  /*1410*/  @!P0 BRA `(.L_x_1312) ;  /* 0x0000000000188947 */ /* 0x000fea0003800000 */
[----:B------:R-:W0:Y:S01]  /*1420*/  LDC.64 R2, c[0x0][0xa00] ;  /* 0x00028000ff027b82 */ /* 0x000e220000000a00 */
[----:B------:R-:W-:Y:S01]  /*1430*/  ULDC.64 UR4, c[0x0][0x208] ;  /* 0x0000820000047ab9 */ /* 0x000fe20000000a00 */
[----:B0-----:R-:W-:-:S05]  /*1440*/  IMAD.WIDE R2, R171, 0x4, R2 ;  /* 0x00000004ab027825 */ /* 0x001fca00078e0202 */
[----:B-----5:R-:W2:Y:S04]  /*1450*/  LDG.E R164, desc[UR4][R2.64] ;  /* 0x0000000402a47981 */ /* 0x020ea8000c1e1900 */
[----:B------:R-:W2:Y:S02]  /*1460*/  LDG.E R5, desc[UR4][R2.64+0x4] ;  /* 0x0000040402057981 */ /* 0x000ea4000c1e1900 */
[----:B--2---:R-:W-:-:S07]  /*1470*/  IMAD.IADD R164, R5, 0x1, -R164 ;  /* 0x0000000105a47824 */ /* 0x004fce00078e0aa4 */
.L_x_1312:
[----:B------:R-:W-:Y:S02]  /*1480*/  IMAD.U32 R2, RZ, RZ, UR7 ;  /* 0x00000007ff027e24 */ /* 0x000fe4000f8e00ff */
[----:B------:R-:W-:Y:S01]  /*1490*/  IMAD.U32 R25, RZ, RZ, UR6 ;  /* 0x00000006ff197e24 */ /* 0x000fe2000f8e00ff */
[----:B------:R-:W-:Y:S06]  /*14a0*/  @!P2 BRA `(.L_x_1313) ;  /* 0x000000000014a947 */ /* 0x000fec0003800000 */
[----:B------:R-:W0:Y:S01]  /*14b0*/  LDC.64 R4, c[0x0][0xa20] ;  /* 0x00028800ff047b82 */ /* 0x000e220000000a00 */
[----:B------:R-:W-:Y:S01]  /*14c0*/  ULDC.64 UR4, c[0x0][0x208] ;  /* 0x0000820000047ab9 */ /* 0x000fe20000000a00 */
[----:B0-----:R-:W-:-:S05]  /*14d0*/  IMAD.WIDE R4, R171, 0x4, R4 ;  /* 0x00000004ab047825 */ /* 0x001fca00078e0204 */
[----:B------:R0:W5:Y:S01]  /*14e0*/  LDG.E R25, desc[UR4][R4.64] ;  /* 0x0000000404197981 */ /* 0x000162000c1e1900 */
[----:B------:R-:W-:Y:S05]  /*14f0*/  BRA `(.L_x_1314) ;  /* 0x0000000000147947 */ /* 0x000fea0003800000 */
.L_x_1313:
[----:B------:R-:W-:Y:S05]  /*1500*/  @!P3 BRA `(.L_x_1314) ;  /* 0x000000000010b947 */ /* 0x000fea0003800000 */
[----:B------:R-:W-:Y:S02]  /*1510*/  ULDC.64 UR4, c[0x0][0x208] ;  /* 0x0000820000047ab9 */ /* 0x000fe40000000a00 */
[----:B------:R-:W2:Y:S04]  /*1520*/  LDG.E R4, desc[UR4][R8.64] ;  /* 0x0000000408047981 */ /* 0x000ea8000c1e1900 */
[----:B------:R-:W2:Y:S02]  /*1530*/  LDG.E R25, desc[UR4][R8.64+0x4] ;  /* 0x0000040408197981 */ /* 0x000ea4000c1e1900 */
[----:B--2---:R-:W-:-:S07]  /*1540*/  IMAD.IADD R25, R25, 0x1, -R4 ;  /* 0x0000000119197824 */ /* 0x004fce00078e0a04 */
.L_x_1314:
[----:B------:R-:W-:Y:S01]  /*1550*/  ULDC.64 UR4, c[0x0][0xa10] ;  /* 0x0002840000047ab9 */ /* 0x000fe20000000a00 */
[----:B------:R-:W-:Y:S01]  /*1560*/  ULDC.64 UR6, c[0x0][0x208] ;  /* 0x0000820000067ab9 */ /* 0x000fe20000000a00 */
[----:B------:R-:W-:Y:S01]  /*1570*/  ISETP.NE.U32.AND P0, PT, RZ, UR4, PT ;  /* 0x00000004ff007c0c */ /* 0x000fe2000bf05070 */
[----:B------:R-:W1:Y:S03]  /*1580*/  LDC.64 R10, c[0x0][0x9e0] ;  /* 0x00027800ff0a7b82 */ /* 0x000e660000000a00 */
[----:B------:R-:W-:Y:S01]  /*1590*/  ISETP.NE.AND.EX P0, PT, RZ, UR5, PT, P0 ;  /* 0x00000005ff007c0c */ /* 0x000fe2000bf05300 */
[----:B------:R-:W-:Y:S02]  /*15a0*/  ULDC.64 UR4, c[0x0][0xa30] ;  /* 0x00028c0000047ab9 */ /* 0x000fe40000000a00 */
[----:B------:R-:W-:-:S04]  /*15b0*/  ISETP.NE.U32.AND P1, PT, RZ, UR4, PT ;  /* 0x00000004ff007c0c */ /* 0x000fc8000bf25070 */
[----:B------:R-:W-:-:S06]  /*15c0*/  ISETP.NE.AND.EX P1, PT, RZ, UR5, PT, P1 ;  /* 0x00000005ff007c0c */ /* 0x000fcc000bf25310 */
[----:B0-----:R-:W0:Y:S08]  /*15d0*/  @P0 LDC.64 R4, c[0x0][0xa10] ;  /* 0x00028400ff040b82 */ /* 0x001e300000000a00 */
[----:B------:R-:W2:Y:S01]  /*15e0*/  @P1 LDC.64 R6, c[0x0][0xa30] ;  /* 0x00028c00ff061b82 */ /* 0x000ea20000000a00 */
[----:B0-----:R-:W-:-:S05]  /*15f0*/  @P0 IMAD.WIDE R4, R171, 0x4, R4 ;  /* 0x00000004ab040825 */ /* 0x001fca00078e0204 */
[----:B------:R-:W3:Y:S04]  /*1600*/  @P0 LDG.E R3, desc[UR6][R4.64] ;  /* 0x0000000604030981 */ /* 0x000ee8000c1e1900 */
[----:B------:R-:W3:Y:S01]  /*1610*/  @P0 LDG.E R8, desc[UR6][R4.64+0x4] ;  /* 0x0000040604080981 */ /* 0x000ee2000c1e1900 */
[----:B-----5:R-:W-:Y:S02]  /*1620*/  IMAD.MOV.U32 R147, RZ, RZ, R25 ;  /* 0x000000ffff937224 */ /* 0x020fe400078e0019 */
[----:B------:R-:W-:Y:S02]  /*1630*/  IMAD.IADD R9, R25, 0x1, -R0 ;  /* 0x0000000119097824 */ /* 0x000fe400078e0a00 */
[----:B--2---:R-:W-:-:S05]  /*1640*/  @P1 IMAD.WIDE R6, R171, 0x4, R6 ;  /* 0x00000004ab061825 */ /* 0x004fca00078e0206 */
[----:B------:R0:W5:Y:S01]  /*1650*/  @P1 LDG.E R147, desc[UR6][R6.64] ;  /* 0x0000000606931981 */ /* 0x000162000c1e1900 */
[----:B-1----:R-:W-:Y:S02]  /*1660*/  ISETP.GE.AND P1, PT, R11, 0x1, PT ;  /* 0x000000010b00780c */ /* 0x002fe40003f26270 */
[----:B------:R-:W-:Y:S01]  /*1670*/  LEA R149, R169, 0x80, 0x7 ;  /* 0x00000080a9957811 */ /* 0x000fe200078e38ff */
[----:B---3--:R-:W-:-:S04]  /*1680*/  @P0 IMAD.IADD R2, R8, 0x1, -R3 ;  /* 0x0000000108020824 */ /* 0x008fc800078e0a03 */
[----:B------:R-:W-:-:S04]  /*1690*/  IMAD.IADD R163, R9, 0x1, R2 ;  /* 0x0000000109a37824 */ /* 0x000fc800078e0202 */
[C---:B------:R-:W-:Y:S01]  /*16a0*/  VIADD R0, R163.reuse, 0x5f ;  /* 0x0000005fa3007836 */ /* 0x040fe20000000000 */
[----:B------:R-:W-:-:S03]  /*16b0*/  IADD3 R149, R163, R149, -R164 ;  /* 0x00000095a3957210 */ /* 0x000fc60007ffe8a4 */
[----:B------:R-:W-:-:S05]  /*16c0*/  IMAD.HI R0, R0, 0x2aaaaaab, RZ ;  /* 0x2aaaaaab00007827 */ /* 0x000fca00078e02ff */
[----:B------:R-:W-:-:S04]  /*16d0*/  SHF.R.U32.HI R153, RZ, 0x1f, R0 ;  /* 0x0000001fff997819 */ /* 0x000fc80000011600 */
[----:B------:R-:W-:Y:S01]  /*16e0*/  LEA.HI.SX32 R153, R0, R153, 0x1c ;  /* 0x0000009900997211 */ /* 0x000fe200078fe2ff */
[----:B------:R-:W-:Y:S01]  /*16f0*/  IMAD.IADD R0, R149, 0x1, R10 ;  /* 0x0000000195007824 */ /* 0x000fe200078e020a */
[----:B0-----:R-:W-:Y:S06]  /*1700*/  @!P1 BRA `(.L_x_1315) ;  /* 0x0000000000489947 */ /* 0x001fec0003800000 */
[C---:B------:R-:W-:Y:S01]  /*1710*/  ISETP.GT.AND P0, PT, R149.reuse, RZ, PT ;  /* 0x000000ff9500720c */ /* 0x040fe20003f04270 */
[----:B------:R-:W-:Y:S01]  /*1720*/  BSSY B0, `(.L_x_1316) ;  /* 0x000000e000007945 */ /* 0x000fe20003800000 */
[----:B------:R-:W-:-:S11]  /*1730*/  VIADD R3, R149, 0xffffffff ;  /* 0xffffffff95037836 */ /* 0x000fd60000000000 */
        /* <DEDUP_REMOVED lines=8> */
.L_x_1317:
[----:B------:R-:W-:-:S13]  /*17c0*/  ISETP.NE.AND P0, PT, R11, 0x1, PT ;  /* 0x000000010b00780c */ /* 0x000fda0003f05270 */
[----:B------:R-:W0:Y:S02]  /*17d0*/  @P0 LDC.64 R4, c[0x0][0x9e8] ;  /* 0x00027a00ff040b82 */ /* 0x000e240000000a00 */
[----:B0-----:R-:W-:-:S05]  /*17e0*/  @P0 IMAD.HI.U32 R4, R3, R4, RZ ;  /* 0x0000000403040227 */ /* 0x001fca00078e00ff */
[----:B------:R-:W-:-:S07]  /*17f0*/  @P0 SHF.R.U32.HI R3, RZ, R5, R4 ;  /* 0x00000005ff030219 */ /* 0x000fce0000011604 */
.L_x_1318:
[----:B------:R-:W-:Y:S05]  /*1800*/  BSYNC B0 ;  /* 0x0000000000007941 */ /* 0x000fea0003800000 */
.L_x_1316:
[----:B------:R-:W-:-:S05]  /*1810*/  IMAD R3, R3, R11, R11 ;  /* 0x0000000b03037224 */ /* 0x000fca00078e020b */
[----:B------:R-:W-:-:S07]  /*1820*/  VIMNMX R0, R0, R3, PT ;  /* 0x0000000300007248 */ /* 0x000fce0003fe0100 */
.L_x_1315:
[----:B------:R-:W-:Y:S01]  /*1830*/  IMAD R148, R169, 0x80, -R164 ;  /* 0x00000080a9947824 */ /* 0x000fe200078e0aa4 */
[----:B------:R-:W-:-:S03]  /*1840*/  ULDC UR4, c[0x0][0x9dc] ;  /* 0x0002770000047ab9 */ /* 0x000fc60000000800 */
[----:B------:R-:W-:-:S04]  /*1850*/  IMAD.IADD R148, R163, 0x1, R148 ;  /* 0x00000001a3947824 */ /* 0x000fc800078e0294 */
[----:B------:R-:W-:Y:S01]  /*1860*/  VIADD R3, R148, -UR4 ;  /* 0x8000000494037c36 */ /* 0x000fe20008000000 */
[----:B------:R-:W-:Y:S06]  /*1870*/  @!P1 BRA `(.L_x_1319) ;  /* 0x0000000000489947 */ /* 0x000fec0003800000 */
[----:B------:R-:W-:Y:S01]  /*1880*/  ISETP.GT.AND P0, PT, R148, -0x1, PT ;  /* 0xffffffff9400780c */ /* 0x000fe20003f04270 */
[----:B------:R-:W-:-:S12]  /*1890*/  BSSY B0, `(.L_x_1320) ;  /* 0x000000e000007945 */ /* 0x000fd80003800000 */
        /* <DEDUP_REMOVED lines=8> */
.L_x_1321:
[----:B------:R-:W-:Y:S01]  /*1920*/  ISETP.NE.AND P0, PT, R11, 0x1, PT ;  /* 0x000000010b00780c */ /* 0x000fe20003f05270 */
[----:B------:R-:W-:-:S12]  /*1930*/  IMAD.MOV.U32 R4, RZ, RZ, R148 ;  /* 0x000000ffff047224 */ /* 0x000fd800078e0094 */
[----:B------:R-:W0:Y:S02]  /*1940*/  @P0 LDC.64 R6, c[0x0][0x9e8] ;  /* 0x00027a00ff060b82 */ /* 0x000e240000000a00 */
[----:B0-----:R-:W-:-:S05]  /*1950*/  @P0 IMAD.HI.U32 R6, R148, R6, RZ ;  /* 0x0000000694060227 */ /* 0x001fca00078e00ff */
[----:B------:R-:W-:-:S07]  /*1960*/  @P0 SHF.R.U32.HI R4, RZ, R7, R6 ;  /* 0x00000007ff040219 */ /* 0x000fce0000011606 */
.L_x_1322:
[----:B------:R-:W-:Y:S05]  /*1970*/  BSYNC B0 ;  /* 0x0000000000007941 */ /* 0x000fea0003800000 */
.L_x_1320:
[----:B------:R-:W-:-:S05]  /*1980*/  IMAD R4, R4, R11, RZ ;  /* 0x0000000b04047224 */ /* 0x000fca00078e02ff */
[----:B------:R-:W-:-:S07]  /*1990*/  VIMNMX R3, R3, R4, !PT ;  /* 0x0000000403037248 */ /* 0x000fce0007fe0100 */
.L_x_1319:
[----:B------:R-:W-:Y:S02]  /*19a0*/  VIADD R0, R0, 0x5f ;  /* 0x0000005f00007836 */ /* 0x000fe40000000000 */
[----:B------:R-:W-:-:S04]  /*19b0*/  IMAD.HI R4, R3, 0x2aaaaaab, RZ ;  /* 0x2aaaaaab03047827 */ /* 0x000fc800078e02ff */
[----:B------:R-:W-:Y:S01]  /*19c0*/  IMAD.HI R0, R0, 0x2aaaaaab, RZ ;  /* 0x2aaaaaab00007827 */ /* 0x000fe200078e02ff */
[----:B------:R-:W-:-:S04]  /*19d0*/  SHF.R.U32.HI R5, RZ, 0x1f, R4 ;  /* 0x0000001fff057819 */ /* 0x000fc80000011604 */
[----:B------:R-:W-:Y:S02]  /*19e0*/  SHF.R.U32.HI R3, RZ, 0x1f, R0 ;  /* 0x0000001fff037819 */ /* 0x000fe40000011600 */
[----:B------:R-:W-:Y:S02]  /*19f0*/  LEA.HI.SX32 R5, R4, R5, 0x1c ;  /* 0x0000000504057211 */ /* 0x000fe400078fe2ff */
[----:B------:R-:W-:Y:S02]  /*1a00*/  LEA.HI.SX32 R0, R0, R3, 0x1c ;  /* 0x0000000300007211 */ /* 0x000fe400078fe2ff */
[----:B------:R-:W-:Y:S02]  /*1a10*/  VIMNMX R5, RZ, R5, !PT ;  /* 0x00000005ff057248 */ /* 0x000fe40007fe0100 */
[----:B------:R-:W-:-:S03]  /*1a20*/  VIMNMX R0, R153, R0, PT ;  /* 0x0000000099007248 */ /* 0x000fc60003fe0100 */
[--C-:B------:R-:W-:Y:S02]  /*1a30*/  IMAD R5, R5, 0x60, -R9.reuse ;  /* 0x0000006005057824 */ /* 0x100fe400078e0a09 */
[----:B------:R-:W-:-:S03]  /*1a40*/  IMAD R3, R0, 0x60, -R9 ;  /* 0x0000006000037824 */ /* 0x000fc600078e0a09 */
[----:B------:R-:W-:Y:S02]  /*1a50*/  VIMNMX R5, RZ, R5, !PT ;  /* 0x00000005ff057248 */ /* 0x000fe40007fe0100 */
[----:B------:R-:W-:-:S03]  /*1a60*/  VIMNMX R0, R3, R2, PT ;  /* 0x0000000203007248 */ /* 0x000fc60003fe0100 */
[----:B------:R-:W-:Y:S01]  /*1a70*/  IMAD.WIDE.U32 R124, R5, -0x55555555, RZ ;  /* 0xaaaaaaab057c7825 */ /* 0x000fe200078e00ff */
[----:B------:R-:W-:-:S04]  /*1a80*/  ISETP.GT.AND P0, PT, R0, R5, PT ;  /* 0x000000050000720c */ /* 0x000fc80003f04270 */
[----:B------:R-:W-:-:S05]  /*1a90*/  SHF.R.U32.HI R124, RZ, 0x6, R125 ;  /* 0x00000006ff7c7819 */ /* 0x000fca000001167d */
[----:B------:R-:W-:-:S04]  /*1aa0*/  IMAD.MOV.U32 R24, RZ, RZ, R124 ;  /* 0x000000ffff187224 */ /* 0x000fc800078e007c */
[----:B------:R-:W-:-:S04]  /*1ab0*/  @P0 VIADD R0, R0, 0x5f ;  /* 0x0000005f00000836 */ /* 0x000fc80000000000 */
[----:B------:R-:W-:-:S05]  /*1ac0*/  @P0 IMAD.HI R0, R0, 0x2aaaaaab, RZ ;  /* 0x2aaaaaab00000827 */ /* 0x000fca00078e02ff */
[----:B------:R-:W-:-:S04]  /*1ad0*/  @P0 SHF.R.U32.HI R3, RZ, 0x1f, R0 ;  /* 0x0000001fff030819 */ /* 0x000fc80000011600 */
[----:B------:R-:W-:Y:S02]  /*1ae0*/  @P0 LEA.HI.SX32 R24, R0, R3, 0x1c ;  /* 0x0000000300180211 */ /* 0x000fe400078fe2ff */
[----:B------:R-:W-:Y:S02]  /*1af0*/  PLOP3.LUT P0, PT, PT, PT, PT, 0x80, 0x0 ;  /* 0x000000000000781c */ /* 0x000fe40003f0f070 */
[----:B------:R-:W-:-:S13]  /*1b00*/  ISETP.GT.AND P1, PT, R24, R124, PT ;  /* 0x0000007c1800720c */ /* 0x000fda0003f24270 */
[----:B------:R-:W-:Y:S05]  /*1b10*/  @!P1 BRA `(.L_x_1323) ;  /* 0x0000009000ec9947 */ /* 0x000fea0003800000 */
        /* <DEDUP_REMOVED lines=20> */
.L_x_1325:
[----:B------:R-:W-:Y:S05]  /*1c60*/  BSYNC B6 ;  /* 0x0000000000067941 */ /* 0x000fea0003800000 */
.L_x_1324:
        /* <DEDUP_REMOVED lines=20> */
.L_x_1327:
[----:B------:R-:W-:Y:S05]  /*1db0*/  BSYNC B6 ;  /* 0x0000000000067941 */ /* 0x000fea0003800000 */
.L_x_1326:
[----:B------:R-:W-:Y:S01]  /*1dc0*/  ULDC.64 UR4, c[0x0][0x9f8] ;  /* 0x00027e0000047ab9 */ /* 0x000fe20000000a00 */
[----:B------:R-:W-:Y:S01]  /*1dd0*/  ULDC.64 UR6, c[0x0][0x208] ;  /* 0x0000820000067ab9 */ /* 0x000fe20000000a00 */
[----:B------:R-:W-:Y:S01]  /*1de0*/  ISETP.NE.U32.AND P0, PT, RZ, UR4, PT ;  /* 0x00000004ff007c0c */ /* 0x000fe2000bf05070 */
[----:B------:R-:W2:Y:S01]  /*1df0*/  LDL.LU R20, [R1] ;  /* 0x0000000001147983 */ /* 0x000ea20000300800 */
[----:B------:R-:W0:Y:S01]  /*1e00*/  LDC R0, c[0x0][0x428] ;  /* 0x00010a00ff007b82 */ /* 0x000e220000000800 */
[----:B------:R-:W-:Y:S01]  /*1e10*/  ULDC UR4, c[0x0][0x2e4] ;  /* 0x0000b90000047ab9 */ /* 0x000fe20000000800 */
[----:B------:R-:W-:-:S06]  /*1e20*/  ISETP.NE.AND.EX P0, PT, RZ, UR5, PT, P0 ;  /* 0x00000005ff007c0c */ /* 0x000fcc000bf05300 */
[----:B------:R-:W1:Y:S08]  /*1e30*/  LDC.64 R94, c[0x0][0x2f0] ;  /* 0x0000bc00ff5e7b82 */ /* 0x000e700000000a00 */
[----:B------:R-:W3:Y:S01]  /*1e40*/  @P0 LDC.64 R4, c[0x0][0x9f8] ;  /* 0x00027e00ff040b82 */ /* 0x000ee20000000a00 */
[----:B------:R-:W-:Y:S01]  /*1e50*/  IMAD.IADD R119, R26, 0x1, R25 ;  /* 0x000000011a777824 */ /* 0x000fe200078e0219 */
[----:B------:R-:W-:-:S06]  /*1e60*/  SHF.R.S32.HI R23, RZ, 0x1f, R22 ;  /* 0x0000001fff177819 */ /* 0x000fcc0000011416 */
[----:B------:R-:W4:Y:S08]  /*1e70*/  LDC.64 R100, c[0x0][0x3e8] ;  /* 0x0000fa00ff647b82 */ /* 0x000f300000000a00 */
[----:B------:R-:W1:Y:S01]  /*1e80*/  LDC.64 R106, c[0x0][0x3d8] ;  /* 0x0000f600ff6a7b82 */ /* 0x000e620000000a00 */
[----:B---3--:R-:W-:-:S07]  /*1e90*/  @P0 IMAD.WIDE R4, R171, 0x4, R4 ;  /* 0x00000004ab040825 */ /* 0x008fce00078e0204 */
[----:B------:R-:W3:Y:S01]  /*1ea0*/  LDC R35, c[0x0][0x3d4] ;  /* 0x0000f500ff237b82 */ /* 0x000ee20000000800 */
[----:B------:R1:W2:Y:S01]  /*1eb0*/  @P0 LDG.E R171, desc[UR6][R4.64] ;  /* 0x0000000604ab0981 */ /* 0x0002a2000c1e1900 */
[----:B0-----:R-:W-:Y:S01]  /*1ec0*/  ISETP.NE.AND P0, PT, R0, 0x1, PT ;  /* 0x000000010000780c */ /* 0x001fe20003f05270 */
[C---:B------:R-:W-:Y:S01]  /*1ed0*/  VIADD R0, R22.reuse, 0x60 ;  /* 0x0000006016007836 */ /* 0x040fe20000000000 */
[----:B------:R-:W-:Y:S01]  /*1ee0*/  ISETP.GE.AND P2, PT, R165, UR4, PT ;  /* 0x00000004a5007c0c */ /* 0x000fe2000bf46270 */
[----:B------:R-:W-:Y:S01]  /*1ef0*/  ULDC.64 UR6, c[0x0][0x2f8] ;  /* 0x0000be0000067ab9 */ /* 0x000fe20000000a00 */
[----:B------:R-:W-:Y:S01]  /*1f00*/  ISETP.GE.AND P1, PT, R22, UR4, PT ;  /* 0x0000000416007c0c */ /* 0x000fe2000bf26270 */
[----:B------:R-:W0:Y:S01]  /*1f10*/  S2R R154, SR_TID.X ;  /* 0x00000000009a7919 */ /* 0x000e220000002100 */
[----:B------:R-:W-:Y:S01]  /*1f20*/  SEL R6, RZ, 0xffffffff, P2 ;  /* 0xffffffffff067807 */ /* 0x000fe20001000000 */
[----:B----4-:R-:W-:Y:S01]  /*1f30*/  IMAD.WIDE.U32 R98, R162, R100, R22 ;  /* 0x00000064a2627225 */ /* 0x010fe200078e0016 */
[----:B------:R-:W-:-:S02]  /*1f40*/  SEL R3, RZ, 0x1, P1 ;  /* 0x00000001ff037807 */ /* 0x000fc40000800000 */
[----:B------:R-:W-:Y:S01]  /*1f50*/  ISETP.GE.AND P1, PT, R166, UR4, PT ;  /* 0x00000004a6007c0c */ /* 0x000fe2000bf26270 */
[----:B------:R-:W-:Y:S01]  /*1f60*/  IMAD.SHL.U32 R6, R6, 0x2, RZ ;  /* 0x0000000206067824 */ /* 0x000fe200078e00ff */
[----:B------:R-:W-:Y:S01]  /*1f70*/  ISETP.GE.AND P2, PT, R0, UR4, PT ;  /* 0x0000000400007c0c */ /* 0x000fe2000bf46270 */
[----:B------:R-:W4:Y:S01]  /*1f80*/  @P0 LDC R7, c[0x0][0x42c] ;  /* 0x00010b00ff070b82 */ /* 0x000f220000000800 */
[----:B-1----:R-:W-:Y:S01]  /*1f90*/  SEL R4, RZ, 0x4, P1 ;  /* 0x00000004ff047807 */ /* 0x002fe20000800000 */
[----:B------:R-:W-:Y:S01]  /*1fa0*/  IMAD.WIDE.U32 R104, R162, R106, R22 ;  /* 0x0000006aa2687225 */ /* 0x000fe200078e0016 */
[----:B------:R-:W-:Y:S02]  /*1fb0*/  LOP3.LUT R3, R6, 0x2, R3, 0xe2, !PT ;  /* 0x0000000206037812 */ /* 0x000fe400078ee203 */
[----:B------:R-:W-:Y:S01]  /*1fc0*/  SEL R5, RZ, 0x8, P2 ;  /* 0x00000008ff057807 */ /* 0x000fe20001000000 */
[----:B------:R-:W-:Y:S01]  /*1fd0*/  VIADD R6, R22, 0x80 ;  /* 0x0000008016067836 */ /* 0x000fe20000000000 */
[----:B------:R-:W-:Y:S01]  /*1fe0*/  SHF.R.S32.HI R21, RZ, 0x1f, R119 ;  /* 0x0000001fff157819 */ /* 0x000fe20000011477 */
[----:B------:R-:W1:Y:S01]  /*1ff0*/  @P0 LDC R8, c[0x0][0x430] ;  /* 0x00010c00ff080b82 */ /* 0x000e620000000800 */
[----:B------:R-:W-:Y:S01]  /*2000*/  LOP3.LUT R4, R5, R3, R4, 0xfe, !PT ;  /* 0x0000000305047212 */ /* 0x000fe200078efe04 */
[----:B------:R-:W-:Y:S01]  /*2010*/  IMAD.MOV.U32 R123, RZ, RZ, 0x20 ;  /* 0x00000020ff7b7424 */ /* 0x000fe200078e00ff */
[----:B------:R-:W-:Y:S01]  /*2020*/  ISETP.GE.AND P1, PT, R6, UR4, PT ;  /* 0x0000000406007c0c */ /* 0x000fe2000bf26270 */
[C---:B------:R-:W-:Y:S01]  /*2030*/  VIADD R6, R22.reuse, 0xa0 ;  /* 0x000000a016067836 */ /* 0x040fe20000000000 */
[----:B---3--:R-:W-:Y:S01]  /*2040*/  ISETP.GE.AND P3, PT, R22, R35, PT ;  /* 0x000000231600720c */ /* 0x008fe20003f66270 */
[----:B------:R-:W-:Y:S01]  /*2050*/  IMAD.SHL.U32 R108, R106, 0x40, RZ ;  /* 0x000000406a6c7824 */ /* 0x000fe200078e00ff */
[----:B------:R-:W-:Y:S01]  /*2060*/  SEL R5, RZ, 0x10, P1 ;  /* 0x00000010ff057807 */ /* 0x000fe20000800000 */
[----:B------:R-:W-:Y:S01]  /*2070*/  IMAD R125, R95, 0x60, RZ ;  /* 0x000000605f7d7824 */ /* 0x000fe200078e02ff */
[----:B------:R-:W-:Y:S01]  /*2080*/  ISETP.GE.AND P1, PT, R6, UR4, PT ;  /* 0x0000000406007c0c */ /* 0x000fe2000bf26270 */
[-C--:B------:R-:W-:Y:S01]  /*2090*/  IMAD R6, R21, R94.reuse, RZ ;  /* 0x0000005e15067224 */ /* 0x080fe200078e02ff */
[----:B------:R-:W-:Y:S01]  /*20a0*/  LOP3.LUT R12, R4, R5, RZ, 0xfc, !PT ;  /* 0x00000005040c7212 */ /* 0x000fe200078efcff */
[----:B------:R-:W-:Y:S01]  /*20b0*/  ULDC.64 UR4, c[0x0][0x320] ;  /* 0x0000c80000047ab9 */ /* 0x000fe20000000a00 */
[----:B------:R-:W-:Y:S01]  /*20c0*/  IMAD.WIDE.U32 R4, R119, R94, RZ ;  /* 0x0000005e77047225 */ /* 0x000fe200078e00ff */
[----:B------:R-:W-:-:S02]  /*20d0*/  SHF.R.S32.HI R17, RZ, 0x1f, R16 ;  /* 0x0000001fff117819 */ /* 0x000fc40000011410 */
[----:B------:R-:W-:Y:S01]  /*20e0*/  ISETP.GE.AND P2, PT, R165, R35, PT ;  /* 0x00000023a500720c */ /* 0x000fe20003f46270 */
[----:B----4-:R-:W-:Y:S01]  /*20f0*/  @P0 IMAD.HI.U32 R3, R170, R7, RZ ;  /* 0x00000007aa030227 */ /* 0x010fe200078e00ff */
[----:B------:R-:W-:Y:S02]  /*2100*/  ISETP.GE.AND P4, PT, R166, R35, PT ;  /* 0x00000023a600720c */ /* 0x000fe40003f86270 */
[----:B------:R-:W-:Y:S01]  /*2110*/  SHF.L.U64.HI R28, R106, 0x6, R107 ;  /* 0x000000066a1c7819 */ /* 0x000fe2000001026b */
[----:B------:R-:W-:Y:S01]  /*2120*/  IMAD R7, R119, R95, R6 ;  /* 0x0000005f77077224 */ /* 0x000fe200078e0206 */
[----:B------:R-:W-:Y:S01]  /*2130*/  SHF.L.U64.HI R132, R94, 0x6, R95 ;  /* 0x000000065e847819 */ /* 0x000fe2000001025f */
[----:B------:R-:W-:Y:S01]  /*2140*/  IMAD.WIDE.U32 R102, R162, R106, R16 ;  /* 0x0000006aa2667225 */ /* 0x000fe200078e0010 */
[----:B-1----:R-:W-:Y:S02]  /*2150*/  @P0 SHF.R.U32.HI R170, RZ, R8, R3 ;  /* 0x00000008ffaa0219 */ /* 0x002fe40000011603 */
[----:B------:R-:W-:Y:S01]  /*2160*/  SHF.L.U64.HI R30, R100, 0x6, R101 ;  /* 0x00000006641e7819 */ /* 0x000fe20000010265 */
[----:B------:R-:W-:Y:S01]  /*2170*/  IMAD.IADD R5, R5, 0x1, R7 ;  /* 0x0000000105057824 */ /* 0x000fe200078e0207 */
[----:B------:R-:W-:Y:S01]  /*2180*/  SHF.R.S32.HI R3, RZ, 0x1f, R170 ;  /* 0x0000001fff037819 */ /* 0x000fe200000114aa */
[----:B------:R-:W-:Y:S01]  /*2190*/  IMAD.WIDE.U32 R6, R170, UR4, R22 ;  /* 0x00000004aa067c25 */ /* 0x000fe2000f8e0016 */
[----:B------:R-:W-:-:S02]  /*21a0*/  SHF.R.S32.HI R151, RZ, 0x1f, R185 ;  /* 0x0000001fff977819 */ /* 0x000fc400000114b9 */
[----:B0-----:R-:W-:Y:S01]  /*21b0*/  LEA.HI R154, R154, 0x8, RZ, 0x19 ;  /* 0x000000089a9a7811 */ /* 0x001fe200078fc8ff */
[----:B------:R-:W-:Y:S02]  /*21c0*/  IMAD R9, R3, UR4, RZ ;  /* 0x0000000403097c24 */ /* 0x000fe4000f8e02ff */
[----:B------:R-:W-:-:S04]  /*21d0*/  IMAD.WIDE.U32 R4, R170, UR6, R4 ;  /* 0x00000006aa047c25 */ /* 0x000fc8000f8e0004 */
[----:B------:R-:W-:Y:S01]  /*21e0*/  IMAD R11, R170, UR5, R9 ;  /* 0x00000005aa0b7c24 */ /* 0x000fe2000f8e0209 */
[----:B------:R-:W-:Y:S01]  /*21f0*/  ULDC.64 UR4, c[0x0][0xa08] ;  /* 0x0002820000047ab9 */ /* 0x000fe20000000a00 */
[----:B------:R-:W-:Y:S01]  /*2200*/  IMAD R9, R3, UR6, RZ ;  /* 0x0000000603097c24 */ /* 0x000fe2000f8e02ff */
[----:B------:R-:W-:Y:S01]  /*2210*/  ISETP.NE.U32.AND P0, PT, RZ, UR4, PT ;  /* 0x00000004ff007c0c */ /* 0x000fe2000bf05070 */
[----:B------:R-:W-:Y:S02]  /*2220*/  IMAD R8, R186, R100, RZ ;  /* 0x00000064ba087224 */ /* 0x000fe400078e02ff */
[----:B------:R-:W-:Y:S01]  /*2230*/  IMAD R9, R170, UR7, R9 ;  /* 0x00000007aa097c24 */ /* 0x000fe2000f8e0209 */
[----:B------:R-:W-:Y:S01]  /*2240*/  ISETP.NE.AND.EX P0, PT, RZ, UR5, PT, P0 ;  /* 0x00000005ff007c0c */ /* 0x000fe2000bf05300 */
[----:B------:R-:W-:Y:S01]  /*2250*/  ULDC.64 UR4, c[0x0][0x300] ;  /* 0x0000c00000047ab9 */ /* 0x000fe20000000a00 */
[----:B------:R-:W-:Y:S02]  /*2260*/  IMAD.IADD R7, R7, 0x1, R11 ;  /* 0x0000000107077824 */ /* 0x000fe400078e020b */
[----:B------:R-:W-:-:S02]  /*2270*/  IMAD.IADD R5, R5, 0x1, R9 ;  /* 0x0000000105057824 */ /* 0x000fc400078e0209 */
[C---:B------:R-:W-:Y:S02]  /*2280*/  IMAD R9, R162.reuse, R101, R8 ;  /* 0x00000065a2097224 */ /* 0x040fe400078e0208 */
[----:B------:R-:W-:-:S04]  /*2290*/  IMAD.WIDE.U32 R96, R162, R100, R16 ;  /* 0x00000064a2607225 */ /* 0x000fc800078e0010 */
[----:B------:R-:W-:Y:S02]  /*22a0*/  IMAD.IADD R97, R97, 0x1, R9 ;  /* 0x0000000161617824 */ /* 0x000fe400078e0209 */
[----:B------:R-:W-:Y:S02]  /*22b0*/  IMAD.IADD R99, R9, 0x1, R99 ;  /* 0x0000000109637824 */ /* 0x000fe400078e0263 */
[----:B------:R-:W-:Y:S02]  /*22c0*/  IMAD.SHL.U32 R133, R94, 0x40, RZ ;  /* 0x000000405e857824 */ /* 0x000fe400078e00ff */
[----:B------:R-:W-:Y:S02]  /*22d0*/  IMAD R131, R101, 0x60, RZ ;  /* 0x0000006065837824 */ /* 0x000fe400078e02ff */
[----:B------:R-:W-:Y:S02]  /*22e0*/  IMAD.SHL.U32 R29, R100, 0x40, RZ ;  /* 0x00000040641d7824 */ /* 0x000fe400078e00ff */
[----:B-----5:R-:W-:-:S04]  /*22f0*/  IMAD.WIDE.U32 R96, R147, R100, R96 ;  /* 0x0000006493607225 */ /* 0x020fc800078e0060 */
[----:B------:R-:W-:-:S04]  /*2300*/  IMAD.WIDE.U32 R98, R147, R100, R98 ;  /* 0x0000006493627225 */ /* 0x000fc800078e0062 */
[----:B------:R-:W-:Y:S01]  /*2310*/  IMAD.SHL.U32 R122, R35, 0x2, RZ ;  /* 0x00000002237a7824 */ /* 0x000fe200078e00ff */
[----:B--2---:R-:W-:-:S04]  /*2320*/  LOP3.LUT R20, R20, 0xfffffffe, RZ, 0xc0, !PT ;  /* 0xfffffffe14147812 */ /* 0x004fc800078ec0ff */
[----:B------:R-:W-:-:S05]  /*2330*/  @P4 LOP3.LUT R20, R20, 0x1, RZ, 0xfc, !PT ;  /* 0x0000000114144812 */ /* 0x000fca00078efcff */
[----:B------:R0:W-:Y:S01]  /*2340*/  STL [R1], R20 ;  /* 0x0000001401007387 */ /* 0x0001e20000100800 */
[----:B------:R-:W-:Y:S02]  /*2350*/  SHF.R.S32.HI R3, RZ, 0x1f, R171 ;  /* 0x0000001fff037819 */ /* 0x000fe400000114ab */
[----:B------:R-:W-:Y:S02]  /*2360*/  SEL R93, R171, RZ, !P0 ;  /* 0x000000ffab5d7207 */ /* 0x000fe40004000000 */
[----:B------:R-:W-:-:S03]  /*2370*/  SEL R3, R3, RZ, !P0 ;  /* 0x000000ff03037207 */ /* 0x000fc60004000000 */
[----:B------:R-:W-:-:S04]  /*2380*/  IMAD.WIDE.U32 R90, R93, UR4, R4 ;  /* 0x000000045d5a7c25 */ /* 0x000fc8000f8e0004 */
[-C--:B------:R-:W-:Y:S02]  /*2390*/  IMAD R4, R186, R94.reuse, RZ ;  /* 0x0000005eba047224 */ /* 0x080fe400078e02ff */
[----:B------:R-:W-:Y:S02]  /*23a0*/  IMAD R10, R3, UR4, RZ ;  /* 0x00000004030a7c24 */ /* 0x000fe4000f8e02ff */
[C---:B------:R-:W-:Y:S02]  /*23b0*/  IMAD R31, R162.reuse, R95, R4 ;  /* 0x0000005fa21f7224 */ /* 0x040fe400078e0204 */
[----:B------:R-:W-:Y:S01]  /*23c0*/  IMAD R89, R93, UR5, R10 ;  /* 0x000000055d597c24 */ /* 0x000fe2000f8e020a */
[----:B------:R-:W-:Y:S01]  /*23d0*/  ULDC.64 UR4, c[0x0][0x328] ;  /* 0x0000ca0000047ab9 */ /* 0x000fe20000000a00 */
[----:B------:R-:W-:-:S04]  /*23e0*/  IMAD.WIDE.U32 R4, R162, R94, R22 ;  /* 0x0000005ea2047225 */ /* 0x000fc800078e0016 */
[----:B------:R-:W-:Y:S01]  /*23f0*/  IMAD.IADD R89, R91, 0x1, R89 ;  /* 0x000000015b597824 */ /* 0x000fe200078e0259 */
[----:B------:R-:W-:Y:S01]  /*2400*/  IADD3 R88, P0, R90, R4, RZ ;  /* 0x000000045a587210 */ /* 0x000fe20007f1e0ff */
[----:B------:R-:W-:Y:S01]  /*2410*/  IMAD R8, R3, UR4, RZ ;  /* 0x0000000403087c24 */ /* 0x000fe2000f8e02ff */
[----:B------:R-:W-:Y:S01]  /*2420*/  SEL R4, R35, RZ, P2 ;  /* 0x000000ff23047207 */ /* 0x000fe20001000000 */
[----:B------:R-:W-:Y:S01]  /*2430*/  IMAD R3, R186, R106, RZ ;  /* 0x0000006aba037224 */ /* 0x000fe200078e02ff */
[----:B------:R-:W-:Y:S01]  /*2440*/  IADD3.X R31, R89, R5, R31, P0, !PT ;  /* 0x00000005591f7210 */ /* 0x000fe200007fe41f */
[----:B------:R-:W-:Y:S01]  /*2450*/  IMAD R33, R93, UR5, R8 ;  /* 0x000000055d217c24 */ /* 0x000fe2000f8e0208 */
[----:B------:R-:W-:Y:S01]  /*2460*/  LOP3.LUT P0, RZ, R190, 0x4, RZ, 0xc0, !PT ;  /* 0x00000004beff7812 */ /* 0x000fe2000780c0ff */
[----:B------:R-:W-:Y:S01]  /*2470*/  IMAD R5, R162, R107, R3 ;  /* 0x0000006ba2057224 */ /* 0x000fe200078e0203 */
[----:B------:R-:W-:Y:S01]  /*2480*/  SEL R3, R35, RZ, P3 ;  /* 0x000000ff23037207 */ /* 0x000fe20001800000 */
[----:B------:R-:W-:Y:S01]  /*2490*/  IMAD.WIDE.U32 R92, R93, UR4, R6 ;  /* 0x000000045d5c7c25 */ /* 0x000fe2000f8e0006 */
[----:B------:R-:W-:-:S02]  /*24a0*/  SEL R7, R35, RZ, P4 ;  /* 0x000000ff23077207 */ /* 0x000fc40002000000 */
[----:B------:R-:W-:Y:S01]  /*24b0*/  IADD3 R118, P4, R162, R119, RZ ;  /* 0x00000077a2767210 */ /* 0x000fe20007f9e0ff */
[----:B------:R-:W-:Y:S01]  /*24c0*/  IMAD.IADD R3, R22, 0x1, R3 ;  /* 0x0000000116037824 */ /* 0x000fe200078e0203 */
[----:B------:R-:W-:Y:S01]  /*24d0*/  SEL R123, R123, 0xffffffe0, !P0 ;  /* 0xffffffe07b7b7807 */ /* 0x000fe20004000000 */
[----:B------:R-:W-:Y:S02]  /*24e0*/  IMAD.IADD R103, R103, 0x1, R5 ;  /* 0x0000000167677824 */ /* 0x000fe400078e0205 */
[----:B------:R-:W-:Y:S02]  /*24f0*/  IMAD.IADD R105, R5, 0x1, R105 ;  /* 0x0000000105697824 */ /* 0x000fe400078e0269 */
[----:B------:R-:W-:Y:S01]  /*2500*/  IMAD.IADD R5, R165, 0x1, R4 ;  /* 0x00000001a5057824 */ /* 0x000fe200078e0204 */
[----:B------:R-:W-:Y:S01]  /*2510*/  SHF.R.S32.HI R4, RZ, 0x1f, R3 ;  /* 0x0000001fff047819 */ /* 0x000fe20000011403 */
[----:B------:R-:W-:Y:S02]  /*2520*/  IMAD.IADD R10, R166, 0x1, R7 ;  /* 0x00000001a60a7824 */ /* 0x000fe400078e0207 */
[----:B------:R-:W-:Y:S01]  /*2530*/  IMAD.WIDE.U32 R102, R147, R106, R102 ;  /* 0x0000006a93667225 */ /* 0x000fe200078e0066 */
[----:B------:R-:W-:-:S02]  /*2540*/  SHF.R.S32.HI R6, RZ, 0x1f, R5 ;  /* 0x0000001fff067819 */ /* 0x000fc40000011405 */
[CC--:B------:R-:W-:Y:S01]  /*2550*/  LEA.HI R15, R4.reuse, R3.reuse, RZ, 0x3 ;  /* 0x00000003040f7211 */ /* 0x0c0fe200078f18ff */
[----:B------:R-:W-:Y:S01]  /*2560*/  IMAD.WIDE.U32 R104, R147, R106, R104 ;  /* 0x0000006a93687225 */ /* 0x000fe200078e0068 */
[----:B------:R-:W-:Y:S02]  /*2570*/  LEA.HI R3, R4, R3, RZ, 0x6 ;  /* 0x0000000304037211 */ /* 0x000fe400078f30ff */
[-C--:B------:R-:W-:Y:S01]  /*2580*/  LEA.HI R4, R6, R5.reuse, RZ, 0x6 ;  /* 0x0000000506047211 */ /* 0x080fe200078f30ff */
[----:B------:R-:W-:Y:S01]  /*2590*/  IMAD.WIDE.U32 R94, R94, 0x60, RZ ;  /* 0x000000605e5e7825 */ /* 0x000fe200078e00ff */
[----:B------:R-:W-:Y:S02]  /*25a0*/  LEA.HI R5, R6, R5, RZ, 0x3 ;  /* 0x0000000506057211 */ /* 0x000fe400078f18ff */
[----:B------:R-:W-:Y:S01]  /*25b0*/  SHF.R.S32.HI R7, RZ, 0x6, R4 ;  /* 0x00000006ff077819 */ /* 0x000fe20000011404 */
[----:B------:R-:W-:Y:S01]  /*25c0*/  IMAD.X R119, R186, 0x1, R21, P4 ;  /* 0x00000001ba777824 */ /* 0x000fe200020e0615 */
[C---:B------:R-:W-:Y:S01]  /*25d0*/  LOP3.LUT R6, R174.reuse, 0x38, R5, 0xf8, !PT ;  /* 0x00000038ae067812 */ /* 0x040fe200078ef805 */
[----:B------:R-:W-:Y:S01]  /*25e0*/  IMAD.IADD R125, R95, 0x1, R125 ;  /* 0x000000015f7d7824 */ /* 0x000fe200078e027d */
[----:B------:R-:W-:Y:S01]  /*25f0*/  SHF.R.S32.HI R3, RZ, 0x6, R3 ;  /* 0x00000006ff037819 */ /* 0x000fe20000011403 */
[C-C-:B------:R-:W-:Y:S01]  /*2600*/  IMAD R145, R7.reuse, 0x1800, R176.reuse ;  /* 0x0000180007917824 */ /* 0x140fe200078e02b0 */
[----:B------:R-:W-:Y:S01]  /*2610*/  LOP3.LUT R4, R174, 0x38, R15, 0xf8, !PT ;  /* 0x00000038ae047812 */ /* 0x000fe200078ef80f */
[--C-:B------:R-:W-:Y:S01]  /*2620*/  IMAD R142, R7, 0x1800, R177.reuse ;  /* 0x00001800078e7824 */ /* 0x100fe200078e02b1 */
[-C--:B------:R-:W-:Y:S01]  /*2630*/  LOP3.LUT R6, R6, R175.reuse, RZ, 0x3c, !PT ;  /* 0x000000af06067212 */ /* 0x080fe200078e3cff */
[C---:B------:R-:W-:Y:S01]  /*2640*/  IMAD R146, R3.reuse, 0x1800, R176 ;  /* 0x0000180003927824 */ /* 0x040fe200078e02b0 */
[----:B------:R-:W-:Y:S01]  /*2650*/  SHF.R.S32.HI R11, RZ, 0x1f, R10 ;  /* 0x0000001fff0b7819 */ /* 0x000fe2000001140a */
[----:B------:R-:W-:Y:S01]  /*2660*/  IMAD R144, R3, 0x1800, R177 ;  /* 0x0000180003907824 */ /* 0x000fe200078e02b1 */
[----:B------:R-:W-:Y:S01]  /*2670*/  LOP3.LUT R3, R4, R175, RZ, 0x3c, !PT ;  /* 0x000000af04037212 */ /* 0x000fe200078e3cff */
[----:B------:R-:W-:Y:S01]  /*2680*/  IMAD.IADD R145, R145, 0x1, R6 ;  /* 0x0000000191917824 */ /* 0x000fe200078e0206 */
[-C--:B------:R-:W-:Y:S01]  /*2690*/  LEA.HI R13, R11, R10.reuse, RZ, 0x3 ;  /* 0x0000000a0b0d7211 */ /* 0x080fe200078f18ff */
[----:B------:R-:W-:Y:S01]  /*26a0*/  IMAD R7, R107, 0x60, RZ ;  /* 0x000000606b077824 */ /* 0x000fe200078e02ff */
[----:B------:R-:W-:Y:S01]  /*26b0*/  LOP3.LUT R6, R172, 0x38, R5, 0xf8, !PT ;  /* 0x00000038ac067812 */ /* 0x000fe200078ef805 */
[----:B------:R-:W-:Y:S01]  /*26c0*/  IMAD.IADD R146, R146, 0x1, R3 ;  /* 0x0000000192927824 */ /* 0x000fe200078e0203 */
[----:B------:R-:W-:-:S02]  /*26d0*/  LEA.HI R10, R11, R10, RZ, 0x6 ;  /* 0x0000000a0b0a7211 */ /* 0x000fc400078f30ff */
[----:B------:R-:W-:Y:S01]  /*26e0*/  LOP3.LUT R3, R6, R199, RZ, 0x3c, !PT ;  /* 0x000000c706037212 */ /* 0x000fe200078e3cff */
[----:B------:R-:W-:Y:S01]  /*26f0*/  IMAD.IADD R6, R93, 0x1, R33 ;  /* 0x000000015d067824 */ /* 0x000fe200078e0221 */
[----:B------:R-:W-:Y:S02]  /*2700*/  SHF.R.S32.HI R10, RZ, 0x6, R10 ;  /* 0x00000006ff0a7819 */ /* 0x000fe4000001140a */
[----:B------:R-:W-:Y:S01]  /*2710*/  LOP3.LUT R4, R174, 0x38, R13, 0xf8, !PT ;  /* 0x00000038ae047812 */ /* 0x000fe200078ef80d */
[----:B------:R-:W-:Y:S01]  /*2720*/  IMAD.IADD R142, R142, 0x1, R3 ;  /* 0x000000018e8e7824 */ /* 0x000fe200078e0203 */
[----:B------:R-:W-:Y:S01]  /*2730*/  SHF.R.S32.HI R3, RZ, 0x1f, R147 ;  /* 0x0000001fff037819 */ /* 0x000fe20000011493 */
[----:B------:R-:W-:Y:S01]  /*2740*/  IMAD R143, R10, 0x1800, R176 ;  /* 0x000018000a8f7824 */ /* 0x000fe200078e02b0 */
[----:B------:R-:W-:Y:S01]  /*2750*/  LOP3.LUT R4, R4, R175, RZ, 0x3c, !PT ;  /* 0x000000af04047212 */ /* 0x000fe200078e3cff */
[----:B------:R-:W-:Y:S01]  /*2760*/  IMAD R137, R10, 0x1800, R177 ;  /* 0x000018000a897824 */ /* 0x000fe200078e02b1 */
[----:B------:R-:W-:-:S02]  /*2770*/  LOP3.LUT R8, R172, 0x38, R15, 0xf8, !PT ;  /* 0x00000038ac087812 */ /* 0x000fc400078ef80f */
[----:B------:R-:W-:Y:S01]  /*2780*/  SHF.R.S32.HI R114, RZ, 0x3, R15 ;  /* 0x00000003ff727819 */ /* 0x000fe2000001140f */
[----:B------:R-:W-:Y:S01]  /*2790*/  IMAD.IADD R143, R143, 0x1, R4 ;  /* 0x000000018f8f7824 */ /* 0x000fe200078e0204 */
[----:B------:R-:W-:Y:S01]  /*27a0*/  LOP3.LUT R9, R8, R199, RZ, 0x3c, !PT ;  /* 0x000000c708097212 */ /* 0x000fe200078e3cff */
[----:B------:R-:W-:Y:S01]  /*27b0*/  IMAD R4, R3, R100, RZ ;  /* 0x0000006403047224 */ /* 0x000fe200078e02ff */
[--C-:B------:R-:W-:Y:S02]  /*27c0*/  LOP3.LUT R8, R172, 0x38, R13.reuse, 0xf8, !PT ;  /* 0x00000038ac087812 */ /* 0x100fe400078ef80d */
[----:B------:R-:W-:Y:S01]  /*27d0*/  SHF.R.S32.HI R112, RZ, 0x3, R13 ;  /* 0x00000003ff707819 */ /* 0x000fe2000001140d */
[----:B------:R-:W-:Y:S01]  /*27e0*/  IMAD R25, R147, R101, R4 ;  /* 0x0000006593197224 */ /* 0x000fe200078e0204 */
[----:B------:R-:W-:Y:S01]  /*27f0*/  LOP3.LUT R8, R8, R199, RZ, 0x3c, !PT ;  /* 0x000000c708087212 */ /* 0x000fe200078e3cff */
[----:B------:R-:W-:Y:S01]  /*2800*/  IMAD R4, R3, R106, RZ ;  /* 0x0000006a03047224 */ /* 0x000fe200078e02ff */
[----:B------:R-:W-:Y:S01]  /*2810*/  SEL R3, RZ, 0x20, P1 ;  /* 0x00000020ff037807 */ /* 0x000fe20000800000 */
[----:B------:R-:W-:Y:S01]  /*2820*/  IMAD.IADD R144, R144, 0x1, R9 ;  /* 0x0000000190907824 */ /* 0x000fe200078e0209 */
[----:B------:R-:W-:Y:S01]  /*2830*/  LOP3.LUT R15, R15, 0xfffffff8, RZ, 0xc0, !PT ;  /* 0xfffffff80f0f7812 */ /* 0x000fe200078ec0ff */
[----:B------:R-:W-:Y:S01]  /*2840*/  IMAD R9, R147, R107, R4 ;  /* 0x0000006b93097224 */ /* 0x000fe200078e0204 */
[----:B------:R-:W-:Y:S01]  /*2850*/  LOP3.LUT R4, R174, 0x18, R22, 0xf8, !PT ;  /* 0x00000018ae047812 */ /* 0x000fe200078ef816 */
[----:B------:R-:W-:Y:S01]  /*2860*/  IMAD.WIDE.U32 R106, R106, 0x60, RZ ;  /* 0x000000606a6a7825 */ /* 0x000fe200078e00ff */
[----:B------:R-:W-:-:S02]  /*2870*/  LOP3.LUT R14, R5, 0xfffffff8, RZ, 0xc0, !PT ;  /* 0xfffffff8050e7812 */ /* 0x000fc400078ec0ff */
[----:B------:R-:W-:Y:S01]  /*2880*/  LOP3.LUT R27, R4, R175, RZ, 0x3c, !PT ;  /* 0x000000af041b7212 */ /* 0x000fe200078e3cff */
[----:B------:R-:W-:Y:S01]  /*2890*/  IMAD.WIDE.U32 R100, R100, 0x60, RZ ;  /* 0x0000006064647825 */ /* 0x000fe200078e00ff */
[----:B------:R-:W-:Y:S02]  /*28a0*/  LOP3.LUT R13, R13, 0xfffffff8, RZ, 0xc0, !PT ;  /* 0xfffffff80d0d7812 */ /* 0x000fe400078ec0ff */
[----:B------:R-:W-:Y:S01]  /*28b0*/  LOP3.LUT R3, R12, R3, RZ, 0xfc, !PT ;  /* 0x000000030c037212 */ /* 0x000fe200078efcff */
[----:B------:R-:W-:Y:S01]  /*28c0*/  IMAD.IADD R27, R176, 0x1, R27 ;  /* 0x00000001b01b7824 */ /* 0x000fe200078e021b */
[----:B------:R-:W-:Y:S01]  /*28d0*/  SHF.R.S32.HI R113, RZ, 0x3, R5 ;  /* 0x00000003ff717819 */ /* 0x000fe20000011405 */
[----:B------:R-:W-:Y:S01]  /*28e0*/  IMAD.IADD R137, R137, 0x1, R8 ;  /* 0x0000000189897824 */ /* 0x000fe200078e0208 */
[----:B------:R-:W-:Y:S01]  /*28f0*/  LOP3.LUT R12, R12, 0x1, RZ, 0xc0, !PT ;  /* 0x000000010c0c7812 */ /* 0x000fe200078ec0ff */
[----:B------:R-:W-:Y:S01]  /*2900*/  IMAD.IADD R130, R107, 0x1, R7 ;  /* 0x000000016b827824 */ /* 0x000fe200078e0207 */
[----:B------:R-:W-:Y:S01]  /*2910*/  SHF.R.S32.HI R111, RZ, 0x1f, R15 ;  /* 0x0000001fff6f7819 */ /* 0x000fe2000001140f */
[----:B------:R-:W-:Y:S01]  /*2920*/  IMAD.IADD R26, R97, 0x1, R25 ;  /* 0x00000001611a7824 */ /* 0x000fe200078e0219 */
[----:B------:R-:W-:Y:S01]  /*2930*/  SHF.R.S32.HI R110, RZ, 0x1f, R14 ;  /* 0x0000001fff6e7819 */ /* 0x000fe2000001140e */
[----:B------:R-:W-:Y:S01]  /*2940*/  IMAD.IADD R21, R103, 0x1, R9 ;  /* 0x0000000167157824 */ /* 0x000fe200078e0209 */
[----:B------:R-:W-:Y:S01]  /*2950*/  SHF.R.S32.HI R109, RZ, 0x1f, R13 ;  /* 0x0000001fff6d7819 */ /* 0x000fe2000001140d */
[----:B0-----:R-:W-:Y:S01]  /*2960*/  IMAD.IADD R20, R9, 0x1, R105 ;  /* 0x0000000109147824 */ /* 0x001fe200078e0269 */
[----:B------:R-:W-:Y:S01]  /*2970*/  LOP3.LUT R11, R3, 0x2, RZ, 0xc0, !PT ;  /* 0x00000002030b7812 */ /* 0x000fe200078ec0ff */
[----:B------:R-:W-:Y:S01]  /*2980*/  IMAD.IADD R131, R101, 0x1, R131 ;  /* 0x0000000165837824 */ /* 0x000fe200078e0283 */
[----:B------:R-:W-:Y:S01]  /*2990*/  LOP3.LUT R10, R3, 0x4, RZ, 0xc0, !PT ;  /* 0x00000004030a7812 */ /* 0x000fe200078ec0ff */
[----:B------:R-:W-:Y:S01]  /*29a0*/  IMAD.IADD R136, R123, 0x1, R27 ;  /* 0x000000017b887824 */ /* 0x000fe200078e021b */
[----:B------:R-:W-:Y:S01]  /*29b0*/  LOP3.LUT R9, R3, 0x8, RZ, 0xc0, !PT ;  /* 0x0000000803097812 */ /* 0x000fe200078ec0ff */
[----:B------:R-:W-:Y:S01]  /*29c0*/  IMAD.IADD R25, R25, 0x1, R99 ;  /* 0x0000000119197824 */ /* 0x000fe200078e0263 */
[----:B------:R-:W-:-:S02]  /*29d0*/  LOP3.LUT R8, R3, 0x10, RZ, 0xc0, !PT ;  /* 0x0000001003087812 */ /* 0x000fc400078ec0ff */
[----:B------:R-:W-:-:S07]  /*29e0*/  LOP3.LUT R7, R3, 0x20, RZ, 0xc0, !PT ;  /* 0x0000002003077812 */ /* 0x000fce00078ec0ff */
.L_x_1427:
[----:B--23--:R-:W2:Y:S01]  /*29f0*/  LDL.LU R32, [R1] ;  /* 0x0000000001207983 */ /* 0x00cea20000300800 */
[----:B------:R-:W-:Y:S01]  /*2a00*/  VIADD R35, R24, 0xffffffff ;  /* 0xffffffff18237836 */ /* 0x000fe20000000000 */
[----:B------:R-:W0:Y:S01]  /*2a10*/  LDC.64 R120, c[0x0][0x2d8] ;  /* 0x0000b600ff787b82 */ /* 0x000e220000000a00 */
[----:B------:R-:W-:Y:S01]  /*2a20*/  IMAD R43, R19, 0x4800, R27 ;  /* 0x00004800132b7824 */ /* 0x000fe200078e021b */
[----:B------:R-:W-:Y:S05]  /*2a30*/  YIELD ;  /* 0x0000000000007946 */ /* 0x000fea0003800000 */
[----:B------:R-:W-:Y:S01]  /*2a40*/  SHF.R.S32.HI R33, RZ, 0x1f, R35 ;  /* 0x0000001fff217819 */ /* 0x000fe20000011423 */
[-C--:B------:R-:W-:Y:S01]  /*2a50*/  IMAD R3, R125, R35.reuse, RZ ;  /* 0x000000237d037224 */ /* 0x080fe200078e02ff */
[----:B------:R-:W1:Y:S01]  /*2a60*/  LDC R117, c[0x0][0x3d4] ;  /* 0x0000f500ff757b82 */ /* 0x000e620000000800 */
[----:B------:R-:W-:Y:S01]  /*2a70*/  IMAD.WIDE.U32 R128, R94, R35, RZ ;  /* 0x000000235e807225 */ /* 0x000fe200078e00ff */
[----:B------:R-:W-:Y:S03]  /*2a80*/  BSSY B0, `(.L_x_1328) ;  /* 0x00007df000007945 */ /* 0x000fe60003800000 */
[----:B------:R-:W-:Y:S01]  /*2a90*/  IMAD R3, R33, R94, R3 ;  /* 0x0000005e21037224 */ /* 0x000fe200078e0203 */
[----:B------:R-:W-:Y:S01]  /*2aa0*/  IADD3 R5, P5, R88, R128, RZ ;  /* 0x0000008058057210 */ /* 0x000fe20007fbe0ff */
[----:B------:R-:W-:-:S02]  /*2ab0*/  IMAD R43, R43, 0x2, R116 ;  /* 0x000000022b2b7824 */ /* 0x000fc400078e0274 */
[----:B------:R-:W-:Y:S01]  /*2ac0*/  IMAD.IADD R84, R129, 0x1, R3 ;  /* 0x0000000181547824 */ /* 0x000fe200078e0203 */
[----:B------:R-:W-:-:S03]  /*2ad0*/  IADD3 R3, P1, P4, R88, R128, R133 ;  /* 0x0000008058037210 */ /* 0x000fc60007c3e085 */
[----:B------:R-:W-:Y:S01]  /*2ae0*/  IMAD.X R24, R84, 0x1, R31, P5 ;  /* 0x0000000154187824 */ /* 0x000fe200028e061f */
[----:B------:R-:W-:Y:S02]  /*2af0*/  IADD3.X R4, R31, R84, R132, P1, P4 ;  /* 0x000000541f047210 */ /* 0x000fe40000fe8484 */
[----:B------:R-:W-:Y:S02]  /*2b00*/  ISETP.GT.AND P1, PT, R35, R124, PT ;  /* 0x0000007c2300720c */ /* 0x000fe40003f24270 */
[-C--:B0-----:R-:W-:Y:S02]  /*2b10*/  LEA R44, P0, R5, R120.reuse, 0x1 ;  /* 0x00000078052c7211 */ /* 0x081fe400078008ff */
[----:B------:R-:W-:Y:S02]  /*2b20*/  LEA R40, P5, R3, R120, 0x1 ;  /* 0x0000007803287211 */ /* 0x000fe400078a08ff */
[----:B------:R-:W-:Y:S01]  /*2b30*/  LEA.HI.X R45, R5, R121, R24, 0x1, P0 ;  /* 0x00000079052d7211 */ /* 0x000fe200000f0c18 */
[----:B------:R-:W-:Y:S01]  /*2b40*/  IMAD.MOV.U32 R24, RZ, RZ, R35 ;  /* 0x000000ffff187224 */ /* 0x000fe200078e0023 */
[----:B-1----:R-:W-:-:S02]  /*2b50*/  ISETP.GE.AND P0, PT, R117, 0x1, PT ;  /* 0x000000017500780c */ /* 0x002fc40003f06270 */
[----:B------:R-:W-:Y:S01]  /*2b60*/  LEA.HI.X R41, R3, R121, R4, 0x1, P5 ;  /* 0x0000007903297211 */ /* 0x000fe200028f0c04 */
[----:B------:R-:W-:-:S04]  /*2b70*/  IMAD R3, R19, 0x4800, R136 ;  /* 0x0000480013037824 */ /* 0x000fc800078e0288 */
[----:B------:R-:W-:Y:S01]  /*2b80*/  IMAD R42, R3, 0x2, R116 ;  /* 0x00000002032a7824 */ /* 0x000fe200078e0274 */
[----:B--2---:R-:W-:-:S04]  /*2b90*/  LOP3.LUT R32, R32, 0xfffffffd, RZ, 0xc0, !PT ;  /* 0xfffffffd20207812 */ /* 0x004fc800078ec0ff */
[----:B------:R-:W-:-:S05]  /*2ba0*/  @P1 LOP3.LUT R32, R32, 0x2, RZ, 0xfc, !PT ;  /* 0x0000000220201812 */ /* 0x000fca00078efcff */
[----:B------:R0:W-:Y:S01]  /*2bb0*/  STL [R1], R32 ;  /* 0x0000002001007387 */ /* 0x0001e20000100800 */
[----:B------:R-:W-:Y:S05]  /*2bc0*/  @!P0 BRA `(.L_x_1329) ;  /* 0x0000007800448947 */ /* 0x000fea0003800000 */
[----:B------:R-:W-:Y:S01]  /*2bd0*/  ULDC.U8 UR4, c[0x0][0x3f0] ;  /* 0x0000fc0000047ab9 */ /* 0x000fe20000000000 */
[-C--:B------:R-:W-:Y:S01]  /*2be0*/  IMAD R3, R130, R35.reuse, RZ ;  /* 0x0000002382037224 */ /* 0x080fe200078e02ff */
[----:B------:R-:W-:Y:S01]  /*2bf0*/  ISETP.NE.AND P0, PT, RZ, UR4, PT ;  /* 0x00000004ff007c0c */ /* 0x000fe2000bf05270 */
[-C--:B------:R-:W-:Y:S02]  /*2c00*/  IMAD R5, R131, R35.reuse, RZ ;  /* 0x0000002383057224 */ /* 0x080fe400078e02ff */
[C---:B------:R-:W-:Y:S02]  /*2c10*/  IMAD R3, R33.reuse, R106, R3 ;  /* 0x0000006a21037224 */ /* 0x040fe400078e0203 */
[----:B------:R-:W-:Y:S02]  /*2c20*/  IMAD R33, R33, R100, R5 ;  /* 0x0000006421217224 */ /* 0x000fe400078e0205 */
[----:B------:R-:W-:Y:S02]  /*2c30*/  IMAD R5, R24, -0x60, R2 ;  /* 0xffffffa018057824 */ /* 0x000fe400078e0202 */
[----:B------:R-:W-:-:S03]  /*2c40*/  IMAD.WIDE.U32 R82, R106, R35, RZ ;  /* 0x000000236a527225 */ /* 0x000fc600078e00ff */
[----:B------:R-:W-:Y:S01]  /*2c50*/  VIMNMX R5, R5, 0x60, PT ;  /* 0x0000006005057848 */ /* 0x000fe20003fe0100 */
        /* <DEDUP_REMOVED lines=24> */
[----:B------:R-:W-:Y:S01]  /*2de0*/  VIADD R38, R16, 0x10 ;  /* 0x0000001010267836 */ /* 0x000fe20000000000 */
[----:B------:R-:W-:Y:S01]  /*2df0*/  CS2R R126, SRZ ;  /* 0x00000000007e7805 */ /* 0x000fe2000001ff00 */
[----:B------:R-:W-:Y:S01]  /*2e00*/  IMAD.X R34, R3, 0x1, R21, P4 ;  /* 0x0000000103227824 */ /* 0x000fe200020e0615 */
[----:B0-----:R-:W-:Y:S01]  /*2e10*/  LEA R32, P4, R33, UR4, 0x1 ;  /* 0x0000000421207c11 */ /* 0x001fe2000f8808ff */
[----:B------:R-:W-:Y:S01]  /*2e20*/  IMAD.X R46, R4, 0x1, R26, P1 ;  /* 0x00000001042e7824 */ /* 0x000fe200008e061a */
[----:B------:R-:W-:Y:S02]  /*2e30*/  ISETP.GE.AND P1, PT, R16, R117, PT ;  /* 0x000000751000720c */ /* 0x000fe40003f26270 */
[----:B------:R-:W-:-:S02]  /*2e40*/  CS2R R86, SRZ ;  /* 0x0000000000567805 */ /* 0x000fc4000001ff00 */
[----:B------:R-:W-:Y:S02]  /*2e50*/  LEA.HI.X R33, R33, UR5, R34, 0x1, P4 ;  /* 0x0000000521217c11 */ /* 0x000fe4000a0f0c22 */
[----:B------:R-:W-:Y:S02]  /*2e60*/  CS2R R128, SRZ ;  /* 0x0000000000807805 */ /* 0x000fe4000001ff00 */
[C---:B------:R-:W-:Y:S02]  /*2e70*/  LEA R34, P4, R35.reuse, UR6, 0x1 ;  /* 0x0000000623227c11 */ /* 0x040fe4000f8808ff */
[----:B------:R-:W-:Y:S01]  /*2e80*/  CS2R R120, SRZ ;  /* 0x0000000000787805 */ /* 0x000fe2000001ff00 */
[----:B------:R-:W-:Y:S01]  /*2e90*/  ULDC.64 UR8, c[0x0][0x208] ;  /* 0x0000820000087ab9 */ /* 0x000fe20000000a00 */
[----:B------:R-:W-:Y:S01]  /*2ea0*/  LEA.HI.X R35, R35, UR7, R46, 0x1, P4 ;  /* 0x0000000723237c11 */ /* 0x000fe2000a0f0c2e */
[----:B------:R-:W-:Y:S01]  /*2eb0*/  VIADD R46, R16, 0x30 ;  /* 0x00000030102e7836 */ /* 0x000fe20000000000 */
        /* <DEDUP_REMOVED lines=28> */
.L_x_1332:
[----:B------:R-:W-:Y:S05]  /*3080*/  BSYNC B1 ;  /* 0x0000000000017941 */ /* 0x000fea0003800000 */
.L_x_1331:
        /* <DEDUP_REMOVED lines=20> */
[----:B-1----:R-:W-:Y:S02]  /*31d0*/  IADD3.X R33, R21, R3, R28, P1, P5 ;  /* 0x0000000315217210 */ /* 0x002fe40000fea41c */
[----:B------:R-:W-:Y:S02]  /*31e0*/  CS2R R64, SRZ ;  /* 0x0000000000407805 */ /* 0x000fe4000001ff00 */
[----:B------:R-:W-:Y:S01]  /*31f0*/  IADD3 R80, P1, P5, R96, R80, R29 ;  /* 0x0000005060507210 */ /* 0x000fe20007d3e01d */
[----:B------:R-:W-:-:S03]  /*3200*/  ULDC.64 UR8, c[0x0][0x208] ;  /* 0x0000820000087ab9 */ /* 0x000fc60000000a00 */
[----:B------:R-:W-:Y:S01]  /*3210*/  IADD3.X R3, R26, R4, R30, P1, P5 ;  /* 0x000000041a037210 */ /* 0x000fe20000fea41e */
[----:B------:R-:W-:Y:S01]  /*3220*/  VIADD R4, R16, 0x10 ;  /* 0x0000001010047836 */ /* 0x000fe20000000000 */
[----:B0-----:R-:W-:-:S04]  /*3230*/  LEA R32, P1, R82, UR4, 0x1 ;  /* 0x0000000452207c11 */ /* 0x001fc8000f8208ff */
[----:B------:R-:W-:Y:S02]  /*3240*/  LEA.HI.X R33, R82, UR5, R33, 0x1, P1 ;  /* 0x0000000552217c11 */ /* 0x000fe400088f0c21 */
[----:B------:R-:W-:-:S04]  /*3250*/  LEA R34, P1, R80, UR6, 0x1 ;  /* 0x0000000650227c11 */ /* 0x000fc8000f8208ff */
[----:B------:R-:W-:Y:S02]  /*3260*/  LEA.HI.X R35, R80, UR7, R3, 0x1, P1 ;  /* 0x0000000750237c11 */ /* 0x000fe400088f0c03 */
        /* <DEDUP_REMOVED lines=32> */
.L_x_1334:
[----:B------:R-:W-:Y:S05]  /*3470*/  BSYNC B1 ;  /* 0x0000000000017941 */ /* 0x000fea0003800000 */
.L_x_1333:
[----:B------:R-:W-:Y:S01]  /*3480*/  IMAD.MOV.U32 R3, RZ, RZ, R70 ;  /* 0x000000ffff037224 */ /* 0x000fe200078e0046 */
[----:B------:R-:W-:Y:S01]  /*3490*/  PRMT R205, R134, 0x7610, R205 ;  /* 0x0000761086cd7816 */ /* 0x000fe200000000cd */
[----:B------:R-:W-:Y:S01]  /*34a0*/  IMAD.MOV.U32 R4, RZ, RZ, R71 ;  /* 0x000000ffff047224 */ /* 0x000fe200078e0047 */
[----:B------:R-:W-:Y:S01]  /*34b0*/  PRMT R206, R135, 0x7610, R206 ;  /* 0x0000761087ce7816 */ /* 0x000fe200000000ce */
[----:B012---:R-:W-:Y:S01]  /*34c0*/  IMAD.MOV.U32 R32, RZ, RZ, R74 ;  /* 0x000000ffff207224 */ /* 0x007fe200078e004a */
        /* <DEDUP_REMOVED lines=52> */
[----:B------:R-:W-:Y:S01]  /*3810*/  ULOP3.LUT UR4, UR60, 0x1, URZ, 0xfc, !UPT ;  /* 0x000000013c047892 */ /* 0x000fe2000f8efc3f */
        /* <DEDUP_REMOVED lines=9> */
[----:B------:R-:W-:Y:S01]  /*38b0*/  UISETP.NE.AND UP0, UPT, UR4, 0x3, UPT ;  /* 0x000000030400788c */ /* 0x000fe2000bf05270 */
        /* <DEDUP_REMOVED lines=8> */
[----:B------:R-:W-:-:S02]  /*3940*/  PLOP3.LUT P1, PT, PT, PT, UP0, 0x80, 0x0 ;  /* 0x000000000000781c */ /* 0x000fc40003f2f008 */
        /* <DEDUP_REMOVED lines=19> */
[----:B------:R-:W-:Y:S01]  /*3a80*/  PRMT R204, R3, 0x7610, R204 ;  /* 0x0000761003cc7816 */ /* 0x000fe200000000cc */
[----:B------:R-:W-:Y:S06]  /*3a90*/  @!P1 BRA `(.L_x_1335) ;  /* 0x0000000000049947 */ /* 0x000fec0003800000 */
[----:B------:R-:W-:Y:S01]  /*3aa0*/  BPT.TRAP 0x1 ;  /* 0x000000040000795c */ /* 0x000fe20000300000 */
.L_x_1335:
[----:B------:R-:W-:Y:S01]  /*3ab0*/  IMAD R4, R19, 0x8, R18 ;  /* 0x0000000813047824 */ /* 0x000fe200078e0212 */
[----:B------:R-:W-:Y:S01]  /*3ac0*/  SHF.L.U32 R3, R167, 0x1f, RZ ;  /* 0x0000001fa7037819 */ /* 0x000fe200000006ff */
[----:B------:R-:W-:Y:S03]  /*3ad0*/  BSSY B1, `(.L_x_1336) ;  /* 0x0000003000017945 */ /* 0x000fe60003800000 */
[----:B------:R-:W0:Y:S02]  /*3ae0*/  SYNCS.PHASECHK.TRANS64.TRYWAIT P5, [R4+URZ+0x2a890], R3 ;  /* 0x02a89003040075a7 */ /* 0x000e2400080a017f */
[----:B0-----:R-:W-:Y:S05]  /*3af0*/  @!P5 BRA `(.L_x_1337) ;  /* 0x00000250001cd947 */ /* 0x001fea0003800000 */
.L_x_1730:
[----:B------:R-:W-:Y:S05]  /*3b00*/  BSYNC B1 ;  /* 0x0000000000017941 */ /* 0x000fea0003800000 */
.L_x_1336:
        /* <DEDUP_REMOVED lines=54> */
.L_x_1343:
[----:B------:R-:W-:Y:S05]  /*3e70*/  BSYNC B3 ;  /* 0x0000000000037941 */ /* 0x000fea0003800000 */
.L_x_1342:
[----:B------:R-:W-:Y:S02]  /*3e80*/  ULDC.64 UR4, c[0x0][0x208] ;  /* 0x0000820000047ab9 */ /* 0x000fe40000000a00 */
[----:B--2---:R1:W-:Y:S03]  /*3e90*/  STG.E.128 desc[UR4][R44.64], R32 ;  /* 0x000000202c007986 */ /* 0x0043e6000c101d04 */
.L_x_1341:
[----:B------:R-:W-:Y:S05]  /*3ea0*/  BSYNC B2 ;  /* 0x0000000000027941 */ /* 0x000fea0003800000 */
.L_x_1340:
        /* <DEDUP_REMOVED lines=27> */
[----:B------:R-:W-:-:S02]  /*4060*/  IMAD.U32 R35, R33, 0x10000, RZ ;  /* 0x0001000021237824 */ /* 0x000fc400078e00ff */
[-C--:B------:R-:W-:Y:S01]  /*4070*/  FMUL.FTZ R211, R211, R212.reuse ;  /* 0x000000d4d3d37220 */ /* 0x080fe20000410000 */
[----:B------:R-:W-:Y:S02]  /*4080*/  IMAD.U32 R33, R32, 0x10000, RZ ;  /* 0x0001000020217824 */ /* 0x000fe400078e00ff */
[----:B------:R-:W-:Y:S01]  /*4090*/  FMUL.FTZ R216, R34, R129 ;  /* 0x0000008122d87220 */ /* 0x000fe20000410000 */
[----:B------:R-:W-:Y:S01]  /*40a0*/  LOP3.LUT R32, R32, 0xffff0000, RZ, 0xc0, !PT ;  /* 0xffff000020207812 */ /* 0x000fe200078ec0ff */
[C---:B------:R-:W-:Y:S01]  /*40b0*/  FFMA.FTZ R214, R35.reuse, R212, -R214 ;  /* 0x000000d423d67223 */ /* 0x040fe200000108d6 */
[----:B------:R-:W-:Y:S01]  /*40c0*/  FFMA.FTZ R211, R35, R210, R211 ;  /* 0x000000d223d37223 */ /* 0x000fe200000100d3 */
[-C--:B------:R-:W-:Y:S01]  /*40d0*/  FMUL.FTZ R34, R34, R209.reuse ;  /* 0x000000d122227220 */ /* 0x080fe20000410000 */
[----:B------:R-:W-:Y:S01]  /*40e0*/  LOP3.LUT R121, R121, 0xffff0000, RZ, 0xc0, !PT ;  /* 0xffff000079797812 */ /* 0x000fe200078ec0ff */
[----:B------:R-:W-:Y:S01]  /*40f0*/  IMAD.U32 R127, R127, 0x10000, RZ ;  /* 0x000100007f7f7824 */ /* 0x000fe200078e00ff */
[----:B------:R-:W-:Y:S01]  /*4100*/  LOP3.LUT R35, R120, 0xffff0000, RZ, 0xc0, !PT ;  /* 0xffff000078237812 */ /* 0x000fe200078ec0ff */
[C---:B------:R-:W-:Y:S01]  /*4110*/  FFMA.FTZ R216, R87.reuse, R209, -R216 ;  /* 0x000000d157d87223 */ /* 0x040fe200000108d8 */
[----:B------:R-:W-:Y:S01]  /*4120*/  FFMA.FTZ R87, R87, R129, R34 ;  /* 0x0000008157577223 */ /* 0x000fe20000010022 */
[----:B------:R-:W-:Y:S01]  /*4130*/  FMUL.FTZ R129, R86, R121 ;  /* 0x0000007956817220 */ /* 0x000fe20000410000 */
[CC--:B------:R-:W-:Y:S01]  /*4140*/  FMUL.FTZ R34, R32.reuse, R126.reuse ;  /* 0x0000007e20227220 */ /* 0x0c0fe20000410000 */
[----:B------:R-:W-:Y:S01]  /*4150*/  FMUL.FTZ R209, R32, R127 ;  /* 0x0000007f20d17220 */ /* 0x000fe20000410000 */
        /* <DEDUP_REMOVED lines=10> */
.L_x_1347:
[----:B------:R-:W-:Y:S05]  /*4200*/  BSYNC B3 ;  /* 0x0000000000037941 */ /* 0x000fea0003800000 */
.L_x_1346:
[----:B------:R-:W-:Y:S02]  /*4210*/  ULDC.64 UR4, c[0x0][0x208] ;  /* 0x0000820000047ab9 */ /* 0x000fe40000000a00 */
[----:B--2---:R2:W-:Y:S03]  /*4220*/  STG.E.128 desc[UR4][R44.64+0x40], R32 ;  /* 0x000040202c007986 */ /* 0x0045e6000c101d04 */
.L_x_1345:
[----:B------:R-:W-:Y:S05]  /*4230*/  BSYNC B2 ;  /* 0x0000000000027941 */ /* 0x000fea0003800000 */
.L_x_1344:
        /* <DEDUP_REMOVED lines=11> */
[----:B------:R-:W-:Y:S01]  /*42f0*/  PRMT R231, R231, 0x5410, R84 ;  /* 0x00005410e7e77816 */ /* 0x000fe20000000054 */
[----:B------:R-:W-:Y:S01]  /*4300*/  IMAD.U32 R84, R33, 0x10000, RZ ;  /* 0x0001000021547824 */ /* 0x000fe200078e00ff */
[----:B------:R-:W-:Y:S02]  /*4310*/  SHF.R.U32.HI R87, RZ, 0x10, R85 ;  /* 0x00000010ff577819 */ /* 0x000fe40000011655 */
[----:B------:R-:W-:Y:S01]  /*4320*/  PRMT R225, R225, 0x5410, R78 ;  /* 0x00005410e1e17816 */ /* 0x000fe2000000004e */
[----:B------:R-:W-:Y:S01]  /*4330*/  IMAD.U32 R78, R32, 0x10000, RZ ;  /* 0x00010000204e7824 */ /* 0x000fe200078e00ff */
[----:B------:R-:W-:-:S02]  /*4340*/  SHF.R.U32.HI R79, RZ, 0x10, R79 ;  /* 0x00000010ff4f7819 */ /* 0x000fc4000001164f */
[----:B------:R-:W-:Y:S02]  /*4350*/  LOP3.LUT R33, R33, 0xffff0000, RZ, 0xc0, !PT ;  /* 0xffff000021217812 */ /* 0x000fe400078ec0ff */
[C---:B------:R-:W-:Y:S01]  /*4360*/  LOP3.LUT R120, R231.reuse, 0xffff0000, RZ, 0xc0, !PT ;  /* 0xffff0000e7787812 */ /* 0x040fe200078ec0ff */
[----:B------:R-:W-:Y:S01]  /*4370*/  IMAD.U32 R231, R231, 0x10000, RZ ;  /* 0x00010000e7e77824 */ /* 0x000fe200078e00ff */
[----:B------:R-:W-:Y:S02]  /*4380*/  PRMT R232, R232, 0x5410, R87 ;  /* 0x00005410e8e87816 */ /* 0x000fe40000000057 */
[C---:B------:R-:W-:Y:S01]  /*4390*/  LOP3.LUT R126, R225.reuse, 0xffff0000, RZ, 0xc0, !PT ;  /* 0xffff0000e17e7812 */ /* 0x040fe200078ec0ff */
[----:B------:R-:W-:Y:S01]  /*43a0*/  IMAD.U32 R225, R225, 0x10000, RZ ;  /* 0x00010000e1e17824 */ /* 0x000fe200078e00ff */
[----:B------:R-:W-:Y:S01]  /*43b0*/  PRMT R226, R226, 0x5410, R79 ;  /* 0x00005410e2e27816 */ /* 0x000fe2000000004f */
[----:B------:R-:W-:Y:S01]  /*43c0*/  FMUL.FTZ R79, R33, R120 ;  /* 0x00000078214f7220 */ /* 0x000fe20000410000 */
[----:B------:R-:W-:Y:S01]  /*43d0*/  LOP3.LUT R34, R34, 0xffff0000, RZ, 0xc0, !PT ;  /* 0xffff000022227812 */ /* 0x000fe200078ec0ff */
[----:B------:R-:W-:-:S02]  /*43e0*/  IMAD.U32 R87, R232, 0x10000, RZ ;  /* 0x00010000e8577824 */ /* 0x000fc400078e00ff */
[-C--:B------:R-:W-:Y:S01]  /*43f0*/  FMUL.FTZ R33, R33, R126.reuse ;  /* 0x0000007e21217220 */ /* 0x080fe20000410000 */
[----:B------:R-:W-:Y:S02]  /*4400*/  IMAD.U32 R121, R226, 0x10000, RZ ;  /* 0x00010000e2797824 */ /* 0x000fe400078e00ff */
[----:B------:R-:W-:Y:S01]  /*4410*/  FFMA.FTZ R79, R84, R126, -R79 ;  /* 0x0000007e544f7223 */ /* 0x000fe2000001084f */
[----:B------:R-:W-:Y:S01]  /*4420*/  FMUL.FTZ R127, R34, R87 ;  /* 0x00000057227f7220 */ /* 0x000fe20000410000 */
[----:B------:R-:W-:Y:S01]  /*4430*/  FFMA.FTZ R84, R84, R120, R33 ;  /* 0x0000007854547223 */ /* 0x000fe20000010021 */
[C---:B------:R-:W-:Y:S01]  /*4440*/  LOP3.LUT R85, R35.reuse, 0xffff0000, RZ, 0xc0, !PT ;  /* 0xffff000023557812 */ /* 0x040fe200078ec0ff */
[-C--:B------:R-:W-:Y:S01]  /*4450*/  FMUL.FTZ R33, R34, R121.reuse ;  /* 0x0000007922217220 */ /* 0x080fe20000410000 */
[----:B------:R-:W-:Y:S01]  /*4460*/  LOP3.LUT R32, R32, 0xffff0000, RZ, 0xc0, !PT ;  /* 0xffff000020207812 */ /* 0x000fe200078ec0ff */
[----:B------:R-:W-:Y:S01]  /*4470*/  FFMA.FTZ R127, R86, R121, -R127 ;  /* 0x00000079567f7223 */ /* 0x000fe2000001087f */
[----:B------:R-:W-:Y:S01]  /*4480*/  LOP3.LUT R232, R232, 0xffff0000, RZ, 0xc0, !PT ;  /* 0xffff0000e8e87812 */ /* 0x000fe200078ec0ff */
[----:B------:R-:W-:Y:S01]  /*4490*/  FFMA.FTZ R86, R86, R87, R33 ;  /* 0x0000005756567223 */ /* 0x000fe20000010021 */
[----:B------:R-:W-:Y:S01]  /*44a0*/  LOP3.LUT R226, R226, 0xffff0000, RZ, 0xc0, !PT ;  /* 0xffff0000e2e27812 */ /* 0x000fe200078ec0ff */
[----:B------:R-:W-:Y:S01]  /*44b0*/  FMUL.FTZ R33, R32, R231 ;  /* 0x000000e720217220 */ /* 0x000fe20000410000 */
[----:B------:R-:W-:-:S02]  /*44c0*/  IMAD.U32 R35, R35, 0x10000, RZ ;  /* 0x0001000023237824 */ /* 0x000fc400078e00ff */
[C---:B------:R-:W-:Y:S01]  /*44d0*/  FMUL.FTZ R34, R85.reuse, R232 ;  /* 0x000000e855227220 */ /* 0x040fe20000410000 */
[-C--:B------:R-:W-:Y:S01]  /*44e0*/  FMUL.FTZ R32, R32, R225.reuse ;  /* 0x000000e120207220 */ /* 0x080fe20000410000 */
[-C--:B------:R-:W-:Y:S01]  /*44f0*/  FMUL.FTZ R85, R85, R226.reuse ;  /* 0x000000e255557220 */ /* 0x080fe20000410000 */
[C---:B------:R-:W-:Y:S01]  /*4500*/  FFMA.FTZ R33, R78.reuse, R225, -R33 ;  /* 0x000000e14e217223 */ /* 0x040fe20000010821 */
[C---:B------:R-:W-:Y:S01]  /*4510*/  FFMA.FTZ R34, R35.reuse, R226, -R34 ;  /* 0x000000e223227223 */ /* 0x040fe20000010822 */
[----:B------:R-:W-:Y:S01]  /*4520*/  FFMA.FTZ R32, R78, R231, R32 ;  /* 0x000000e74e207223 */ /* 0x000fe20000010020 */
[----:B------:R-:W-:Y:S01]  /*4530*/  FFMA.FTZ R85, R35, R232, R85 ;  /* 0x000000e823557223 */ /* 0x000fe20000010055 */
[----:B------:R-:W-:-:S03]  /*4540*/  F2FP.BF16.F32.PACK_AB R79, R84, R79 ;  /* 0x0000004f544f723e */ /* 0x000fc600000010ff */
[----:B------:R-:W-:Y:S02]  /*4550*/  F2FP.BF16.F32.PACK_AB R32, R32, R33 ;  /* 0x000000212020723e */ /* 0x000fe400000010ff */
[----:B------:R-:W-:Y:S01]  /*4560*/  F2FP.BF16.F32.PACK_AB R35, R85, R34 ;  /* 0x000000225523723e */ /* 0x000fe200000010ff */
[----:B------:R-:W-:Y:S01]  /*4570*/  IMAD.MOV.U32 R33, RZ, RZ, R79 ;  /* 0x000000ffff217224 */ /* 0x000fe200078e004f */
[----:B------:R-:W-:-:S07]  /*4580*/  F2FP.BF16.F32.PACK_AB R34, R86, R127 ;  /* 0x0000007f5622723e */ /* 0x000fce00000010ff */
.L_x_1351:
[----:B------:R-:W-:Y:S05]  /*4590*/  BSYNC B3 ;  /* 0x0000000000037941 */ /* 0x000fea0003800000 */
.L_x_1350:
[----:B------:R-:W-:Y:S02]  /*45a0*/  ULDC.64 UR4, c[0x0][0x208] ;  /* 0x0000820000047ab9 */ /* 0x000fe40000000a00 */
[----:B--2---:R3:W-:Y:S03]  /*45b0*/  STG.E.128 desc[UR4][R44.64+0x80], R32 ;  /* 0x000080202c007986 */ /* 0x0047e6000c101d04 */
.L_x_1349:
[----:B------:R-:W-:Y:S05]  /*45c0*/  BSYNC B2 ;  /* 0x0000000000027941 */ /* 0x000fea0003800000 */
.L_x_1348:
        /* <DEDUP_REMOVED lines=9> */
[----:B------:R-:W-:Y:S01]  /*4660*/  SHF.R.U64 R78, R74, 0x10, R75 ;  /* 0x000000104a4e7819 */ /* 0x000fe2000000124b */
[----:B--2---:R-:W-:Y:S01]  /*4670*/  IMAD.U32 R74, R34, 0x10000, RZ ;  /* 0x00010000224a7824 */ /* 0x004fe200078e00ff */
[----:B------:R-:W-:Y:S02]  /*4680*/  SHF.R.U32.HI R77, RZ, 0x10, R77 ;  /* 0x00000010ff4d7819 */ /* 0x000fe4000001164d */
[----:B------:R-:W-:Y:S02]  /*4690*/  PRMT R229, R229, 0x5410, R76 ;  /* 0x00005410e5e57816 */ /* 0x000fe4000000004c */
[----:B------:R-:W-:Y:S02]  /*46a0*/  PRMT R223, R223, 0x5410, R78 ;  /* 0x00005410dfdf7816 */ /* 0x000fe4000000004e */
[----:B------:R-:W-:-:S02]  /*46b0*/  SHF.R.U32.HI R79, RZ, 0x10, R75 ;  /* 0x00000010ff4f7819 */ /* 0x000fc4000001164b */
[----:B------:R-:W-:Y:S02]  /*46c0*/  PRMT R230, R230, 0x5410, R77 ;  /* 0x00005410e6e67816 */ /* 0x000fe4000000004d */
[----:B------:R-:W-:Y:S02]  /*46d0*/  LOP3.LUT R77, R33, 0xffff0000, RZ, 0xc0, !PT ;  /* 0xffff0000214d7812 */ /* 0x000fe400078ec0ff */
[----:B------:R-:W-:Y:S01]  /*46e0*/  LOP3.LUT R86, R229, 0xffff0000, RZ, 0xc0, !PT ;  /* 0xffff0000e5567812 */ /* 0x000fe200078ec0ff */
[----:B------:R-:W-:Y:S01]  /*46f0*/  IMAD.U32 R76, R230, 0x10000, RZ ;  /* 0x00010000e64c7824 */ /* 0x000fe200078e00ff */
[----:B------:R-:W-:Y:S02]  /*4700*/  LOP3.LUT R78, R223, 0xffff0000, RZ, 0xc0, !PT ;  /* 0xffff0000df4e7812 */ /* 0x000fe400078ec0ff */
[----:B------:R-:W-:Y:S01]  /*4710*/  PRMT R224, R224, 0x5410, R79 ;  /* 0x00005410e0e07816 */ /* 0x000fe2000000004f */
[----:B------:R-:W-:Y:S01]  /*4720*/  IMAD.U32 R79, R33, 0x10000, RZ ;  /* 0x00010000214f7824 */ /* 0x000fe200078e00ff */
[----:B------:R-:W-:Y:S01]  /*4730*/  LOP3.LUT R75, R34, 0xffff0000, RZ, 0xc0, !PT ;  /* 0xffff0000224b7812 */ /* 0x000fe200078ec0ff */
[C---:B------:R-:W-:Y:S01]  /*4740*/  FMUL.FTZ R120, R77.reuse, R86 ;  /* 0x000000564d787220 */ /* 0x040fe20000410000 */
[----:B------:R-:W-:Y:S01]  /*4750*/  FMUL.FTZ R85, R77, R78 ;  /* 0x0000004e4d557220 */ /* 0x000fe20000410000 */
[----:B------:R-:W-:Y:S01]  /*4760*/  IMAD.U32 R84, R224, 0x10000, RZ ;  /* 0x00010000e0547824 */ /* 0x000fe200078e00ff */
[C---:B------:R-:W-:Y:S01]  /*4770*/  LOP3.LUT R77, R32.reuse, 0xffff0000, RZ, 0xc0, !PT ;  /* 0xffff0000204d7812 */ /* 0x040fe200078ec0ff */
[----:B------:R-:W-:-:S02]  /*4780*/  IMAD.U32 R33, R32, 0x10000, RZ ;  /* 0x0001000020217824 */ /* 0x000fc400078e00ff */
[----:B------:R-:W-:Y:S01]  /*4790*/  FMUL.FTZ R87, R75, R76 ;  /* 0x0000004c4b577220 */ /* 0x000fe20000410000 */
[C---:B------:R-:W-:Y:S01]  /*47a0*/  FFMA.FTZ R32, R79.reuse, R78, -R120 ;  /* 0x0000004e4f207223 */ /* 0x040fe20000010878 */
[----:B------:R-:W-:Y:S01]  /*47b0*/  FFMA.FTZ R79, R79, R86, R85 ;  /* 0x000000564f4f7223 */ /* 0x000fe20000010055 */
[----:B------:R-:W-:Y:S01]  /*47c0*/  LOP3.LUT R34, R35, 0xffff0000, RZ, 0xc0, !PT ;  /* 0xffff000023227812 */ /* 0x000fe200078ec0ff */
[-C--:B------:R-:W-:Y:S01]  /*47d0*/  FMUL.FTZ R85, R75, R84.reuse ;  /* 0x000000544b557220 */ /* 0x080fe20000410000 */
[----:B------:R-:W-:Y:S01]  /*47e0*/  LOP3.LUT R230, R230, 0xffff0000, RZ, 0xc0, !PT ;  /* 0xffff0000e6e67812 */ /* 0x000fe200078ec0ff */
[----:B------:R-:W-:Y:S01]  /*47f0*/  FFMA.FTZ R75, R74, R84, -R87 ;  /* 0x000000544a4b7223 */ /* 0x000fe20000010857 */
[----:B------:R-:W-:Y:S01]  /*4800*/  LOP3.LUT R224, R224, 0xffff0000, RZ, 0xc0, !PT ;  /* 0xffff0000e0e07812 */ /* 0x000fe200078ec0ff */
[----:B------:R-:W-:Y:S02]  /*4810*/  IMAD.U32 R84, R229, 0x10000, RZ ;  /* 0x00010000e5547824 */ /* 0x000fe400078e00ff */
[----:B------:R-:W-:Y:S01]  /*4820*/  FFMA.FTZ R74, R74, R76, R85 ;  /* 0x0000004c4a4a7223 */ /* 0x000fe20000010055 */
[----:B------:R-:W-:-:S02]  /*4830*/  IMAD.U32 R78, R223, 0x10000, RZ ;  /* 0x00010000df4e7824 */ /* 0x000fc400078e00ff */
[C---:B------:R-:W-:Y:S01]  /*4840*/  FMUL.FTZ R76, R34.reuse, R230 ;  /* 0x000000e6224c7220 */ /* 0x040fe20000410000 */
[----:B------:R-:W-:Y:S01]  /*4850*/  FMUL.FTZ R85, R34, R224 ;  /* 0x000000e022557220 */ /* 0x000fe20000410000 */
[C---:B------:R-:W-:Y:S01]  /*4860*/  FMUL.FTZ R34, R77.reuse, R84 ;  /* 0x000000544d227220 */ /* 0x040fe20000410000 */
[-C--:B------:R-:W-:Y:S01]  /*4870*/  FMUL.FTZ R77, R77, R78.reuse ;  /* 0x0000004e4d4d7220 */ /* 0x080fe20000410000 */
[----:B------:R-:W-:Y:S01]  /*4880*/  IMAD.U32 R35, R35, 0x10000, RZ ;  /* 0x0001000023237824 */ /* 0x000fe200078e00ff */
[----:B------:R-:W-:Y:S01]  /*4890*/  F2FP.BF16.F32.PACK_AB R74, R74, R75 ;  /* 0x0000004b4a4a723e */ /* 0x000fe200000010ff */
[C---:B------:R-:W-:Y:S01]  /*48a0*/  FFMA.FTZ R34, R33.reuse, R78, -R34 ;  /* 0x0000004e21227223 */ /* 0x040fe20000010822 */
[----:B------:R-:W-:Y:S01]  /*48b0*/  FFMA.FTZ R77, R33, R84, R77 ;  /* 0x00000054214d7223 */ /* 0x000fe2000001004d */
[C---:B------:R-:W-:Y:S01]  /*48c0*/  FFMA.FTZ R76, R35.reuse, R224, -R76 ;  /* 0x000000e0234c7223 */ /* 0x040fe2000001084c */
[----:B------:R-:W-:Y:S01]  /*48d0*/  FFMA.FTZ R85, R35, R230, R85 ;  /* 0x000000e623557223 */ /* 0x000fe20000010055 */
[----:B------:R-:W-:-:S02]  /*48e0*/  F2FP.BF16.F32.PACK_AB R33, R79, R32 ;  /* 0x000000204f21723e */ /* 0x000fc400000010ff */
[----:B------:R-:W-:Y:S01]  /*48f0*/  F2FP.BF16.F32.PACK_AB R32, R77, R34 ;  /* 0x000000224d20723e */ /* 0x000fe200000010ff */
[----:B------:R-:W-:Y:S01]  /*4900*/  IMAD.MOV.U32 R34, RZ, RZ, R74 ;  /* 0x000000ffff227224 */ /* 0x000fe200078e004a */
[----:B------:R-:W-:-:S07]  /*4910*/  F2FP.BF16.F32.PACK_AB R35, R85, R76 ;  /* 0x0000004c5523723e */ /* 0x000fce00000010ff */
.L_x_1355:
[----:B------:R-:W-:Y:S05]  /*4920*/  BSYNC B3 ;  /* 0x0000000000037941 */ /* 0x000fea0003800000 */
.L_x_1354:
[----:B------:R-:W-:Y:S02]  /*4930*/  ULDC.64 UR4, c[0x0][0x208] ;  /* 0x0000820000047ab9 */ /* 0x000fe40000000a00 */
[----:B--2---:R4:W-:Y:S03]  /*4940*/  STG.E.128 desc[UR4][R44.64+0xc0], R32 ;  /* 0x0000c0202c007986 */ /* 0x0049e6000c101d04 */
.L_x_1353:
[----:B------:R-:W-:Y:S05]  /*4950*/  BSYNC B2 ;  /* 0x0000000000027941 */ /* 0x000fea0003800000 */
.L_x_1352:
        /* <DEDUP_REMOVED lines=12> */
[----:B------:R-:W-:Y:S02]  /*4a20*/  SHF.R.U32.HI R71, RZ, 0x10, R73 ;  /* 0x00000010ff477819 */ /* 0x000fe40000011649 */
[----:B------:R-:W-:Y:S02]  /*4a30*/  PRMT R219, R219, 0x5410, R74 ;  /* 0x00005410dbdb7816 */ /* 0x000fe4000000004a */
[----:B------:R-:W-:-:S02]  /*4a40*/  PRMT R221, R221, 0x5410, R72 ;  /* 0x00005410dddd7816 */ /* 0x000fc40000000048 */
[----:B------:R-:W-:Y:S01]  /*4a50*/  PRMT R222, R222, 0x5410, R71 ;  /* 0x00005410dede7816 */ /* 0x000fe20000000047 */
[C---:B------:R-:W-:Y:S01]  /*4a60*/  IMAD.U32 R71, R33.reuse, 0x10000, RZ ;  /* 0x0001000021477824 */ /* 0x040fe200078e00ff */
        /* <DEDUP_REMOVED lines=14> */
[----:B------:R-:W-:Y:S01]  /*4b50*/  IMAD.U32 R221, R221, 0x10000, RZ ;  /* 0x00010000dddd7824 */ /* 0x000fe200078e00ff */
[----:B------:R-:W-:Y:S01]  /*4b60*/  LOP3.LUT R32, R32, 0xffff0000, RZ, 0xc0, !PT ;  /* 0xffff000020207812 */ /* 0x000fe200078ec0ff */
[----:B------:R-:W-:Y:S01]  /*4b70*/  FMUL.FTZ R73, R73, R75 ;  /* 0x0000004b49497220 */ /* 0x000fe20000410000 */
[----:B------:R-:W-:-:S02]  /*4b80*/  IMAD.U32 R219, R219, 0x10000, RZ ;  /* 0x00010000dbdb7824 */ /* 0x000fc400078e00ff */
[C---:B------:R-:W-:Y:S01]  /*4b90*/  FFMA.FTZ R78, R71.reuse, R74, -R78 ;  /* 0x0000004a474e7223 */ /* 0x040fe2000001084e */
[----:B------:R-:W-:Y:S01]  /*4ba0*/  FFMA.FTZ R79, R71, R76, R79 ;  /* 0x0000004c474f7223 */ /* 0x000fe2000001004f */
[C---:B------:R-:W-:Y:S01]  /*4bb0*/  FMUL.FTZ R72, R34.reuse, R222 ;  /* 0x000000de22487220 */ /* 0x040fe20000410000 */
[----:B------:R-:W-:Y:S01]  /*4bc0*/  FMUL.FTZ R71, R34, R220 ;  /* 0x000000dc22477220 */ /* 0x000fe20000410000 */
[----:B------:R-:W-:Y:S01]  /*4bd0*/  FFMA.FTZ R85, R70, R75, -R85 ;  /* 0x0000004b46557223 */ /* 0x000fe20000010855 */
[----:B------:R-:W-:Y:S01]  /*4be0*/  FMUL.FTZ R34, R32, R221 ;  /* 0x000000dd20227220 */ /* 0x000fe20000410000 */
[----:B------:R-:W-:Y:S01]  /*4bf0*/  FFMA.FTZ R70, R70, R77, R73 ;  /* 0x0000004d46467223 */ /* 0x000fe20000010049 */
[-C--:B------:R-:W-:Y:S01]  /*4c00*/  FMUL.FTZ R32, R32, R219.reuse ;  /* 0x000000db20207220 */ /* 0x080fe20000410000 */
[----:B------:R-:W-:Y:S02]  /*4c10*/  IMAD.U32 R35, R35, 0x10000, RZ ;  /* 0x0001000023237824 */ /* 0x000fe400078e00ff */
[----:B------:R-:W-:Y:S01]  /*4c20*/  FFMA.FTZ R34, R33, R219, -R34 ;  /* 0x000000db21227223 */ /* 0x000fe20000010822 */
[----:B------:R-:W-:Y:S01]  /*4c30*/  F2FP.BF16.F32.PACK_AB R78, R79, R78 ;  /* 0x0000004e4f4e723e */ /* 0x000fe200000010ff */
[----:B------:R-:W-:Y:S01]  /*4c40*/  FFMA.FTZ R33, R33, R221, R32 ;  /* 0x000000dd21217223 */ /* 0x000fe20000010020 */
[C---:B------:R-:W-:Y:S01]  /*4c50*/  FFMA.FTZ R72, R35.reuse, R220, -R72 ;  /* 0x000000dc23487223 */ /* 0x040fe20000010848 */
[----:B------:R-:W-:Y:S01]  /*4c60*/  FFMA.FTZ R71, R35, R222, R71 ;  /* 0x000000de23477223 */ /* 0x000fe20000010047 */
[----:B------:R-:W-:-:S02]  /*4c70*/  F2FP.BF16.F32.PACK_AB R70, R70, R85 ;  /* 0x000000554646723e */ /* 0x000fc400000010ff */
[----:B------:R-:W-:Y:S01]  /*4c80*/  F2FP.BF16.F32.PACK_AB R32, R33, R34 ;  /* 0x000000222120723e */ /* 0x000fe200000010ff */
[----:B------:R-:W-:Y:S01]  /*4c90*/  IMAD.MOV.U32 R33, RZ, RZ, R78 ;  /* 0x000000ffff217224 */ /* 0x000fe200078e004e */
[----:B------:R-:W-:Y:S01]  /*4ca0*/  F2FP.BF16.F32.PACK_AB R35, R71, R72 ;  /* 0x000000484723723e */ /* 0x000fe200000010ff */
[----:B------:R-:W-:-:S07]  /*4cb0*/  IMAD.MOV.U32 R34, RZ, RZ, R70 ;  /* 0x000000ffff227224 */ /* 0x000fce00078e0046 */
.L_x_1359:
[----:B------:R-:W-:Y:S05]  /*4cc0*/  BSYNC B3 ;  /* 0x0000000000037941 */ /* 0x000fea0003800000 */
.L_x_1358:
[----:B------:R-:W-:Y:S02]  /*4cd0*/  ULDC.64 UR4, c[0x0][0x208] ;  /* 0x0000820000047ab9 */ /* 0x000fe40000000a00 */
[----:B--2---:R1:W-:Y:S03]  /*4ce0*/  STG.E.128 desc[UR4][R44.64+0x100], R32 ;  /* 0x000100202c007986 */ /* 0x0043e6000c101d04 */
.L_x_1357:
[----:B------:R-:W-:Y:S05]  /*4cf0*/  BSYNC B2 ;  /* 0x0000000000027941 */ /* 0x000fea0003800000 */
.L_x_1356:
[----:B------:R-:W-:-:S13]  /*4d00*/  ISETP.NE.AND P0, PT, R7, RZ, PT ;  /* 0x000000ff0700720c */ /* 0x000fda0003f05270 */
[----:B------:R-:W-:Y:S05]  /*4d10*/  @!P0 BRA `(.L_x_1339) ;  /* 0x0000000000d48947 */ /* 0x000fea0003800000 */
[----:B-1234-:R1:W2:Y:S01]  /*4d20*/  LDS.128 R32, [R42+0x6000] ;  /* 0x006000002a207984 */ /* 0x01e2a20000000c00 */
[----:B------:R-:W-:Y:S01]  /*4d30*/  VIADD R70, R16, 0x50 ;  /* 0x0000005010467836 */ /* 0x000fe20000000000 */
[----:B------:R-:W-:Y:S04]  /*4d40*/  BSSY B2, `(.L_x_1360) ;  /* 0x0000030000027945 */ /* 0x000fe80003800000 */
[----:B------:R-:W-:-:S13]  /*4d50*/  ISETP.GE.AND P0, PT, R70, R117, PT ;  /* 0x000000754600720c */ /* 0x000fda0003f06270 */
[----:B-1----:R-:W-:Y:S05]  /*4d60*/  @P0 BRA `(.L_x_1361) ;  /* 0x0000000000b40947 */ /* 0x002fea0003800000 */
[----:B------:R-:W-:Y:S02]  /*4d70*/  SHF.R.U64 R70, R66, 0x10, R67 ;  /* 0x0000001042467819 */ /* 0x000fe40000001243 */
[--C-:B------:R-:W-:Y:S02]  /*4d80*/  SHF.R.U64 R66, R68, 0x10, R69.reuse ;  /* 0x0000001044427819 */ /* 0x100fe40000001245 */
[----:B------:R-:W-:Y:S02]  /*4d90*/  SHF.R.U32.HI R71, RZ, 0x10, R69 ;  /* 0x00000010ff477819 */ /* 0x000fe40000011645 */
[----:B------:R-:W-:Y:S01]  /*4da0*/  SHF.R.U32.HI R73, RZ, 0x10, R67 ;  /* 0x00000010ff497819 */ /* 0x000fe20000011643 */
[----:B--2---:R-:W-:Y:S01]  /*4db0*/  IMAD.U32 R67, R34, 0x10000, RZ ;  /* 0x0001000022437824 */ /* 0x004fe200078e00ff */
[----:B------:R-:W-:Y:S02]  /*4dc0*/  PRMT R205, R205, 0x5410, R70 ;  /* 0x00005410cdcd7816 */ /* 0x000fe40000000046 */
        /* <DEDUP_REMOVED lines=10> */
[C---:B------:R-:W-:Y:S01]  /*4e70*/  IMAD.U32 R34, R35.reuse, 0x10000, RZ ;  /* 0x0001000023227824 */ /* 0x040fe200078e00ff */
[----:B------:R-:W-:Y:S01]  /*4e80*/  LOP3.LUT R69, R35, 0xffff0000, RZ, 0xc0, !PT ;  /* 0xffff000023457812 */ /* 0x000fe200078ec0ff */
[----:B------:R-:W-:-:S02]  /*4e90*/  IMAD.U32 R35, R33, 0x10000, RZ ;  /* 0x0001000021237824 */ /* 0x000fc400078e00ff */
[----:B------:R-:W-:Y:S01]  /*4ea0*/  FMUL.FTZ R74, R66, R72 ;  /* 0x00000048424a7220 */ /* 0x000fe20000410000 */
[----:B------:R-:W-:Y:S02]  /*4eb0*/  IMAD.U32 R33, R32, 0x10000, RZ ;  /* 0x0001000020217824 */ /* 0x000fe400078e00ff */
[-C--:B------:R-:W-:Y:S01]  /*4ec0*/  FMUL.FTZ R75, R66, R70.reuse ;  /* 0x00000046424b7220 */ /* 0x080fe20000410000 */
[----:B------:R-:W-:Y:S01]  /*4ed0*/  LOP3.LUT R32, R32, 0xffff0000, RZ, 0xc0, !PT ;  /* 0xffff000020207812 */ /* 0x000fe200078ec0ff */
[----:B------:R-:W-:Y:S01]  /*4ee0*/  FMUL.FTZ R66, R68, R73 ;  /* 0x0000004944427220 */ /* 0x000fe20000410000 */
[----:B------:R-:W-:Y:S01]  /*4ef0*/  LOP3.LUT R208, R208, 0xffff0000, RZ, 0xc0, !PT ;  /* 0xffff0000d0d07812 */ /* 0x000fe200078ec0ff */
[----:B------:R-:W-:Y:S01]  /*4f00*/  IMAD.U32 R205, R205, 0x10000, RZ ;  /* 0x00010000cdcd7824 */ /* 0x000fe200078e00ff */
[----:B------:R-:W-:Y:S01]  /*4f10*/  LOP3.LUT R206, R206, 0xffff0000, RZ, 0xc0, !PT ;  /* 0xffff0000cece7812 */ /* 0x000fe200078ec0ff */
[-C--:B------:R-:W-:Y:S01]  /*4f20*/  FMUL.FTZ R68, R68, R71.reuse ;  /* 0x0000004744447220 */ /* 0x080fe20000410000 */
[C---:B------:R-:W-:Y:S01]  /*4f30*/  FFMA.FTZ R74, R35.reuse, R70, -R74 ;  /* 0x00000046234a7223 */ /* 0x040fe2000001084a */
[----:B------:R-:W-:Y:S01]  /*4f40*/  FFMA.FTZ R75, R35, R72, R75 ;  /* 0x00000048234b7223 */ /* 0x000fe2000001004b */
[----:B------:R-:W-:Y:S01]  /*4f50*/  FFMA.FTZ R71, R67, R71, -R66 ;  /* 0x0000004743477223 */ /* 0x000fe20000010842 */
        /* <DEDUP_REMOVED lines=8> */
[----:B------:R-:W-:Y:S01]  /*4fe0*/  FFMA.FTZ R68, R67, R73, R68 ;  /* 0x0000004943447223 */ /* 0x000fe20000010044 */
[----:B------:R-:W-:-:S02]  /*4ff0*/  F2FP.BF16.F32.PACK_AB R74, R75, R74 ;  /* 0x0000004a4b4a723e */ /* 0x000fc400000010ff */
[----:B------:R-:W-:Y:S02]  /*5000*/  F2FP.BF16.F32.PACK_AB R35, R34, R35 ;  /* 0x000000232223723e */ /* 0x000fe400000010ff */
[----:B------:R-:W-:Y:S01]  /*5010*/  F2FP.BF16.F32.PACK_AB R32, R33, R66 ;  /* 0x000000422120723e */ /* 0x000fe200000010ff */
[----:B------:R-:W-:Y:S01]  /*5020*/  IMAD.MOV.U32 R33, RZ, RZ, R74 ;  /* 0x000000ffff217224 */ /* 0x000fe200078e004a */
[----:B------:R-:W-:-:S07]  /*5030*/  F2FP.BF16.F32.PACK_AB R34, R68, R71 ;  /* 0x000000474422723e */ /* 0x000fce00000010ff */
.L_x_1361:
[----:B------:R-:W-:Y:S05]  /*5040*/  BSYNC B2 ;  /* 0x0000000000027941 */ /* 0x000fea0003800000 */
.L_x_1360:
[----:B------:R-:W-:Y:S02]  /*5050*/  ULDC.64 UR4, c[0x0][0x208] ;  /* 0x0000820000047ab9 */ /* 0x000fe40000000a00 */
[----:B--2---:R1:W-:Y:S03]  /*5060*/  STG.E.128 desc[UR4][R44.64+0x140], R32 ;  /* 0x000140202c007986 */ /* 0x0043e6000c101d04 */
.L_x_1339:
[----:B------:R-:W-:Y:S05]  /*5070*/  BSYNC B1 ;  /* 0x0000000000017941 */ /* 0x000fea0003800000 */
.L_x_1338:
        /* <DEDUP_REMOVED lines=21> */
[C---:B------:R-:W-:Y:S01]  /*51d0*/  LOP3.LUT R66, R203.reuse, 0xffff0000, RZ, 0xc0, !PT ;  /* 0xffff0000cb427812 */ /* 0x040fe200078ec0ff */
        /* <DEDUP_REMOVED lines=32> */
.L_x_1366:
[----:B------:R-:W-:Y:S05]  /*53e0*/  BSYNC B2 ;  /* 0x0000000000027941 */ /* 0x000fea0003800000 */
.L_x_1365:
[----:B------:R-:W-:Y:S02]  /*53f0*/  ULDC.64 UR4, c[0x0][0x208] ;  /* 0x0000820000047ab9 */ /* 0x000fe40000000a00 */
[----:B--2---:R1:W-:Y:S03]  /*5400*/  STG.E.128 desc[UR4][R40.64], R32 ;  /* 0x0000002028007986 */ /* 0x0043e6000c101d04 */
.L_x_1364:
[----:B------:R-:W-:Y:S05]  /*5410*/  BSYNC B1 ;  /* 0x0000000000017941 */ /* 0x000fea0003800000 */
.L_x_1363:
        /* <DEDUP_REMOVED lines=54> */
.L_x_1370:
[----:B------:R-:W-:Y:S05]  /*5780*/  BSYNC B2 ;  /* 0x0000000000027941 */ /* 0x000fea0003800000 */
.L_x_1369:
[----:B------:R-:W-:Y:S02]  /*5790*/  ULDC.64 UR4, c[0x0][0x208] ;  /* 0x0000820000047ab9 */ /* 0x000fe40000000a00 */
[----:B--2---:R1:W-:Y:S03]  /*57a0*/  STG.E.128 desc[UR4][R40.64+0x40], R32 ;  /* 0x0000402028007986 */ /* 0x0043e6000c101d04 */
.L_x_1368:
[----:B------:R-:W-:Y:S05]  /*57b0*/  BSYNC B1 ;  /* 0x0000000000017941 */ /* 0x000fea0003800000 */
.L_x_1367:
        /* <DEDUP_REMOVED lines=54> */
.L_x_1374:
[----:B------:R-:W-:Y:S05]  /*5b20*/  BSYNC B2 ;  /* 0x0000000000027941 */ /* 0x000fea0003800000 */
.L_x_1373:
[----:B------:R-:W-:Y:S02]  /*5b30*/  ULDC.64 UR4, c[0x0][0x208] ;  /* 0x0000820000047ab9 */ /* 0x000fe40000000a00 */
[----:B--2---:R1:W-:Y:S03]  /*5b40*/  STG.E.128 desc[UR4][R40.64+0x80], R32 ;  /* 0x0000802028007986 */ /* 0x0043e6000c101d04 */
.L_x_1372:
[----:B------:R-:W-:Y:S05]  /*5b50*/  BSYNC B1 ;  /* 0x0000000000017941 */ /* 0x000fea0003800000 */
.L_x_1371:
        /* <DEDUP_REMOVED lines=11> */
[----:B------:R-:W-:Y:S02]  /*5c10*/  SHF.R.U32.HI R57, RZ, 0x10, R51 ;  /* 0x00000010ff397819 */ /* 0x000fe40000011633 */
[----:B------:R-:W-:Y:S02]  /*5c20*/  PRMT R152, R152, 0x5410, R53 ;  /* 0x0000541098987816 */ /* 0x000fe40000000035 */
[----:B------:R-:W-:Y:S02]  /*5c30*/  PRMT R140, R140, 0x5410, R57 ;  /* 0x000054108c8c7816 */ /* 0x000fe40000000039 */
[----:B------:R-:W-:Y:S01]  /*5c40*/  SHF.R.U64 R54, R50, 0x10, R51 ;  /* 0x0000001032367819 */ /* 0x000fe20000001233 */
[----:B------:R-:W-:Y:S01]  /*5c50*/  IMAD.U32 R50, R35, 0x10000, RZ ;  /* 0x0001000023327824 */ /* 0x000fe200078e00ff */
[----:B------:R-:W-:Y:S01]  /*5c60*/  LOP3.LUT R45, R34, 0xffff0000, RZ, 0xc0, !PT ;  /* 0xffff0000222d7812 */ /* 0x000fe200078ec0ff */
[----:B------:R-:W-:Y:S01]  /*5c70*/  IMAD.U32 R53, R140, 0x10000, RZ ;  /* 0x000100008c357824 */ /* 0x000fe200078e00ff */
[----:B------:R-:W-:Y:S01]  /*5c80*/  PRMT R150, R150, 0x5410, R55 ;  /* 0x0000541096967816 */ /* 0x000fe20000000037 */
[----:B------:R-:W-:Y:S01]  /*5c90*/  IMAD.U32 R55, R152, 0x10000, RZ ;  /* 0x0001000098377824 */ /* 0x000fe200078e00ff */
[----:B------:R-:W-:Y:S01]  /*5ca0*/  PRMT R141, R141, 0x5410, R54 ;  /* 0x000054108d8d7816 */ /* 0x000fe20000000036 */
[----:B------:R-:W-:Y:S01]  /*5cb0*/  IMAD.U32 R34, R33, 0x10000, RZ ;  /* 0x0001000021227824 */ /* 0x000fe200078e00ff */
[----:B------:R-:W-:Y:S01]  /*5cc0*/  LOP3.LUT R51, R35, 0xffff0000, RZ, 0xc0, !PT ;  /* 0xffff000023337812 */ /* 0x000fe200078ec0ff */
[----:B------:R-:W-:Y:S01]  /*5cd0*/  FMUL.FTZ R59, R45, R55 ;  /* 0x000000372d3b7220 */ /* 0x000fe20000410000 */
[----:B------:R-:W-:Y:S01]  /*5ce0*/  LOP3.LUT R35, R33, 0xffff0000, RZ, 0xc0, !PT ;  /* 0xffff000021237812 */ /* 0x000fe200078ec0ff */
[-C--:B------:R-:W-:Y:S01]  /*5cf0*/  FMUL.FTZ R45, R45, R53.reuse ;  /* 0x000000352d2d7220 */ /* 0x080fe20000410000 */
[----:B------:R-:W-:Y:S01]  /*5d00*/  LOP3.LUT R54, R150, 0xffff0000, RZ, 0xc0, !PT ;  /* 0xffff000096367812 */ /* 0x000fe200078ec0ff */
[----:B------:R-:W-:Y:S01]  /*5d10*/  FFMA.FTZ R59, R44, R53, -R59 ;  /* 0x000000352c3b7223 */ /* 0x000fe2000001083b */
[----:B------:R-:W-:Y:S01]  /*5d20*/  LOP3.LUT R52, R141, 0xffff0000, RZ, 0xc0, !PT ;  /* 0xffff00008d347812 */ /* 0x000fe200078ec0ff */
[----:B------:R-:W-:Y:S01]  /*5d30*/  IMAD.U32 R33, R32, 0x10000, RZ ;  /* 0x0001000020217824 */ /* 0x000fe200078e00ff */
[----:B------:R-:W-:Y:S01]  /*5d40*/  LOP3.LUT R152, R152, 0xffff0000, RZ, 0xc0, !PT ;  /* 0xffff000098987812 */ /* 0x000fe200078ec0ff */
[C---:B------:R-:W-:Y:S01]  /*5d50*/  FMUL.FTZ R57, R35.reuse, R54 ;  /* 0x0000003623397220 */ /* 0x040fe20000410000 */
[----:B------:R-:W-:Y:S01]  /*5d60*/  LOP3.LUT R140, R140, 0xffff0000, RZ, 0xc0, !PT ;  /* 0xffff00008c8c7812 */ /* 0x000fe200078ec0ff */
[----:B------:R-:W-:Y:S01]  /*5d70*/  FFMA.FTZ R44, R44, R55, R45 ;  /* 0x000000372c2c7223 */ /* 0x000fe2000001002d */
[----:B------:R-:W-:Y:S01]  /*5d80*/  FMUL.FTZ R35, R35, R52 ;  /* 0x0000003423237220 */ /* 0x000fe20000410000 */
[----:B------:R-:W-:Y:S01]  /*5d90*/  LOP3.LUT R32, R32, 0xffff0000, RZ, 0xc0, !PT ;  /* 0xffff000020207812 */ /* 0x000fe200078ec0ff */
[----:B------:R-:W-:Y:S01]  /*5da0*/  FMUL.FTZ R45, R51, R152 ;  /* 0x00000098332d7220 */ /* 0x000fe20000410000 */
[----:B------:R-:W-:-:S02]  /*5db0*/  IMAD.U32 R150, R150, 0x10000, RZ ;  /* 0x0001000096967824 */ /* 0x000fc400078e00ff */
[----:B------:R-:W-:Y:S01]  /*5dc0*/  FMUL.FTZ R51, R51, R140 ;  /* 0x0000008c33337220 */ /* 0x000fe20000410000 */
[----:B------:R-:W-:Y:S02]  /*5dd0*/  IMAD.U32 R141, R141, 0x10000, RZ ;  /* 0x000100008d8d7824 */ /* 0x000fe400078e00ff */
[C---:B------:R-:W-:Y:S01]  /*5de0*/  FFMA.FTZ R57, R34.reuse, R52, -R57 ;  /* 0x0000003422397223 */ /* 0x040fe20000010839 */
[----:B------:R-:W-:Y:S01]  /*5df0*/  FFMA.FTZ R54, R34, R54, R35 ;  /* 0x0000003622367223 */ /* 0x000fe20000010023 */
[----:B------:R-:W-:Y:S01]  /*5e00*/  FFMA.FTZ R45, R50, R140, -R45 ;  /* 0x0000008c322d7223 */ /* 0x000fe2000001082d */
        /* <DEDUP_REMOVED lines=11> */
.L_x_1378:
[----:B------:R-:W-:Y:S05]  /*5ec0*/  BSYNC B2 ;  /* 0x0000000000027941 */ /* 0x000fea0003800000 */
.L_x_1377:
[----:B------:R-:W-:Y:S02]  /*5ed0*/  ULDC.64 UR4, c[0x0][0x208] ;  /* 0x0000820000047ab9 */ /* 0x000fe40000000a00 */
[----:B--2---:R1:W-:Y:S03]  /*5ee0*/  STG.E.128 desc[UR4][R40.64+0xc0], R32 ;  /* 0x0000c02028007986 */ /* 0x0043e6000c101d04 */
.L_x_1376:
[----:B------:R-:W-:Y:S05]  /*5ef0*/  BSYNC B1 ;  /* 0x0000000000017941 */ /* 0x000fea0003800000 */
.L_x_1375:
        /* <DEDUP_REMOVED lines=37> */
[----:B------:R-:W-:-:S02]  /*6150*/  IMAD.U32 R138, R138, 0x10000, RZ ;  /* 0x000100008a8a7824 */ /* 0x000fc400078e00ff */
[-C--:B------:R-:W-:Y:S01]  /*6160*/  FMUL.FTZ R46, R46, R134.reuse ;  /* 0x000000862e2e7220 */ /* 0x080fe20000410000 */
[----:B------:R-:W-:Y:S02]  /*6170*/  IMAD.U32 R135, R135, 0x10000, RZ ;  /* 0x0001000087877824 */ /* 0x000fe400078e00ff */
        /* <DEDUP_REMOVED lines=14> */
.L_x_1382:
[----:B------:R-:W-:Y:S05]  /*6260*/  BSYNC B2 ;  /* 0x0000000000027941 */ /* 0x000fea0003800000 */
.L_x_1381:
[----:B------:R-:W-:Y:S02]  /*6270*/  ULDC.64 UR4, c[0x0][0x208] ;  /* 0x0000820000047ab9 */ /* 0x000fe40000000a00 */
[----:B--2---:R1:W-:Y:S03]  /*6280*/  STG.E.128 desc[UR4][R40.64+0x100], R32 ;  /* 0x0001002028007986 */ /* 0x0043e6000c101d04 */
.L_x_1380:
[----:B------:R-:W-:Y:S05]  /*6290*/  BSYNC B1 ;  /* 0x0000000000017941 */ /* 0x000fea0003800000 */
.L_x_1379:
        /* <DEDUP_REMOVED lines=53> */
.L_x_1384:
[----:B------:R-:W-:Y:S05]  /*65f0*/  BSYNC B1 ;  /* 0x0000000000017941 */ /* 0x000fea0003800000 */
.L_x_1383:
[----:B------:R-:W-:Y:S02]  /*6600*/  ULDC.64 UR4, c[0x0][0x208] ;  /* 0x0000820000047ab9 */ /* 0x000fe40000000a00 */
[----:B--2---:R1:W-:Y:S01]  /*6610*/  STG.E.128 desc[UR4][R40.64+0x140], R32 ;  /* 0x0001402028007986 */ /* 0x0043e2000c101d04 */
[----:B------:R-:W-:Y:S05]  /*6620*/  BRA `(.L_x_1362) ;  /* 0x0000004000907947 */ /* 0x000fea0003800000 */
.L_x_1330:
[----:B------:R-:W-:Y:S01]  /*6630*/  ISETP.GE.AND P4, PT, R162, R5, PT ;  /* 0x00000005a200720c */ /* 0x000fe20003f86270 */
[----:B------:R-:W-:Y:S01]  /*6640*/  BSSY B1, `(.L_x_1385) ;  /* 0x000002f000017945 */ /* 0x000fe20003800000 */
[----:B------:R-:W-:Y:S02]  /*6650*/  CS2R R58, SRZ ;  /* 0x00000000003a7805 */ /* 0x000fe4000001ff00 */
[----:B------:R-:W-:Y:S02]  /*6660*/  CS2R R34, SRZ ;  /* 0x0000000000227805 */ /* 0x000fe4000001ff00 */
[----:B0-----:R-:W-:Y:S02]  /*6670*/  CS2R R32, SRZ ;  /* 0x0000000000207805 */ /* 0x001fe4000001ff00 */
        /* <DEDUP_REMOVED lines=19> */
[----:B------:R-:W-:Y:S01]  /*67b0*/  CS2R R52, SRZ ;  /* 0x0000000000347805 */ /* 0x000fe2000001ff00 */
[----:B------:R-:W-:Y:S01]  /*67c0*/  ULDC.64 UR6, c[0x0][0x208] ;  /* 0x0000820000067ab9 */ /* 0x000fe20000000a00 */
        /* <DEDUP_REMOVED lines=22> */
.L_x_1386:
[----:B------:R-:W-:Y:S05]  /*6930*/  BSYNC B1 ;  /* 0x0000000000017941 */ /* 0x000fea0003800000 */
.L_x_1385:
        /* <DEDUP_REMOVED lines=24> */
[----:B------:R-:W-:Y:S01]  /*6ac0*/  CS2R R76, SRZ ;  /* 0x00000000004c7805 */ /* 0x000fe2000001ff00 */
[----:B------:R-:W-:Y:S01]  /*6ad0*/  ULDC.64 UR8, c[0x0][0x208] ;  /* 0x0000820000087ab9 */ /* 0x000fe20000000a00 */
        /* <DEDUP_REMOVED lines=22> */
.L_x_1388:
[----:B------:R-:W-:Y:S05]  /*6c40*/  BSYNC B1 ;  /* 0x0000000000017941 */ /* 0x000fea0003800000 */
.L_x_1387:
[----:B------:R-:W-:Y:S01]  /*6c50*/  IMAD.MOV.U32 R3, RZ, RZ, R32 ;  /* 0x000000ffff037224 */ /* 0x000fe200078e0020 */
[----:B------:R-:W-:Y:S01]  /*6c60*/  ULOP3.LUT UR4, UR60, 0x1, URZ, 0xfc, !UPT ;  /* 0x000000013c047892 */ /* 0x000fe2000f8efc3f */
[----:B------:R-:W-:Y:S01]  /*6c70*/  IMAD.MOV.U32 R4, RZ, RZ, R33 ;  /* 0x000000ffff047224 */ /* 0x000fe200078e0021 */
[----:B------:R-:W-:Y:S01]  /*6c80*/  PRMT R229, R85, 0x7610, R229 ;  /* 0x0000761055e57816 */ /* 0x000fe200000000e5 */
[----:B0-----:R-:W-:Y:S01]  /*6c90*/  IMAD.MOV.U32 R80, RZ, RZ, R38 ;  /* 0x000000ffff507224 */ /* 0x001fe200078e0026 */
        /* <DEDUP_REMOVED lines=91> */
[----:B------:R-:W-:Y:S01]  /*7250*/  PRMT R228, R3, 0x7610, R228 ;  /* 0x0000761003e47816 */ /* 0x000fe200000000e4 */
[----:B------:R-:W-:Y:S06]  /*7260*/  @!P1 BRA `(.L_x_1389) ;  /* 0x0000000000049947 */ /* 0x000fec0003800000 */
[----:B------:R-:W-:Y:S01]  /*7270*/  BPT.TRAP 0x1 ;  /* 0x000000040000795c */ /* 0x000fe20000300000 */
.L_x_1389:
[----:B------:R-:W-:Y:S01]  /*7280*/  IMAD R4, R19, 0x8, R18 ;  /* 0x0000000813047824 */ /* 0x000fe200078e0212 */
[----:B------:R-:W-:Y:S01]  /*7290*/  SHF.L.U32 R3, R167, 0x1f, RZ ;  /* 0x0000001fa7037819 */ /* 0x000fe200000006ff */
[----:B------:R-:W0:Y:S01]  /*72a0*/  LDC R150, c[0x0][0x2e4] ;  /* 0x0000b900ff967b82 */ /* 0x000e220000000800 */
[----:B------:R-:W-:Y:S02]  /*72b0*/  BSSY B1, `(.L_x_1390) ;  /* 0x0000004000017945 */ /* 0x000fe40003800000 */
[----:B------:R-:W1:Y:S05]  /*72c0*/  SYNCS.PHASECHK.TRANS64.TRYWAIT P5, [R4+URZ+0x2a890], R3 ;  /* 0x02a89003040075a7 */ /* 0x000e6a00080a017f */
[----:B------:R-:W2:Y:S01]  /*72d0*/  LDC.64 R126, c[0x0][0x2f0] ;  /* 0x0000bc00ff7e7b82 */ /* 0x000ea20000000a00 */
[----:B-1----:R-:W-:Y:S05]  /*72e0*/  @!P5 BRA `(.L_x_1391) ;  /* 0x000002180034d947 */ /* 0x002fea0003800000 */
.L_x_1731:
[----:B------:R-:W-:Y:S05]  /*72f0*/  BSYNC B1 ;  /* 0x0000000000017941 */ /* 0x000fea0003800000 */
.L_x_1390:
        /* <DEDUP_REMOVED lines=28> */
[----:B------:R-:W-:Y:S02]  /*74c0*/  ISETP.GE.AND P5, PT, R22, R117, PT ;  /* 0x000000751600720c */ /* 0x000fe40003fa6270 */
[----:B------:R-:W-:Y:S02]  /*74d0*/  LEA.HI R83, R83, R80, RZ, 0x3 ;  /* 0x0000005053537211 */ /* 0x000fe400078f18ff */
[----:B------:R-:W-:Y:S02]  /*74e0*/  LOP3.LUT R80, R174, 0x38, R81, 0xf8, !PT ;  /* 0x00000038ae507812 */ /* 0x000fe400078ef851 */
[----:B------:R-:W-:-:S02]  /*74f0*/  SHF.R.S32.HI R83, RZ, 0x3, R83 ;  /* 0x00000003ff537819 */ /* 0x000fc40000011453 */
[----:B------:R-:W-:-:S03]  /*7500*/  LOP3.LUT R80, R80, R175, RZ, 0x3c, !PT ;  /* 0x000000af50507212 */ /* 0x000fc600078e3cff */
[----:B------:R-:W-:-:S04]  /*7510*/  IMAD R83, R83, 0x1800, R176 ;  /* 0x0000180053537824 */ /* 0x000fc800078e02b0 */
[----:B------:R-:W-:Y:S02]  /*7520*/  IMAD.IADD R80, R83, 0x1, R80 ;  /* 0x0000000153507824 */ /* 0x000fe400078e0250 */
[C---:B------:R-:W-:Y:S02]  /*7530*/  IMAD R83, R19.reuse, 0x4800, R146 ;  /* 0x0000480013537824 */ /* 0x040fe400078e0292 */
[----:B------:R-:W-:Y:S02]  /*7540*/  IMAD R81, R19, 0x4800, R80 ;  /* 0x0000480013517824 */ /* 0x000fe400078e0250 */
[--C-:B------:R-:W-:Y:S02]  /*7550*/  IMAD R80, R83, 0x2, R18.reuse ;  /* 0x0000000253507824 */ /* 0x100fe400078e0212 */
[----:B------:R-:W-:-:S04]  /*7560*/  IMAD R84, R81, 0x2, R18 ;  /* 0x0000000251547824 */ /* 0x000fc800078e0212 */
[----:B------:R-:W0:Y:S04]  /*7570*/  LDS.128 R80, [R80+0x18400] ;  /* 0x0184000050507984 */ /* 0x000e280000000c00 */
[----:B------:R-:W2:Y:S01]  /*7580*/  LDS.128 R84, [R84+0x18400] ;  /* 0x0184000054547984 */ /* 0x000ea20000000c00 */
[----:B------:R-:W-:Y:S05]  /*7590*/  @P5 BRA `(.L_x_1397) ;  /* 0x0000000400685947 */ /* 0x000fea0003800000 */
[----:B------:R-:W-:Y:S02]  /*75a0*/  SHF.R.U32.HI R213, RZ, 0x10, R53 ;  /* 0x00000010ffd57819 */ /* 0x000fe40000011635 */
[----:B------:R-:W-:Y:S02]  /*75b0*/  SHF.R.U32.HI R212, RZ, 0x10, R41 ;  /* 0x00000010ffd47819 */ /* 0x000fe40000011629 */
[----:B------:R-:W-:Y:S02]  /*75c0*/  PRMT R213, R211, 0x5410, R213 ;  /* 0x00005410d3d57816 */ /* 0x000fe400000000d5 */
[----:B------:R-:W-:Y:S02]  /*75d0*/  PRMT R212, R159, 0x5432, R212 ;  /* 0x000054329fd47816 */ /* 0x000fe400000000d4 */
[----:B------:R-:W-:Y:S01]  /*75e0*/  SHF.R.U64 R40, R40, 0x10, R41 ;  /* 0x0000001028287819 */ /* 0x000fe20000001229 */
[----:B------:R-:W-:Y:S01]  /*75f0*/  IMAD.U32 R214, R213, 0x10000, RZ ;  /* 0x00010000d5d67824 */ /* 0x000fe200078e00ff */
[--C-:B------:R-:W-:Y:S01]  /*7600*/  SHF.R.U64 R41, R42, 0x10, R43.reuse ;  /* 0x000000102a297819 */ /* 0x100fe2000000122b */
[----:B--2---:R-:W-:Y:S01]  /*7610*/  IMAD.U32 R42, R85, 0x10000, RZ ;  /* 0x00010000552a7824 */ /* 0x004fe200078e00ff */
[----:B------:R-:W-:Y:S01]  /*7620*/  SHF.R.U32.HI R211, RZ, 0x10, R43 ;  /* 0x00000010ffd37819 */ /* 0x000fe2000001162b */
[----:B------:R-:W-:Y:S01]  /*7630*/  IMAD.U32 R215, R212, 0x10000, RZ ;  /* 0x00010000d4d77824 */ /* 0x000fe200078e00ff */
[----:B------:R-:W-:Y:S01]  /*7640*/  SHF.R.U64 R52, R52, 0x10, R53 ;  /* 0x0000001034347819 */ /* 0x000fe20000001235 */
[----:B0-----:R-:W-:-:S02]  /*7650*/  IMAD.U32 R43, R81, 0x10000, RZ ;  /* 0x00010000512b7824 */ /* 0x001fc400078e00ff */
[CC--:B------:R-:W-:Y:S01]  /*7660*/  FMUL.FTZ R216, R42.reuse, R214.reuse ;  /* 0x000000d62ad87220 */ /* 0x0c0fe20000410000 */
[-C--:B------:R-:W-:Y:S01]  /*7670*/  FMUL.FTZ R217, R42, R215.reuse ;  /* 0x000000d72ad97220 */ /* 0x080fe20000410000 */
[----:B------:R-:W-:Y:S02]  /*7680*/  LOP3.LUT R213, R213, 0xffff0000, RZ, 0xc0, !PT ;  /* 0xffff0000d5d57812 */ /* 0x000fe400078ec0ff */
[C---:B------:R-:W-:Y:S01]  /*7690*/  FFMA.FTZ R53, R43.reuse, R215, -R216 ;  /* 0x000000d72b357223 */ /* 0x040fe200000108d8 */
[----:B------:R-:W-:Y:S01]  /*76a0*/  FFMA.FTZ R43, R43, R214, R217 ;  /* 0x000000d62b2b7223 */ /* 0x000fe200000100d9 */
[----:B------:R-:W-:Y:S02]  /*76b0*/  LOP3.LUT R214, R85, 0xffff0000, RZ, 0xc0, !PT ;  /* 0xffff000055d67812 */ /* 0x000fe400078ec0ff */
[----:B------:R-:W-:Y:S01]  /*76c0*/  SHF.R.U64 R42, R54, 0x10, R55 ;  /* 0x00000010362a7819 */ /* 0x000fe20000001237 */
[----:B------:R-:W-:Y:S01]  /*76d0*/  IMAD.U32 R54, R80, 0x10000, RZ ;  /* 0x0001000050367824 */ /* 0x000fe200078e00ff */
[----:B------:R-:W-:-:S02]  /*76e0*/  LOP3.LUT R215, R212, 0xffff0000, RZ, 0xc0, !PT ;  /* 0xffff0000d4d77812 */ /* 0x000fc400078ec0ff */
[----:B------:R-:W-:Y:S02]  /*76f0*/  SHF.R.U32.HI R55, RZ, 0x10, R55 ;  /* 0x00000010ff377819 */ /* 0x000fe40000011637 */
[----:B------:R-:W-:Y:S01]  /*7700*/  LOP3.LUT R212, R81, 0xffff0000, RZ, 0xc0, !PT ;  /* 0xffff000051d47812 */ /* 0x000fe200078ec0ff */
[C---:B------:R-:W-:Y:S01]  /*7710*/  FMUL.FTZ R81, R214.reuse, R213 ;  /* 0x000000d5d6517220 */ /* 0x040fe20000410000 */
[-C--:B------:R-:W-:Y:S01]  /*7720*/  FMUL.FTZ R216, R214, R215.reuse ;  /* 0x000000d7d6d87220 */ /* 0x080fe20000410000 */
[----:B------:R-:W-:Y:S02]  /*7730*/  PRMT R55, R220, 0x5410, R55 ;  /* 0x00005410dc377816 */ /* 0x000fe40000000037 */
[----:B------:R-:W-:Y:S01]  /*7740*/  PRMT R85, R218, 0x5410, R211 ;  /* 0x00005410da557816 */ /* 0x000fe200000000d3 */
[C---:B------:R-:W-:Y:S01]  /*7750*/  FFMA.FTZ R214, R212.reuse, R215, -R81 ;  /* 0x000000d7d4d67223 */ /* 0x040fe20000010851 */
[----:B------:R-:W-:Y:S01]  /*7760*/  FFMA.FTZ R212, R212, R213, R216 ;  /* 0x000000d5d4d47223 */ /* 0x000fe200000100d8 */
[C---:B------:R-:W-:Y:S01]  /*7770*/  IMAD.U32 R216, R87.reuse, 0x10000, RZ ;  /* 0x0001000057d87824 */ /* 0x040fe200078e00ff */
[----:B------:R-:W-:Y:S01]  /*7780*/  LOP3.LUT R87, R87, 0xffff0000, RZ, 0xc0, !PT ;  /* 0xffff000057577812 */ /* 0x000fe200078ec0ff */
[----:B------:R-:W-:Y:S01]  /*7790*/  IMAD.U32 R211, R55, 0x10000, RZ ;  /* 0x0001000037d37824 */ /* 0x000fe200078e00ff */
[----:B------:R-:W-:Y:S01]  /*77a0*/  PRMT R40, R158, 0x5432, R40 ;  /* 0x000054329e287816 */ /* 0x000fe20000000028 */
[----:B------:R-:W-:Y:S01]  /*77b0*/  IMAD.U32 R213, R85, 0x10000, RZ ;  /* 0x0001000055d57824 */ /* 0x000fe200078e00ff */
[----:B------:R-:W-:Y:S01]  /*77c0*/  PRMT R52, R202, 0x5432, R52 ;  /* 0x00005432ca347816 */ /* 0x000fe20000000034 */
[----:B------:R-:W-:Y:S01]  /*77d0*/  FMUL.FTZ R215, R216, R211 ;  /* 0x000000d3d8d77220 */ /* 0x000fe20000410000 */
[----:B------:R-:W-:-:S02]  /*77e0*/  IMAD.U32 R218, R83, 0x10000, RZ ;  /* 0x0001000053da7824 */ /* 0x000fc400078e00ff */
[-C--:B------:R-:W-:Y:S01]  /*77f0*/  FMUL.FTZ R216, R216, R213.reuse ;  /* 0x000000d5d8d87220 */ /* 0x080fe20000410000 */
[C---:B------:R-:W-:Y:S01]  /*7800*/  IMAD.U32 R81, R84.reuse, 0x10000, RZ ;  /* 0x0001000054517824 */ /* 0x040fe200078e00ff */
[----:B------:R-:W-:Y:S01]  /*7810*/  LOP3.LUT R84, R84, 0xffff0000, RZ, 0xc0, !PT ;  /* 0xffff000054547812 */ /* 0x000fe200078ec0ff */
[C---:B------:R-:W-:Y:S01]  /*7820*/  FFMA.FTZ R213, R218.reuse, R213, -R215 ;  /* 0x000000d5dad57223 */ /* 0x040fe200000108d7 */
[----:B------:R-:W-:Y:S01]  /*7830*/  FFMA.FTZ R211, R218, R211, R216 ;  /* 0x000000d3dad37223 */ /* 0x000fe200000100d8 */
[----:B------:R-:W-:Y:S01]  /*7840*/  LOP3.LUT R216, R55, 0xffff0000, RZ, 0xc0, !PT ;  /* 0xffff000037d87812 */ /* 0x000fe200078ec0ff */
[----:B------:R-:W-:Y:S01]  /*7850*/  IMAD.U32 R55, R86, 0x10000, RZ ;  /* 0x0001000056377824 */ /* 0x000fe200078e00ff */
[----:B------:R-:W-:Y:S01]  /*7860*/  LOP3.LUT R218, R85, 0xffff0000, RZ, 0xc0, !PT ;  /* 0xffff000055da7812 */ /* 0x000fe200078ec0ff */
[C---:B------:R-:W-:Y:S01]  /*7870*/  IMAD.U32 R85, R40.reuse, 0x10000, RZ ;  /* 0x0001000028557824 */ /* 0x040fe200078e00ff */
[----:B------:R-:W-:Y:S01]  /*7880*/  LOP3.LUT R215, R83, 0xffff0000, RZ, 0xc0, !PT ;  /* 0xffff000053d77812 */ /* 0x000fe200078ec0ff */
[----:B------:R-:W-:Y:S01]  /*7890*/  FMUL.FTZ R220, R87, R216 ;  /* 0x000000d857dc7220 */ /* 0x000fe20000410000 */
[----:B------:R-:W-:Y:S01]  /*78a0*/  PRMT R41, R219, 0x5410, R41 ;  /* 0x00005410db297816 */ /* 0x000fe20000000029 */
[-C--:B------:R-:W-:Y:S01]  /*78b0*/  FMUL.FTZ R87, R87, R218.reuse ;  /* 0x000000da57577220 */ /* 0x080fe20000410000 */
[----:B------:R-:W-:Y:S01]  /*78c0*/  LOP3.LUT R219, R40, 0xffff0000, RZ, 0xc0, !PT ;  /* 0xffff000028db7812 */ /* 0x000fe200078ec0ff */
[C---:B------:R-:W-:Y:S01]  /*78d0*/  FFMA.FTZ R220, R215.reuse, R218, -R220 ;  /* 0x000000dad7dc7223 */ /* 0x040fe200000108dc */
[----:B------:R-:W-:Y:S01]  /*78e0*/  LOP3.LUT R80, R80, 0xffff0000, RZ, 0xc0, !PT ;  /* 0xffff000050507812 */ /* 0x000fe200078ec0ff */
[----:B------:R-:W-:Y:S01]  /*78f0*/  FFMA.FTZ R216, R215, R216, R87 ;  /* 0x000000d8d7d87223 */ /* 0x000fe20000010057 */
[C---:B------:R-:W-:Y:S01]  /*7900*/  IMAD.U32 R87, R52.reuse, 0x10000, RZ ;  /* 0x0001000034577824 */ /* 0x040fe200078e00ff */
[----:B------:R-:W-:Y:S01]  /*7910*/  LOP3.LUT R215, R52, 0xffff0000, RZ, 0xc0, !PT ;  /* 0xffff000034d77812 */ /* 0x000fe200078ec0ff */
[C---:B------:R-:W-:Y:S01]  /*7920*/  FMUL.FTZ R40, R81.reuse, R85 ;  /* 0x0000005551287220 */ /* 0x040fe20000410000 */
[----:B------:R-:W-:Y:S01]  /*7930*/  PRMT R42, R192, 0x5432, R42 ;  /* 0x00005432c02a7816 */ /* 0x000fe2000000002a */
[----:B------:R-:W-:Y:S01]  /*7940*/  FMUL.FTZ R217, R81, R87 ;  /* 0x0000005751d97220 */ /* 0x000fe20000410000 */
[----:B------:R-:W-:Y:S01]  /*7950*/  LOP3.LUT R86, R86, 0xffff0000, RZ, 0xc0, !PT ;  /* 0xffff000056567812 */ /* 0x000fe200078ec0ff */
[----:B------:R-:W-:Y:S01]  /*7960*/  FMUL.FTZ R81, R84, R215 ;  /* 0x000000d754517220 */ /* 0x000fe20000410000 */
[C---:B------:R-:W-:Y:S01]  /*7970*/  FFMA.FTZ R40, R54.reuse, R87, R40 ;  /* 0x0000005736287223 */ /* 0x040fe20000010028 */
[----:B------:R-:W-:Y:S01]  /*7980*/  FFMA.FTZ R217, R54, R85, -R217 ;  /* 0x0000005536d97223 */ /* 0x000fe200000108d9 */
[-C--:B------:R-:W-:Y:S01]  /*7990*/  FMUL.FTZ R85, R84, R219.reuse ;  /* 0x000000db54557220 */ /* 0x080fe20000410000 */
[----:B------:R-:W-:Y:S01]  /*79a0*/  FFMA.FTZ R52, R80, R219, -R81 ;  /* 0x000000db50347223 */ /* 0x000fe20000010851 */
[C---:B------:R-:W-:Y:S01]  /*79b0*/  IMAD.U32 R54, R42.reuse, 0x10000, RZ ;  /* 0x000100002a367824 */ /* 0x040fe200078e00ff */
[----:B------:R-:W-:Y:S01]  /*79c0*/  LOP3.LUT R81, R42, 0xffff0000, RZ, 0xc0, !PT ;  /* 0xffff00002a517812 */ /* 0x000fe200078ec0ff */
[C---:B------:R-:W-:Y:S01]  /*79d0*/  IMAD.U32 R84, R41.reuse, 0x10000, RZ ;  /* 0x0001000029547824 */ /* 0x040fe200078e00ff */
[----:B------:R-:W-:Y:S01]  /*79e0*/  LOP3.LUT R41, R41, 0xffff0000, RZ, 0xc0, !PT ;  /* 0xffff000029297812 */ /* 0x000fe200078ec0ff */
[----:B------:R-:W-:-:S02]  /*79f0*/  IMAD.U32 R83, R82, 0x10000, RZ ;  /* 0x0001000052537824 */ /* 0x000fc400078e00ff */
[C---:B------:R-:W-:Y:S01]  /*7a00*/  FMUL.FTZ R42, R55.reuse, R54 ;  /* 0x00000036372a7220 */ /* 0x040fe20000410000 */
[----:B------:R-:W-:Y:S01]  /*7a10*/  FMUL.FTZ R87, R55, R84 ;  /* 0x0000005437577220 */ /* 0x000fe20000410000 */
[----:B------:R-:W-:Y:S01]  /*7a20*/  LOP3.LUT R82, R82, 0xffff0000, RZ, 0xc0, !PT ;  /* 0xffff000052527812 */ /* 0x000fe200078ec0ff */
[C---:B------:R-:W-:Y:S01]  /*7a30*/  FMUL.FTZ R55, R86.reuse, R81 ;  /* 0x0000005156377220 */ /* 0x040fe20000410000 */
[----:B------:R-:W-:Y:S01]  /*7a40*/  FMUL.FTZ R86, R86, R41 ;  /* 0x0000002956567220 */ /* 0x000fe20000410000 */
[----:B------:R-:W-:Y:S01]  /*7a50*/  FFMA.FTZ R85, R80, R215, R85 ;  /* 0x000000d750557223 */ /* 0x000fe20000010055 */
[C---:B------:R-:W-:Y:S01]  /*7a60*/  FFMA.FTZ R87, R83.reuse, R54, R87 ;  /* 0x0000003653577223 */ /* 0x040fe20000010057 */
[----:B------:R-:W-:Y:S01]  /*7a70*/  FFMA.FTZ R42, R83, R84, -R42 ;  /* 0x00000054532a7223 */ /* 0x000fe2000001082a */
[C---:B------:R-:W-:Y:S01]  /*7a80*/  FFMA.FTZ R86, R82.reuse, R81, R86 ;  /* 0x0000005152567223 */ /* 0x040fe20000010056 */
[----:B------:R-:W-:Y:S01]  /*7a90*/  FFMA.FTZ R55, R82, R41, -R55 ;  /* 0x0000002952377223 */ /* 0x000fe20000010837 */
        /* <DEDUP_REMOVED lines=10> */
.L_x_1397:
[----:B------:R-:W-:Y:S05]  /*7b40*/  BSYNC B3 ;  /* 0x0000000000037941 */ /* 0x000fea0003800000 */
.L_x_1396:
[----:B------:R-:W-:Y:S02]  /*7b50*/  ULDC.64 UR4, c[0x0][0x208] ;  /* 0x0000820000047ab9 */ /* 0x000fe40000000a00 */
[----:B0-----:R0:W-:Y:S04]  /*7b60*/  STG.E.128 desc[UR4][R138.64], R80 ;  /* 0x000000508a007986 */ /* 0x0011e8000c101d04 */
[----:B--2---:R0:W-:Y:S02]  /*7b70*/  @!P4 STG.E.128 desc[UR4][R140.64], R84 ;  /* 0x000000548c00c986 */ /* 0x0041e4000c101d04 */
.L_x_1395:
[----:B------:R-:W-:Y:S05]  /*7b80*/  BSYNC B2 ;  /* 0x0000000000027941 */ /* 0x000fea0003800000 */
.L_x_1394:
        /* <DEDUP_REMOVED lines=34> */
[--C-:B------:R-:W-:Y:S01]  /*7db0*/  SHF.R.U64 R38, R38, 0x10, R39.reuse ;  /* 0x0000001026267819 */ /* 0x100fe20000001227 */
[----:B--2---:R-:W-:Y:S01]  /*7dc0*/  IMAD.U32 R86, R53, 0x10000, RZ ;  /* 0x0001000035567824 */ /* 0x004fe200078e00ff */
[----:B------:R-:W-:Y:S01]  /*7dd0*/  SHF.R.U32.HI R84, RZ, 0x10, R39 ;  /* 0x00000010ff547819 */ /* 0x000fe20000011627 */
[----:B------:R-:W-:Y:S01]  /*7de0*/  IMAD.U32 R141, R55, 0x10000, RZ ;  /* 0x00010000378d7824 */ /* 0x000fe200078e00ff */
[--C-:B------:R-:W-:Y:S01]  /*7df0*/  SHF.R.U64 R39, R48, 0x10, R49.reuse ;  /* 0x0000001030277819 */ /* 0x100fe20000001231 */
[----:B0-----:R-:W-:Y:S01]  /*7e00*/  IMAD.U32 R139, R43, 0x10000, RZ ;  /* 0x000100002b8b7824 */ /* 0x001fe200078e00ff */
[----:B------:R-:W-:Y:S01]  /*7e10*/  SHF.R.U32.HI R48, RZ, 0x10, R49 ;  /* 0x00000010ff307819 */ /* 0x000fe20000011631 */
[----:B------:R-:W-:Y:S01]  /*7e20*/  IMAD.U32 R138, R42, 0x10000, RZ ;  /* 0x000100002a8a7824 */ /* 0x000fe200078e00ff */
[--C-:B------:R-:W-:Y:S02]  /*7e30*/  SHF.R.U64 R36, R36, 0x10, R37.reuse ;  /* 0x0000001024247819 */ /* 0x100fe40000001225 */
        /* <DEDUP_REMOVED lines=8> */
[----:B------:R-:W-:Y:S02]  /*7ec0*/  IMAD.U32 R212, R37, 0x10000, RZ ;  /* 0x0001000025d47824 */ /* 0x000fe400078e00ff */
[----:B------:R-:W-:Y:S01]  /*7ed0*/  FMUL.FTZ R214, R86, R211 ;  /* 0x000000d356d67220 */ /* 0x000fe20000410000 */
[----:B------:R-:W-:Y:S01]  /*7ee0*/  LOP3.LUT R48, R48, 0xffff0000, RZ, 0xc0, !PT ;  /* 0xffff000030307812 */ /* 0x000fe200078ec0ff */
[----:B------:R-:W-:Y:S01]  /*7ef0*/  IMAD.U32 R53, R52, 0x10000, RZ ;  /* 0x0001000034357824 */ /* 0x000fe200078e00ff */
[----:B------:R-:W-:Y:S01]  /*7f00*/  PRMT R50, R168, 0x5432, R50 ;  /* 0x00005432a8327816 */ /* 0x000fe20000000032 */
[-C--:B------:R-:W-:Y:S01]  /*7f10*/  FMUL.FTZ R86, R86, R212.reuse ;  /* 0x000000d456567220 */ /* 0x080fe20000410000 */
[----:B------:R-:W-:Y:S01]  /*7f20*/  PRMT R84, R155, 0x5432, R84 ;  /* 0x000054329b547816 */ /* 0x000fe20000000054 */
[----:B------:R-:W-:Y:S01]  /*7f30*/  FFMA.FTZ R214, R51, R212, -R214 ;  /* 0x000000d433d67223 */ /* 0x000fe200000108d6 */
[----:B------:R-:W-:Y:S01]  /*7f40*/  LOP3.LUT R85, R41, 0xffff0000, RZ, 0xc0, !PT ;  /* 0xffff000029557812 */ /* 0x000fe200078ec0ff */
[----:B------:R-:W-:Y:S01]  /*7f50*/  FMUL.FTZ R218, R87, R48 ;  /* 0x0000003057da7220 */ /* 0x000fe20000410000 */
[----:B------:R-:W-:Y:S01]  /*7f60*/  LOP3.LUT R212, R37, 0xffff0000, RZ, 0xc0, !PT ;  /* 0xffff000025d47812 */ /* 0x000fe200078ec0ff */
[----:B------:R-:W-:Y:S01]  /*7f70*/  IMAD.U32 R216, R50, 0x10000, RZ ;  /* 0x0001000032d87824 */ /* 0x000fe200078e00ff */
[----:B------:R-:W-:Y:S01]  /*7f80*/  PRMT R39, R170, 0x5432, R39 ;  /* 0x00005432aa277816 */ /* 0x000fe20000000027 */
[----:B------:R-:W-:Y:S01]  /*7f90*/  IMAD.U32 R220, R84, 0x10000, RZ ;  /* 0x0001000054dc7824 */ /* 0x000fe200078e00ff */
[----:B------:R-:W-:Y:S01]  /*7fa0*/  LOP3.LUT R55, R55, 0xffff0000, RZ, 0xc0, !PT ;  /* 0xffff000037377812 */ /* 0x000fe200078ec0ff */
[-C--:B------:R-:W-:Y:S01]  /*7fb0*/  FMUL.FTZ R226, R87, R212.reuse ;  /* 0x000000d457e27220 */ /* 0x080fe20000410000 */
[----:B------:R-:W-:Y:S01]  /*7fc0*/  FFMA.FTZ R37, R85, R212, -R218 ;  /* 0x000000d455257223 */ /* 0x000fe200000108da */
[C---:B------:R-:W-:Y:S01]  /*7fd0*/  FMUL.FTZ R212, R141.reuse, R216 ;  /* 0x000000d88dd47220 */ /* 0x040fe20000410000 */
[----:B------:R-:W-:Y:S01]  /*7fe0*/  FMUL.FTZ R141, R141, R220 ;  /* 0x000000dc8d8d7220 */ /* 0x000fe20000410000 */
[----:B------:R-:W-:Y:S01]  /*7ff0*/  PRMT R36, R157, 0x5432, R36 ;  /* 0x000054329d247816 */ /* 0x000fe20000000024 */
[----:B------:R-:W-:Y:S01]  /*8000*/  FFMA.FTZ R85, R85, R48, R226 ;  /* 0x0000003055557223 */ /* 0x000fe200000100e2 */
[----:B------:R-:W-:Y:S01]  /*8010*/  LOP3.LUT R50, R50, 0xffff0000, RZ, 0xc0, !PT ;  /* 0xffff000032327812 */ /* 0x000fe200078ec0ff */
[C---:B------:R-:W-:Y:S01]  /*8020*/  FFMA.FTZ R141, R139.reuse, R216, R141 ;  /* 0x000000d88b8d7223 */ /* 0x040fe2000001008d */
[----:B------:R-:W-:Y:S01]  /*8030*/  LOP3.LUT R84, R84, 0xffff0000, RZ, 0xc0, !PT ;  /* 0xffff000054547812 */ /* 0x000fe200078ec0ff */
[----:B------:R-:W-:Y:S01]  /*8040*/  FFMA.FTZ R212, R139, R220, -R212 ;  /* 0x000000dc8bd47223 */ /* 0x000fe200000108d4 */
        /* <DEDUP_REMOVED lines=9> */
[----:B------:R-:W-:Y:S01]  /*80e0*/  FFMA.FTZ R86, R51, R211, R86 ;  /* 0x000000d333567223 */ /* 0x000fe20000010056 */
        /* <DEDUP_REMOVED lines=14> */
[C---:B------:R-:W-:Y:S01]  /*81d0*/  IMAD.U32 R55, R49.reuse, 0x10000, RZ ;  /* 0x0001000031377824 */ /* 0x040fe200078e00ff */
[----:B------:R-:W-:Y:S01]  /*81e0*/  PRMT R38, R156, 0x5432, R38 ;  /* 0x000054329c267816 */ /* 0x000fe20000000026 */
[----:B------:R-:W-:Y:S01]  /*81f0*/  FFMA.FTZ R40, R40, R39, R41 ;  /* 0x0000002728287223 */ /* 0x000fe20000010029 */
[----:B------:R-:W-:Y:S01]  /*8200*/  LOP3.LUT R49, R49, 0xffff0000, RZ, 0xc0, !PT ;  /* 0xffff000031317812 */ /* 0x000fe200078ec0ff */
[----:B------:R-:W-:Y:S01]  /*8210*/  FMUL.FTZ R39, R42, R55 ;  /* 0x000000372a277220 */ /* 0x000fe20000410000 */
[C---:B------:R-:W-:Y:S01]  /*8220*/  LOP3.LUT R139, R38.reuse, 0xffff0000, RZ, 0xc0, !PT ;  /* 0xffff0000268b7812 */ /* 0x040fe200078ec0ff */
[----:B------:R-:W-:Y:S01]  /*8230*/  IMAD.U32 R87, R38, 0x10000, RZ ;  /* 0x0001000026577824 */ /* 0x000fe200078e00ff */
[----:B------:R-:W-:Y:S01]  /*8240*/  F2FP.BF16.F32.PACK_AB R51, R51, R212 ;  /* 0x000000d43333723e */ /* 0x000fe200000010ff */
[----:B------:R-:W-:Y:S01]  /*8250*/  FMUL.FTZ R41, R54, R49 ;  /* 0x0000003136297220 */ /* 0x000fe20000410000 */
[----:B------:R-:W-:Y:S01]  /*8260*/  F2FP.BF16.F32.PACK_AB R85, R85, R86 ;  /* 0x000000565555723e */ /* 0x000fe200000010ff */
[----:B------:R-:W-:Y:S01]  /*8270*/  FMUL.FTZ R42, R42, R87 ;  /* 0x000000572a2a7220 */ /* 0x000fe20000410000 */
[----:B------:R-:W-:Y:S01]  /*8280*/  FMUL.FTZ R54, R54, R139 ;  /* 0x0000008b36367220 */ /* 0x000fe20000410000 */
[----:B------:R-:W-:Y:S01]  /*8290*/  FFMA.FTZ R39, R138, R87, -R39 ;  /* 0x000000578a277223 */ /* 0x000fe20000010827 */
[----:B------:R-:W-:Y:S01]  /*82a0*/  FFMA.FTZ R38, R140, R139, -R41 ;  /* 0x0000008b8c267223 */ /* 0x000fe20000010829 */
[----:B------:R-:W-:Y:S01]  /*82b0*/  FFMA.FTZ R42, R138, R55, R42 ;  /* 0x000000378a2a7223 */ /* 0x000fe2000001002a */
        /* <DEDUP_REMOVED lines=11> */
.L_x_1401:
[----:B------:R-:W-:Y:S05]  /*8370*/  BSYNC B3 ;  /* 0x0000000000037941 */ /* 0x000fea0003800000 */
.L_x_1400:
[----:B------:R-:W-:Y:S02]  /*8380*/  ULDC.64 UR4, c[0x0][0x208] ;  /* 0x0000820000047ab9 */ /* 0x000fe40000000a00 */
[----:B0-----:R3:W-:Y:S04]  /*8390*/  STG.E.128 desc[UR4][R80.64], R40 ;  /* 0x0000002850007986 */ /* 0x0017e8000c101d04 */
[----:B--2---:R3:W-:Y:S02]  /*83a0*/  @!P4 STG.E.128 desc[UR4][R82.64], R52 ;  /* 0x000000345200c986 */ /* 0x0047e4000c101d04 */
.L_x_1399:
[----:B------:R-:W-:Y:S05]  /*83b0*/  BSYNC B2 ;  /* 0x0000000000027941 */ /* 0x000fea0003800000 */
.L_x_1398:
[----:B------:R-:W-:-:S13]  /*83c0*/  ISETP.NE.AND P4, PT, R10, RZ, PT ;  /* 0x000000ff0a00720c */ /* 0x000fda0003f85270 */
[----:B------:R-:W-:Y:S05]  /*83d0*/  @!P4 BRA `(.L_x_1393) ;  /* 0x000000080004c947 */ /* 0x000fea0003800000 */
[----:B------:R-:W2:Y:S01]  /*83e0*/  LDL R36, [R1] ;  /* 0x0000000001247983 */ /* 0x000ea20000100800 */
[----:B------:R-:W-:Y:S01]  /*83f0*/  IADD3 R38, P4, P5, R90, R134, R13 ;  /* 0x000000865a267210 */ /* 0x000fe20007d9e00d */
[----:B------:R-:W-:Y:S03]  /*8400*/  BSSY B2, `(.L_x_1402) ;  /* 0x000007b000027945 */ /* 0x000fe60003800000 */
[----:B---3--:R-:W-:Y:S02]  /*8410*/  IADD3.X R40, R89, R206, R109, P4, P5 ;  /* 0x000000ce59287210 */ /* 0x008fe400027ea46d */
[----:B--2---:R-:W-:-:S04]  /*8420*/  LOP3.LUT P6, RZ, R36, 0x1, RZ, 0xc0, !PT ;  /* 0x0000000124ff7812 */ /* 0x004fc800078cc0ff */
[----:B------:R-:W-:-:S04]  /*8430*/  SEL R36, R122, R152, !P6 ;  /* 0x000000987a247207 */ /* 0x000fc80007000000 */
[----:B------:R-:W-:-:S04]  /*8440*/  SHF.R.S32.HI R37, RZ, 0x1f, R36 ;  /* 0x0000001fff257819 */ /* 0x000fc80000011424 */
        /* <DEDUP_REMOVED lines=13> */
[----:B------:R-:W-:-:S04]  /*8520*/  LEA.HI R36, R36, R37, RZ, 0x3 ;  /* 0x0000002524247211 */ /* 0x000fc800078f18ff */
[----:B------:R-:W-:Y:S02]  /*8530*/  SHF.R.S32.HI R37, RZ, 0x3, R36 ;  /* 0x00000003ff257819 */ /* 0x000fe40000011424 */
[----:B------:R-:W-:-:S03]  /*8540*/  LOP3.LUT R36, R174, 0x38, R39, 0xf8, !PT ;  /* 0x00000038ae247812 */ /* 0x000fc600078ef827 */
[----:B------:R-:W-:Y:S01]  /*8550*/  IMAD R37, R37, 0x1800, R176 ;  /* 0x0000180025257824 */ /* 0x000fe200078e02b0 */
[----:B------:R-:W-:-:S05]  /*8560*/  LOP3.LUT R36, R36, R175, RZ, 0x3c, !PT ;  /* 0x000000af24247212 */ /* 0x000fca00078e3cff */
        /* <DEDUP_REMOVED lines=8> */
[----:B------:R-:W-:Y:S01]  /*85f0*/  SHF.R.U64 R44, R44, 0x10, R45 ;  /* 0x000000102c2c7819 */ /* 0x000fe2000000122d */
[----:B---3--:R-:W-:Y:S01]  /*8600*/  IMAD.U32 R54, R41, 0x10000, RZ ;  /* 0x0001000029367824 */ /* 0x008fe200078e00ff */
[----:B------:R-:W-:Y:S01]  /*8610*/  SHF.R.U64 R32, R32, 0x10, R33 ;  /* 0x0000001020207819 */ /* 0x000fe20000001221 */
[----:B--2---:R-:W-:Y:S01]  /*8620*/  IMAD.U32 R52, R37, 0x10000, RZ ;  /* 0x0001000025347824 */ /* 0x004fe200078e00ff */
[----:B------:R-:W-:Y:S01]  /*8630*/  SHF.R.U32.HI R45, RZ, 0x10, R45 ;  /* 0x00000010ff2d7819 */ /* 0x000fe2000001162d */
[----:B0-----:R-:W-:Y:S01]  /*8640*/  IMAD.U32 R83, R43, 0x10000, RZ ;  /* 0x000100002b537824 */ /* 0x001fe200078e00ff */
[----:B------:R-:W-:Y:S01]  /*8650*/  SHF.R.U32.HI R33, RZ, 0x10, R33 ;  /* 0x00000010ff217819 */ /* 0x000fe20000011621 */
[----:B------:R-:W-:Y:S01]  /*8660*/  IMAD.U32 R81, R39, 0x10000, RZ ;  /* 0x0001000027517824 */ /* 0x000fe200078e00ff */
[----:B------:R-:W-:Y:S01]  /*8670*/  SHF.R.U64 R34, R34, 0x10, R35 ;  /* 0x0000001022227819 */ /* 0x000fe20000001223 */
[----:B------:R-:W-:Y:S01]  /*8680*/  IMAD.U32 R80, R38, 0x10000, RZ ;  /* 0x0001000026507824 */ /* 0x000fe200078e00ff */
[----:B------:R-:W-:-:S02]  /*8690*/  PRMT R236, R236, 0x5410, R45 ;  /* 0x00005410ecec7816 */ /* 0x000fc4000000002d */
[----:B------:R-:W-:Y:S02]  /*86a0*/  SHF.R.U32.HI R35, RZ, 0x10, R35 ;  /* 0x00000010ff237819 */ /* 0x000fe40000011623 */
[----:B------:R-:W-:Y:S01]  /*86b0*/  PRMT R232, R232, 0x5410, R33 ;  /* 0x00005410e8e87816 */ /* 0x000fe20000000021 */
[----:B------:R-:W-:Y:S01]  /*86c0*/  IMAD.U32 R33, R236, 0x10000, RZ ;  /* 0x00010000ec217824 */ /* 0x000fe200078e00ff */
[--C-:B------:R-:W-:Y:S02]  /*86d0*/  SHF.R.U64 R46, R46, 0x10, R47.reuse ;  /* 0x000000102e2e7819 */ /* 0x100fe4000000122f */
[----:B------:R-:W-:Y:S01]  /*86e0*/  SHF.R.U32.HI R47, RZ, 0x10, R47 ;  /* 0x00000010ff2f7819 */ /* 0x000fe2000001162f */
[----:B------:R-:W-:Y:S01]  /*86f0*/  FMUL.FTZ R45, R54, R33 ;  /* 0x00000021362d7220 */ /* 0x000fe20000410000 */
[----:B------:R-:W-:Y:S02]  /*8700*/  PRMT R229, R229, 0x5410, R34 ;  /* 0x00005410e5e57816 */ /* 0x000fe40000000022 */
[----:B------:R-:W-:Y:S01]  /*8710*/  PRMT R230, R230, 0x5410, R35 ;  /* 0x00005410e6e67816 */ /* 0x000fe20000000023 */
[----:B------:R-:W-:Y:S01]  /*8720*/  IMAD.U32 R35, R232, 0x10000, RZ ;  /* 0x00010000e8237824 */ /* 0x000fe200078e00ff */
[----:B------:R-:W-:Y:S01]  /*8730*/  LOP3.LUT R55, R41, 0xffff0000, RZ, 0xc0, !PT ;  /* 0xffff000029377812 */ /* 0x000fe200078ec0ff */
[----:B------:R-:W-:Y:S01]  /*8740*/  IMAD.U32 R41, R40, 0x10000, RZ ;  /* 0x0001000028297824 */ /* 0x000fe200078e00ff */
[----:B------:R-:W-:-:S02]  /*8750*/  LOP3.LUT R34, R236, 0xffff0000, RZ, 0xc0, !PT ;  /* 0xffff0000ec227812 */ /* 0x000fc400078ec0ff */
[----:B------:R-:W-:Y:S01]  /*8760*/  PRMT R234, R234, 0x5410, R47 ;  /* 0x00005410eaea7816 */ /* 0x000fe2000000002f */
[-C--:B------:R-:W-:Y:S01]  /*8770*/  FMUL.FTZ R47, R54, R35.reuse ;  /* 0x00000023362f7220 */ /* 0x080fe20000410000 */
[----:B------:R-:W-:Y:S01]  /*8780*/  LOP3.LUT R53, R37, 0xffff0000, RZ, 0xc0, !PT ;  /* 0xffff000025357812 */ /* 0x000fe200078ec0ff */
[----:B------:R-:W-:Y:S01]  /*8790*/  FMUL.FTZ R54, R55, R34 ;  /* 0x0000002237367220 */ /* 0x000fe20000410000 */
[----:B------:R-:W-:Y:S01]  /*87a0*/  LOP3.LUT R232, R232, 0xffff0000, RZ, 0xc0, !PT ;  /* 0xffff0000e8e87812 */ /* 0x000fe200078ec0ff */
[----:B------:R-:W-:Y:S01]  /*87b0*/  IMAD.U32 R37, R36, 0x10000, RZ ;  /* 0x0001000024257824 */ /* 0x000fe200078e00ff */
[----:B------:R-:W-:Y:S01]  /*87c0*/  PRMT R235, R235, 0x5410, R44 ;  /* 0x00005410ebeb7816 */ /* 0x000fe2000000002c */
[----:B------:R-:W-:Y:S01]  /*87d0*/  IMAD.U32 R44, R234, 0x10000, RZ ;  /* 0x00010000ea2c7824 */ /* 0x000fe200078e00ff */
[----:B------:R-:W-:Y:S01]  /*87e0*/  PRMT R231, R231, 0x5410, R32 ;  /* 0x00005410e7e77816 */ /* 0x000fe20000000020 */
[C---:B------:R-:W-:Y:S01]  /*87f0*/  FFMA.FTZ R32, R52.reuse, R35, -R45 ;  /* 0x0000002334207223 */ /* 0x040fe2000001082d */
[----:B------:R-:W-:Y:S01]  /*8800*/  PRMT R233, R233, 0x5410, R46 ;  /* 0x00005410e9e97816 */ /* 0x000fe2000000002e */
[----:B------:R-:W-:Y:S01]  /*8810*/  FFMA.FTZ R52, R52, R33, R47 ;  /* 0x0000002134347223 */ /* 0x000fe2000001002f */
[----:B------:R-:W-:-:S02]  /*8820*/  IMAD.U32 R46, R230, 0x10000, RZ ;  /* 0x00010000e62e7824 */ /* 0x000fc400078e00ff */
[-C--:B------:R-:W-:Y:S01]  /*8830*/  FMUL.FTZ R84, R55, R232.reuse ;  /* 0x000000e837547220 */ /* 0x080fe20000410000 */
[----:B------:R-:W-:Y:S01]  /*8840*/  FFMA.FTZ R33, R53, R232, -R54 ;  /* 0x000000e835217223 */ /* 0x000fe20000010836 */
[----:B------:R-:W-:Y:S01]  /*8850*/  FMUL.FTZ R54, R83, R44 ;  /* 0x0000002c53367220 */ /* 0x000fe20000410000 */
[----:B------:R-:W-:Y:S01]  /*8860*/  LOP3.LUT R43, R43, 0xffff0000, RZ, 0xc0, !PT ;  /* 0xffff00002b2b7812 */ /* 0x000fe200078ec0ff */
[----:B------:R-:W-:Y:S01]  /*8870*/  FMUL.FTZ R83, R83, R46 ;  /* 0x0000002e53537220 */ /* 0x000fe20000410000 */
[----:B------:R-:W-:Y:S01]  /*8880*/  LOP3.LUT R234, R234, 0xffff0000, RZ, 0xc0, !PT ;  /* 0xffff0000eaea7812 */ /* 0x000fe200078ec0ff */
[----:B------:R-:W-:Y:S01]  /*8890*/  FFMA.FTZ R53, R53, R34, R84 ;  /* 0x0000002235357223 */ /* 0x000fe20000010054 */
[----:B------:R-:W-:Y:S01]  /*88a0*/  FFMA.FTZ R34, R81, R46, -R54 ;  /* 0x0000002e51227223 */ /* 0x000fe20000010836 */
[----:B------:R-:W-:Y:S01]  /*88b0*/  LOP3.LUT R230, R230, 0xffff0000, RZ, 0xc0, !PT ;  /* 0xffff0000e6e67812 */ /* 0x000fe200078ec0ff */
[----:B------:R-:W-:Y:S01]  /*88c0*/  IMAD.U32 R46, R235, 0x10000, RZ ;  /* 0x00010000eb2e7824 */ /* 0x000fe200078e00ff */
[----:B------:R-:W-:Y:S01]  /*88d0*/  LOP3.LUT R40, R40, 0xffff0000, RZ, 0xc0, !PT ;  /* 0xffff000028287812 */ /* 0x000fe200078ec0ff */
[----:B------:R-:W-:Y:S01]  /*88e0*/  FFMA.FTZ R81, R81, R44, R83 ;  /* 0x0000002c51517223 */ /* 0x000fe20000010053 */
[----:B------:R-:W-:Y:S01]  /*88f0*/  LOP3.LUT R235, R235, 0xffff0000, RZ, 0xc0, !PT ;  /* 0xffff0000ebeb7812 */ /* 0x000fe200078ec0ff */
[----:B------:R-:W-:Y:S01]  /*8900*/  FMUL.FTZ R54, R43, R234 ;  /* 0x000000ea2b367220 */ /* 0x000fe20000410000 */
[----:B------:R-:W-:Y:S01]  /*8910*/  LOP3.LUT R39, R39, 0xffff0000, RZ, 0xc0, !PT ;  /* 0xffff000027277812 */ /* 0x000fe200078ec0ff */
[C---:B------:R-:W-:Y:S01]  /*8920*/  IMAD.U32 R44, R231.reuse, 0x10000, RZ ;  /* 0x00010000e72c7824 */ /* 0x040fe200078e00ff */
[----:B------:R-:W-:Y:S01]  /*8930*/  LOP3.LUT R231, R231, 0xffff0000, RZ, 0xc0, !PT ;  /* 0xffff0000e7e77812 */ /* 0x000fe200078ec0ff */
[-C--:B------:R-:W-:Y:S01]  /*8940*/  FMUL.FTZ R84, R43, R230.reuse ;  /* 0x000000e62b547220 */ /* 0x080fe20000410000 */
[----:B------:R-:W-:Y:S01]  /*8950*/  LOP3.LUT R36, R36, 0xffff0000, RZ, 0xc0, !PT ;  /* 0xffff000024247812 */ /* 0x000fe200078ec0ff */
[C---:B------:R-:W-:Y:S01]  /*8960*/  FMUL.FTZ R43, R40.reuse, R235 ;  /* 0x000000eb282b7220 */ /* 0x040fe20000410000 */
[----:B------:R-:W-:Y:S01]  /*8970*/  FFMA.FTZ R35, R39, R230, -R54 ;  /* 0x000000e627237223 */ /* 0x000fe20000010836 */
[C---:B------:R-:W-:Y:S01]  /*8980*/  FMUL.FTZ R54, R41.reuse, R46 ;  /* 0x0000002e29367220 */ /* 0x040fe20000410000 */
[----:B------:R-:W-:Y:S01]  /*8990*/  FMUL.FTZ R41, R41, R44 ;  /* 0x0000002c29297220 */ /* 0x000fe20000410000 */
[-C--:B------:R-:W-:Y:S01]  /*89a0*/  FMUL.FTZ R45, R40, R231.reuse ;  /* 0x000000e7282d7220 */ /* 0x080fe20000410000 */
[----:B------:R-:W-:Y:S01]  /*89b0*/  LOP3.LUT R82, R38, 0xffff0000, RZ, 0xc0, !PT ;  /* 0xffff000026527812 */ /* 0x000fe200078ec0ff */
[----:B------:R-:W-:Y:S01]  /*89c0*/  FFMA.FTZ R40, R36, R231, -R43 ;  /* 0x000000e724287223 */ /* 0x000fe2000001082b */
[----:B------:R-:W-:-:S02]  /*89d0*/  IMAD.U32 R38, R42, 0x10000, RZ ;  /* 0x000100002a267824 */ /* 0x000fc400078e00ff */
[----:B------:R-:W-:Y:S01]  /*89e0*/  FFMA.FTZ R234, R39, R234, R84 ;  /* 0x000000ea27ea7223 */ /* 0x000fe20000010054 */
[----:B------:R-:W-:Y:S01]  /*89f0*/  IMAD.U32 R43, R233, 0x10000, RZ ;  /* 0x00010000e92b7824 */ /* 0x000fe200078e00ff */
[----:B------:R-:W-:Y:S01]  /*8a00*/  LOP3.LUT R42, R42, 0xffff0000, RZ, 0xc0, !PT ;  /* 0xffff00002a2a7812 */ /* 0x000fe200078ec0ff */
[----:B------:R-:W-:Y:S01]  /*8a10*/  FFMA.FTZ R39, R37, R44, -R54 ;  /* 0x0000002c25277223 */ /* 0x000fe20000010836 */
[----:B------:R-:W-:Y:S01]  /*8a20*/  LOP3.LUT R233, R233, 0xffff0000, RZ, 0xc0, !PT ;  /* 0xffff0000e9e97812 */ /* 0x000fe200078ec0ff */
[----:B------:R-:W-:Y:S01]  /*8a30*/  FFMA.FTZ R37, R37, R46, R41 ;  /* 0x0000002e25257223 */ /* 0x000fe20000010029 */
[C---:B------:R-:W-:Y:S01]  /*8a40*/  IMAD.U32 R41, R229.reuse, 0x10000, RZ ;  /* 0x00010000e5297824 */ /* 0x040fe200078e00ff */
[----:B------:R-:W-:Y:S01]  /*8a50*/  LOP3.LUT R229, R229, 0xffff0000, RZ, 0xc0, !PT ;  /* 0xffff0000e5e57812 */ /* 0x000fe200078ec0ff */
        /* <DEDUP_REMOVED lines=21> */
.L_x_1403:
[----:B------:R-:W-:Y:S05]  /*8bb0*/  BSYNC B2 ;  /* 0x0000000000027941 */ /* 0x000fea0003800000 */
.L_x_1402:
[----:B------:R-:W-:Y:S02]  /*8bc0*/  ULDC.64 UR4, c[0x0][0x208] ;  /* 0x0000820000047ab9 */ /* 0x000fe40000000a00 */
[----:B--2---:R4:W-:Y:S04]  /*8bd0*/  STG.E.128 desc[UR4][R48.64], R36 ;  /* 0x0000002430007986 */ /* 0x0049e8000c101d04 */
[----:B---3--:R4:W-:Y:S02]  /*8be0*/  @!P4 STG.E.128 desc[UR4][R50.64], R40 ;  /* 0x000000283200c986 */ /* 0x0089e4000c101d04 */
.L_x_1393:
[----:B------:R-:W-:Y:S05]  /*8bf0*/  BSYNC B1 ;  /* 0x0000000000017941 */ /* 0x000fea0003800000 */
.L_x_1392:
        /* <DEDUP_REMOVED lines=15> */
[----:B------:R-:W-:Y:S01]  /*8cf0*/  SHF.R.S32.HI R32, RZ, 0x1f, R33 ;  /* 0x0000001fff207819 */ /* 0x000fe20000011421 */
[----:B------:R-:W-:-:S03]  /*8d00*/  IMAD.SHL.U32 R35, R33, 0x8, RZ ;  /* 0x0000000821237824 */ /* 0x000fc600078e00ff */
[----:B------:R-:W-:Y:S02]  /*8d10*/  LEA.HI R32, R32, R33, RZ, 0x3 ;  /* 0x0000002120207211 */ /* 0x000fe400078f18ff */
[----:B------:R-:W-:Y:S02]  /*8d20*/  ISETP.GE.AND P0, PT, R35, R150, PT ;  /* 0x000000962300720c */ /* 0x000fe40003f06270 */
[----:B---3--:R-:W-:Y:S02]  /*8d30*/  SHF.R.S32.HI R40, RZ, 0x3, R32 ;  /* 0x00000003ff287819 */ /* 0x008fe40000011420 */
[----:B------:R-:W-:-:S03]  /*8d40*/  LOP3.LUT R32, R172, 0x38, R35, 0xf8, !PT ;  /* 0x00000038ac207812 */ /* 0x000fc600078ef823 */
[----:B------:R-:W-:Y:S01]  /*8d50*/  IMAD R33, R40, 0x1800, R177 ;  /* 0x0000180028217824 */ /* 0x000fe200078e02b1 */
[----:B------:R-:W-:-:S05]  /*8d60*/  LOP3.LUT R32, R32, R199, RZ, 0x3c, !PT ;  /* 0x000000c720207212 */ /* 0x000fca00078e3cff */
[--C-:B------:R-:W-:Y:S01]  /*8d70*/  @!P0 SHF.R.S32.HI R37, RZ, 0x1f, R35.reuse ;  /* 0x0000001fff258819 */ /* 0x100fe20000011423 */
[----:B------:R-:W-:Y:S01]  /*8d80*/  IMAD.IADD R32, R33, 0x1, R32 ;  /* 0x0000000121207824 */ /* 0x000fe200078e0220 */
[----:B------:R-:W-:Y:S01]  /*8d90*/  @!P0 IADD3 R34, P4, P5, R90, R128, R35 ;  /* 0x000000805a228210 */ /* 0x000fe20007d9e023 */
[C---:B------:R-:W-:Y:S02]  /*8da0*/  IMAD R33, R19.reuse, 0x4800, R144 ;  /* 0x0000480013217824 */ /* 0x040fe400078e0290 */
[----:B------:R-:W-:Y:S01]  /*8db0*/  IMAD R35, R19, 0x4800, R32 ;  /* 0x0000480013237824 */ /* 0x000fe200078e0220 */
[----:B------:R-:W-:Y:S01]  /*8dc0*/  @!P0 IADD3.X R37, R89, R44, R37, P4, P5 ;  /* 0x0000002c59258210 */ /* 0x000fe200027ea425 */
[----:B------:R-:W-:Y:S01]  /*8dd0*/  IMAD R33, R33, 0x2, R18 ;  /* 0x0000000221217824 */ /* 0x000fe200078e0212 */
[----:B------:R-:W-:-:S04]  /*8de0*/  LEA R40, P4, R36, R120, 0x1 ;  /* 0x0000007824287211 */ /* 0x000fc800078808ff */
[----:B------:R-:W-:Y:S01]  /*8df0*/  LEA.HI.X R41, R36, R121, R38, 0x1, P4 ;  /* 0x0000007924297211 */ /* 0x000fe200020f0c26 */
[----:B------:R-:W-:Y:S01]  /*8e00*/  IMAD R36, R35, 0x2, R18 ;  /* 0x0000000223247824 */ /* 0x000fe200078e0212 */
[----:B------:R-:W-:-:S04]  /*8e10*/  @!P0 LEA R42, P4, R34, R120, 0x1 ;  /* 0x00000078222a8211 */ /* 0x000fc800078808ff */
[----:B------:R-:W-:Y:S02]  /*8e20*/  @!P0 LEA.HI.X R43, R34, R121, R37, 0x1, P4 ;  /* 0x00000079222b8211 */ /* 0x000fe400020f0c25 */
[----:B------:R-:W2:Y:S01]  /*8e30*/  LDS.128 R32, [R33+0x18400] ;  /* 0x0184000021207984 */ /* 0x000ea20000000c00 */
[----:B------:R-:W-:-:S03]  /*8e40*/  ISETP.GE.AND P4, PT, R22, R117, PT ;  /* 0x000000751600720c */ /* 0x000fc60003f86270 */
[----:B------:R-:W3:Y:S10]  /*8e50*/  LDS.128 R36, [R36+0x18400] ;  /* 0x0184000024247984 */ /* 0x000ef40000000c00 */
[----:B------:R-:W-:Y:S05]  /*8e60*/  @P4 BRA `(.L_x_1407) ;  /* 0x00000004006c4947 */ /* 0x000fea0003800000 */
[----:B0-----:R-:W-:Y:S01]  /*8e70*/  SHF.R.U64 R81, R64, 0x10, R65 ;  /* 0x0000001040517819 */ /* 0x001fe20000001241 */
[----:B---3--:R-:W-:Y:S01]  /*8e80*/  IMAD.U32 R53, R37, 0x10000, RZ ;  /* 0x0001000025357824 */ /* 0x008fe200078e00ff */
[--C-:B------:R-:W-:Y:S01]  /*8e90*/  SHF.R.U64 R64, R76, 0x10, R77.reuse ;  /* 0x000000104c407819 */ /* 0x100fe2000000124d */
[----:B------:R-:W-:Y:S01]  /*8ea0*/  IMAD.U32 R52, R39, 0x10000, RZ ;  /* 0x0001000027347824 */ /* 0x000fe200078e00ff */
[----:B------:R-:W-:Y:S01]  /*8eb0*/  SHF.R.U32.HI R77, RZ, 0x10, R77 ;  /* 0x00000010ff4d7819 */ /* 0x000fe2000001164d */
[----:B--2---:R-:W-:Y:S01]  /*8ec0*/  IMAD.U32 R48, R33, 0x10000, RZ ;  /* 0x0001000021307824 */ /* 0x004fe200078e00ff */
[----:B------:R-:W-:Y:S01]  /*8ed0*/  SHF.R.U32.HI R54, RZ, 0x10, R65 ;  /* 0x00000010ff367819 */ /* 0x000fe20000011641 */
[----:B------:R-:W-:Y:S01]  /*8ee0*/  IMAD.U32 R51, R35, 0x10000, RZ ;  /* 0x0001000023337824 */ /* 0x000fe200078e00ff */
[----:B------:R-:W-:Y:S02]  /*8ef0*/  PRMT R228, R228, 0x5410, R77 ;  /* 0x00005410e4e47816 */ /* 0x000fe4000000004d */
[----:B------:R-:W-:-:S02]  /*8f00*/  PRMT R223, R223, 0x5410, R54 ;  /* 0x00005410dfdf7816 */ /* 0x000fc40000000036 */
[----:B------:R-:W-:Y:S01]  /*8f10*/  SHF.R.U64 R55, R78, 0x10, R79 ;  /* 0x000000104e377819 */ /* 0x000fe2000000124f */
[----:B------:R-:W-:Y:S01]  /*8f20*/  IMAD.U32 R54, R228, 0x10000, RZ ;  /* 0x00010000e4367824 */ /* 0x000fe200078e00ff */
[--C-:B------:R-:W-:Y:S02]  /*8f30*/  SHF.R.U64 R65, R66, 0x10, R67.reuse ;  /* 0x0000001042417819 */ /* 0x100fe40000001243 */
[----:B------:R-:W-:Y:S01]  /*8f40*/  LOP3.LUT R49, R39, 0xffff0000, RZ, 0xc0, !PT ;  /* 0xffff000027317812 */ /* 0x000fe200078ec0ff */
[----:B------:R-:W-:Y:S01]  /*8f50*/  IMAD.U32 R39, R223, 0x10000, RZ ;  /* 0x00010000df277824 */ /* 0x000fe200078e00ff */
[----:B------:R-:W-:Y:S02]  /*8f60*/  SHF.R.U32.HI R66, RZ, 0x10, R67 ;  /* 0x00000010ff427819 */ /* 0x000fe40000011643 */
[----:B------:R-:W-:Y:S02]  /*8f70*/  SHF.R.U32.HI R78, RZ, 0x10, R79 ;  /* 0x00000010ff4e7819 */ /* 0x000fe4000001164f */
[----:B------:R-:W-:Y:S01]  /*8f80*/  PRMT R224, R224, 0x5410, R55 ;  /* 0x00005410e0e07816 */ /* 0x000fe20000000037 */
[-C--:B------:R-:W-:Y:S01]  /*8f90*/  FMUL.FTZ R55, R53, R54.reuse ;  /* 0x0000003635377220 */ /* 0x080fe20000410000 */
[----:B------:R-:W-:Y:S01]  /*8fa0*/  LOP3.LUT R50, R37, 0xffff0000, RZ, 0xc0, !PT ;  /* 0xffff000025327812 */ /* 0x000fe200078ec0ff */
[-C--:B------:R-:W-:Y:S01]  /*8fb0*/  FMUL.FTZ R53, R53, R39.reuse ;  /* 0x0000002735357220 */ /* 0x080fe20000410000 */
[----:B------:R-:W-:Y:S01]  /*8fc0*/  LOP3.LUT R228, R228, 0xffff0000, RZ, 0xc0, !PT ;  /* 0xffff0000e4e47812 */ /* 0x000fe200078ec0ff */
[C---:B------:R-:W-:Y:S01]  /*8fd0*/  FFMA.FTZ R39, R48.reuse, R39, -R55 ;  /* 0x0000002730277223 */ /* 0x040fe20000010837 */
[----:B------:R-:W-:Y:S01]  /*8fe0*/  PRMT R221, R221, 0x5410, R66 ;  /* 0x00005410dddd7816 */ /* 0x000fe20000000042 */
[----:B------:R-:W-:Y:S01]  /*8ff0*/  FFMA.FTZ R48, R48, R54, R53 ;  /* 0x0000003630307223 */ /* 0x000fe20000010035 */
[----:B------:R-:W-:Y:S01]  /*9000*/  PRMT R225, R225, 0x5410, R78 ;  /* 0x00005410e1e17816 */ /* 0x000fe2000000004e */
[----:B------:R-:W-:Y:S01]  /*9010*/  IMAD.U32 R37, R36, 0x10000, RZ ;  /* 0x0001000024257824 */ /* 0x000fe200078e00ff */
[----:B------:R-:W-:Y:S01]  /*9020*/  LOP3.LUT R223, R223, 0xffff0000, RZ, 0xc0, !PT ;  /* 0xffff0000dfdf7812 */ /* 0x000fe200078ec0ff */
[----:B------:R-:W-:Y:S01]  /*9030*/  IMAD.U32 R53, R221, 0x10000, RZ ;  /* 0x00010000dd357824 */ /* 0x000fe200078e00ff */
[----:B------:R-:W-:Y:S01]  /*9040*/  LOP3.LUT R47, R33, 0xffff0000, RZ, 0xc0, !PT ;  /* 0xffff0000212f7812 */ /* 0x000fe200078ec0ff */
[----:B------:R-:W-:Y:S01]  /*9050*/  IMAD.U32 R55, R225, 0x10000, RZ ;  /* 0x00010000e1377824 */ /* 0x000fe200078e00ff */
[----:B------:R-:W-:Y:S01]  /*9060*/  PRMT R227, R227, 0x5410, R64 ;  /* 0x00005410e3e37816 */ /* 0x000fe20000000040 */
[CC--:B------:R-:W-:Y:S01]  /*9070*/  FMUL.FTZ R64, R50.reuse, R228.reuse ;  /* 0x000000e432407220 */ /* 0x0c0fe20000410000 */
[----:B------:R-:W-:Y:S01]  /*9080*/  FMUL.FTZ R54, R50, R223 ;  /* 0x000000df32367220 */ /* 0x000fe20000410000 */
[----:B------:R-:W-:Y:S01]  /*9090*/  LOP3.LUT R225, R225, 0xffff0000, RZ, 0xc0, !PT ;  /* 0xffff0000e1e17812 */ /* 0x000fe200078ec0ff */
[C---:B------:R-:W-:Y:S01]  /*90a0*/  FMUL.FTZ R66, R52.reuse, R53 ;  /* 0x0000003534427220 */ /* 0x040fe20000410000 */
[----:B------:R-:W-:Y:S01]  /*90b0*/  FFMA.FTZ R50, R47, R223, -R64 ;  /* 0x000000df2f327223 */ /* 0x000fe20000010840 */
[----:B------:R-:W-:Y:S01]  /*90c0*/  FMUL.FTZ R64, R52, R55 ;  /* 0x0000003734407220 */ /* 0x000fe20000410000 */
[----:B------:R-:W-:Y:S01]  /*90d0*/  LOP3.LUT R221, R221, 0xffff0000, RZ, 0xc0, !PT ;  /* 0xffff0000dddd7812 */ /* 0x000fe200078ec0ff */
[----:B------:R-:W-:Y:S01]  /*90e0*/  FFMA.FTZ R47, R47, R228, R54 ;  /* 0x000000e42f2f7223 */ /* 0x000fe20000010036 */
[----:B------:R-:W-:Y:S01]  /*90f0*/  PRMT R222, R222, 0x5410, R81 ;  /* 0x00005410dede7816 */ /* 0x000fe20000000051 */
[C---:B------:R-:W-:Y:S01]  /*9100*/  FFMA.FTZ R52, R51.reuse, R53, -R64 ;  /* 0x0000003533347223 */ /* 0x040fe20000010840 */
[----:B------:R-:W-:Y:S01]  /*9110*/  PRMT R210, R210, 0x5410, R65 ;  /* 0x00005410d2d27816 */ /* 0x000fe20000000041 */
[----:B------:R-:W-:Y:S01]  /*9120*/  FFMA.FTZ R65, R51, R55, R66 ;  /* 0x0000003733417223 */ /* 0x000fe20000010042 */
[----:B------:R-:W-:Y:S01]  /*9130*/  LOP3.LUT R46, R35, 0xffff0000, RZ, 0xc0, !PT ;  /* 0xffff0000232e7812 */ /* 0x000fe200078ec0ff */
[----:B------:R-:W-:Y:S01]  /*9140*/  FMUL.FTZ R51, R49, R225 ;  /* 0x000000e131337220 */ /* 0x000fe20000410000 */
[----:B------:R-:W-:Y:S01]  /*9150*/  IMAD.U32 R64, R227, 0x10000, RZ ;  /* 0x00010000e3407824 */ /* 0x000fe200078e00ff */
[----:B------:R-:W-:Y:S01]  /*9160*/  LOP3.LUT R45, R36, 0xffff0000, RZ, 0xc0, !PT ;  /* 0xffff0000242d7812 */ /* 0x000fe200078ec0ff */
[----:B------:R-:W-:Y:S01]  /*9170*/  FMUL.FTZ R49, R49, R221 ;  /* 0x000000dd31317220 */ /* 0x000fe20000410000 */
[----:B------:R-:W-:Y:S01]  /*9180*/  LOP3.LUT R227, R227, 0xffff0000, RZ, 0xc0, !PT ;  /* 0xffff0000e3e37812 */ /* 0x000fe200078ec0ff */
[----:B------:R-:W-:-:S02]  /*9190*/  IMAD.U32 R54, R222, 0x10000, RZ ;  /* 0x00010000de367824 */ /* 0x000fc400078e00ff */
[----:B------:R-:W-:Y:S01]  /*91a0*/  FFMA.FTZ R221, R46, R221, -R51 ;  /* 0x000000dd2edd7223 */ /* 0x000fe20000010833 */
[C---:B------:R-:W-:Y:S01]  /*91b0*/  IMAD.U32 R33, R32.reuse, 0x10000, RZ ;  /* 0x0001000020217824 */ /* 0x040fe200078e00ff */
[----:B------:R-:W-:Y:S01]  /*91c0*/  LOP3.LUT R32, R32, 0xffff0000, RZ, 0xc0, !PT ;  /* 0xffff000020207812 */ /* 0x000fe200078ec0ff */
[----:B------:R-:W-:Y:S01]  /*91d0*/  FFMA.FTZ R46, R46, R225, R49 ;  /* 0x000000e12e2e7223 */ /* 0x000fe20000010031 */
[----:B------:R-:W-:Y:S01]  /*91e0*/  LOP3.LUT R222, R222, 0xffff0000, RZ, 0xc0, !PT ;  /* 0xffff0000dede7812 */ /* 0x000fe200078ec0ff */
[----:B------:R-:W-:Y:S01]  /*91f0*/  FMUL.FTZ R66, R37, R64 ;  /* 0x0000004025427220 */ /* 0x000fe20000410000 */
[----:B------:R-:W-:Y:S01]  /*9200*/  FMUL.FTZ R49, R45, R227 ;  /* 0x000000e32d317220 */ /* 0x000fe20000410000 */
[----:B------:R-:W-:Y:S01]  /*9210*/  FMUL.FTZ R37, R37, R54 ;  /* 0x0000003625257220 */ /* 0x000fe20000410000 */
[C---:B------:R-:W-:Y:S01]  /*9220*/  IMAD.U32 R35, R34.reuse, 0x10000, RZ ;  /* 0x0001000022237824 */ /* 0x040fe200078e00ff */
[----:B------:R-:W-:Y:S01]  /*9230*/  LOP3.LUT R36, R34, 0xffff0000, RZ, 0xc0, !PT ;  /* 0xffff000022247812 */ /* 0x000fe200078ec0ff */
[----:B------:R-:W-:-:S02]  /*9240*/  IMAD.U32 R34, R38, 0x10000, RZ ;  /* 0x0001000026227824 */ /* 0x000fc400078e00ff */
[----:B------:R-:W-:Y:S01]  /*9250*/  FFMA.FTZ R51, R32, R222, -R49 ;  /* 0x000000de20337223 */ /* 0x000fe20000010831 */
[----:B------:R-:W-:Y:S01]  /*9260*/  LOP3.LUT R38, R38, 0xffff0000, RZ, 0xc0, !PT ;  /* 0xffff000026267812 */ /* 0x000fe200078ec0ff */
[----:B------:R-:W-:Y:S01]  /*9270*/  FFMA.FTZ R64, R33, R64, R37 ;  /* 0x0000004021407223 */ /* 0x000fe20000010025 */
[----:B------:R-:W-:Y:S01]  /*9280*/  FMUL.FTZ R53, R45, R222 ;  /* 0x000000de2d357220 */ /* 0x000fe20000410000 */
[C---:B------:R-:W-:Y:S01]  /*9290*/  LOP3.LUT R49, R224.reuse, 0xffff0000, RZ, 0xc0, !PT ;  /* 0xffff0000e0317812 */ /* 0x040fe200078ec0ff */
[----:B------:R-:W-:Y:S01]  /*92a0*/  FFMA.FTZ R66, R33, R54, -R66 ;  /* 0x0000003621427223 */ /* 0x000fe20000010842 */
[----:B------:R-:W-:Y:S01]  /*92b0*/  IMAD.U32 R45, R224, 0x10000, RZ ;  /* 0x00010000e02d7824 */ /* 0x000fe200078e00ff */
[C---:B------:R-:W-:Y:S01]  /*92c0*/  LOP3.LUT R37, R210.reuse, 0xffff0000, RZ, 0xc0, !PT ;  /* 0xffff0000d2257812 */ /* 0x040fe200078ec0ff */
[----:B------:R-:W-:Y:S02]  /*92d0*/  IMAD.U32 R33, R210, 0x10000, RZ ;  /* 0x00010000d2217824 */ /* 0x000fe400078e00ff */
[----:B------:R-:W-:Y:S01]  /*92e0*/  FFMA.FTZ R53, R32, R227, R53 ;  /* 0x000000e320357223 */ /* 0x000fe20000010035 */
[----:B------:R-:W-:Y:S01]  /*92f0*/  FMUL.FTZ R32, R34, R45 ;  /* 0x0000002d22207220 */ /* 0x000fe20000410000 */
        /* <DEDUP_REMOVED lines=17> */
[----:B------:R-:W-:-:S07]  /*9410*/  F2FP.BF16.F32.PACK_AB R36, R53, R64 ;  /* 0x000000403524723e */ /* 0x000fce00000010ff */
.L_x_1407:
[----:B------:R-:W-:Y:S05]  /*9420*/  BSYNC B2 ;  /* 0x0000000000027941 */ /* 0x000fea0003800000 */
.L_x_1406:
[----:B------:R-:W-:Y:S02]  /*9430*/  ULDC.64 UR4, c[0x0][0x208] ;  /* 0x0000820000047ab9 */ /* 0x000fe40000000a00 */
[----:B--2---:R2:W-:Y:S04]  /*9440*/  STG.E.128 desc[UR4][R40.64], R32 ;  /* 0x0000002028007986 */ /* 0x0045e8000c101d04 */
[----:B---3--:R2:W-:Y:S02]  /*9450*/  @!P0 STG.E.128 desc[UR4][R42.64], R36 ;  /* 0x000000242a008986 */ /* 0x0085e4000c101d04 */
.L_x_1405:
[----:B------:R-:W-:Y:S05]  /*9460*/  BSYNC B1 ;  /* 0x0000000000017941 */ /* 0x000fea0003800000 */
.L_x_1404:
        /* <DEDUP_REMOVED lines=15> */
[----:B------:R-:W-:-:S04]  /*9560*/  LOP3.LUT R32, R172, 0x38, R33, 0xf8, !PT ;  /* 0x00000038ac207812 */ /* 0x000fc800078ef821 */
[----:B------:R-:W-:-:S05]  /*9570*/  LOP3.LUT R32, R32, R199, RZ, 0x3c, !PT ;  /* 0x000000c720207212 */ /* 0x000fca00078e3cff */
[--C-:B------:R-:W-:Y:S02]  /*9580*/  @!P0 SHF.R.S32.HI R37, RZ, 0x1f, R33.reuse ;  /* 0x0000001fff258819 */ /* 0x100fe40000011421 */
[----:B------:R-:W-:Y:S01]  /*9590*/  @!P0 IADD3 R34, P4, P5, R90, R128, R33 ;  /* 0x000000805a228210 */ /* 0x000fe20007d9e021 */
[----:B------:R-:W-:-:S03]  /*95a0*/  IMAD R33, R40, 0x1800, R177 ;  /* 0x0000180028217824 */ /* 0x000fc600078e02b1 */
[----:B------:R-:W-:Y:S01]  /*95b0*/  @!P0 IADD3.X R37, R89, R44, R37, P4, P5 ;  /* 0x0000002c59258210 */ /* 0x000fe200027ea425 */
[----:B------:R-:W-:Y:S01]  /*95c0*/  IMAD.IADD R32, R33, 0x1, R32 ;  /* 0x0000000121207824 */ /* 0x000fe200078e0220 */
[CC--:B------:R-:W-:Y:S01]  /*95d0*/  LEA R40, P4, R36.reuse, R120.reuse, 0x1 ;  /* 0x0000007824287211 */ /* 0x0c0fe200078808ff */
[C---:B------:R-:W-:Y:S02]  /*95e0*/  IMAD R33, R19.reuse, 0x4800, R142 ;  /* 0x0000480013217824 */ /* 0x040fe400078e028e */
[----:B------:R-:W-:Y:S01]  /*95f0*/  IMAD R35, R19, 0x4800, R32 ;  /* 0x0000480013237824 */ /* 0x000fe200078e0220 */
[----:B------:R-:W-:Y:S01]  /*9600*/  LEA.HI.X R41, R36, R121, R38, 0x1, P4 ;  /* 0x0000007924297211 */ /* 0x000fe200020f0c26 */
[--C-:B------:R-:W-:Y:S01]  /*9610*/  IMAD R33, R33, 0x2, R18.reuse ;  /* 0x0000000221217824 */ /* 0x100fe200078e0212 */
[----:B------:R-:W-:Y:S01]  /*9620*/  @!P0 LEA R42, P4, R34, R120, 0x1 ;  /* 0x00000078222a8211 */ /* 0x000fe200078808ff */
[----:B------:R-:W-:-:S03]  /*9630*/  IMAD R36, R35, 0x2, R18 ;  /* 0x0000000223247824 */ /* 0x000fc600078e0212 */
        /* <DEDUP_REMOVED lines=13> */
[----:B------:R-:W-:Y:S01]  /*9710*/  PRMT R204, R204, 0x5410, R61 ;  /* 0x00005410cccc7816 */ /* 0x000fe2000000003d */
[----:B------:R-:W-:Y:S01]  /*9720*/  IMAD.U32 R45, R32, 0x10000, RZ ;  /* 0x00010000202d7824 */ /* 0x000fe200078e00ff */
[----:B------:R-:W-:-:S02]  /*9730*/  PRMT R209, R209, 0x5410, R72 ;  /* 0x00005410d1d17816 */ /* 0x000fc40000000048 */
[----:B------:R-:W-:Y:S02]  /*9740*/  SHF.R.U64 R55, R62, 0x10, R63 ;  /* 0x000000103e377819 */ /* 0x000fe4000000123f */
[----:B------:R-:W-:Y:S02]  /*9750*/  SHF.R.U64 R60, R74, 0x10, R75 ;  /* 0x000000104a3c7819 */ /* 0x000fe4000000124b */
[----:B------:R-:W-:Y:S01]  /*9760*/  PRMT R203, R203, 0x5410, R54 ;  /* 0x00005410cbcb7816 */ /* 0x000fe20000000036 */
[----:B------:R-:W-:Y:S01]  /*9770*/  IMAD.U32 R54, R209, 0x10000, RZ ;  /* 0x00010000d1367824 */ /* 0x000fe200078e00ff */
[----:B------:R-:W-:Y:S01]  /*9780*/  PRMT R208, R208, 0x5410, R53 ;  /* 0x00005410d0d07816 */ /* 0x000fe20000000035 */
[----:B------:R-:W-:Y:S01]  /*9790*/  IMAD.U32 R53, R204, 0x10000, RZ ;  /* 0x00010000cc357824 */ /* 0x000fe200078e00ff */
[----:B------:R-:W-:Y:S02]  /*97a0*/  SHF.R.U32.HI R63, RZ, 0x10, R63 ;  /* 0x00000010ff3f7819 */ /* 0x000fe4000001163f */
[----:B------:R-:W-:Y:S01]  /*97b0*/  SHF.R.U32.HI R74, RZ, 0x10, R75 ;  /* 0x00000010ff4a7819 */ /* 0x000fe2000001164b */
[CC--:B------:R-:W-:Y:S01]  /*97c0*/  FMUL.FTZ R62, R50.reuse, R53.reuse ;  /* 0x00000035323e7220 */ /* 0x0c0fe20000410000 */
[----:B------:R-:W-:Y:S01]  /*97d0*/  PRMT R205, R205, 0x5410, R60 ;  /* 0x00005410cdcd7816 */ /* 0x000fe2000000003c */
[-C--:B------:R-:W-:Y:S01]  /*97e0*/  FMUL.FTZ R60, R50, R54.reuse ;  /* 0x00000036323c7220 */ /* 0x080fe20000410000 */
[----:B------:R-:W-:Y:S01]  /*97f0*/  PRMT R202, R202, 0x5410, R63 ;  /* 0x00005410caca7816 */ /* 0x000fe2000000003f */
[----:B------:R-:W-:Y:S01]  /*9800*/  FFMA.FTZ R62, R47, R54, R62 ;  /* 0x000000362f3e7223 */ /* 0x000fe2000001003e */
[----:B------:R-:W-:Y:S01]  /*9810*/  PRMT R207, R207, 0x5410, R74 ;  /* 0x00005410cfcf7816 */ /* 0x000fe2000000004a */
[----:B------:R-:W-:Y:S01]  /*9820*/  FFMA.FTZ R60, R47, R53, -R60 ;  /* 0x000000352f3c7223 */ /* 0x000fe2000001083c */
[----:B------:R-:W-:Y:S01]  /*9830*/  LOP3.LUT R51, R37, 0xffff0000, RZ, 0xc0, !PT ;  /* 0xffff000025337812 */ /* 0x000fe200078ec0ff */
[----:B------:R-:W-:Y:S01]  /*9840*/  IMAD.U32 R47, R202, 0x10000, RZ ;  /* 0x00010000ca2f7824 */ /* 0x000fe200078e00ff */
[----:B------:R-:W-:Y:S01]  /*9850*/  LOP3.LUT R209, R209, 0xffff0000, RZ, 0xc0, !PT ;  /* 0xffff0000d1d17812 */ /* 0x000fe200078ec0ff */
[----:B------:R-:W-:Y:S01]  /*9860*/  IMAD.U32 R50, R207, 0x10000, RZ ;  /* 0x00010000cf327824 */ /* 0x000fe200078e00ff */
[----:B------:R-:W-:Y:S01]  /*9870*/  LOP3.LUT R204, R204, 0xffff0000, RZ, 0xc0, !PT ;  /* 0xffff0000cccc7812 */ /* 0x000fe200078ec0ff */
[----:B------:R-:W-:Y:S01]  /*9880*/  IMAD.U32 R37, R36, 0x10000, RZ ;  /* 0x0001000024257824 */ /* 0x000fe200078e00ff */
[----:B------:R-:W-:Y:S01]  /*9890*/  PRMT R192, R192, 0x5410, R55 ;  /* 0x00005410c0c07816 */ /* 0x000fe20000000037 */
[C---:B------:R-:W-:Y:S01]  /*98a0*/  FMUL.FTZ R55, R52.reuse, R47 ;  /* 0x0000002f34377220 */ /* 0x040fe20000410000 */
[----:B------:R-:W-:Y:S01]  /*98b0*/  LOP3.LUT R48, R33, 0xffff0000, RZ, 0xc0, !PT ;  /* 0xffff000021307812 */ /* 0x000fe200078ec0ff */
[C---:B------:R-:W-:Y:S01]  /*98c0*/  FMUL.FTZ R53, R51.reuse, R209 ;  /* 0x000000d133357220 */ /* 0x040fe20000410000 */
        /* <DEDUP_REMOVED lines=9> */
[----:B------:R-:W-:Y:S01]  /*9960*/  FFMA.FTZ R54, R49, R47, -R54 ;  /* 0x0000002f31367223 */ /* 0x000fe20000010836 */
[----:B------:R-:W-:Y:S01]  /*9970*/  IMAD.U32 R48, R203, 0x10000, RZ ;  /* 0x00010000cb307824 */ /* 0x000fe200078e00ff */
[----:B------:R-:W-:Y:S01]  /*9980*/  LOP3.LUT R46, R35, 0xffff0000, RZ, 0xc0, !PT ;  /* 0xffff0000232e7812 */ /* 0x000fe200078ec0ff */
[CC--:B------:R-:W-:Y:S01]  /*9990*/  FMUL.FTZ R47, R39.reuse, R207.reuse ;  /* 0x000000cf272f7220 */ /* 0x0c0fe20000410000 */
[----:B------:R-:W-:Y:S01]  /*99a0*/  LOP3.LUT R36, R36, 0xffff0000, RZ, 0xc0, !PT ;  /* 0xffff000024247812 */ /* 0x000fe200078ec0ff */
[----:B------:R-:W-:Y:S01]  /*99b0*/  FMUL.FTZ R39, R39, R202 ;  /* 0x000000ca27277220 */ /* 0x000fe20000410000 */
[----:B------:R-:W-:Y:S01]  /*99c0*/  LOP3.LUT R208, R208, 0xffff0000, RZ, 0xc0, !PT ;  /* 0xffff0000d0d07812 */ /* 0x000fe200078ec0ff */
[----:B------:R-:W-:Y:S01]  /*99d0*/  FMUL.FTZ R52, R37, R50 ;  /* 0x0000003225347220 */ /* 0x000fe20000410000 */
[----:B------:R-:W-:Y:S01]  /*99e0*/  LOP3.LUT R203, R203, 0xffff0000, RZ, 0xc0, !PT ;  /* 0xffff0000cbcb7812 */ /* 0x000fe200078ec0ff */
[----:B------:R-:W-:Y:S01]  /*99f0*/  FMUL.FTZ R37, R37, R48 ;  /* 0x0000003025257220 */ /* 0x000fe20000410000 */
[----:B------:R-:W-:Y:S01]  /*9a00*/  LOP3.LUT R33, R32, 0xffff0000, RZ, 0xc0, !PT ;  /* 0xffff000020217812 */ /* 0x000fe200078ec0ff */
[C---:B------:R-:W-:Y:S01]  /*9a10*/  FFMA.FTZ R47, R46.reuse, R202, -R47 ;  /* 0x000000ca2e2f7223 */ /* 0x040fe2000001082f */
[----:B------:R-:W-:Y:S01]  /*9a20*/  FFMA.FTZ R64, R46, R207, R39 ;  /* 0x000000cf2e407223 */ /* 0x000fe20000010027 */
[----:B------:R-:W-:Y:S01]  /*9a30*/  FFMA.FTZ R52, R45, R48, -R52 ;  /* 0x000000302d347223 */ /* 0x000fe20000010834 */
[----:B------:R-:W-:-:S02]  /*9a40*/  IMAD.U32 R35, R38, 0x10000, RZ ;  /* 0x0001000026237824 */ /* 0x000fc400078e00ff */
[C---:B------:R-:W-:Y:S01]  /*9a50*/  FMUL.FTZ R46, R36.reuse, R208 ;  /* 0x000000d0242e7220 */ /* 0x040fe20000410000 */
[-C--:B------:R-:W-:Y:S01]  /*9a60*/  FMUL.FTZ R48, R36, R203.reuse ;  /* 0x000000cb24307220 */ /* 0x080fe20000410000 */
[----:B------:R-:W-:Y:S01]  /*9a70*/  IMAD.U32 R39, R205, 0x10000, RZ ;  /* 0x00010000cd277824 */ /* 0x000fe200078e00ff */
[----:B------:R-:W-:Y:S01]  /*9a80*/  LOP3.LUT R38, R38, 0xffff0000, RZ, 0xc0, !PT ;  /* 0xffff000026267812 */ /* 0x000fe200078ec0ff */
[----:B------:R-:W-:Y:S01]  /*9a90*/  FFMA.FTZ R45, R45, R50, R37 ;  /* 0x000000322d2d7223 */ /* 0x000fe20000010025 */
[----:B------:R-:W-:Y:S01]  /*9aa0*/  IMAD.U32 R36, R192, 0x10000, RZ ;  /* 0x00010000c0247824 */ /* 0x000fe200078e00ff */
[----:B------:R-:W-:Y:S01]  /*9ab0*/  LOP3.LUT R205, R205, 0xffff0000, RZ, 0xc0, !PT ;  /* 0xffff0000cdcd7812 */ /* 0x000fe200078ec0ff */
[----:B------:R-:W-:Y:S01]  /*9ac0*/  IMAD.U32 R32, R34, 0x10000, RZ ;  /* 0x0001000022207824 */ /* 0x000fe200078e00ff */
[----:B------:R-:W-:Y:S01]  /*9ad0*/  LOP3.LUT R37, R192, 0xffff0000, RZ, 0xc0, !PT ;  /* 0xffff0000c0257812 */ /* 0x000fe200078ec0ff */
[C---:B------:R-:W-:Y:S01]  /*9ae0*/  FFMA.FTZ R203, R33.reuse, R203, -R46 ;  /* 0x000000cb21cb7223 */ /* 0x040fe2000001082e */
[----:B------:R-:W-:Y:S01]  /*9af0*/  FFMA.FTZ R48, R33, R208, R48 ;  /* 0x000000d021307223 */ /* 0x000fe20000010030 */
[----:B------:R-:W-:Y:S01]  /*9b00*/  LOP3.LUT R34, R34, 0xffff0000, RZ, 0xc0, !PT ;  /* 0xffff000022227812 */ /* 0x000fe200078ec0ff */
[C---:B------:R-:W-:Y:S01]  /*9b10*/  FMUL.FTZ R33, R35.reuse, R39 ;  /* 0x0000002723217220 */ /* 0x040fe20000410000 */
[-C--:B------:R-:W-:Y:S01]  /*9b20*/  FMUL.FTZ R46, R35, R36.reuse ;  /* 0x00000024232e7220 */ /* 0x080fe20000410000 */
        /* <DEDUP_REMOVED lines=16> */
.L_x_1411:
[----:B------:R-:W-:Y:S05]  /*9c30*/  BSYNC B2 ;  /* 0x0000000000027941 */ /* 0x000fea0003800000 */
.L_x_1410:
[----:B------:R-:W-:Y:S02]  /*9c40*/  ULDC.64 UR4, c[0x0][0x208] ;  /* 0x0000820000047ab9 */ /* 0x000fe40000000a00 */
[----:B--2---:R2:W-:Y:S04]  /*9c50*/  STG.E.128 desc[UR4][R40.64], R32 ;  /* 0x0000002028007986 */ /* 0x0045e8000c101d04 */
[----:B---3--:R2:W-:Y:S02]  /*9c60*/  @!P0 STG.E.128 desc[UR4][R42.64], R36 ;  /* 0x000000242a008986 */ /* 0x0085e4000c101d04 */
.L_x_1409:
[----:B------:R-:W-:Y:S05]  /*9c70*/  BSYNC B1 ;  /* 0x0000000000017941 */ /* 0x000fea0003800000 */
.L_x_1408:
[----:B------:R-:W-:-:S13]  /*9c80*/  ISETP.NE.AND P0, PT, R10, RZ, PT ;  /* 0x000000ff0a00720c */ /* 0x000fda0003f05270 */
[----:B------:R-:W-:Y:S05]  /*9c90*/  @!P0 BRA `(.L_x_1362) ;  /* 0x0000000800f48947 */ /* 0x000fea0003800000 */
[----:B--2---:R-:W2:Y:S01]  /*9ca0*/  LDL R32, [R1] ;  /* 0x0000000001207983 */ /* 0x004ea20000100800 */
[----:B------:R-:W-:Y:S01]  /*9cb0*/  BSSY B1, `(.L_x_1412) ;  /* 0x0000076000017945 */ /* 0x000fe20003800000 */
[----:B--2---:R-:W-:-:S04]  /*9cc0*/  LOP3.LUT P4, RZ, R32, 0x1, RZ, 0xc0, !PT ;  /* 0x0000000120ff7812 */ /* 0x004fc8000788c0ff */
[----:B------:R-:W-:Y:S02]  /*9cd0*/  SEL R152, R122, R152, !P4 ;  /* 0x000000987a987207 */ /* 0x000fe40006000000 */
[----:B---34-:R-:W-:Y:S02]  /*9ce0*/  IADD3 R41, P0, P4, R90, R128, R13 ;  /* 0x000000805a297210 */ /* 0x018fe40007c1e00d */
[----:B------:R-:W-:Y:S02]  /*9cf0*/  SHF.R.S32.HI R33, RZ, 0x1f, R152 ;  /* 0x0000001fff217819 */ /* 0x000fe40000011498 */
[----:B------:R-:W-:Y:S02]  /*9d00*/  IADD3.X R42, R89, R44, R109, P0, P4 ;  /* 0x0000002c592a7210 */ /* 0x000fe400007e846d */
[----:B------:R-:W-:Y:S02]  /*9d10*/  LEA.HI R33, R33, R152, RZ, 0x4 ;  /* 0x0000009821217211 */ /* 0x000fe400078f20ff */
[----:B------:R-:W-:-:S02]  /*9d20*/  ISETP.GE.AND P4, PT, R166, R117, PT ;  /* 0x00000075a600720c */ /* 0x000fc40003f86270 */
[----:B------:R-:W-:Y:S02]  /*9d30*/  LEA.HI.SX32 R33, R33, R112, 0x1c ;  /* 0x0000007021217211 */ /* 0x000fe400078fe2ff */
[----:B------:R-:W-:Y:S02]  /*9d40*/  LEA R40, P0, R41, R120, 0x1 ;  /* 0x0000007829287211 */ /* 0x000fe400078008ff */
[----:B------:R-:W-:Y:S01]  /*9d50*/  SHF.R.S32.HI R32, RZ, 0x1f, R33 ;  /* 0x0000001fff207819 */ /* 0x000fe20000011421 */
[----:B------:R-:W-:Y:S01]  /*9d60*/  IMAD.SHL.U32 R43, R33, 0x8, RZ ;  /* 0x00000008212b7824 */ /* 0x000fe200078e00ff */
[----:B------:R-:W-:Y:S02]  /*9d70*/  LEA.HI.X R41, R41, R121, R42, 0x1, P0 ;  /* 0x0000007929297211 */ /* 0x000fe400000f0c2a */
        /* <DEDUP_REMOVED lines=18> */
[----:B------:R-:W-:Y:S01]  /*9ea0*/  IMAD.U32 R50, R39, 0x10000, RZ ;  /* 0x0001000027327824 */ /* 0x000fe200078e00ff */
[----:B------:R-:W-:Y:S02]  /*9eb0*/  SHF.R.U32.HI R57, RZ, 0x10, R57 ;  /* 0x00000010ff397819 */ /* 0x000fe40000011639 */
[----:B------:R-:W-:Y:S02]  /*9ec0*/  PRMT R171, R171, 0x5410, R68 ;  /* 0x00005410abab7816 */ /* 0x000fe40000000044 */
[----:B------:R-:W-:-:S02]  /*9ed0*/  SHF.R.U64 R52, R58, 0x10, R59 ;  /* 0x000000103a347819 */ /* 0x000fc4000000123b */
[----:B------:R-:W-:Y:S01]  /*9ee0*/  PRMT R158, R158, 0x5410, R57 ;  /* 0x000054109e9e7816 */ /* 0x000fe20000000039 */
[----:B------:R-:W-:Y:S01]  /*9ef0*/  IMAD.U32 R53, R171, 0x10000, RZ ;  /* 0x00010000ab357824 */ /* 0x000fe200078e00ff */
[----:B------:R-:W-:Y:S02]  /*9f00*/  SHF.R.U64 R54, R70, 0x10, R71 ;  /* 0x0000001046367819 */ /* 0x000fe40000001247 */
[----:B------:R-:W-:Y:S01]  /*9f10*/  PRMT R155, R155, 0x5410, R52 ;  /* 0x000054109b9b7816 */ /* 0x000fe20000000034 */
[----:B------:R-:W-:Y:S01]  /*9f20*/  IMAD.U32 R52, R158, 0x10000, RZ ;  /* 0x000100009e347824 */ /* 0x000fe200078e00ff */
[----:B------:R-:W-:Y:S02]  /*9f30*/  SHF.R.U32.HI R59, RZ, 0x10, R59 ;  /* 0x00000010ff3b7819 */ /* 0x000fe4000001163b */
[----:B------:R-:W-:Y:S02]  /*9f40*/  SHF.R.U32.HI R71, RZ, 0x10, R71 ;  /* 0x00000010ff477819 */ /* 0x000fe40000011647 */
[----:B------:R-:W-:Y:S01]  /*9f50*/  PRMT R159, R159, 0x5410, R54 ;  /* 0x000054109f9f7816 */ /* 0x000fe20000000036 */
[-C--:B------:R-:W-:Y:S01]  /*9f60*/  FMUL.FTZ R54, R48, R53.reuse ;  /* 0x0000003530367220 */ /* 0x080fe20000410000 */
[----:B------:R-:W-:Y:S01]  /*9f70*/  PRMT R156, R156, 0x5410, R59 ;  /* 0x000054109c9c7816 */ /* 0x000fe2000000003b */
[-C--:B------:R-:W-:Y:S01]  /*9f80*/  FMUL.FTZ R48, R48, R52.reuse ;  /* 0x0000003430307220 */ /* 0x080fe20000410000 */
[----:B------:R-:W-:Y:S01]  /*9f90*/  LOP3.LUT R49, R37, 0xffff0000, RZ, 0xc0, !PT ;  /* 0xffff000025317812 */ /* 0x000fe200078ec0ff */
[C---:B------:R-:W-:Y:S01]  /*9fa0*/  FFMA.FTZ R54, R45.reuse, R52, -R54 ;  /* 0x000000342d367223 */ /* 0x040fe20000010836 */
[----:B------:R-:W-:Y:S01]  /*9fb0*/  PRMT R168, R168, 0x5410, R71 ;  /* 0x00005410a8a87816 */ /* 0x000fe20000000047 */
[----:B------:R-:W-:Y:S01]  /*9fc0*/  FFMA.FTZ R53, R45, R53, R48 ;  /* 0x000000352d357223 */ /* 0x000fe20000010030 */
[----:B------:R-:W-:Y:S01]  /*9fd0*/  LOP3.LUT R171, R171, 0xffff0000, RZ, 0xc0, !PT ;  /* 0xffff0000abab7812 */ /* 0x000fe200078ec0ff */
[----:B------:R-:W-:Y:S01]  /*9fe0*/  IMAD.U32 R45, R156, 0x10000, RZ ;  /* 0x000100009c2d7824 */ /* 0x000fe200078e00ff */
[----:B------:R-:W-:Y:S01]  /*9ff0*/  LOP3.LUT R158, R158, 0xffff0000, RZ, 0xc0, !PT ;  /* 0xffff00009e9e7812 */ /* 0x000fe200078ec0ff */
[----:B------:R-:W-:Y:S01]  /*a000*/  IMAD.U32 R37, R36, 0x10000, RZ ;  /* 0x0001000024257824 */ /* 0x000fe200078e00ff */
[----:B------:R-:W-:Y:S01]  /*a010*/  PRMT R170, R170, 0x5410, R55 ;  /* 0x00005410aaaa7816 */ /* 0x000fe20000000037 */
[----:B------:R-:W-:Y:S01]  /*a020*/  IMAD.U32 R55, R168, 0x10000, RZ ;  /* 0x00010000a8377824 */ /* 0x000fe200078e00ff */
[----:B------:R-:W-:Y:S01]  /*a030*/  LOP3.LUT R46, R33, 0xffff0000, RZ, 0xc0, !PT ;  /* 0xffff0000212e7812 */ /* 0x000fe200078ec0ff */
[C---:B------:R-:W-:Y:S01]  /*a040*/  FMUL.FTZ R57, R49.reuse, R171 ;  /* 0x000000ab31397220 */ /* 0x040fe20000410000 */
[----:B------:R-:W-:Y:S01]  /*a050*/  LOP3.LUT R47, R36, 0xffff0000, RZ, 0xc0, !PT ;  /* 0xffff0000242f7812 */ /* 0x000fe200078ec0ff */
[-C--:B------:R-:W-:Y:S01]  /*a060*/  FMUL.FTZ R49, R49, R158.reuse ;  /* 0x0000009e31317220 */ /* 0x080fe20000410000 */
[----:B------:R-:W-:Y:S01]  /*a070*/  IMAD.U32 R36, R35, 0x10000, RZ ;  /* 0x0001000023247824 */ /* 0x000fe200078e00ff */
[----:B------:R-:W-:Y:S01]  /*a080*/  LOP3.LUT R51, R39, 0xffff0000, RZ, 0xc0, !PT ;  /* 0xffff000027337812 */ /* 0x000fe200078ec0ff */
[----:B------:R-:W-:Y:S01]  /*a090*/  FMUL.FTZ R48, R50, R45 ;  /* 0x0000002d32307220 */ /* 0x000fe20000410000 */
[----:B------:R-:W-:Y:S01]  /*a0a0*/  LOP3.LUT R168, R168, 0xffff0000, RZ, 0xc0, !PT ;  /* 0xffff0000a8a87812 */ /* 0x000fe200078ec0ff */
[----:B------:R-:W-:Y:S01]  /*a0b0*/  FMUL.FTZ R59, R50, R55 ;  /* 0x00000037323b7220 */ /* 0x000fe20000410000 */
[----:B------:R-:W-:Y:S01]  /*a0c0*/  LOP3.LUT R156, R156, 0xffff0000, RZ, 0xc0, !PT ;  /* 0xffff00009c9c7812 */ /* 0x000fe200078ec0ff */
[C---:B------:R-:W-:Y:S01]  /*a0d0*/  FFMA.FTZ R57, R46.reuse, R158, -R57 ;  /* 0x0000009e2e397223 */ /* 0x040fe20000010839 */
[----:B------:R-:W-:Y:S01]  /*a0e0*/  PRMT R157, R157, 0x5410, R56 ;  /* 0x000054109d9d7816 */ /* 0x000fe20000000038 */
[----:B------:R-:W-:Y:S01]  /*a0f0*/  FFMA.FTZ R50, R46, R171, R49 ;  /* 0x000000ab2e327223 */ /* 0x000fe20000010031 */
[----:B------:R-:W-:Y:S01]  /*a100*/  LOP3.LUT R35, R35, 0xffff0000, RZ, 0xc0, !PT ;  /* 0xffff000023237812 */ /* 0x000fe200078ec0ff */
[----:B------:R-:W-:Y:S01]  /*a110*/  FFMA.FTZ R55, R36, R55, R48 ;  /* 0x0000003724377223 */ /* 0x000fe20000010030 */
[----:B------:R-:W-:-:S02]  /*a120*/  IMAD.U32 R46, R170, 0x10000, RZ ;  /* 0x00010000aa2e7824 */ /* 0x000fc400078e00ff */
[C---:B------:R-:W-:Y:S01]  /*a130*/  FMUL.FTZ R48, R51.reuse, R168 ;  /* 0x000000a833307220 */ /* 0x040fe20000410000 */
[-C--:B------:R-:W-:Y:S01]  /*a140*/  FMUL.FTZ R52, R51, R156.reuse ;  /* 0x0000009c33347220 */ /* 0x080fe20000410000 */
[----:B------:R-:W-:Y:S01]  /*a150*/  LOP3.LUT R170, R170, 0xffff0000, RZ, 0xc0, !PT ;  /* 0xffff0000aaaa7812 */ /* 0x000fe200078ec0ff */
[----:B------:R-:W-:Y:S01]  /*a160*/  FFMA.FTZ R59, R36, R45, -R59 ;  /* 0x0000002d243b7223 */ /* 0x000fe2000001083b */
[C---:B------:R-:W-:Y:S01]  /*a170*/  IMAD.U32 R36, R157.reuse, 0x10000, RZ ;  /* 0x000100009d247824 */ /* 0x040fe200078e00ff */
[----:B------:R-:W-:Y:S01]  /*a180*/  LOP3.LUT R157, R157, 0xffff0000, RZ, 0xc0, !PT ;  /* 0xffff00009d9d7812 */ /* 0x000fe200078ec0ff */
[C---:B------:R-:W-:Y:S01]  /*a190*/  FFMA.FTZ R156, R35.reuse, R156, -R48 ;  /* 0x0000009c239c7223 */ /* 0x040fe20000010830 */
[C---:B------:R-:W-:Y:S01]  /*a1a0*/  LOP3.LUT R42, R32.reuse, 0xffff0000, RZ, 0xc0, !PT ;  /* 0xffff0000202a7812 */ /* 0x040fe200078ec0ff */
[----:B------:R-:W-:Y:S01]  /*a1b0*/  FFMA.FTZ R52, R35, R168, R52 ;  /* 0x000000a823347223 */ /* 0x000fe20000010034 */
[----:B------:R-:W-:Y:S01]  /*a1c0*/  FMUL.FTZ R48, R37, R46 ;  /* 0x0000002e25307220 */ /* 0x000fe20000410000 */
[----:B------:R-:W-:Y:S01]  /*a1d0*/  FMUL.FTZ R35, R47, R170 ;  /* 0x000000aa2f237220 */ /* 0x000fe20000410000 */
[----:B------:R-:W-:-:S02]  /*a1e0*/  IMAD.U32 R33, R32, 0x10000, RZ ;  /* 0x0001000020217824 */ /* 0x000fc400078e00ff */
[-C--:B------:R-:W-:Y:S01]  /*a1f0*/  FMUL.FTZ R37, R37, R36.reuse ;  /* 0x0000002425257220 */ /* 0x080fe20000410000 */
[-C--:B------:R-:W-:Y:S01]  /*a200*/  FMUL.FTZ R47, R47, R157.reuse ;  /* 0x0000009d2f2f7220 */ /* 0x080fe20000410000 */
[----:B------:R-:W-:Y:S01]  /*a210*/  FFMA.FTZ R157, R42, R157, -R35 ;  /* 0x0000009d2a9d7223 */ /* 0x000fe20000010823 */
[C---:B------:R-:W-:Y:S02]  /*a220*/  IMAD.U32 R39, R38.reuse, 0x10000, RZ ;  /* 0x0001000026277824 */ /* 0x040fe400078e00ff */
[C---:B------:R-:W-:Y:S01]  /*a230*/  FFMA.FTZ R48, R33.reuse, R36, -R48 ;  /* 0x0000002421307223 */ /* 0x040fe20000010830 */
[----:B------:R-:W-:Y:S01]  /*a240*/  FFMA.FTZ R37, R33, R46, R37 ;  /* 0x0000002e21257223 */ /* 0x000fe20000010025 */
[----:B------:R-:W-:Y:S01]  /*a250*/  IMAD.U32 R35, R159, 0x10000, RZ ;  /* 0x000100009f237824 */ /* 0x000fe200078e00ff */
[----:B------:R-:W-:Y:S01]  /*a260*/  LOP3.LUT R38, R38, 0xffff0000, RZ, 0xc0, !PT ;  /* 0xffff000026267812 */ /* 0x000fe200078ec0ff */
[----:B------:R-:W-:Y:S01]  /*a270*/  IMAD.U32 R33, R155, 0x10000, RZ ;  /* 0x000100009b217824 */ /* 0x000fe200078e00ff */
[----:B------:R-:W-:Y:S01]  /*a280*/  LOP3.LUT R159, R159, 0xffff0000, RZ, 0xc0, !PT ;  /* 0xffff00009f9f7812 */ /* 0x000fe200078ec0ff */
[C---:B------:R-:W-:Y:S01]  /*a290*/  IMAD.U32 R32, R34.reuse, 0x10000, RZ ;  /* 0x0001000022207824 */ /* 0x040fe200078e00ff */
[----:B------:R-:W-:Y:S01]  /*a2a0*/  LOP3.LUT R155, R155, 0xffff0000, RZ, 0xc0, !PT ;  /* 0xffff00009b9b7812 */ /* 0x000fe200078ec0ff */
[C---:B------:R-:W-:Y:S01]  /*a2b0*/  FMUL.FTZ R45, R39.reuse, R35 ;  /* 0x00000023272d7220 */ /* 0x040fe20000410000 */
[----:B------:R-:W-:Y:S01]  /*a2c0*/  FMUL.FTZ R36, R39, R33 ;  /* 0x0000002127247220 */ /* 0x000fe20000410000 */
[----:B------:R-:W-:Y:S01]  /*a2d0*/  LOP3.LUT R34, R34, 0xffff0000, RZ, 0xc0, !PT ;  /* 0xffff000022227812 */ /* 0x000fe200078ec0ff */
[----:B------:R-:W-:Y:S01]  /*a2e0*/  FMUL.FTZ R39, R38, R159 ;  /* 0x0000009f26277220 */ /* 0x000fe20000410000 */
[----:B------:R-:W-:Y:S01]  /*a2f0*/  FFMA.FTZ R42, R42, R170, R47 ;  /* 0x000000aa2a2a7223 */ /* 0x000fe2000001002f */
        /* <DEDUP_REMOVED lines=15> */
[----:B------:R-:W-:Y:S01]  /*a3f0*/  IMAD.MOV.U32 R39, RZ, RZ, R52 ;  /* 0x000000ffff277224 */ /* 0x000fe200078e0034 */
[----:B------:R-:W-:-:S07]  /*a400*/  F2FP.BF16.F32.PACK_AB R35, R156, R59 ;  /* 0x0000003b9c23723e */ /* 0x000fce00000010ff */
.L_x_1413:
[----:B------:R-:W-:Y:S05]  /*a410*/  BSYNC B1 ;  /* 0x0000000000017941 */ /* 0x000fea0003800000 */
.L_x_1412:
[----:B------:R-:W-:Y:S01]  /*a420*/  ISETP.GE.AND P0, PT, R43, R150, PT ;  /* 0x000000962b00720c */ /* 0x000fe20003f06270 */
[----:B------:R-:W-:Y:S02]  /*a430*/  ULDC.64 UR4, c[0x0][0x208] ;  /* 0x0000820000047ab9 */ /* 0x000fe40000000a00 */
[----:B--2---:R2:W-:Y:S10]  /*a440*/  STG.E.128 desc[UR4][R40.64], R32 ;  /* 0x0000002028007986 */ /* 0x0045f4000c101d04 */
[----:B------:R-:W-:Y:S05]  /*a450*/  @P0 BRA `(.L_x_1362) ;  /* 0x0000000400040947 */ /* 0x000fea0003800000 */
[--C-:B------:R-:W-:Y:S01]  /*a460*/  IADD3 R128, P0, P4, R90, R128, R43.reuse ;  /* 0x000000805a807210 */ /* 0x100fe20007c1e02b */
[----:B------:R-:W-:Y:S01]  /*a470*/  ULDC.64 UR4, c[0x0][0x208] ;  /* 0x0000820000047ab9 */ /* 0x000fe20000000a00 */
[----:B------:R-:W-:-:S04]  /*a480*/  SHF.R.S32.HI R43, RZ, 0x1f, R43 ;  /* 0x0000001fff2b7819 */ /* 0x000fc8000001142b */
[----:B------:R-:W-:Y:S02]  /*a490*/  IADD3.X R44, R89, R44, R43, P0, P4 ;  /* 0x0000002c592c7210 */ /* 0x000fe400007e842b */
[----:B------:R-:W-:-:S04]  /*a4a0*/  LEA R120, P0, R128, R120, 0x1 ;  /* 0x0000007880787211 */ /* 0x000fc800078008ff */
[----:B------:R-:W-:-:S05]  /*a4b0*/  LEA.HI.X R121, R128, R121, R44, 0x1, P0 ;  /* 0x0000007980797211 */ /* 0x000fca00000f0c2c */
[----:B---3--:R3:W-:Y:S01]  /*a4c0*/  STG.E.128 desc[UR4][R120.64], R36 ;  /* 0x0000002478007986 */ /* 0x0087e2000c101d04 */
[----:B------:R-:W-:Y:S05]  /*a4d0*/  BRA `(.L_x_1362) ;  /* 0x0000000000e47947 */ /* 0x000fea0003800000 */
.L_x_1329:
[----:B------:R-:W-:-:S04]  /*a4e0*/  ULOP3.LUT UR4, UR60, 0x1, URZ, 0xfc, !UPT ;  /* 0x000000013c047892 */ /* 0x000fc8000f8efc3f */
[----:B------:R-:W-:-:S06]  /*a4f0*/  UISETP.NE.AND UP0, UPT, UR4, 0x3, UPT ;  /* 0x000000030400788c */ /* 0x000fcc000bf05270 */
[----:B------:R-:W-:-:S13]  /*a500*/  PLOP3.LUT P1, PT, PT, PT, UP0, 0x80, 0x0 ;  /* 0x000000000000781c */ /* 0x000fda0003f2f008 */
[----:B------:R-:W-:Y:S05]  /*a510*/  @!P1 BRA `(.L_x_1414) ;  /* 0x0000000000049947 */ /* 0x000fea0003800000 */
[----:B------:R-:W-:Y:S01]  /*a520*/  BPT.TRAP 0x1 ;  /* 0x000000040000795c */ /* 0x000fe20000300000 */
.L_x_1414:
[----:B------:R-:W-:Y:S01]  /*a530*/  IMAD R4, R19, 0x8, R18 ;  /* 0x0000000813047824 */ /* 0x000fe200078e0212 */
[----:B------:R-:W-:Y:S01]  /*a540*/  SHF.L.U32 R3, R167, 0x1f, RZ ;  /* 0x0000001fa7037819 */ /* 0x000fe200000006ff */
[----:B------:R-:W-:Y:S01]  /*a550*/  IMAD R5, R24, -0x60, R2 ;  /* 0xffffffa018057824 */ /* 0x000fe200078e0202 */
[----:B------:R-:W-:Y:S02]  /*a560*/  BSSY B1, `(.L_x_1415) ;  /* 0x0000005000017945 */ /* 0x000fe40003800000 */
[----:B------:R-:W1:Y:S02]  /*a570*/  SYNCS.PHASECHK.TRANS64.TRYWAIT P4, [R4+URZ+0x2a890], R3 ;  /* 0x02a89003040075a7 */ /* 0x000e64000808017f */
[----:B------:R-:W-:-:S04]  /*a580*/  VIMNMX R5, R5, 0x60, PT ;  /* 0x0000006005057848 */ /* 0x000fc80003fe0100 */
[----:B------:R-:W-:Y:S01]  /*a590*/  ISETP.GE.AND P0, PT, R162, R5, PT ;  /* 0x00000005a200720c */ /* 0x000fe20003f06270 */
[----:B-1----:R-:W-:-:S12]  /*a5a0*/  @!P4 BRA `(.L_x_1416) ;  /* 0x000001e40098c947 */ /* 0x002fd80003800000 */
.L_x_1732:
[----:B------:R-:W-:Y:S05]  /*a5b0*/  BSYNC B1 ;  /* 0x0000000000017941 */ /* 0x000fea0003800000 */
.L_x_1415:
[----:B------:R-:W-:Y:S04]  /*a5c0*/  BSSY B1, `(.L_x_1417) ;  /* 0x0000015000017945 */ /* 0x000fe80003800000 */
[----:B------:R-:W-:Y:S05]  /*a5d0*/  @P0 BRA `(.L_x_1418) ;  /* 0x00000000004c0947 */ /* 0x000fea0003800000 */
[----:B------:R-:W-:Y:S01]  /*a5e0*/  ISETP.NE.AND P4, PT, R12, RZ, PT ;  /* 0x000000ff0c00720c */ /* 0x000fe20003f85270 */
[----:B------:R-:W-:Y:S01]  /*a5f0*/  ULDC.64 UR4, c[0x0][0x208] ;  /* 0x0000820000047ab9 */ /* 0x000fe20000000a00 */
[----:B------:R-:W-:-:S11]  /*a600*/  ISETP.NE.AND P0, PT, R11, RZ, PT ;  /* 0x000000ff0b00720c */ /* 0x000fd60003f05270 */
[----:B0-----:R-:W0:Y:S04]  /*a610*/  @P4 LDS.128 R32, [R43] ;  /* 0x000000002b204984 */ /* 0x001e280000000c00 */
[----:B------:R-:W2:Y:S04]  /*a620*/  @P0 LDS.128 R36, [R42] ;  /* 0x000000002a240984 */ /* 0x000ea80000000c00 */
[----:B0-----:R-:W-:Y:S01]  /*a630*/  @P4 STG.E.128 desc[UR4][R44.64], R32 ;  /* 0x000000202c004986 */ /* 0x001fe2000c101d04 */
[----:B------:R-:W-:-:S03]  /*a640*/  ISETP.NE.AND P4, PT, R10, RZ, PT ;  /* 0x000000ff0a00720c */ /* 0x000fc60003f85270 */
[----:B--2---:R-:W-:Y:S01]  /*a650*/  @P0 STG.E.128 desc[UR4][R44.64+0x40], R36 ;  /* 0x000040242c000986 */ /* 0x004fe2000c101d04 */
[----:B------:R-:W-:-:S09]  /*a660*/  ISETP.NE.AND P0, PT, R9, RZ, PT ;  /* 0x000000ff0900720c */ /* 0x000fd20003f05270 */
[----:B------:R-:W0:Y:S04]  /*a670*/  @P4 LDS.128 R32, [R43+0x3000] ;  /* 0x003000002b204984 */ /* 0x000e280000000c00 */
[----:B------:R-:W2:Y:S04]  /*a680*/  @P0 LDS.128 R36, [R42+0x3000] ;  /* 0x003000002a240984 */ /* 0x000ea80000000c00 */
[----:B0-----:R-:W-:Y:S01]  /*a690*/  @P4 STG.E.128 desc[UR4][R44.64+0x80], R32 ;  /* 0x000080202c004986 */ /* 0x001fe2000c101d04 */
[----:B------:R-:W-:-:S03]  /*a6a0*/  ISETP.NE.AND P4, PT, R7, RZ, PT ;  /* 0x000000ff0700720c */ /* 0x000fc60003f85270 */
[----:B--2---:R-:W-:Y:S01]  /*a6b0*/  @P0 STG.E.128 desc[UR4][R44.64+0xc0], R36 ;  /* 0x0000c0242c000986 */ /* 0x004fe2000c101d04 */
[----:B------:R-:W-:-:S09]  /*a6c0*/  ISETP.NE.AND P0, PT, R8, RZ, PT ;  /* 0x000000ff0800720c */ /* 0x000fd20003f05270 */
[----:B------:R-:W0:Y:S04]  /*a6d0*/  @P4 LDS.128 R36, [R42+0x6000] ;  /* 0x006000002a244984 */ /* 0x000e280000000c00 */
[----:B------:R-:W2:Y:S04]  /*a6e0*/  @P0 LDS.128 R32, [R43+0x6000] ;  /* 0x006000002b200984 */ /* 0x000ea80000000c00 */
[----:B0-----:R3:W-:Y:S04]  /*a6f0*/  @P4 STG.E.128 desc[UR4][R44.64+0x140], R36 ;  /* 0x000140242c004986 */ /* 0x0017e8000c101d04 */
[----:B--2---:R3:W-:Y:S02]  /*a700*/  @P0 STG.E.128 desc[UR4][R44.64+0x100], R32 ;  /* 0x000100202c000986 */ /* 0x0047e4000c101d04 */
.L_x_1418:
[----:B------:R-:W-:Y:S05]  /*a710*/  BSYNC B1 ;  /* 0x0000000000017941 */ /* 0x000fea0003800000 */
.L_x_1417:
[----:B------:R-:W-:-:S13]  /*a720*/  ISETP.GE.AND P0, PT, R185, R5, PT ;  /* 0x00000005b900720c */ /* 0x000fda0003f06270 */
[----:B------:R-:W-:Y:S05]  /*a730*/  @P0 BRA `(.L_x_1362) ;  /* 0x00000000004c0947 */ /* 0x000fea0003800000 */
[----:B------:R-:W-:Y:S01]  /*a740*/  ISETP.NE.AND P4, PT, R12, RZ, PT ;  /* 0x000000ff0c00720c */ /* 0x000fe20003f85270 */
[----:B------:R-:W-:Y:S01]  /*a750*/  ULDC.64 UR4, c[0x0][0x208] ;  /* 0x0000820000047ab9 */ /* 0x000fe20000000a00 */
[----:B------:R-:W-:-:S11]  /*a760*/  ISETP.NE.AND P0, PT, R10, RZ, PT ;  /* 0x000000ff0a00720c */ /* 0x000fd60003f05270 */
[----:B0--3--:R-:W0:Y:S04]  /*a770*/  @P4 LDS.128 R32, [R43+0x2000] ;  /* 0x002000002b204984 */ /* 0x009e280000000c00 */
[----:B------:R-:W2:Y:S04]  /*a780*/  @P0 LDS.128 R36, [R43+0x5000] ;  /* 0x005000002b240984 */ /* 0x000ea80000000c00 */
        /* <DEDUP_REMOVED lines=14> */
.L_x_1362:
[----:B------:R-:W-:Y:S05]  /*a870*/  BSYNC B0 ;  /* 0x0000000000007941 */ /* 0x000fea0003800000 */
.L_x_1328:
[----:B01234-:R-:W0:Y:S01]  /*a880*/  S2R R32, SR_TID.X ;  /* 0x0000000000207919 */ /* 0x01fe220000002100 */
[----:B------:R-:W-:Y:S01]  /*a890*/  @!PT LDS RZ, [RZ] ;  /* 0x00000000fffff984 */ /* 0x000fe20000000800 */
[----:B------:R-:W-:Y:S01]  /*a8a0*/  @!PT LDS RZ, [RZ] ;  /* 0x00000000fffff984 */ /* 0x000fe20000000800 */
[----:B------:R-:W-:Y:S01]  /*a8b0*/  @!PT LDS RZ, [RZ] ;  /* 0x00000000fffff984 */ /* 0x000fe20000000800 */
[----:B------:R-:W-:Y:S01]  /*a8c0*/  @!PT LDS RZ, [RZ] ;  /* 0x00000000fffff984 */ /* 0x000fe20000000800 */
[----:B------:R1:W-:Y:S06]  /*a8d0*/  MEMBAR.ALL.CTA ;  /* 0x0000000000007992 */ /* 0x0003ec0000008000 */
[----:B-1----:R-:W1:Y:S01]  /*a8e0*/  FENCE.VIEW.ASYNC.S ;  /* 0x00000000000073c6 */ /* 0x002e620000000000 */
[----:B------:R-:W-:Y:S05]  /*a8f0*/  WARPSYNC.ALL ;  /* 0x0000000000007948 */ /* 0x000fea0003800000 */
[----:B------:R-:W-:Y:S01]  /*a900*/  BSSY B0, `(.L_x_1419) ;  /* 0x0000009000007945 */ /* 0x000fe20003800000 */
[----:B0-----:R-:W-:Y:S01]  /*a910*/  LOP3.LUT R32, R32, 0x7f, RZ, 0xc0, !PT ;  /* 0x0000007f20207812 */ /* 0x001fe200078ec0ff */
[----:B-1----:R0:W-:Y:S03]  /*a920*/  BAR.SYNC.DEFER_BLOCKING R154, 0x80 ;  /* 0x0002009a0000751d */ /* 0x0021e60000010000 */
[----:B------:R-:W-:-:S13]  /*a930*/  ISETP.NE.AND P0, PT, R32, RZ, PT ;  /* 0x000000ff2000720c */ /* 0x000fda0003f05270 */
[----:B------:R-:W-:-:S05]  /*a940*/  @!P0 VIADD R32, R4, 0x2a8a0 ;  /* 0x0002a8a004208836 */ /* 0x000fca0000000000 */
[----:B------:R-:W-:-:S04]  /*a950*/  @!P0 PRMT R32, RZ, 0x654, R32 ;  /* 0x00000654ff208816 */ /* 0x000fc80000000020 */
[----:B------:R0:W-:Y:S01]  /*a960*/  @!P0 SYNCS.ARRIVE.TRANS64.RED.A1T0 RZ, [R32+URZ], RZ ;  /* 0x000000ff20ff89a7 */ /* 0x0001e2000810043f */
[----:B------:R-:W-:Y:S05]  /*a970*/  @!P1 BRA `(.L_x_1420) ;  /* 0x0000000000049947 */ /* 0x000fea0003800000 */
[----:B------:R-:W-:Y:S01]  /*a980*/  BPT.TRAP 0x1 ;  /* 0x000000040000795c */ /* 0x000fe20000300000 */
.L_x_1420:
[----:B------:R-:W-:Y:S05]  /*a990*/  BSYNC B0 ;  /* 0x0000000000007941 */ /* 0x000fea0003800000 */
.L_x_1419:
[----:B------:R-:W1:Y:S01]  /*a9a0*/  SYNCS.PHASECHK.TRANS64.TRYWAIT P4, [R4+URZ+0x2a8b0], R3 ;  /* 0x02a8b003040075a7 */ /* 0x000e62000808017f */
[----:B0-----:R-:W-:Y:S01]  /*a9b0*/  IMAD R32, R19, 0x3000, R27 ;  /* 0x0000300013207824 */ /* 0x001fe200078e021b */
[----:B------:R-:W-:Y:S01]  /*a9c0*/  ULDC UR61, c[0x0][0x310] ;  /* 0x0000c400003d7ab9 */ /* 0x000fe20000000800 */
[----:B------:R-:W-:Y:S01]  /*a9d0*/  ULDC.64 UR56, c[0x0][0x318] ;  /* 0x0000c60000387ab9 */ /* 0x000fe20000000a00 */
[----:B------:R-:W-:Y:S01]  /*a9e0*/  ULDC.64 UR58, c[0x0][0x308] ;  /* 0x0000c200003a7ab9 */ /* 0x000fe20000000a00 */
[----:B------:R-:W-:Y:S01]  /*a9f0*/  BSSY B0, `(.L_x_1421) ;  /* 0x0000004000007945 */ /* 0x000fe20003800000 */
[----:B------:R-:W-:Y:S01]  /*aa00*/  ISETP.GE.AND P1, PT, R162, R5, PT ;  /* 0x00000005a200720c */ /* 0x000fe20003f26270 */
[----:B------:R-:W-:Y:S02]  /*aa10*/  IMAD.IADD R34, R123, 0x1, R32 ;  /* 0x000000017b227824 */ /* 0x000fe400078e0220 */
[----:B-1----:R-:W-:Y:S10]  /*aa20*/  @!P4 BRA `(.L_x_1422) ;  /* 0x000001e0008cc947 */ /* 0x002ff40003800000 */
.L_x_1733:
[----:B------:R-:W-:Y:S05]  /*aa30*/  BSYNC B0 ;  /* 0x0000000000007941 */ /* 0x000fea0003800000 */
.L_x_1421:
[----:B------:R-:W-:Y:S01]  /*aa40*/  BSSY B0, `(.L_x_1423) ;  /* 0x000001a000007945 */ /* 0x000fe20003800000 */
[----:B------:R-:W-:Y:S02]  /*aa50*/  IMAD R44, R32, 0x2, R115 ;  /* 0x00000002202c7824 */ /* 0x000fe400078e0273 */
[----:B------:R-:W-:-:S04]  /*aa60*/  IMAD.WIDE R40, R24, 0x60, R118 ;  /* 0x0000006018287825 */ /* 0x000fc800078e0276 */
[----:B------:R-:W-:Y:S01]  /*aa70*/  IMAD R45, R34, 0x2, R115 ;  /* 0x00000002222d7824 */ /* 0x000fe200078e0273 */
[----:B------:R-:W-:Y:S06]  /*aa80*/  @P1 BRA `(.L_x_1424) ;  /* 0x0000000000541947 */ /* 0x000fec0003800000 */
[----:B0-----:R-:W-:Y:S01]  /*aa90*/  IMAD R3, R41, UR56, RZ ;  /* 0x0000003829037c24 */ /* 0x001fe2000f8e02ff */
[----:B------:R-:W-:Y:S01]  /*aaa0*/  ISETP.GE.AND P4, PT, R22, UR61, PT ;  /* 0x0000003d16007c0c */ /* 0x000fe2000bf86270 */
[----:B------:R-:W-:Y:S01]  /*aab0*/  IMAD.MOV.U32 R32, RZ, RZ, R92 ;  /* 0x000000ffff207224 */ /* 0x000fe200078e005c */
[----:B------:R-:W-:Y:S01]  /*aac0*/  ULDC.64 UR4, c[0x0][0x208] ;  /* 0x0000820000047ab9 */ /* 0x000fe20000000a00 */
        /* <DEDUP_REMOVED lines=17> */
.L_x_1424:
[----:B------:R-:W-:Y:S05]  /*abe0*/  BSYNC B0 ;  /* 0x0000000000007941 */ /* 0x000fea0003800000 */
.L_x_1423:
[----:B------:R-:W-:Y:S01]  /*abf0*/  ISETP.GE.AND P1, PT, R185, R5, PT ;  /* 0x00000005b900720c */ /* 0x000fe20003f26270 */
[----:B------:R-:W-:-:S12]  /*ac00*/  BSSY B0, `(.L_x_1425) ;  /* 0x0000019000007945 */ /* 0x000fd80003800000 */
[----:B------:R-:W-:Y:S05]  /*ac10*/  @P1 BRA `(.L_x_1426) ;  /* 0x00000000005c1947 */ /* 0x000fea0003800000 */
[----:B0-----:R-:W-:Y:S01]  /*ac20*/  IADD3 R3, P1, R40, 0x40, RZ ;  /* 0x0000004028037810 */ /* 0x001fe20007f3e0ff */
[----:B--2---:R-:W-:Y:S01]  /*ac30*/  IMAD.MOV.U32 R32, RZ, RZ, R92 ;  /* 0x000000ffff207224 */ /* 0x004fe200078e005c */
[----:B------:R-:W-:Y:S01]  /*ac40*/  ISETP.GE.AND P4, PT, R22, UR61, PT ;  /* 0x0000003d16007c0c */ /* 0x000fe2000bf86270 */
[----:B------:R-:W-:Y:S01]  /*ac50*/  IMAD.MOV.U32 R33, RZ, RZ, R6 ;  /* 0x000000ffff217224 */ /* 0x000fe200078e0006 */
[----:B------:R-:W-:Y:S01]  /*ac60*/  ULDC.64 UR4, c[0x0][0x208] ;  /* 0x0000820000047ab9 */ /* 0x000fe20000000a00 */
[----:B------:R-:W-:Y:S02]  /*ac70*/  IMAD.X R40, RZ, RZ, R41, P1 ;  /* 0x000000ffff287224 */ /* 0x000fe400008e0629 */
[----:B------:R-:W-:-:S04]  /*ac80*/  IMAD.WIDE.U32 R32, R3, UR56, R32 ;  /* 0x0000003803207c25 */ /* 0x000fc8000f8e0020 */
        /* <DEDUP_REMOVED lines=16> */
.L_x_1426:
[----:B------:R-:W-:Y:S05]  /*ad90*/  BSYNC B0 ;  /* 0x0000000000007941 */ /* 0x000fea0003800000 */
.L_x_1425:
[----:B0-----:R-:W4:Y:S01]  /*ada0*/  LDL R3, [R1] ;  /* 0x0000000001037983 */ /* 0x001f220000100800 */
[----:B------:R-:W-:Y:S02]  /*adb0*/  @!P0 VIADD R4, R4, 0x2a8c0 ;  /* 0x0002a8c004048836 */ /* 0x000fe40000000000 */
[----:B------:R-:W-:Y:S01]  /*adc0*/  VIADD R19, R19, 0x1 ;  /* 0x0000000113137836 */ /* 0x000fe20000000000 */
[----:B------:R-:W-:Y:S01]  /*add0*/  @!PT LDS RZ, [RZ] ;  /* 0x00000000fffff984 */ /* 0x000fe20000000800 */
[----:B------:R-:W-:Y:S01]  /*ade0*/  @!PT LDS RZ, [RZ] ;  /* 0x00000000fffff984 */ /* 0x000fe20000000800 */
[----:B------:R-:W-:Y:S01]  /*adf0*/  @!PT LDS RZ, [RZ] ;  /* 0x00000000fffff984 */ /* 0x000fe20000000800 */
[----:B------:R-:W-:Y:S01]  /*ae00*/  @!PT LDS RZ, [RZ] ;  /* 0x00000000fffff984 */ /* 0x000fe20000000800 */
[----:B------:R0:W-:Y:S06]  /*ae10*/  MEMBAR.ALL.CTA ;  /* 0x0000000000007992 */ /* 0x0001ec0000008000 */
[----:B0-----:R-:W0:Y:S01]  /*ae20*/  FENCE.VIEW.ASYNC.S ;  /* 0x00000000000073c6 */ /* 0x001e220000000000 */
[----:B------:R-:W-:Y:S01]  /*ae30*/  @!P0 PRMT R4, RZ, 0x654, R4 ;  /* 0x00000654ff048816 */ /* 0x000fe20000000004 */
[----:B0-----:R0:W-:Y:S01]  /*ae40*/  BAR.SYNC.DEFER_BLOCKING R154, 0x80 ;  /* 0x0002009a0000751d */ /* 0x0011e20000010000 */
[----:B------:R-:W-:-:S04]  /*ae50*/  ISETP.NE.AND P1, PT, R19, 0x2, PT ;  /* 0x000000021300780c */ /* 0x000fc80003f25270 */
[----:B------:R-:W-:Y:S01]  /*ae60*/  SEL R19, R19, RZ, P1 ;  /* 0x000000ff13137207 */ /* 0x000fe20000800000 */
[----:B------:R1:W-:Y:S01]  /*ae70*/  @!P0 SYNCS.ARRIVE.TRANS64.RED.A1T0 RZ, [R4+URZ], RZ ;  /* 0x000000ff04ff89a7 */ /* 0x0003e2000810043f */
[----:B------:R-:W-:Y:S02]  /*ae80*/  PLOP3.LUT P0, PT, PT, PT, PT, 0x8, 0x0 ;  /* 0x000000000000781c */ /* 0x000fe40003f0e170 */
[----:B-1----:R-:W-:-:S04]  /*ae90*/  SEL R4, RZ, 0x1, P1 ;  /* 0x00000001ff047807 */ /* 0x002fc80000800000 */
[----:B------:R-:W-:Y:S02]  /*aea0*/  LOP3.LUT R167, R167, R4, RZ, 0x3c, !PT ;  /* 0x00000004a7a77212 */ /* 0x000fe400078e3cff */
[----:B----4-:R-:W-:-:S13]  /*aeb0*/  LOP3.LUT P4, RZ, R3, 0x2, RZ, 0xc0, !PT ;  /* 0x0000000203ff7812 */ /* 0x010fda000788c0ff */
[----:B0-----:R-:W-:Y:S05]  /*aec0*/  @P4 BRA `(.L_x_1427) ;  /* 0xffffff7800c84947 */ /* 0x001fea000383ffff */
.L_x_1323:
[----:B------:R-:W0:Y:S01]  /*aed0*/  LDC.64 R4, c[0x0][0x9e0] ;  /* 0x00027800ff047b82 */ /* 0x000e220000000a00 */
[----:B------:R-:W-:Y:S01]  /*aee0*/  BSSY B0, `(.L_x_1428) ;  /* 0x0000005000007945 */ /* 0x000fe20003800000 */
[----:B0-----:R-:W-:-:S03]  /*aef0*/  ISETP.GE.AND P1, PT, R5, 0x1, PT ;  /* 0x000000010500780c */ /* 0x001fc60003f26270 */
[----:B------:R-:W-:Y:S10]  /*af00*/  @P0 BRA `(.L_x_1429) ;  /* 0x0000000000080947 */ /* 0x000ff40003800000 */
[----:B------:R-:W0:Y:S02]  /*af10*/  FENCE.VIEW.ASYNC.G ;  /* 0x00000000000073c6 */ /* 0x000e240000000100 */
[----:B0-----:R-:W-:Y:S06]  /*af20*/  BAR.ARV 0xc, 0x120 ;  /* 0x0304800000007b1d */ /* 0x001fec0000002000 */
.L_x_1429:
[----:B------:R-:W-:Y:S05]  /*af30*/  BSYNC B0 ;  /* 0x0000000000007941 */ /* 0x000fea0003800000 */
.L_x_1428:
[----:B------:R-:W-:Y:S01]  /*af40*/  IMAD.IADD R0, R149, 0x1, R4 ;  /* 0x0000000195007824 */ /* 0x000fe200078e0204 */
[----:B------:R-:W-:Y:S06]  /*af50*/  @!P1 BRA `(.L_x_1430) ;  /* 0x0000000000489947 */ /* 0x000fec0003800000 */
        /* <DEDUP_REMOVED lines=11> */
.L_x_1432:
[----:B------:R-:W-:-:S13]  /*b010*/  ISETP.NE.AND P0, PT, R5, 0x1, PT ;  /* 0x000000010500780c */ /* 0x000fda0003f05270 */
[----:B------:R-:W0:Y:S02]  /*b020*/  @P0 LDC.64 R6, c[0x0][0x9e8] ;  /* 0x00027a00ff060b82 */ /* 0x000e240000000a00 */
[----:B0-----:R-:W-:-:S05]  /*b030*/  @P0 IMAD.HI.U32 R4, R2, R6, RZ ;  /* 0x0000000602040227 */ /* 0x001fca00078e00ff */
[----:B------:R-:W-:-:S07]  /*b040*/  @P0 SHF.R.U32.HI R2, RZ, R7, R4 ;  /* 0x00000007ff020219 */ /* 0x000fce0000011604 */
.L_x_1433:
[----:B------:R-:W-:Y:S05]  /*b050*/  BSYNC B0 ;  /* 0x0000000000007941 */ /* 0x000fea0003800000 */
.L_x_1431:
[----:B------:R-:W-:-:S05]  /*b060*/  IMAD R3, R2, R5, R5 ;  /* 0x0000000502037224 */ /* 0x000fca00078e0205 */
[----:B------:R-:W-:-:S07]  /*b070*/  VIMNMX R0, R0, R3, PT ;  /* 0x0000000300007248 */ /* 0x000fce0003fe0100 */
.L_x_1430:
[----:B------:R-:W-:Y:S01]  /*b080*/  VIADD R0, R0, 0x5f ;  /* 0x0000005f00007836 */ /* 0x000fe20000000000 */
[----:B------:R-:W-:-:S03]  /*b090*/  ULDC UR4, c[0x0][0x9dc] ;  /* 0x0002770000047ab9 */ /* 0x000fc60000000800 */
[----:B------:R-:W-:-:S05]  /*b0a0*/  IMAD.HI R0, R0, 0x2aaaaaab, RZ ;  /* 0x2aaaaaab00007827 */ /* 0x000fca00078e02ff */
[----:B------:R-:W-:-:S04]  /*b0b0*/  SHF.R.U32.HI R3, RZ, 0x1f, R0 ;  /* 0x0000001fff037819 */ /* 0x000fc80000011600 */
[----:B------:R-:W-:Y:S01]  /*b0c0*/  LEA.HI.SX32 R2, R0, R3, 0x1c ;  /* 0x0000000300027211 */ /* 0x000fe200078fe2ff */
[----:B------:R-:W-:-:S03]  /*b0d0*/  VIADD R0, R148, -UR4 ;  /* 0x8000000494007c36 */ /* 0x000fc60008000000 */
[----:B------:R-:W-:Y:S01]  /*b0e0*/  VIMNMX R2, R153, R2, PT ;  /* 0x0000000299027248 */ /* 0x000fe20003fe0100 */
        /* <DEDUP_REMOVED lines=11> */
.L_x_1436:
[----:B------:R-:W-:-:S13]  /*b1a0*/  ISETP.NE.AND P0, PT, R5, 0x1, PT ;  /* 0x000000010500780c */ /* 0x000fda0003f05270 */
[----:B------:R-:W0:Y:S02]  /*b1b0*/  @P0 LDC.64 R6, c[0x0][0x9e8] ;  /* 0x00027a00ff060b82 */ /* 0x000e240000000a00 */
[----:B0-----:R-:W-:-:S05]  /*b1c0*/  @P0 IMAD.HI.U32 R6, R148, R6, RZ ;  /* 0x0000000694060227 */ /* 0x001fca00078e00ff */
[----:B------:R-:W-:-:S07]  /*b1d0*/  @P0 SHF.R.U32.HI R148, RZ, R7, R6 ;  /* 0x00000007ff940219 */ /* 0x000fce0000011606 */
.L_x_1437:
[----:B------:R-:W-:Y:S05]  /*b1e0*/  BSYNC B0 ;  /* 0x0000000000007941 */ /* 0x000fea0003800000 */
.L_x_1435:
[----:B------:R-:W-:-:S05]  /*b1f0*/  IMAD R3, R148, R5, RZ ;  /* 0x0000000594037224 */ /* 0x000fca00078e02ff */
[----:B------:R-:W-:-:S07]  /*b200*/  VIMNMX R0, R0, R3, !PT ;  /* 0x0000000300007248 */ /* 0x000fce0007fe0100 */
.L_x_1434:
[----:B------:R-:W-:Y:S01]  /*b210*/  IMAD.HI R0, R0, 0x2aaaaaab, RZ ;  /* 0x2aaaaaab00007827 */ /* 0x000fe200078e02ff */
[----:B------:R-:W-:Y:S02]  /*b220*/  PLOP3.LUT P0, PT, PT, PT, PT, 0x80, 0x0 ;  /* 0x000000000000781c */ /* 0x000fe40003f0f070 */
[----:B------:R-:W-:Y:S02]  /*b230*/  CS2R R86, SRZ ;  /* 0x0000000000567805 */ /* 0x000fe4000001ff00 */
[----:B------:R-:W-:Y:S01]  /*b240*/  CS2R R84, SRZ ;  /* 0x0000000000547805 */ /* 0x000fe2000001ff00 */
[----:B------:R-:W-:Y:S01]  /*b250*/  IMAD.MOV.U32 R3, RZ, RZ, RZ ;  /* 0x000000ffff037224 */ /* 0x000fe200078e00ff */
[----:B------:R-:W-:Y:S02]  /*b260*/  SHF.R.U32.HI R5, RZ, 0x1f, R0 ;  /* 0x0000001fff057819 */ /* 0x000fe40000011600 */
[----:B------:R-:W-:Y:S02]  /*b270*/  CS2R R82, SRZ ;  /* 0x0000000000527805 */ /* 0x000fe4000001ff00 */
[----:B------:R-:W-:Y:S01]  /*b280*/  CS2R R80, SRZ ;  /* 0x0000000000507805 */ /* 0x000fe2000001ff00 */
[----:B--23--:R-:W-:Y:S01]  /*b290*/  IMAD.MOV.U32 R35, RZ, RZ, RZ ;  /* 0x000000ffff237224 */ /* 0x00cfe200078e00ff */
[----:B------:R-:W-:Y:S01]  /*b2a0*/  LEA.HI.SX32 R5, R0, R5, 0x1c ;  /* 0x0000000500057211 */ /* 0x000fe200078fe2ff */
[----:B------:R-:W-:Y:S01]  /*b2b0*/  IMAD.MOV.U32 R0, RZ, RZ, RZ ;  /* 0x000000ffff007224 */ /* 0x000fe200078e00ff */
[----:B------:R-:W-:Y:S01]  /*b2c0*/  CS2R R76, SRZ ;  /* 0x00000000004c7805 */ /* 0x000fe2000001ff00 */
[----:B------:R-:W-:Y:S01]  /*b2d0*/  IMAD.MOV.U32 R78, RZ, RZ, RZ ;  /* 0x000000ffff4e7224 */ /* 0x000fe200078e00ff */
[----:B------:R-:W-:-:S02]  /*b2e0*/  VIMNMX R168, RZ, R5, !PT ;  /* 0x00000005ffa87248 */ /* 0x000fc40007fe0100 */
[----:B------:R-:W-:Y:S01]  /*b2f0*/  CS2R R74, SRZ ;  /* 0x00000000004a7805 */ /* 0x000fe2000001ff00 */
[----:B------:R-:W-:Y:S01]  /*b300*/  IMAD.MOV.U32 R73, RZ, RZ, RZ ;  /* 0x000000ffff497224 */ /* 0x000fe200078e00ff */
[----:B------:R-:W-:Y:S02]  /*b310*/  CS2R R32, SRZ ;  /* 0x0000000000207805 */ /* 0x000fe4000001ff00 */
[----:B------:R-:W-:Y:S02]  /*b320*/  ISETP.GT.AND P1, PT, R2, R168, PT ;  /* 0x000000a80200720c */ /* 0x000fe40003f24270 */
[----:B------:R-:W-:Y:S01]  /*b330*/  CS2R R30, SRZ ;  /* 0x00000000001e7805 */ /* 0x000fe2000001ff00 */
[----:B------:R-:W-:Y:S01]  /*b340*/  IMAD.MOV.U32 R70, RZ, RZ, RZ ;  /* 0x000000ffff467224 */ /* 0x000fe200078e00ff */
        /* <DEDUP_REMOVED lines=17> */
[----:B------:R-:W-:Y:S01]  /*b460*/  IMAD.MOV.U32 R91, RZ, RZ, RZ ;  /* 0x000000ffff5b7224 */ /* 0x000fe200078e00ff */
[----:B------:R-:W-:Y:S01]  /*b470*/  CS2R R88, SRZ ;  /* 0x0000000000587805 */ /* 0x000fe2000001ff00 */
[----:B------:R-:W-:Y:S01]  /*b480*/  IMAD.MOV.U32 R26, RZ, RZ, RZ ;  /* 0x000000ffff1a7224 */ /* 0x000fe200078e00ff */
[----:B------:R-:W-:Y:S01]  /*b490*/  CS2R R6, SRZ ;  /* 0x0000000000067805 */ /* 0x000fe2000001ff00 */
[----:B------:R-:W-:Y:S02]  /*b4a0*/  IMAD.MOV.U32 R93, RZ, RZ, RZ ;  /* 0x000000ffff5d7224 */ /* 0x000fe400078e00ff */
[----:B------:R-:W-:-:S02]  /*b4b0*/  IMAD.MOV.U32 R28, RZ, RZ, RZ ;  /* 0x000000ffff1c7224 */ /* 0x000fc400078e00ff */
[----:B------:R-:W-:Y:S02]  /*b4c0*/  IMAD.MOV.U32 R95, RZ, RZ, RZ ;  /* 0x000000ffff5f7224 */ /* 0x000fe400078e00ff */
[----:B------:R-:W-:Y:S01]  /*b4d0*/  IMAD.MOV.U32 R24, RZ, RZ, RZ ;  /* 0x000000ffff187224 */ /* 0x000fe200078e00ff */
[----:B------:R-:W-:Y:S06]  /*b4e0*/  @!P1 BRA `(.L_x_1438) ;  /* 0x0000014c00f09947 */ /* 0x000fec0003800000 */
[----:B------:R-:W2:Y:S04]  /*b4f0*/  LDL R4, [R1+0x40] ;  /* 0x0000400001047983 */ /* 0x000ea80000100800 */
[----:B------:R-:W0:Y:S02]  /*b500*/  SHFL.IDX PT, R0, R200, RZ, 0x1f ;  /* 0x00001fffc8007589 */ /* 0x000e2400000e0000 */
[----:B0-----:R-:W-:-:S04]  /*b510*/  LEA.HI R3, R0, R0, RZ, 0x1 ;  /* 0x0000000000037211 */ /* 0x001fc800078f08ff */
[----:B------:R-:W-:-:S05]  /*b520*/  LOP3.LUT R3, R3, 0x1e, RZ, 0xc0, !PT ;  /* 0x0000001e03037812 */ /* 0x000fca00078ec0ff */
[----:B------:R-:W-:Y:S01]  /*b530*/  IMAD.IADD R3, R0, 0x1, -R3 ;  /* 0x0000000100037824 */ /* 0x000fe200078e0a03 */
[----:B--2---:R-:W-:-:S13]  /*b540*/  R2UR UR4, R4 ;  /* 0x00000000040472ca */ /* 0x004fda00000e0000 */
[----:B------:R-:W-:Y:S02]  /*b550*/  ULOP3.LUT UP0, URZ, UR4, 0x1bf, URZ, 0xc0, !UPT ;  /* 0x000001bf043f7892 */ /* 0x000fe4000f80c03f */
[----:B------:R-:W-:-:S04]  /*b560*/  LEA R3, R3, UR4, 0xd ;  /* 0x0000000403037c11 */ /* 0x000fc8000f8e68ff */
[----:B------:R-:W-:Y:S02]  /*b570*/  SHF.R.U32.HI R3, RZ, 0x4, R3 ;  /* 0x00000004ff037819 */ /* 0x000fe40000011603 */
[----:B------:R-:W-:Y:S02]  /*b580*/  PLOP3.LUT P0, PT, PT, PT, UP0, 0x80, 0x0 ;  /* 0x000000000000781c */ /* 0x000fe40003f0f008 */
[----:B------:R-:W-:-:S11]  /*b590*/  LOP3.LUT R68, R3, 0x3fff, RZ, 0xc0, !PT ;  /* 0x00003fff03447812 */ /* 0x000fd600078ec0ff */
        /* <DEDUP_REMOVED lines=17> */
.L_x_1439:
        /* <DEDUP_REMOVED lines=12> */
.L_x_1443:
[----:B-1----:R1:W2:Y:S02]  /*b770*/  SYNCS.PHASECHK.TRANS64.TRYWAIT P0, [R18+URZ+0x2a800], R3 ;  /* 0x02a80003120075a7 */ /* 0x0022a4000800017f */
[----:B--2---:R-:W-:Y:S05]  /*b780*/  @!P0 NANOSLEEP.SYNCS 0x989680 ;  /* 0x009896800000895d */ /* 0x004fea0003900000 */
[----:B------:R-:W2:Y:S02]  /*b790*/  @!P0 SYNCS.PHASECHK.TRANS64 P0, [R18+URZ+0x2a800], R3 ;  /* 0x02a80003120085a7 */ /* 0x000ea4000800007f */
[----:B--2---:R-:W-:Y:S05]  /*b7a0*/  @!P0 BRA `(.L_x_1443) ;  /* 0xfffffffc00f08947 */ /* 0x004fea000383ffff */
.L_x_1442:
[----:B------:R-:W-:Y:S05]  /*b7b0*/  BSYNC B0 ;  /* 0x0000000000007941 */ /* 0x000fea0003800000 */
.L_x_1441:
[----:B------:R-:W-:Y:S05]  /*b7c0*/  BRA `(.L_x_1444) ;  /* 0x0000007400207947 */ /* 0x000fea0003800000 */
.L_x_1440:
[----:B------:R-:W2:Y:S01]  /*b7d0*/  LDL R0, [R1+0x40] ;  /* 0x0000400001007983 */ /* 0x000ea20000100800 */
[----:B------:R-:W0:Y:S01]  /*b7e0*/  LDC.64 R10, c[0x0][0x3d8] ;  /* 0x0000f600ff0a7b82 */ /* 0x000e220000000a00 */
[----:B-----5:R-:W-:Y:S01]  /*b7f0*/  SHF.R.S32.HI R3, RZ, 0x1f, R147 ;  /* 0x0000001fff037819 */ /* 0x020fe20000011493 */
[--C-:B------:R-:W-:Y:S01]  /*b800*/  IMAD.MOV.U32 R4, RZ, RZ, R16.reuse ;  /* 0x000000ffff047224 */ /* 0x100fe200078e0010 */
[----:B------:R-:W-:Y:S02]  /*b810*/  SHF.R.S32.HI R5, RZ, 0x1f, R16 ;  /* 0x0000001fff057819 */ /* 0x000fe40000011410 */
[----:B------:R-:W-:-:S03]  /*b820*/  SHF.R.S32.HI R9, RZ, 0x1f, R22 ;  /* 0x0000001fff097819 */ /* 0x000fc60000011416 */
[----:B------:R-:W1:Y:S01]  /*b830*/  LDC.64 R12, c[0x0][0x3e8] ;  /* 0x0000fa00ff0c7b82 */ /* 0x000e620000000a00 */
[-C--:B0-----:R-:W-:Y:S01]  /*b840*/  IMAD R8, R186, R10.reuse, RZ ;  /* 0x0000000aba087224 */ /* 0x081fe200078e02ff */
[----:B------:R-:W-:Y:S01]  /*b850*/  SHF.L.U64.HI R76, R10, 0x6, R11 ;  /* 0x000000060a4c7819 */ /* 0x000fe2000001020b */
[----:B------:R-:W-:-:S04]  /*b860*/  IMAD.WIDE.U32 R74, R147, R10, RZ ;  /* 0x0000000a934a7225 */ /* 0x000fc800078e00ff */
[----:B------:R-:W-:Y:S01]  /*b870*/  IMAD.WIDE.U32 R6, R162, R10, R4 ;  /* 0x0000000aa2067225 */ /* 0x000fe200078e0004 */
[----:B-1----:R-:W-:-:S03]  /*b880*/  SHF.L.U64.HI R69, R12, 0x6, R13 ;  /* 0x000000060c457819 */ /* 0x002fc6000001020d */
[----:B------:R-:W-:Y:S01]  /*b890*/  IMAD R85, R162, R11, R8 ;  /* 0x0000000ba2557224 */ /* 0x000fe200078e0208 */
[----:B------:R-:W-:Y:S01]  /*b8a0*/  IADD3 R81, P0, R6, R74, RZ ;  /* 0x0000004a06517210 */ /* 0x000fe20007f1e0ff */
[----:B------:R-:W-:Y:S02]  /*b8b0*/  IMAD.MOV.U32 R8, RZ, RZ, R22 ;  /* 0x000000ffff087224 */ /* 0x000fe400078e0016 */
[----:B------:R-:W-:-:S04]  /*b8c0*/  IMAD.WIDE.U32 R72, R147, R12, RZ ;  /* 0x0000000c93487225 */ /* 0x000fc800078e00ff */
[----:B------:R-:W-:-:S04]  /*b8d0*/  IMAD.WIDE.U32 R4, R162, R12, R4 ;  /* 0x0000000ca2047225 */ /* 0x000fc800078e0004 */
[----:B------:R-:W-:Y:S02]  /*b8e0*/  IMAD.SHL.U32 R78, R10, 0x40, RZ ;  /* 0x000000400a4e7824 */ /* 0x000fe400078e00ff */
[----:B------:R-:W-:Y:S01]  /*b8f0*/  IMAD.SHL.U32 R77, R12, 0x40, RZ ;  /* 0x000000400c4d7824 */ /* 0x000fe200078e00ff */
[----:B--2---:R-:W-:Y:S01]  /*b900*/  R2UR UR4, R0 ;  /* 0x00000000000472ca */ /* 0x004fe200000e0000 */
[----:B------:R-:W-:-:S04]  /*b910*/  IMAD R0, R3, R10, RZ ;  /* 0x0000000a03007224 */ /* 0x000fc800078e02ff */
[----:B------:R-:W-:Y:S02]  /*b920*/  IMAD R61, R147, R11, R0 ;  /* 0x0000000b933d7224 */ /* 0x000fe400078e0200 */
[-C--:B------:R-:W-:Y:S02]  /*b930*/  IMAD R0, R3, R12.reuse, RZ ;  /* 0x0000000c03007224 */ /* 0x080fe400078e02ff */
[----:B------:R-:W-:Y:S02]  /*b940*/  IMAD.IADD R61, R61, 0x1, R75 ;  /* 0x000000013d3d7824 */ /* 0x000fe400078e024b */
[----:B------:R-:W-:Y:S02]  /*b950*/  IMAD R3, R186, R12, RZ ;  /* 0x0000000cba037224 */ /* 0x000fe400078e02ff */
[----:B------:R-:W-:Y:S01]  /*b960*/  ULOP3.LUT UP0, URZ, UR4, 0x3ff, URZ, 0xc0, !UPT ;  /* 0x000003ff043f7892 */ /* 0x000fe2000f80c03f */
[----:B------:R-:W-:Y:S01]  /*b970*/  IADD3.X R83, R61, R7, R85, P0, !PT ;  /* 0x000000073d537210 */ /* 0x000fe200007fe455 */
[----:B------:R-:W-:Y:S01]  /*b980*/  IMAD.WIDE.U32 R6, R162, R10, R8 ;  /* 0x0000000aa2067225 */ /* 0x000fe200078e0008 */
[----:B------:R-:W-:-:S03]  /*b990*/  IADD3 R60, P0, R4, R72, RZ ;  /* 0x00000048043c7210 */ /* 0x000fc60007f1e0ff */
[----:B------:R-:W-:Y:S01]  /*b9a0*/  IMAD R79, R147, R13, R0 ;  /* 0x0000000d934f7224 */ /* 0x000fe200078e0200 */
[----:B------:R-:W-:Y:S01]  /*b9b0*/  IADD3 R71, P1, R6, R74, RZ ;  /* 0x0000004a06477210 */ /* 0x000fe20007f3e0ff */
[----:B------:R-:W-:-:S03]  /*b9c0*/  IMAD.WIDE.U32 R8, R162, R12, R8 ;  /* 0x0000000ca2087225 */ /* 0x000fc600078e0008 */
[----:B------:R-:W-:Y:S01]  /*b9d0*/  IADD3.X R85, R61, R85, R7, P1, !PT ;  /* 0x000000553d557210 */ /* 0x000fe20000ffe407 */
[----:B------:R-:W-:Y:S01]  /*b9e0*/  IMAD R3, R162, R13, R3 ;  /* 0x0000000da2037224 */ /* 0x000fe200078e0203 */
[----:B------:R-:W-:Y:S01]  /*b9f0*/  PLOP3.LUT P1, PT, PT, PT, UP0, 0x80, 0x0 ;  /* 0x000000000000781c */ /* 0x000fe20003f2f008 */
[----:B------:R-:W-:Y:S01]  /*ba00*/  IMAD.IADD R79, R79, 0x1, R73 ;  /* 0x000000014f4f7824 */ /* 0x000fe200078e0249 */
[----:B------:R-:W-:-:S04]  /*ba10*/  IADD3 R70, P2, R8, R72, RZ ;  /* 0x0000004808467210 */ /* 0x000fc80007f5e0ff */
[C---:B------:R-:W-:Y:S02]  /*ba20*/  IADD3.X R80, R79.reuse, R5, R3, P0, !PT ;  /* 0x000000054f507210 */ /* 0x040fe400007fe403 */
[----:B------:R-:W-:-:S05]  /*ba30*/  IADD3.X R82, R79, R3, R9, P2, !PT ;  /* 0x000000034f527210 */ /* 0x000fca00017fe409 */
        /* <DEDUP_REMOVED lines=17> */
.L_x_1445:
[----:B------:R-:W0:Y:S01]  /*bb50*/  LDC.64 R14, c[0x0][0x3d8] ;  /* 0x0000f600ff0e7b82 */ /* 0x000e220000000a00 */
[----:B------:R-:W-:Y:S01]  /*bb60*/  SHF.R.S32.HI R3, RZ, 0x1f, R169 ;  /* 0x0000001fff037819 */ /* 0x000fe200000114a9 */
[----:B------:R-:W-:Y:S01]  /*bb70*/  ULDC.U8 UR4, c[0x0][0x3f0] ;  /* 0x0000fc0000047ab9 */ /* 0x000fe20000000000 */
[----:B------:R-:W-:Y:S01]  /*bb80*/  BSSY B0, `(.L_x_1446) ;  /* 0x0000704000007945 */ /* 0x000fe20003800000 */
[----:B------:R-:W-:-:S04]  /*bb90*/  ISETP.NE.AND P0, PT, RZ, UR4, PT ;  /* 0x00000004ff007c0c */ /* 0x000fc8000bf05270 */
[----:B------:R-:W1:Y:S01]  /*bba0*/  LDC.64 R12, c[0x0][0x3e8] ;  /* 0x0000fa00ff0c7b82 */ /* 0x000e620000000a00 */
[-C--:B0-----:R-:W-:Y:S02]  /*bbb0*/  IMAD R0, R3, R14.reuse, RZ ;  /* 0x0000000e03007224 */ /* 0x081fe400078e02ff */
[----:B------:R-:W-:-:S04]  /*bbc0*/  IMAD.WIDE.U32 R4, R169, R14, RZ ;  /* 0x0000000ea9047225 */ /* 0x000fc800078e00ff */
[----:B------:R-:W-:Y:S02]  /*bbd0*/  IMAD.SHL.U32 R86, R4, 0x80, RZ ;  /* 0x0000008004567824 */ /* 0x000fe400078e00ff */
[-C--:B-1----:R-:W-:Y:S02]  /*bbe0*/  IMAD R8, R3, R12.reuse, RZ ;  /* 0x0000000c03087224 */ /* 0x082fe400078e02ff */
[C---:B------:R-:W-:Y:S02]  /*bbf0*/  IMAD R3, R169.reuse, R15, R0 ;  /* 0x0000000fa9037224 */ /* 0x040fe400078e0200 */
[----:B------:R-:W-:-:S04]  /*bc00*/  IMAD.WIDE.U32 R6, R169, R12, RZ ;  /* 0x0000000ca9067225 */ /* 0x000fc800078e00ff */
[----:B------:R-:W-:Y:S02]  /*bc10*/  IMAD R9, R169, R13, R8 ;  /* 0x0000000da9097224 */ /* 0x000fe400078e0208 */
[----:B------:R-:W-:Y:S02]  /*bc20*/  IMAD.IADD R5, R5, 0x1, R3 ;  /* 0x0000000105057824 */ /* 0x000fe400078e0203 */
[----:B------:R-:W-:Y:S02]  /*bc30*/  IMAD R0, R169, -0x80, R164 ;  /* 0xffffff80a9007824 */ /* 0x000fe400078e02a4 */
[----:B------:R-:W-:Y:S01]  /*bc40*/  IMAD.IADD R3, R7, 0x1, R9 ;  /* 0x0000000107037824 */ /* 0x000fe200078e0209 */
[----:B------:R-:W-:Y:S01]  /*bc50*/  SHF.L.U64.HI R84, R4, 0x7, R5 ;  /* 0x0000000704547819 */ /* 0x000fe20000010205 */
[----:B------:R-:W-:Y:S01]  /*bc60*/  IMAD.SHL.U32 R89, R6, 0x80, RZ ;  /* 0x0000008006597824 */ /* 0x000fe200078e00ff */
[----:B------:R-:W-:Y:S02]  /*bc70*/  VIMNMX R8, R0, 0x80, PT ;  /* 0x0000008000087848 */ /* 0x000fe40003fe0100 */
[----:B------:R-:W-:Y:S01]  /*bc80*/  SHF.L.U64.HI R87, R6, 0x7, R3 ;  /* 0x0000000706577819 */ /* 0x000fe20000010203 */
[----:B------:R-:W-:Y:S06]  /*bc90*/  @!P0 BRA `(.L_x_1447) ;  /* 0x0000003400ec8947 */ /* 0x000fec0003800000 */
[----:B------:R-:W0:Y:S01]  /*bca0*/  LDC R82, c[0x0][0x428] ;  /* 0x00010a00ff527b82 */ /* 0x000e220000000800 */
        /* <DEDUP_REMOVED lines=17> */
[----:B------:R-:W-:Y:S01]  /*bdc0*/  VIADD R5, R16, 0x10 ;  /* 0x0000001010057836 */ /* 0x000fe20000000000 */
[----:B------:R-:W-:Y:S01]  /*bdd0*/  ULDC.64 UR4, c[0x0][0x3c8] ;  /* 0x0000f20000047ab9 */ /* 0x000fe20000000a00 */
[----:B------:R-:W-:Y:S01]  /*bde0*/  ULDC UR6, c[0x0][0x3d4] ;  /* 0x0000f50000067ab9 */ /* 0x000fe20000000800 */
[----:B------:R-:W-:Y:S01]  /*bdf0*/  LEA R4, P3, R0, UR4, 0x1 ;  /* 0x0000000400047c11 */ /* 0x000fe2000f8608ff */
[----:B------:R-:W-:Y:S01]  /*be00*/  IMAD.X R3, R84, 0x1, R83, P1 ;  /* 0x0000000154037824 */ /* 0x000fe200008e0653 */
[----:B------:R-:W-:Y:S01]  /*be10*/  ISETP.GE.AND P2, PT, R5, UR6, PT ;  /* 0x0000000605007c0c */ /* 0x000fe2000bf46270 */
[C---:B------:R-:W-:Y:S01]  /*be20*/  VIADD R6, R16.reuse, 0x20 ;  /* 0x0000002010067836 */ /* 0x040fe20000000000 */
[----:B------:R-:W-:Y:S01]  /*be30*/  CS2R R66, SRZ ;  /* 0x0000000000427805 */ /* 0x000fe2000001ff00 */
[----:B------:R-:W-:Y:S01]  /*be40*/  VIADD R7, R16, 0x30 ;  /* 0x0000003010077836 */ /* 0x000fe20000000000 */
[----:B------:R-:W-:Y:S01]  /*be50*/  LEA.HI.X R5, R0, UR5, R3, 0x1, P3 ;  /* 0x0000000500057c11 */ /* 0x000fe200098f0c03 */
[----:B------:R-:W-:Y:S01]  /*be60*/  ULDC.64 UR4, c[0x0][0x3e0] ;  /* 0x0000f80000047ab9 */ /* 0x000fe20000000a00 */
[----:B------:R-:W-:Y:S01]  /*be70*/  IADD3 R0, P4, R89, R60, RZ ;  /* 0x0000003c59007210 */ /* 0x000fe20007f9e0ff */
[----:B------:R-:W-:Y:S01]  /*be80*/  VIADD R9, R16, 0x40 ;  /* 0x0000004010097836 */ /* 0x000fe20000000000 */
[----:B------:R-:W-:Y:S01]  /*be90*/  ISETP.GE.AND P1, PT, R6, UR6, PT ;  /* 0x0000000606007c0c */ /* 0x000fe2000bf26270 */
[----:B------:R-:W-:Y:S01]  /*bea0*/  VIADD R10, R16, 0x50 ;  /* 0x00000050100a7836 */ /* 0x000fe20000000000 */
[----:B------:R-:W-:Y:S01]  /*beb0*/  LEA R6, P6, R0, UR4, 0x1 ;  /* 0x0000000400067c11 */ /* 0x000fe2000f8c08ff */
[----:B------:R-:W-:Y:S01]  /*bec0*/  IMAD.X R3, R87, 0x1, R80, P4 ;  /* 0x0000000157037824 */ /* 0x000fe200020e0650 */
[----:B------:R-:W-:-:S02]  /*bed0*/  ISETP.GE.AND P5, PT, R7, UR6, PT ;  /* 0x0000000607007c0c */ /* 0x000fc4000bfa6270 */
[----:B------:R-:W-:Y:S02]  /*bee0*/  CS2R R62, SRZ ;  /* 0x00000000003e7805 */ /* 0x000fe4000001ff00 */
[----:B------:R-:W-:Y:S02]  /*bef0*/  ISETP.GE.AND P3, PT, R16, UR6, PT ;  /* 0x0000000610007c0c */ /* 0x000fe4000bf66270 */
[----:B------:R-:W-:Y:S02]  /*bf00*/  CS2R R56, SRZ ;  /* 0x0000000000387805 */ /* 0x000fe4000001ff00 */
[----:B------:R-:W-:Y:S02]  /*bf10*/  LEA.HI.X R7, R0, UR5, R3, 0x1, P6 ;  /* 0x0000000500077c11 */ /* 0x000fe4000b0f0c03 */
[----:B------:R-:W-:Y:S02]  /*bf20*/  CS2R R52, SRZ ;  /* 0x0000000000347805 */ /* 0x000fe4000001ff00 */
[----:B------:R-:W-:-:S02]  /*bf30*/  ISETP.GE.AND P4, PT, R9, UR6, PT ;  /* 0x0000000609007c0c */ /* 0x000fc4000bf86270 */
[----:B------:R-:W-:Y:S02]  /*bf40*/  CS2R R50, SRZ ;  /* 0x0000000000327805 */ /* 0x000fe4000001ff00 */
[----:B------:R-:W-:Y:S02]  /*bf50*/  ISETP.GE.AND P6, PT, R10, UR6, PT ;  /* 0x000000060a007c0c */ /* 0x000fe4000bfc6270 */
[----:B------:R-:W-:Y:S02]  /*bf60*/  CS2R R44, SRZ ;  /* 0x00000000002c7805 */ /* 0x000fe4000001ff00 */
[----:B------:R-:W-:Y:S02]  /*bf70*/  CS2R R70, SRZ ;  /* 0x0000000000467805 */ /* 0x000fe4000001ff00 */
[----:B------:R-:W-:Y:S02]  /*bf80*/  CS2R R64, SRZ ;  /* 0x0000000000407805 */ /* 0x000fe4000001ff00 */
[----:B------:R-:W-:-:S02]  /*bf90*/  CS2R R58, SRZ ;  /* 0x00000000003a7805 */ /* 0x000fc4000001ff00 */
[----:B------:R-:W-:Y:S02]  /*bfa0*/  CS2R R54, SRZ ;  /* 0x0000000000367805 */ /* 0x000fe4000001ff00 */
[----:B------:R-:W-:Y:S02]  /*bfb0*/  CS2R R48, SRZ ;  /* 0x0000000000307805 */ /* 0x000fe4000001ff00 */
[----:B------:R-:W-:Y:S01]  /*bfc0*/  CS2R R46, SRZ ;  /* 0x00000000002e7805 */ /* 0x000fe2000001ff00 */
[----:B------:R-:W-:Y:S02]  /*bfd0*/  ULDC.64 UR8, c[0x0][0x208] ;  /* 0x0000820000087ab9 */ /* 0x000fe40000000a00 */
        /* <DEDUP_REMOVED lines=12> */
.L_x_1449:
[----:B------:R-:W-:Y:S05]  /*c0a0*/  BSYNC B1 ;  /* 0x0000000000017941 */ /* 0x000fea0003800000 */
.L_x_1448:
[----:B------:R-:W-:Y:S01]  /*c0b0*/  ISETP.GE.AND P1, PT, R185, R8, PT ;  /* 0x00000008b900720c */ /* 0x000fe20003f26270 */
[----:B------:R-:W-:Y:S01]  /*c0c0*/  BSSY B1, `(.L_x_1450) ;  /* 0x000003e000017945 */ /* 0x000fe20003800000 */
[----:B------:R-:W-:Y:S02]  /*c0d0*/  LOP3.LUT R0, R174, 0x18, R22, 0xf8, !PT ;  /* 0x00000018ae007812 */ /* 0x000fe400078ef816 */
        /* <DEDUP_REMOVED lines=10> */
[----:B------:R-:W-:Y:S02]  /*c180*/  LOP3.LUT R11, R0, R175, RZ, 0x3c, !PT ;  /* 0x000000af000b7212 */ /* 0x000fe400078e3cff */
[----:B------:R-:W-:Y:S01]  /*c190*/  CS2R R20, SRZ ;  /* 0x0000000000147805 */ /* 0x000fe2000001ff00 */
[----:B------:R-:W-:Y:S06]  /*c1a0*/  @P1 BRA `(.L_x_1451) ;  /* 0x0000000000bc1947 */ /* 0x000fec0003800000 */
[----:B------:R-:W-:Y:S01]  /*c1b0*/  IADD3 R77, P4, P5, R60, R77, R89 ;  /* 0x0000004d3c4d7210 */ /* 0x000fe20007d9e059 */
[----:B-1----:R-:W-:Y:S01]  /*c1c0*/  VIADD R4, R16, 0x10 ;  /* 0x0000001010047836 */ /* 0x002fe20000000000 */
[----:B------:R-:W-:Y:S01]  /*c1d0*/  IADD3 R78, P2, P3, R81, R78, R86 ;  /* 0x0000004e514e7210 */ /* 0x000fe20007b5e056 */
[----:B------:R-:W-:Y:S01]  /*c1e0*/  ULDC UR8, c[0x0][0x3d4] ;  /* 0x0000f50000087ab9 */ /* 0x000fe20000000800 */
[----:B------:R-:W-:Y:S01]  /*c1f0*/  IADD3.X R0, R80, R69, R87, P4, P5 ;  /* 0x0000004550007210 */ /* 0x000fe200027ea457 */
[C---:B------:R-:W-:Y:S01]  /*c200*/  VIADD R5, R16.reuse, 0x20 ;  /* 0x0000002010057836 */ /* 0x040fe20000000000 */
[----:B------:R-:W-:Y:S01]  /*c210*/  IADD3.X R3, R83, R76, R84, P2, P3 ;  /* 0x0000004c53037210 */ /* 0x000fe200017e6454 */
[----:B------:R-:W-:Y:S01]  /*c220*/  ULDC.64 UR4, c[0x0][0x3c8] ;  /* 0x0000f20000047ab9 */ /* 0x000fe20000000a00 */
[----:B------:R-:W-:Y:S01]  /*c230*/  ISETP.GE.AND P5, PT, R16, UR8, PT ;  /* 0x0000000810007c0c */ /* 0x000fe2000bfa6270 */
[----:B------:R-:W-:Y:S01]  /*c240*/  ULDC.64 UR6, c[0x0][0x3e0] ;  /* 0x0000f80000067ab9 */ /* 0x000fe20000000a00 */
[----:B------:R-:W-:Y:S01]  /*c250*/  ISETP.GE.AND P2, PT, R4, UR8, PT ;  /* 0x0000000804007c0c */ /* 0x000fe2000bf46270 */
[----:B------:R-:W-:Y:S01]  /*c260*/  VIADD R7, R16, 0x30 ;  /* 0x0000003010077836 */ /* 0x000fe20000000000 */
[----:B------:R-:W-:-:S02]  /*c270*/  LEA R4, P3, R78, UR4, 0x1 ;  /* 0x000000044e047c11 */ /* 0x000fc4000f8608ff */
[----:B------:R-:W-:Y:S02]  /*c280*/  CS2R R42, SRZ ;  /* 0x00000000002a7805 */ /* 0x000fe4000001ff00 */
[----:B------:R-:W-:Y:S02]  /*c290*/  LEA R6, P6, R77, UR6, 0x1 ;  /* 0x000000064d067c11 */ /* 0x000fe4000f8c08ff */
[----:B------:R-:W-:Y:S02]  /*c2a0*/  CS2R R40, SRZ ;  /* 0x0000000000287805 */ /* 0x000fe4000001ff00 */
[----:B------:R-:W-:Y:S01]  /*c2b0*/  ISETP.GE.AND P4, PT, R5, UR8, PT ;  /* 0x0000000805007c0c */ /* 0x000fe2000bf86270 */
[----:B------:R-:W-:Y:S01]  /*c2c0*/  VIADD R8, R16, 0x40 ;  /* 0x0000004010087836 */ /* 0x000fe20000000000 */
[----:B------:R-:W-:Y:S01]  /*c2d0*/  LEA.HI.X R5, R78, UR5, R3, 0x1, P3 ;  /* 0x000000054e057c11 */ /* 0x000fe200098f0c03 */
[----:B------:R-:W-:Y:S01]  /*c2e0*/  ULDC.64 UR10, c[0x0][0x208] ;  /* 0x00008200000a7ab9 */ /* 0x000fe20000000a00 */
[----:B------:R-:W-:-:S02]  /*c2f0*/  ISETP.GE.AND P3, PT, R7, UR8, PT ;  /* 0x0000000807007c0c */ /* 0x000fc4000bf66270 */
[----:B------:R-:W-:Y:S01]  /*c300*/  LEA.HI.X R7, R77, UR7, R0, 0x1, P6 ;  /* 0x000000074d077c11 */ /* 0x000fe2000b0f0c00 */
[----:B------:R-:W-:Y:S01]  /*c310*/  VIADD R0, R16, 0x50 ;  /* 0x0000005010007836 */ /* 0x000fe20000000000 */
[----:B------:R2:W5:Y:S01]  /*c320*/  @!P5 LDG.E.64 R42, desc[UR10][R4.64] ;  /* 0x0000000a042ad981 */ /* 0x000562000c1e1b00 */
[----:B------:R-:W-:-:S03]  /*c330*/  ISETP.GE.AND P6, PT, R8, UR8, PT ;  /* 0x0000000808007c0c */ /* 0x000fc6000bfc6270 */
[----:B------:R2:W5:Y:S01]  /*c340*/  @!P5 LDG.E.64 R40, desc[UR10][R6.64] ;  /* 0x0000000a0628d981 */ /* 0x000562000c1e1b00 */
[----:B------:R-:W-:Y:S02]  /*c350*/  ISETP.GE.AND P5, PT, R0, UR8, PT ;  /* 0x0000000800007c0c */ /* 0x000fe4000bfa6270 */
        /* <DEDUP_REMOVED lines=20> */
.L_x_1451:
[----:B------:R-:W-:Y:S05]  /*c4a0*/  BSYNC B1 ;  /* 0x0000000000017941 */ /* 0x000fea0003800000 */
.L_x_1450:
[----:B------:R-:W-:Y:S01]  /*c4b0*/  LOP3.LUT P2, RZ, R190, 0x4, RZ, 0xc0, !PT ;  /* 0x00000004beff7812 */ /* 0x000fe2000784c0ff */
[----:B------:R-:W-:Y:S01]  /*c4c0*/  IMAD.IADD R11, R176, 0x1, R11 ;  /* 0x00000001b00b7824 */ /* 0x000fe200078e020b */
[----:B------:R-:W-:Y:S01]  /*c4d0*/  ULDC.64 UR4, c[0x0][0x3c8] ;  /* 0x0000f20000047ab9 */ /* 0x000fe20000000a00 */
[----:B-----5:R-:W-:Y:S01]  /*c4e0*/  IMAD.MOV.U32 R0, RZ, RZ, R70 ;  /* 0x000000ffff007224 */ /* 0x020fe200078e0046 */
[----:B------:R-:W-:Y:S01]  /*c4f0*/  ULDC.64 UR6, c[0x0][0x3e0] ;  /* 0x0000f80000067ab9 */ /* 0x000fe20000000a00 */
[----:B------:R-:W-:Y:S02]  /*c500*/  IMAD R60, R11, 0x2, R18 ;  /* 0x000000020b3c7824 */ /* 0x000fe400078e0212 */
[----:B------:R-:W-:Y:S01]  /*c510*/  IMAD.MOV.U32 R3, RZ, RZ, R71 ;  /* 0x000000ffff037224 */ /* 0x000fe200078e0047 */
[----:B------:R-:W-:Y:S01]  /*c520*/  PRMT R107, R0, 0x7610, R107 ;  /* 0x00007610006b7816 */ /* 0x000fe2000000006b */
[C---:B-12---:R-:W-:Y:S02]  /*c530*/  VIADD R5, R60.reuse, 0xc400 ;  /* 0x0000c4003c057836 */ /* 0x046fe40000000000 */
[----:B------:R-:W-:Y:S01]  /*c540*/  IMAD.MOV.U32 R0, RZ, RZ, R65 ;  /* 0x000000ffff007224 */ /* 0x000fe200078e0041 */
[----:B------:R-:W-:Y:S01]  /*c550*/  PRMT R108, R3, 0x7610, R108 ;  /* 0x00007610036c7816 */ /* 0x000fe2000000006c */
[----:B------:R-:W-:-:S02]  /*c560*/  VIADD R10, R60, 0xc440 ;  /* 0x0000c4403c0a7836 */ /* 0x000fc40000000000 */
[----:B------:R-:W-:Y:S01]  /*c570*/  IMAD.MOV.U32 R4, RZ, RZ, R64 ;  /* 0x000000ffff047224 */ /* 0x000fe200078e0040 */
[----:B------:R-:W-:Y:S01]  /*c580*/  PRMT R103, R0, 0x7610, R103 ;  /* 0x0000761000677816 */ /* 0x000fe20000000067 */
[----:B------:R-:W-:Y:S01]  /*c590*/  @P2 VIADD R10, R5, 0xffffffc0 ;  /* 0xffffffc0050a2836 */ /* 0x000fe20000000000 */
[----:B0-----:R-:W-:Y:S01]  /*c5a0*/  ISETP.NE.AND P2, PT, R82, 0x1, PT ;  /* 0x000000015200780c */ /* 0x001fe20003f45270 */
[----:B------:R-:W-:Y:S01]  /*c5b0*/  IMAD.MOV.U32 R3, RZ, RZ, R58 ;  /* 0x000000ffff037224 */ /* 0x000fe200078e003a */
[----:B------:R-:W-:Y:S01]  /*c5c0*/  PRMT R104, R4, 0x7610, R104 ;  /* 0x0000761004687816 */ /* 0x000fe20000000068 */
[----:B------:R-:W-:Y:S02]  /*c5d0*/  IMAD.MOV.U32 R0, RZ, RZ, R54 ;  /* 0x000000ffff007224 */ /* 0x000fe400078e0036 */
        /* <DEDUP_REMOVED lines=10> */
[----:B------:R-:W0:Y:S01]  /*c680*/  @P2 LDC R5, c[0x0][0x430] ;  /* 0x00010c00ff052b82 */ /* 0x000e220000000800 */
[----:B------:R-:W-:Y:S01]  /*c690*/  PRMT R88, R4, 0x7610, R88 ;  /* 0x0000761004587816 */ /* 0x000fe20000000058 */
[----:B------:R-:W-:Y:S01]  /*c6a0*/  IMAD.MOV.U32 R4, RZ, RZ, R66 ;  /* 0x000000ffff047224 */ /* 0x000fe200078e0042 */
[----:B------:R-:W-:Y:S01]  /*c6b0*/  PRMT R81, R3, 0x7610, R81 ;  /* 0x0000761003517816 */ /* 0x000fe20000000051 */
[----:B------:R-:W-:-:S02]  /*c6c0*/  IMAD.MOV.U32 R3, RZ, RZ, R47 ;  /* 0x000000ffff037224 */ /* 0x000fc400078e002f */
[----:B------:R-:W-:Y:S01]  /*c6d0*/  IMAD.MOV.U32 R11, RZ, RZ, R67 ;  /* 0x000000ffff0b7224 */ /* 0x000fe200078e0043 */
[----:B------:R-:W-:Y:S01]  /*c6e0*/  PRMT R110, R4, 0x7610, R110 ;  /* 0x00007610046e7816 */ /* 0x000fe2000000006e */
[----:B------:R-:W1:Y:S01]  /*c6f0*/  @P2 LDC R0, c[0x0][0x42c] ;  /* 0x00010b00ff002b82 */ /* 0x000e620000000800 */
[----:B------:R-:W-:Y:S01]  /*c700*/  PRMT R82, R3, 0x7610, R82 ;  /* 0x0000761003527816 */ /* 0x000fe20000000052 */
[----:B------:R-:W-:Y:S01]  /*c710*/  IMAD.MOV.U32 R4, RZ, RZ, R63 ;  /* 0x000000ffff047224 */ /* 0x000fe200078e003f */
[----:B------:R-:W-:Y:S01]  /*c720*/  PRMT R109, R11, 0x7610, R109 ;  /* 0x000076100b6d7816 */ /* 0x000fe2000000006d */
[----:B------:R-:W-:Y:S02]  /*c730*/  IMAD.MOV.U32 R3, RZ, RZ, R62 ;  /* 0x000000ffff037224 */ /* 0x000fe400078e003e */
[----:B------:R-:W-:Y:S01]  /*c740*/  IMAD.MOV.U32 R11, RZ, RZ, R56 ;  /* 0x000000ffff0b7224 */ /* 0x000fe200078e0038 */
[----:B------:R-:W-:Y:S01]  /*c750*/  PRMT R105, R4, 0x7610, R105 ;  /* 0x0000761004697816 */ /* 0x000fe20000000069 */
[----:B------:R-:W-:Y:S01]  /*c760*/  IMAD.MOV.U32 R4, RZ, RZ, R57 ;  /* 0x000000ffff047224 */ /* 0x000fe200078e0039 */
[----:B------:R-:W-:Y:S01]  /*c770*/  PRMT R106, R3, 0x7610, R106 ;  /* 0x00007610036a7816 */ /* 0x000fe2000000006a */
[----:B------:R-:W-:Y:S01]  /*c780*/  IMAD R3, R169, 0x80, R162 ;  /* 0x00000080a9037824 */ /* 0x000fe200078e02a2 */
[----:B------:R-:W-:Y:S01]  /*c790*/  PRMT R101, R11, 0x7610, R101 ;  /* 0x000076100b657816 */ /* 0x000fe20000000065 */
[----:B------:R-:W-:Y:S01]  /*c7a0*/  IMAD.MOV.U32 R11, RZ, RZ, R52 ;  /* 0x000000ffff0b7224 */ /* 0x000fe200078e0034 */
[----:B------:R-:W-:Y:S01]  /*c7b0*/  PRMT R102, R4, 0x7610, R102 ;  /* 0x0000761004667816 */ /* 0x000fe20000000066 */
[----:B------:R-:W-:-:S02]  /*c7c0*/  IMAD R3, R188, 0x40, R3 ;  /* 0x00000040bc037824 */ /* 0x000fc400078e0203 */
[----:B------:R-:W-:Y:S01]  /*c7d0*/  IMAD.MOV.U32 R4, RZ, RZ, R50 ;  /* 0x000000ffff047224 */ /* 0x000fe200078e0032 */
[----:B------:R-:W-:Y:S01]  /*c7e0*/  PRMT R97, R11, 0x7610, R97 ;  /* 0x000076100b617816 */ /* 0x000fe20000000061 */
[----:B------:R-:W-:Y:S02]  /*c7f0*/  IMAD.MOV.U32 R73, RZ, RZ, R79 ;  /* 0x000000ffff497224 */ /* 0x000fe400078e004f */
[----:B------:R-:W-:Y:S01]  /*c800*/  IMAD.MOV.U32 R7, RZ, RZ, R61 ;  /* 0x000000ffff077224 */ /* 0x000fe200078e003d */
[----:B------:R-:W-:Y:S01]  /*c810*/  PRMT R91, R4, 0x7610, R91 ;  /* 0x00007610045b7816 */ /* 0x000fe2000000005b */
[----:B------:R-:W-:Y:S02]  /*c820*/  IMAD.MOV.U32 R4, RZ, RZ, R51 ;  /* 0x000000ffff047224 */ /* 0x000fe400078e0033 */
[----:B-1----:R-:W-:-:S03]  /*c830*/  @P2 IMAD.HI.U32 R0, R3, R0, RZ ;  /* 0x0000000003002227 */ /* 0x002fc600078e00ff */
[----:B------:R-:W-:Y:S01]  /*c840*/  PRMT R92, R4, 0x7610, R92 ;  /* 0x00007610045c7816 */ /* 0x000fe2000000005c */
[----:B------:R-:W-:Y:S01]  /*c850*/  IMAD.MOV.U32 R4, RZ, RZ, R41 ;  /* 0x000000ffff047224 */ /* 0x000fe200078e0029 */
[----:B0-----:R-:W-:Y:S01]  /*c860*/  @P2 SHF.R.U32.HI R3, RZ, R5, R0 ;  /* 0x00000005ff032219 */ /* 0x001fe20000011600 */
[----:B------:R-:W-:Y:S02]  /*c870*/  IMAD.MOV.U32 R0, RZ, RZ, R40 ;  /* 0x000000ffff007224 */ /* 0x000fe400078e0028 */
[----:B------:R-:W-:Y:S01]  /*c880*/  IMAD.MOV.U32 R6, RZ, RZ, R74 ;  /* 0x000000ffff067224 */ /* 0x000fe200078e004a */
[----:B------:R-:W-:Y:S01]  /*c890*/  SHF.R.S32.HI R5, RZ, 0x1f, R3 ;  /* 0x0000001fff057819 */ /* 0x000fe20000011403 */
[----:B------:R-:W-:Y:S01]  /*c8a0*/  IMAD.MOV.U32 R61, RZ, RZ, R53 ;  /* 0x000000ffff3d7224 */ /* 0x000fe200078e0035 */
[----:B------:R-:W-:Y:S01]  /*c8b0*/  PRMT R79, R0, 0x7610, R79 ;  /* 0x00007610004f7816 */ /* 0x000fe2000000004f */
[----:B------:R-:W-:Y:S01]  /*c8c0*/  IMAD.MOV.U32 R11, RZ, RZ, R44 ;  /* 0x000000ffff0b7224 */ /* 0x000fe200078e002c */
[----:B------:R-:W-:Y:S01]  /*c8d0*/  PRMT R80, R4, 0x7610, R80 ;  /* 0x0000761004507816 */ /* 0x000fe20000000050 */
[----:B------:R-:W-:Y:S01]  /*c8e0*/  IMAD R0, R5, R14, RZ ;  /* 0x0000000e05007224 */ /* 0x000fe200078e02ff */
[----:B------:R-:W-:Y:S01]  /*c8f0*/  PRMT R98, R61, 0x7610, R98 ;  /* 0x000076103d627816 */ /* 0x000fe20000000062 */
[----:B------:R-:W-:Y:S01]  /*c900*/  IMAD R4, R5, R12, RZ ;  /* 0x0000000c05047224 */ /* 0x000fe200078e02ff */
[----:B------:R-:W-:Y:S01]  /*c910*/  PRMT R85, R11, 0x7610, R85 ;  /* 0x000076100b557816 */ /* 0x000fe20000000055 */
[----:B------:R-:W-:-:S04]  /*c920*/  IMAD.WIDE.U32 R6, R3, R14, R6 ;  /* 0x0000000e03067225 */ /* 0x000fc800078e0006 */
[----:B------:R-:W-:-:S04]  /*c930*/  IMAD.WIDE.U32 R72, R3, R12, R72 ;  /* 0x0000000c03487225 */ /* 0x000fc800078e0048 */
[C---:B------:R-:W-:Y:S01]  /*c940*/  IMAD R5, R3.reuse, R15, R0 ;  /* 0x0000000f03057224 */ /* 0x040fe200078e0200 */
[----:B------:R-:W-:Y:S01]  /*c950*/  LEA R0, P3, R72, UR6, 0x1 ;  /* 0x0000000648007c11 */ /* 0x000fe2000f8608ff */
[----:B------:R-:W-:Y:S01]  /*c960*/  IMAD R3, R3, R13, R4 ;  /* 0x0000000d03037224 */ /* 0x000fe200078e0204 */
[C---:B------:R-:W-:Y:S01]  /*c970*/  LEA R4, P2, R6.reuse, UR4, 0x1 ;  /* 0x0000000406047c11 */ /* 0x040fe2000f8408ff */
[----:B------:R-:W-:Y:S01]  /*c980*/  IMAD.MOV.U32 R61, RZ, RZ, R45 ;  /* 0x000000ffff3d7224 */ /* 0x000fe200078e002d */
[----:B------:R-:W-:Y:S01]  /*c990*/  UMOV UR4, 0xffffffff ;  /* 0xffffffff00047882 */ /* 0x000fe20000000000 */
[----:B------:R-:W-:Y:S02]  /*c9a0*/  IMAD.MOV.U32 R11, RZ, RZ, R36 ;  /* 0x000000ffff0b7224 */ /* 0x000fe400078e0024 */
[----:B------:R-:W-:Y:S01]  /*c9b0*/  IMAD.IADD R5, R7, 0x1, R5 ;  /* 0x0000000107057824 */ /* 0x000fe200078e0205 */
[----:B------:R-:W-:Y:S01]  /*c9c0*/  PRMT R86, R61, 0x7610, R86 ;  /* 0x000076103d567816 */ /* 0x000fe20000000056 */
[----:B------:R-:W-:Y:S01]  /*c9d0*/  IMAD.IADD R3, R73, 0x1, R3 ;  /* 0x0000000149037824 */ /* 0x000fe200078e0203 */
[----:B------:R-:W-:Y:S01]  /*c9e0*/  PRMT R69, R11, 0x7610, R69 ;  /* 0x000076100b457816 */ /* 0x000fe20000000045 */
[----:B------:R-:W-:Y:S01]  /*c9f0*/  IMAD.MOV.U32 R61, RZ, RZ, R37 ;  /* 0x000000ffff3d7224 */ /* 0x000fe200078e0025 */
[----:B------:R-:W-:Y:S01]  /*ca00*/  LEA.HI.X R5, R6, UR5, R5, 0x1, P2 ;  /* 0x0000000506057c11 */ /* 0x000fe200090f0c05 */
[----:B------:R-:W-:Y:S01]  /*ca10*/  IMAD.MOV.U32 R11, RZ, RZ, R32 ;  /* 0x000000ffff0b7224 */ /* 0x000fe200078e0020 */
[----:B------:R-:W-:Y:S01]  /*ca20*/  LEA.HI.X R3, R72, UR7, R3, 0x1, P3 ;  /* 0x0000000748037c11 */ /* 0x000fe200098f0c03 */
[----:B------:R-:W-:Y:S01]  /*ca30*/  IMAD.MOV.U32 R12, RZ, RZ, R33 ;  /* 0x000000ffff0c7224 */ /* 0x000fe200078e0021 */
[----:B------:R-:W-:-:S02]  /*ca40*/  PRMT R74, R61, 0x7610, R74 ;  /* 0x000076103d4a7816 */ /* 0x000fc4000000004a */
[----:B------:R-:W-:Y:S02]  /*ca50*/  PRMT R73, R11, 0x7610, R73 ;  /* 0x000076100b497816 */ /* 0x000fe40000000049 */
[----:B------:R-:W-:Y:S02]  /*ca60*/  PRMT R75, R12, 0x7610, R75 ;  /* 0x000076100c4b7816 */ /* 0x000fe4000000004b */
[----:B------:R-:W-:Y:S01]  /*ca70*/  LEA.HI R6, R184, R184, RZ, 0x1 ;  /* 0x000000b8b8067211 */ /* 0x000fe200078f08ff */
[----:B------:R-:W-:Y:S06]  /*ca80*/  BRA.DIV UR4, `(.L_x_1452) ;  /* 0x000001c204887947 */ /* 0x000fec000b800000 */
.L_x_1736:
[----:B------:R-:W-:-:S03]  /*ca90*/  UMOV UR4, 0xffffffff ;  /* 0xffffffff00047882 */ /* 0x000fc60000000000 */
[----:B------:R-:W-:Y:S05]  /*caa0*/  BRA.DIV UR4, `(.L_x_1453) ;  /* 0x000001c204a87947 */ /* 0x000fea000b800000 */
.L_x_1739:
[----:B------:R-:W-:-:S03]  /*cab0*/  UMOV UR4, 0xffffffff ;  /* 0xffffffff00047882 */ /* 0x000fc60000000000 */
[----:B------:R-:W-:Y:S05]  /*cac0*/  BRA.DIV UR4, `(.L_x_1454) ;  /* 0x000001c204c87947 */ /* 0x000fea000b800000 */
.L_x_1742:
[----:B------:R-:W-:-:S03]  /*cad0*/  UMOV UR4, 0xffffffff ;  /* 0xffffffff00047882 */ /* 0x000fc60000000000 */
[----:B------:R-:W-:Y:S05]  /*cae0*/  BRA.DIV UR4, `(.L_x_1455) ;  /* 0x000001c204e87947 */ /* 0x000fea000b800000 */
.L_x_1745:
[----:B------:R-:W-:-:S03]  /*caf0*/  UMOV UR4, 0xffffffff ;  /* 0xffffffff00047882 */ /* 0x000fc60000000000 */
[----:B------:R-:W-:Y:S05]  /*cb00*/  BRA.DIV UR4, `(.L_x_1456) ;  /* 0x000001c604087947 */ /* 0x000fea000b800000 */
.L_x_1748:
[----:B------:R-:W-:Y:S01]  /*cb10*/  UMOV UR4, 0xffffffff ;  /* 0xffffffff00047882 */ /* 0x000fe20000000000 */
[----:B------:R-:W-:Y:S02]  /*cb20*/  LOP3.LUT R5, R6, 0xfffffffe, RZ, 0xc0, !PT ;  /* 0xfffffffe06057812 */ /* 0x000fe400078ec0ff */
[----:B------:R-:W-:Y:S05]  /*cb30*/  BRA.DIV UR4, `(.L_x_1457) ;  /* 0x000001c604247947 */ /* 0x000fea000b800000 */
.L_x_1751:
[----:B------:R-:W-:Y:S01]  /*cb40*/  UMOV UR4, 0xffffffff ;  /* 0xffffffff00047882 */ /* 0x000fe20000000000 */
[----:B------:R-:W-:Y:S02]  /*cb50*/  IMAD.IADD R5, R184, 0x1, -R5 ;  /* 0x00000001b8057824 */ /* 0x000fe400078e0a05 */
[----:B------:R-:W-:Y:S05]  /*cb60*/  BRA.DIV UR4, `(.L_x_1458) ;  /* 0x000001c604407947 */ /* 0x000fea000b800000 */
.L_x_1754:
[----:B------:R-:W-:Y:S01]  /*cb70*/  UMOV UR4, 0xffffffff ;  /* 0xffffffff00047882 */ /* 0x000fe20000000000 */
[----:B------:R-:W-:Y:S02]  /*cb80*/  SHF.L.U32 R5, R5, 0x1f, RZ ;  /* 0x0000001f05057819 */ /* 0x000fe400000006ff */
[----:B------:R-:W-:Y:S05]  /*cb90*/  BRA.DIV UR4, `(.L_x_1459) ;  /* 0x000001c6045c7947 */ /* 0x000fea000b800000 */
.L_x_1757:
[----:B------:R-:W0:Y:S01]  /*cba0*/  SYNCS.PHASECHK.TRANS64.TRYWAIT P2, [R18+URZ+0x2a800], R5 ;  /* 0x02a80005120075a7 */ /* 0x000e22000804017f */
[----:B------:R-:W-:Y:S01]  /*cbb0*/  IMAD.MOV.U32 R4, RZ, RZ, R24 ;  /* 0x000000ffff047224 */ /* 0x000fe200078e0018 */
[----:B------:R-:W-:Y:S01]  /*cbc0*/  BSSY B1, `(.L_x_1460) ;  /* 0x0000021000017945 */ /* 0x000fe20003800000 */
        /* <DEDUP_REMOVED lines=29> */
[----:B------:R-:W-:-:S02]  /*cda0*/  IMAD.MOV.U32 R4, RZ, RZ, R20 ;  /* 0x000000ffff047224 */ /* 0x000fc400078e0014 */
[----:B------:R-:W-:Y:S01]  /*cdb0*/  IMAD.MOV.U32 R6, RZ, RZ, R21 ;  /* 0x000000ffff067224 */ /* 0x000fe200078e0015 */
[----:B0-----:R-:W-:Y:S06]  /*cdc0*/  @!P2 BRA `(.L_x_1461) ;  /* 0x000001c000f8a947 */ /* 0x001fec0003800000 */
.L_x_1758:
[----:B------:R-:W-:Y:S05]  /*cdd0*/  BSYNC B1 ;  /* 0x0000000000017941 */ /* 0x000fea0003800000 */
.L_x_1460:
[----:B------:R-:W-:Y:S01]  /*cde0*/  BSSY B1, `(.L_x_1462) ;  /* 0x0000134000017945 */ /* 0x000fe20003800000 */
[----:B------:R-:W-:Y:S02]  /*cdf0*/  PRMT R11, R4, 0x7610, R11 ;  /* 0x00007610040b7816 */ /* 0x000fe4000000000b */
[----:B------:R-:W-:Y:S01]  /*ce00*/  PRMT R12, R6, 0x7610, R12 ;  /* 0x00007610060c7816 */ /* 0x000fe2000000000c */
[----:B------:R-:W-:Y:S06]  /*ce10*/  @P0 BRA `(.L_x_1463) ;  /* 0x0000001000c00947 */ /* 0x000fec0003800000 */
[----:B0-----:R-:W0:Y:S01]  /*ce20*/  LDC R5, c[0x0][0x3d4] ;  /* 0x0000f500ff057b82 */ /* 0x001e220000000800 */
        /* <DEDUP_REMOVED lines=14> */
[----:B------:R-:W-:Y:S02]  /*cf10*/  SHF.R.U64 R111, R66, 0x10, R67 ;  /* 0x00000010426f7819 */ /* 0x000fe40000001243 */
[--C-:B------:R-:W-:Y:S02]  /*cf20*/  SHF.R.U64 R66, R70, 0x10, R71.reuse ;  /* 0x0000001046427819 */ /* 0x100fe40000001247 */
[----:B------:R-:W-:Y:S02]  /*cf30*/  SHF.R.U32.HI R71, RZ, 0x10, R71 ;  /* 0x00000010ff477819 */ /* 0x000fe40000011647 */
[----:B------:R-:W-:Y:S02]  /*cf40*/  SHF.R.U32.HI R112, RZ, 0x10, R67 ;  /* 0x00000010ff707819 */ /* 0x000fe40000011643 */
[----:B------:R-:W-:Y:S02]  /*cf50*/  PRMT R108, R108, 0x5410, R71 ;  /* 0x000054106c6c7816 */ /* 0x000fe40000000047 */
[----:B------:R-:W-:-:S02]  /*cf60*/  PRMT R109, R109, 0x5410, R112 ;  /* 0x000054106d6d7816 */ /* 0x000fc40000000070 */
[----:B------:R-:W-:Y:S01]  /*cf70*/  PRMT R110, R110, 0x5410, R111 ;  /* 0x000054106e6e7816 */ /* 0x000fe2000000006f */
[C---:B------:R-:W-:Y:S01]  /*cf80*/  IMAD.U32 R112, R108.reuse, 0x10000, RZ ;  /* 0x000100006c707824 */ /* 0x040fe200078e00ff */
[----:B------:R-:W-:Y:S01]  /*cf90*/  PRMT R111, R107, 0x5410, R66 ;  /* 0x000054106b6f7816 */ /* 0x000fe20000000042 */
[C---:B------:R-:W-:Y:S01]  /*cfa0*/  IMAD.U32 R107, R109.reuse, 0x10000, RZ ;  /* 0x000100006d6b7824 */ /* 0x040fe200078e00ff */
[----:B------:R-:W-:Y:S02]  /*cfb0*/  LOP3.LUT R108, R108, 0xffff0000, RZ, 0xc0, !PT ;  /* 0xffff00006c6c7812 */ /* 0x000fe400078ec0ff */
[----:B------:R-:W-:Y:S02]  /*cfc0*/  LOP3.LUT R109, R109, 0xffff0000, RZ, 0xc0, !PT ;  /* 0xffff00006d6d7812 */ /* 0x000fe400078ec0ff */
[C---:B0-----:R-:W-:Y:S01]  /*cfd0*/  LOP3.LUT R67, R6.reuse, 0xffff0000, RZ, 0xc0, !PT ;  /* 0xffff000006437812 */ /* 0x041fe200078ec0ff */
[----:B------:R-:W-:Y:S01]  /*cfe0*/  IMAD.U32 R66, R6, 0x10000, RZ ;  /* 0x0001000006427824 */ /* 0x000fe200078e00ff */
[C---:B------:R-:W-:Y:S01]  /*cff0*/  LOP3.LUT R71, R7.reuse, 0xffff0000, RZ, 0xc0, !PT ;  /* 0xffff000007477812 */ /* 0x040fe200078ec0ff */
[----:B------:R-:W-:-:S02]  /*d000*/  IMAD.U32 R70, R7, 0x10000, RZ ;  /* 0x0001000007467824 */ /* 0x000fc400078e00ff */
[CC--:B------:R-:W-:Y:S01]  /*d010*/  FMUL.FTZ R113, R67.reuse, R112.reuse ;  /* 0x0000007043717220 */ /* 0x0c0fe20000410000 */
[-C--:B------:R-:W-:Y:S01]  /*d020*/  FMUL.FTZ R67, R67, R107.reuse ;  /* 0x0000006b43437220 */ /* 0x080fe20000410000 */
[C---:B------:R-:W-:Y:S01]  /*d030*/  IMAD.U32 R6, R4.reuse, 0x10000, RZ ;  /* 0x0001000004067824 */ /* 0x040fe200078e00ff */
[----:B------:R-:W-:Y:S01]  /*d040*/  LOP3.LUT R4, R4, 0xffff0000, RZ, 0xc0, !PT ;  /* 0xffff000004047812 */ /* 0x000fe200078ec0ff */
[C---:B------:R-:W-:Y:S02]  /*d050*/  IMAD.U32 R7, R5.reuse, 0x10000, RZ ;  /* 0x0001000005077824 */ /* 0x040fe400078e00ff */
[C---:B------:R-:W-:Y:S01]  /*d060*/  FFMA.FTZ R112, R66.reuse, R112, R67 ;  /* 0x0000007042707223 */ /* 0x040fe20000010043 */
[----:B------:R-:W-:Y:S01]  /*d070*/  FFMA.FTZ R113, R66, R107, -R113 ;  /* 0x0000006b42717223 */ /* 0x000fe20000010871 */
[C---:B------:R-:W-:Y:S01]  /*d080*/  IMAD.U32 R67, R110.reuse, 0x10000, RZ ;  /* 0x000100006e437824 */ /* 0x040fe200078e00ff */
[----:B------:R-:W-:Y:S01]  /*d090*/  LOP3.LUT R5, R5, 0xffff0000, RZ, 0xc0, !PT ;  /* 0xffff000005057812 */ /* 0x000fe200078ec0ff */
[CC--:B------:R-:W-:Y:S01]  /*d0a0*/  FMUL.FTZ R115, R71.reuse, R108.reuse ;  /* 0x0000006c47737220 */ /* 0x0c0fe20000410000 */
[-C--:B------:R-:W-:Y:S01]  /*d0b0*/  FMUL.FTZ R107, R71, R109.reuse ;  /* 0x0000006d476b7220 */ /* 0x080fe20000410000 */
[C---:B------:R-:W-:Y:S01]  /*d0c0*/  LOP3.LUT R66, R111.reuse, 0xffff0000, RZ, 0xc0, !PT ;  /* 0xffff00006f427812 */ /* 0x040fe200078ec0ff */
[----:B------:R-:W-:Y:S01]  /*d0d0*/  IMAD.U32 R71, R111, 0x10000, RZ ;  /* 0x000100006f477824 */ /* 0x000fe200078e00ff */
[----:B------:R-:W-:Y:S01]  /*d0e0*/  LOP3.LUT R110, R110, 0xffff0000, RZ, 0xc0, !PT ;  /* 0xffff00006e6e7812 */ /* 0x000fe200078ec0ff */
        /* <DEDUP_REMOVED lines=15> */
.L_x_1465:
[----:B------:R-:W-:Y:S05]  /*d1e0*/  BSYNC B2 ;  /* 0x0000000000027941 */ /* 0x000fea0003800000 */
.L_x_1464:
[----:B------:R-:W-:Y:S04]  /*d1f0*/  BSSY B2, `(.L_x_1466) ;  /* 0x0000030000027945 */ /* 0x000fe80003800000 */
[----:B------:R-:W-:Y:S05]  /*d200*/  @P2 BRA `(.L_x_1467) ;  /* 0x0000000000b82947 */ /* 0x000fea0003800000 */
[----:B0-----:R-:W0:Y:S01]  /*d210*/  LDS.128 R4, [R10] ;  /* 0x000000000a047984 */ /* 0x001e220000000c00 */
[--C-:B------:R-:W-:Y:S02]  /*d220*/  SHF.R.U64 R67, R62, 0x10, R63.reuse ;  /* 0x000000103e437819 */ /* 0x100fe4000000123f */
[----:B------:R-:W-:Y:S02]  /*d230*/  SHF.R.U32.HI R62, RZ, 0x10, R63 ;  /* 0x00000010ff3e7819 */ /* 0x000fe4000001163f */
[--C-:B------:R-:W-:Y:S02]  /*d240*/  SHF.R.U64 R63, R64, 0x10, R65.reuse ;  /* 0x00000010403f7819 */ /* 0x100fe40000001241 */
[----:B------:R-:W-:Y:S02]  /*d250*/  SHF.R.U32.HI R64, RZ, 0x10, R65 ;  /* 0x00000010ff407819 */ /* 0x000fe40000011641 */
[----:B------:R-:W-:Y:S02]  /*d260*/  PRMT R105, R105, 0x5410, R62 ;  /* 0x0000541069697816 */ /* 0x000fe4000000003e */
[----:B------:R-:W-:-:S02]  /*d270*/  PRMT R103, R103, 0x5410, R64 ;  /* 0x0000541067677816 */ /* 0x000fc40000000040 */
[----:B------:R-:W-:Y:S01]  /*d280*/  PRMT R104, R104, 0x5410, R63 ;  /* 0x0000541068687816 */ /* 0x000fe2000000003f */
[----:B------:R-:W-:Y:S01]  /*d290*/  IMAD.U32 R66, R105, 0x10000, RZ ;  /* 0x0001000069427824 */ /* 0x000fe200078e00ff */
        /* <DEDUP_REMOVED lines=9> */
[----:B------:R-:W-:Y:S01]  /*d330*/  FMUL.FTZ R71, R63, R67 ;  /* 0x000000433f477220 */ /* 0x000fe20000410000 */
[C---:B------:R-:W-:Y:S01]  /*d340*/  FMUL.FTZ R63, R65.reuse, R103 ;  /* 0x00000067413f7220 */ /* 0x040fe20000410000 */
[----:B------:R-:W-:Y:S02]  /*d350*/  IMAD.U32 R6, R4, 0x10000, RZ ;  /* 0x0001000004067824 */ /* 0x000fe400078e00ff */
[----:B------:R-:W-:Y:S01]  /*d360*/  FFMA.FTZ R107, R62, R67, R70 ;  /* 0x000000433e6b7223 */ /* 0x000fe20000010046 */
[-C--:B------:R-:W-:Y:S01]  /*d370*/  FMUL.FTZ R67, R65, R105.reuse ;  /* 0x0000006941437220 */ /* 0x080fe20000410000 */
[----:B------:R-:W-:Y:S01]  /*d380*/  FFMA.FTZ R105, R64, R105, -R63 ;  /* 0x0000006940697223 */ /* 0x000fe2000001083f */
[C---:B------:R-:W-:Y:S01]  /*d390*/  IMAD.U32 R7, R5.reuse, 0x10000, RZ ;  /* 0x0001000005077824 */ /* 0x040fe200078e00ff */
[----:B------:R-:W-:Y:S01]  /*d3a0*/  LOP3.LUT R4, R4, 0xffff0000, RZ, 0xc0, !PT ;  /* 0xffff000004047812 */ /* 0x000fe200078ec0ff */
[----:B------:R-:W-:Y:S01]  /*d3b0*/  IMAD.U32 R65, R104, 0x10000, RZ ;  /* 0x0001000068417824 */ /* 0x000fe200078e00ff */
[----:B------:R-:W-:Y:S01]  /*d3c0*/  LOP3.LUT R5, R5, 0xffff0000, RZ, 0xc0, !PT ;  /* 0xffff000005057812 */ /* 0x000fe200078ec0ff */
[----:B------:R-:W-:Y:S01]  /*d3d0*/  IMAD.U32 R63, R106, 0x10000, RZ ;  /* 0x000100006a3f7824 */ /* 0x000fe200078e00ff */
[----:B------:R-:W-:Y:S01]  /*d3e0*/  LOP3.LUT R104, R104, 0xffff0000, RZ, 0xc0, !PT ;  /* 0xffff000068687812 */ /* 0x000fe200078ec0ff */
[----:B------:R-:W-:Y:S01]  /*d3f0*/  FFMA.FTZ R66, R62, R66, -R71 ;  /* 0x000000423e427223 */ /* 0x000fe20000010847 */
[----:B------:R-:W-:Y:S01]  /*d400*/  LOP3.LUT R106, R106, 0xffff0000, RZ, 0xc0, !PT ;  /* 0xffff00006a6a7812 */ /* 0x000fe200078ec0ff */
        /* <DEDUP_REMOVED lines=13> */
[----:B------:R1:W-:Y:S02]  /*d4e0*/  STS.128 [R10], R4 ;  /* 0x000000040a007388 */ /* 0x0003e40000000c00 */
.L_x_1467:
[----:B------:R-:W-:Y:S05]  /*d4f0*/  BSYNC B2 ;  /* 0x0000000000027941 */ /* 0x000fea0003800000 */
.L_x_1466:
[----:B------:R-:W-:Y:S04]  /*d500*/  BSSY B2, `(.L_x_1468) ;  /* 0x0000030000027945 */ /* 0x000fe80003800000 */
[----:B------:R-:W-:Y:S05]  /*d510*/  @P3 BRA `(.L_x_1469) ;  /* 0x0000000000b83947 */ /* 0x000fea0003800000 */
[----:B01----:R-:W0:Y:S01]  /*d520*/  LDS.128 R4, [R60+0x10400] ;  /* 0x010400003c047984 */ /* 0x003e220000000c00 */
[----:B------:R-:W-:Y:S02]  /*d530*/  SHF.R.U64 R62, R56, 0x10, R57 ;  /* 0x00000010383e7819 */ /* 0x000fe40000001239 */
[----:B------:R-:W-:Y:S02]  /*d540*/  SHF.R.U64 R56, R58, 0x10, R59 ;  /* 0x000000103a387819 */ /* 0x000fe4000000123b */
[----:B------:R-:W-:Y:S02]  /*d550*/  SHF.R.U32.HI R57, RZ, 0x10, R57 ;  /* 0x00000010ff397819 */ /* 0x000fe40000011639 */
        /* <DEDUP_REMOVED lines=13> */
[C---:B------:R-:W-:Y:S01]  /*d630*/  FMUL.FTZ R64, R57.reuse, R62 ;  /* 0x0000003e39407220 */ /* 0x040fe20000410000 */
[-C--:B------:R-:W-:Y:S01]  /*d640*/  FMUL.FTZ R65, R57, R63.reuse ;  /* 0x0000003f39417220 */ /* 0x080fe20000410000 */
[----:B------:R-:W-:Y:S01]  /*d650*/  FMUL.FTZ R57, R59, R100 ;  /* 0x000000643b397220 */ /* 0x000fe20000410000 */
[----:B------:R-:W-:Y:S02]  /*d660*/  IMAD.U32 R6, R4, 0x10000, RZ ;  /* 0x0001000004067824 */ /* 0x000fe400078e00ff */
[C---:B------:R-:W-:Y:S01]  /*d670*/  FFMA.FTZ R67, R56.reuse, R63, R64 ;  /* 0x0000003f38437223 */ /* 0x040fe20000010040 */
[----:B------:R-:W-:Y:S02]  /*d680*/  IMAD.U32 R7, R5, 0x10000, RZ ;  /* 0x0001000005077824 */ /* 0x000fe400078e00ff */
[----:B------:R-:W-:Y:S01]  /*d690*/  FFMA.FTZ R66, R56, R62, -R65 ;  /* 0x0000003e38427223 */ /* 0x000fe20000010841 */
[-C--:B------:R-:W-:Y:S01]  /*d6a0*/  FMUL.FTZ R63, R59, R102.reuse ;  /* 0x000000663b3f7220 */ /* 0x080fe20000410000 */
[----:B------:R-:W-:Y:S01]  /*d6b0*/  LOP3.LUT R4, R4, 0xffff0000, RZ, 0xc0, !PT ;  /* 0xffff000004047812 */ /* 0x000fe200078ec0ff */
[C---:B------:R-:W-:Y:S01]  /*d6c0*/  FFMA.FTZ R102, R58.reuse, R102, -R57 ;  /* 0x000000663a667223 */ /* 0x040fe20000010839 */
[----:B------:R-:W-:Y:S01]  /*d6d0*/  LOP3.LUT R5, R5, 0xffff0000, RZ, 0xc0, !PT ;  /* 0xffff000005057812 */ /* 0x000fe200078ec0ff */
[C---:B------:R-:W-:Y:S01]  /*d6e0*/  IMAD.U32 R59, R99.reuse, 0x10000, RZ ;  /* 0x00010000633b7824 */ /* 0x040fe200078e00ff */
[----:B------:R-:W-:Y:S01]  /*d6f0*/  LOP3.LUT R62, R99, 0xffff0000, RZ, 0xc0, !PT ;  /* 0xffff0000633e7812 */ /* 0x000fe200078ec0ff */
[C---:B------:R-:W-:Y:S01]  /*d700*/  IMAD.U32 R57, R101.reuse, 0x10000, RZ ;  /* 0x0001000065397824 */ /* 0x040fe200078e00ff */
        /* <DEDUP_REMOVED lines=15> */
.L_x_1469:
[----:B------:R-:W-:Y:S05]  /*d800*/  BSYNC B2 ;  /* 0x0000000000027941 */ /* 0x000fea0003800000 */
.L_x_1468:
[----:B------:R-:W-:Y:S04]  /*d810*/  BSSY B2, `(.L_x_1470) ;  /* 0x0000030000027945 */ /* 0x000fe80003800000 */
[----:B------:R-:W-:Y:S05]  /*d820*/  @P4 BRA `(.L_x_1471) ;  /* 0x0000000000b84947 */ /* 0x000fea0003800000 */
[----:B012---:R-:W0:Y:S01]  /*d830*/  LDS.128 R4, [R10+0x4000] ;  /* 0x004000000a047984 */ /* 0x007e220000000c00 */
        /* <DEDUP_REMOVED lines=45> */
.L_x_1471:
[----:B------:R-:W-:Y:S05]  /*db10*/  BSYNC B2 ;  /* 0x0000000000027941 */ /* 0x000fea0003800000 */
.L_x_1470:
[----:B------:R-:W-:Y:S04]  /*db20*/  BSSY B2, `(.L_x_1472) ;  /* 0x0000030000027945 */ /* 0x000fe80003800000 */
[----:B------:R-:W-:Y:S05]  /*db30*/  @P5 BRA `(.L_x_1473) ;  /* 0x0000000000b85947 */ /* 0x000fea0003800000 */
[----:B0123--:R-:W0:Y:S01]  /*db40*/  LDS.128 R4, [R60+0x14400] ;  /* 0x014400003c047984 */ /* 0x00fe220000000c00 */
[----:B------:R-:W-:Y:S02]  /*db50*/  SHF.R.U64 R50, R50, 0x10, R51 ;  /* 0x0000001032327819 */ /* 0x000fe40000001233 */
[----:B------:R-:W-:Y:S02]  /*db60*/  SHF.R.U64 R48, R48, 0x10, R49 ;  /* 0x0000001030307819 */ /* 0x000fe40000001231 */
[----:B------:R-:W-:Y:S02]  /*db70*/  SHF.R.U32.HI R51, RZ, 0x10, R51 ;  /* 0x00000010ff337819 */ /* 0x000fe40000011633 */
[----:B------:R-:W-:Y:S02]  /*db80*/  SHF.R.U32.HI R49, RZ, 0x10, R49 ;  /* 0x00000010ff317819 */ /* 0x000fe40000011631 */
[----:B------:R-:W-:Y:S02]  /*db90*/  PRMT R92, R92, 0x5410, R51 ;  /* 0x000054105c5c7816 */ /* 0x000fe40000000033 */
[----:B------:R-:W-:-:S02]  /*dba0*/  PRMT R88, R88, 0x5410, R49 ;  /* 0x0000541058587816 */ /* 0x000fc40000000031 */
[----:B------:R-:W-:Y:S01]  /*dbb0*/  PRMT R87, R87, 0x5410, R48 ;  /* 0x0000541057577816 */ /* 0x000fe20000000030 */
[C---:B------:R-:W-:Y:S01]  /*dbc0*/  IMAD.U32 R52, R92.reuse, 0x10000, RZ ;  /* 0x000100005c347824 */ /* 0x040fe200078e00ff */
[----:B------:R-:W-:Y:S01]  /*dbd0*/  LOP3.LUT R92, R92, 0xffff0000, RZ, 0xc0, !PT ;  /* 0xffff00005c5c7812 */ /* 0x000fe200078ec0ff */
[C---:B------:R-:W-:Y:S01]  /*dbe0*/  IMAD.U32 R53, R88.reuse, 0x10000, RZ ;  /* 0x0001000058357824 */ /* 0x040fe200078e00ff */
[----:B------:R-:W-:Y:S02]  /*dbf0*/  LOP3.LUT R88, R88, 0xffff0000, RZ, 0xc0, !PT ;  /* 0xffff000058587812 */ /* 0x000fe400078ec0ff */
[----:B------:R-:W-:Y:S02]  /*dc00*/  PRMT R91, R91, 0x5410, R50 ;  /* 0x000054105b5b7816 */ /* 0x000fe40000000032 */
        /* <DEDUP_REMOVED lines=33> */
.L_x_1473:
[----:B------:R-:W-:Y:S05]  /*de20*/  BSYNC B2 ;  /* 0x0000000000027941 */ /* 0x000fea0003800000 */
.L_x_1472:
[----:B------:R-:W-:Y:S05]  /*de30*/  @P6 BRA `(.L_x_1463) ;  /* 0x0000000000b86947 */ /* 0x000fea0003800000 */
[----:B01234-:R-:W0:Y:S01]  /*de40*/  LDS.128 R4, [R10+0x8000] ;  /* 0x008000000a047984 */ /* 0x01fe220000000c00 */
        /* <DEDUP_REMOVED lines=45> */
.L_x_1463:
[----:B------:R-:W-:Y:S05]  /*e120*/  BSYNC B1 ;  /* 0x0000000000017941 */ /* 0x000fea0003800000 */
.L_x_1462:
        /* <DEDUP_REMOVED lines=61> */
.L_x_1476:
[----:B------:R-:W-:Y:S05]  /*e500*/  BSYNC B1 ;  /* 0x0000000000017941 */ /* 0x000fea0003800000 */
.L_x_1475:
[----:B------:R-:W-:Y:S04]  /*e510*/  BSSY B1, `(.L_x_1477) ;  /* 0x0000030000017945 */ /* 0x000fe80003800000 */
[----:B------:R-:W-:Y:S05]  /*e520*/  @P1 BRA `(.L_x_1478) ;  /* 0x0000000000b81947 */ /* 0x000fea0003800000 */
[----:B0-----:R-:W0:Y:S01]  /*e530*/  LDS.128 R4, [R10+0x2000] ;  /* 0x002000000a047984 */ /* 0x001e220000000c00 */
        /* <DEDUP_REMOVED lines=45> */
.L_x_1478:
[----:B------:R-:W-:Y:S05]  /*e810*/  BSYNC B1 ;  /* 0x0000000000017941 */ /* 0x000fea0003800000 */
.L_x_1477:
        /* <DEDUP_REMOVED lines=19> */
[CC--:B------:R-:W-:Y:S01]  /*e950*/  FMUL.FTZ R38, R33.reuse, R36.reuse ;  /* 0x0000002421267220 */ /* 0x0c0fe20000410000 */
[----:B------:R-:W-:Y:S01]  /*e960*/  FMUL.FTZ R39, R33, R37 ;  /* 0x0000002521277220 */ /* 0x000fe20000410000 */
        /* <DEDUP_REMOVED lines=27> */
.L_x_1480:
[----:B------:R-:W-:Y:S05]  /*eb20*/  BSYNC B1 ;  /* 0x0000000000017941 */ /* 0x000fea0003800000 */
.L_x_1479:
[----:B------:R-:W-:Y:S04]  /*eb30*/  BSSY B1, `(.L_x_1481) ;  /* 0x0000030000017945 */ /* 0x000fe80003800000 */
[----:B------:R-:W-:Y:S05]  /*eb40*/  @P3 BRA `(.L_x_1482) ;  /* 0x0000000000b83947 */ /* 0x000fea0003800000 */
[----:B012---:R-:W0:Y:S01]  /*eb50*/  LDS.128 R4, [R10+0x6000] ;  /* 0x006000000a047984 */ /* 0x007e220000000c00 */
[--C-:B------:R-:W-:Y:S02]  /*eb60*/  SHF.R.U64 R30, R30, 0x10, R31.reuse ;  /* 0x000000101e1e7819 */ /* 0x100fe4000000121f */
[----:B------:R-:W-:Y:S02]  /*eb70*/  SHF.R.U32.HI R33, RZ, 0x10, R31 ;  /* 0x00000010ff217819 */ /* 0x000fe4000001161f */
[--C-:B------:R-:W-:Y:S02]  /*eb80*/  SHF.R.U64 R31, R28, 0x10, R29.reuse ;  /* 0x000000101c1f7819 */ /* 0x100fe4000000121d */
        /* <DEDUP_REMOVED lines=15> */
[C---:B------:R-:W-:Y:S01]  /*ec80*/  FMUL.FTZ R29, R31.reuse, R76 ;  /* 0x0000004c1f1d7220 */ /* 0x040fe20000410000 */
[----:B------:R-:W-:Y:S02]  /*ec90*/  IMAD.U32 R6, R4, 0x10000, RZ ;  /* 0x0001000004067824 */ /* 0x000fe400078e00ff */
[C---:B------:R-:W-:Y:S01]  /*eca0*/  FFMA.FTZ R37, R28.reuse, R33, R36 ;  /* 0x000000211c257223 */ /* 0x040fe20000010024 */
[----:B------:R-:W-:Y:S01]  /*ecb0*/  FMUL.FTZ R33, R31, R78 ;  /* 0x0000004e1f217220 */ /* 0x000fe20000410000 */
[C---:B------:R-:W-:Y:S02]  /*ecc0*/  IMAD.U32 R7, R5.reuse, 0x10000, RZ ;  /* 0x0001000005077824 */ /* 0x040fe400078e00ff */
[----:B------:R-:W-:Y:S01]  /*ecd0*/  FFMA.FTZ R34, R28, R32, -R35 ;  /* 0x000000201c227223 */ /* 0x000fe20000010823 */
[----:B------:R-:W-:Y:S01]  /*ece0*/  IMAD.U32 R31, R72, 0x10000, RZ ;  /* 0x00010000481f7824 */ /* 0x000fe200078e00ff */
[----:B------:R-:W-:Y:S01]  /*ecf0*/  LOP3.LUT R4, R4, 0xffff0000, RZ, 0xc0, !PT ;  /* 0xffff000004047812 */ /* 0x000fe200078ec0ff */
[----:B------:R-:W-:Y:S01]  /*ed00*/  FFMA.FTZ R78, R30, R78, -R29 ;  /* 0x0000004e1e4e7223 */ /* 0x000fe2000001081d */
[----:B------:R-:W-:Y:S01]  /*ed10*/  LOP3.LUT R5, R5, 0xffff0000, RZ, 0xc0, !PT ;  /* 0xffff000005057812 */ /* 0x000fe200078ec0ff */
[C---:B------:R-:W-:Y:S01]  /*ed20*/  IMAD.U32 R29, R77.reuse, 0x10000, RZ ;  /* 0x000100004d1d7824 */ /* 0x040fe200078e00ff */
        /* <DEDUP_REMOVED lines=15> */
[----:B------:R3:W-:Y:S02]  /*ee20*/  STS.128 [R10+0x6000], R4 ;  /* 0x006000040a007388 */ /* 0x0007e40000000c00 */
.L_x_1482:
[----:B------:R-:W-:Y:S05]  /*ee30*/  BSYNC B1 ;  /* 0x0000000000017941 */ /* 0x000fea0003800000 */
.L_x_1481:
[----:B------:R-:W-:Y:S04]  /*ee40*/  BSSY B1, `(.L_x_1483) ;  /* 0x0000030000017945 */ /* 0x000fe80003800000 */
[----:B------:R-:W-:Y:S05]  /*ee50*/  @P4 BRA `(.L_x_1484) ;  /* 0x0000000000b84947 */ /* 0x000fea0003800000 */
[----:B0123--:R-:W0:Y:S01]  /*ee60*/  LDS.128 R4, [R60+0x16400] ;  /* 0x016400003c047984 */ /* 0x00fe220000000c00 */
[----:B------:R-:W-:Y:S02]  /*ee70*/  SHF.R.U64 R28, R26, 0x10, R27 ;  /* 0x000000101a1c7819 */ /* 0x000fe4000000121b */
[----:B------:R-:W-:Y:S02]  /*ee80*/  SHF.R.U32.HI R29, RZ, 0x10, R25 ;  /* 0x00000010ff1d7819 */ /* 0x000fe40000011619 */
[----:B------:R-:W-:Y:S02]  /*ee90*/  SHF.R.U32.HI R26, RZ, 0x10, R27 ;  /* 0x00000010ff1a7819 */ /* 0x000fe4000001161b */
[----:B------:R-:W-:Y:S02]  /*eea0*/  SHF.R.U64 R24, R24, 0x10, R25 ;  /* 0x0000001018187819 */ /* 0x000fe40000001219 */
[----:B------:R-:W-:Y:S02]  /*eeb0*/  PRMT R25, R15, 0x5410, R28 ;  /* 0x000054100f197816 */ /* 0x000fe4000000001c */
[----:B------:R-:W-:-:S02]  /*eec0*/  PRMT R28, R14, 0x5410, R29 ;  /* 0x000054100e1c7816 */ /* 0x000fc4000000001d */
[----:B------:R-:W-:Y:S02]  /*eed0*/  PRMT R61, R61, 0x5410, R26 ;  /* 0x000054103d3d7816 */ /* 0x000fe4000000001a */
[----:B------:R-:W-:Y:S01]  /*eee0*/  PRMT R27, R13, 0x5410, R24 ;  /* 0x000054100d1b7816 */ /* 0x000fe20000000018 */
[C---:B------:R-:W-:Y:S01]  /*eef0*/  IMAD.U32 R29, R28.reuse, 0x10000, RZ ;  /* 0x000100001c1d7824 */ /* 0x040fe200078e00ff */
[----:B------:R-:W-:Y:S01]  /*ef00*/  LOP3.LUT R28, R28, 0xffff0000, RZ, 0xc0, !PT ;  /* 0xffff00001c1c7812 */ /* 0x000fe200078ec0ff */
[C---:B------:R-:W-:Y:S01]  /*ef10*/  IMAD.U32 R26, R61.reuse, 0x10000, RZ ;  /* 0x000100003d1a7824 */ /* 0x040fe200078e00ff */
[----:B------:R-:W-:Y:S02]  /*ef20*/  LOP3.LUT R61, R61, 0xffff0000, RZ, 0xc0, !PT ;  /* 0xffff00003d3d7812 */ /* 0x000fe400078ec0ff */
[C---:B0-----:R-:W-:Y:S01]  /*ef30*/  LOP3.LUT R14, R6.reuse, 0xffff0000, RZ, 0xc0, !PT ;  /* 0xffff0000060e7812 */ /* 0x041fe200078ec0ff */
[----:B------:R-:W-:Y:S01]  /*ef40*/  IMAD.U32 R13, R6, 0x10000, RZ ;  /* 0x00010000060d7824 */ /* 0x000fe200078e00ff */
[C---:B------:R-:W-:Y:S01]  /*ef50*/  LOP3.LUT R24, R7.reuse, 0xffff0000, RZ, 0xc0, !PT ;  /* 0xffff000007187812 */ /* 0x040fe200078ec0ff */
[----:B------:R-:W-:-:S02]  /*ef60*/  IMAD.U32 R15, R7, 0x10000, RZ ;  /* 0x00010000070f7824 */ /* 0x000fc400078e00ff */
[CC--:B------:R-:W-:Y:S01]  /*ef70*/  FMUL.FTZ R30, R14.reuse, R29.reuse ;  /* 0x0000001d0e1e7220 */ /* 0x0c0fe20000410000 */
[----:B------:R-:W-:Y:S01]  /*ef80*/  FMUL.FTZ R14, R14, R26 ;  /* 0x0000001a0e0e7220 */ /* 0x000fe20000410000 */
[----:B------:R-:W-:Y:S02]  /*ef90*/  IMAD.U32 R6, R4, 0x10000, RZ ;  /* 0x0001000004067824 */ /* 0x000fe400078e00ff */
[C---:B------:R-:W-:Y:S01]  /*efa0*/  FMUL.FTZ R32, R24.reuse, R28 ;  /* 0x0000001c18207220 */ /* 0x040fe20000410000 */
[----:B------:R-:W-:Y:S01]  /*efb0*/  FFMA.FTZ R30, R13, R26, -R30 ;  /* 0x0000001a0d1e7223 */ /* 0x000fe2000001081e */
[----:B------:R-:W-:Y:S02]  /*efc0*/  IMAD.U32 R7, R5, 0x10000, RZ ;  /* 0x0001000005077824 */ /* 0x000fe400078e00ff */
[----:B------:R-:W-:Y:S01]  /*efd0*/  FFMA.FTZ R31, R13, R29, R14 ;  /* 0x0000001d0d1f7223 */ /* 0x000fe2000001000e */
[-C--:B------:R-:W-:Y:S01]  /*efe0*/  FMUL.FTZ R26, R24, R61.reuse ;  /* 0x0000003d181a7220 */ /* 0x080fe20000410000 */
        /* <DEDUP_REMOVED lines=21> */
.L_x_1484:
[----:B------:R-:W-:Y:S05]  /*f140*/  BSYNC B1 ;  /* 0x0000000000017941 */ /* 0x000fea0003800000 */
.L_x_1483:
        /* <DEDUP_REMOVED lines=25> */
[----:B------:R-:W-:Y:S01]  /*f2e0*/  FFMA.FTZ R24, R8, R21, R6 ;  /* 0x0000001508187223 */ /* 0x000fe20000010006 */
[-C--:B------:R-:W-:Y:S01]  /*f2f0*/  FMUL.FTZ R8, R7, R12.reuse ;  /* 0x0000000c07087220 */ /* 0x080fe20000410000 */
[C---:B------:R-:W-:Y:S01]  /*f300*/  IMAD.U32 R7, R14.reuse, 0x10000, RZ ;  /* 0x000100000e077824 */ /* 0x040fe200078e00ff */
[----:B------:R-:W-:Y:S01]  /*f310*/  LOP3.LUT R5, R5, 0xffff0000, RZ, 0xc0, !PT ;  /* 0xffff000005057812 */ /* 0x000fe200078ec0ff */
[----:B------:R-:W-:Y:S01]  /*f320*/  IMAD.U32 R6, R11, 0x10000, RZ ;  /* 0x000100000b067824 */ /* 0x000fe200078e00ff */
[----:B------:R-:W-:Y:S01]  /*f330*/  LOP3.LUT R14, R14, 0xffff0000, RZ, 0xc0, !PT ;  /* 0xffff00000e0e7812 */ /* 0x000fe200078ec0ff */
[----:B------:R-:W-:Y:S01]  /*f340*/  FFMA.FTZ R26, R9, R12, -R26 ;  /* 0x0000000c091a7223 */ /* 0x000fe2000001081a */
[----:B------:R-:W-:Y:S01]  /*f350*/  LOP3.LUT R11, R11, 0xffff0000, RZ, 0xc0, !PT ;  /* 0xffff00000b0b7812 */ /* 0x000fe200078ec0ff */
[----:B------:R-:W-:Y:S01]  /*f360*/  FFMA.FTZ R13, R9, R20, R8 ;  /* 0x00000014090d7223 */ /* 0x000fe20000010008 */
        /* <DEDUP_REMOVED lines=12> */
[----:B------:R0:W-:Y:S01]  /*f430*/  STS.128 [R10+0xa000], R4 ;  /* 0x00a000040a007388 */ /* 0x0001e20000000c00 */
[----:B------:R-:W-:Y:S05]  /*f440*/  BRA `(.L_x_1474) ;  /* 0x0000003400dc7947 */ /* 0x000fea0003800000 */
.L_x_1447:
[----:B------:R-:W0:Y:S01]  /*f450*/  LDC R75, c[0x0][0x428] ;  /* 0x00010a00ff4b7b82 */ /* 0x000e220000000800 */
[-C--:B------:R-:W-:Y:S01]  /*f460*/  ISETP.GE.AND P0, PT, R162, R8.reuse, PT ;  /* 0x00000008a200720c */ /* 0x080fe20003f06270 */
[----:B------:R-:W-:Y:S01]  /*f470*/  BSSY B1, `(.L_x_1485) ;  /* 0x000003f000017945 */ /* 0x000fe20003800000 */
[----:B------:R-:W-:Y:S01]  /*f480*/  ISETP.GE.AND P1, PT, R185, R8, PT ;  /* 0x00000008b900720c */ /* 0x000fe20003f26270 */
[----:B------:R-:W-:Y:S01]  /*f490*/  IMAD.MOV.U32 R9, RZ, RZ, R61 ;  /* 0x000000ffff097224 */ /* 0x000fe200078e003d */
[----:B------:R-:W-:Y:S01]  /*f4a0*/  CS2R R40, SRZ ;  /* 0x0000000000287805 */ /* 0x000fe2000001ff00 */
[----:B------:R-:W-:Y:S01]  /*f4b0*/  IMAD.MOV.U32 R8, RZ, RZ, R74 ;  /* 0x000000ffff087224 */ /* 0x000fe200078e004a */
[----:B------:R-:W-:Y:S01]  /*f4c0*/  CS2R R4, SRZ ;  /* 0x0000000000047805 */ /* 0x000fe2000001ff00 */
[----:B------:R-:W-:Y:S01]  /*f4d0*/  IMAD.MOV.U32 R10, RZ, RZ, R72 ;  /* 0x000000ffff0a7224 */ /* 0x000fe200078e0048 */
[----:B------:R-:W-:Y:S01]  /*f4e0*/  CS2R R6, SRZ ;  /* 0x0000000000067805 */ /* 0x000fe2000001ff00 */
[----:B------:R-:W-:Y:S01]  /*f4f0*/  IMAD.MOV.U32 R11, RZ, RZ, R79 ;  /* 0x000000ffff0b7224 */ /* 0x000fe200078e004f */
        /* <DEDUP_REMOVED lines=20> */
[----:B0-----:R-:W-:Y:S06]  /*f640*/  @P0 BRA `(.L_x_1486) ;  /* 0x0000000000840947 */ /* 0x001fec0003800000 */
[----:B------:R-:W-:Y:S01]  /*f650*/  IADD3 R4, P2, R86, R71, RZ ;  /* 0x0000004756047210 */ /* 0x000fe20007f5e0ff */
[----:B------:R-:W-:Y:S01]  /*f660*/  ULDC.64 UR4, c[0x0][0x3c8] ;  /* 0x0000f20000047ab9 */ /* 0x000fe20000000a00 */
[----:B------:R-:W-:Y:S01]  /*f670*/  IADD3 R0, P3, R89, R70, RZ ;  /* 0x0000004659007210 */ /* 0x000fe20007f7e0ff */
[----:B------:R-:W-:Y:S01]  /*f680*/  ULDC.64 UR6, c[0x0][0x3e0] ;  /* 0x0000f80000067ab9 */ /* 0x000fe20000000a00 */
[----:B------:R-:W-:Y:S01]  /*f690*/  CS2R R32, SRZ ;  /* 0x0000000000207805 */ /* 0x000fe2000001ff00 */
[----:B------:R-:W-:Y:S01]  /*f6a0*/  IMAD.X R5, R84, 0x1, R85, P2 ;  /* 0x0000000154057824 */ /* 0x000fe200010e0655 */
[----:B------:R-:W-:Y:S01]  /*f6b0*/  LEA R20, P2, R4, UR4, 0x1 ;  /* 0x0000000404147c11 */ /* 0x000fe2000f8408ff */
[----:B------:R-:W-:Y:S01]  /*f6c0*/  IMAD.X R3, R87, 0x1, R82, P3 ;  /* 0x0000000157037824 */ /* 0x000fe200018e0652 */
[----:B------:R-:W-:Y:S01]  /*f6d0*/  LEA R66, P3, R0, UR6, 0x1 ;  /* 0x0000000600427c11 */ /* 0x000fe2000f8608ff */
[----:B------:R-:W-:Y:S01]  /*f6e0*/  ULDC UR4, c[0x0][0x3d4] ;  /* 0x0000f50000047ab9 */ /* 0x000fe20000000800 */
[----:B------:R-:W-:-:S02]  /*f6f0*/  LEA.HI.X R21, R4, UR5, R5, 0x1, P2 ;  /* 0x0000000504157c11 */ /* 0x000fc400090f0c05 */
[----:B------:R-:W-:Y:S02]  /*f700*/  CS2R R34, SRZ ;  /* 0x0000000000227805 */ /* 0x000fe4000001ff00 */
[----:B------:R-:W-:Y:S02]  /*f710*/  LEA.HI.X R67, R0, UR7, R3, 0x1, P3 ;  /* 0x0000000700437c11 */ /* 0x000fe400098f0c03 */
[----:B------:R-:W-:Y:S02]  /*f720*/  CS2R R36, SRZ ;  /* 0x0000000000247805 */ /* 0x000fe4000001ff00 */
[----:B------:R-:W-:Y:S02]  /*f730*/  ISETP.GE.AND P2, PT, R22, UR4, PT ;  /* 0x0000000416007c0c */ /* 0x000fe4000bf46270 */
        /* <DEDUP_REMOVED lines=12> */
[----:B------:R0:W5:Y:S04]  /*f800*/  @!P2 LDG.E.128 R32, desc[UR8][R20.64] ;  /* 0x000000081420a981 */ /* 0x000168000c1e1d00 */
[----:B------:R0:W5:Y:S04]  /*f810*/  @!P3 LDG.E.128 R36, desc[UR8][R20.64+0x40] ;  /* 0x000040081424b981 */ /* 0x000168000c1e1d00 */
[----:B------:R0:W5:Y:S04]  /*f820*/  @!P4 LDG.E.128 R60, desc[UR8][R20.64+0x80] ;  /* 0x00008008143cc981 */ /* 0x000168000c1e1d00 */
[----:B------:R0:W5:Y:S04]  /*f830*/  @!P2 LDG.E.128 R4, desc[UR8][R66.64] ;  /* 0x000000084204a981 */ /* 0x000168000c1e1d00 */
[----:B------:R0:W5:Y:S04]  /*f840*/  @!P3 LDG.E.128 R24, desc[UR8][R66.64+0x40] ;  /* 0x000040084218b981 */ /* 0x000168000c1e1d00 */
[----:B------:R0:W5:Y:S02]  /*f850*/  @!P4 LDG.E.128 R28, desc[UR8][R66.64+0x80] ;  /* 0x00008008421cc981 */ /* 0x000164000c1e1d00 */
.L_x_1486:
[----:B------:R-:W-:Y:S05]  /*f860*/  BSYNC B1 ;  /* 0x0000000000017941 */ /* 0x000fea0003800000 */
.L_x_1485:
[----:B------:R-:W-:Y:S01]  /*f870*/  BSSY B1, `(.L_x_1487) ;  /* 0x0000027000017945 */ /* 0x000fe20003800000 */
[----:B-----5:R-:W-:Y:S01]  /*f880*/  IMAD.MOV.U32 R72, RZ, RZ, R4 ;  /* 0x000000ffff487224 */ /* 0x020fe200078e0004 */
[----:B0-----:R-:W-:Y:S01]  /*f890*/  CS2R R66, SRZ ;  /* 0x0000000000427805 */ /* 0x001fe2000001ff00 */
[----:B------:R-:W-:Y:S02]  /*f8a0*/  IMAD.MOV.U32 R73, RZ, RZ, R5 ;  /* 0x000000ffff497224 */ /* 0x000fe400078e0005 */
[----:B------:R-:W-:Y:S01]  /*f8b0*/  IMAD.MOV.U32 R74, RZ, RZ, R6 ;  /* 0x000000ffff4a7224 */ /* 0x000fe200078e0006 */
[----:B------:R-:W-:Y:S06]  /*f8c0*/  @P1 BRA `(.L_x_1488) ;  /* 0x0000000000841947 */ /* 0x000fec0003800000 */
[----:B------:R-:W-:Y:S01]  /*f8d0*/  IADD3 R78, P2, P3, R71, R78, R86 ;  /* 0x0000004e474e7210 */ /* 0x000fe20007b5e056 */
[----:B------:R-:W-:Y:S01]  /*f8e0*/  ULDC.64 UR4, c[0x0][0x3c8] ;  /* 0x0000f20000047ab9 */ /* 0x000fe20000000a00 */
[----:B------:R-:W-:Y:S01]  /*f8f0*/  IADD3 R77, P4, P5, R70, R77, R89 ;  /* 0x0000004d464d7210 */ /* 0x000fe20007d9e059 */
[----:B------:R-:W-:Y:S01]  /*f900*/  ULDC.64 UR6, c[0x0][0x3e0] ;  /* 0x0000f80000067ab9 */ /* 0x000fe20000000a00 */
[----:B------:R-:W-:Y:S02]  /*f910*/  IADD3.X R3, R85, R76, R84, P2, P3 ;  /* 0x0000004c55037210 */ /* 0x000fe400017e6454 */
[----:B------:R-:W-:Y:S02]  /*f920*/  CS2R R52, SRZ ;  /* 0x0000000000347805 */ /* 0x000fe4000001ff00 */
[----:B------:R-:W-:Y:S01]  /*f930*/  LEA R20, P2, R78, UR4, 0x1 ;  /* 0x000000044e147c11 */ /* 0x000fe2000f8408ff */
[----:B------:R-:W-:Y:S01]  /*f940*/  ULDC UR4, c[0x0][0x3d4] ;  /* 0x0000f50000047ab9 */ /* 0x000fe20000000800 */
[----:B------:R-:W-:-:S02]  /*f950*/  IADD3.X R0, R82, R69, R87, P4, P5 ;  /* 0x0000004552007210 */ /* 0x000fc400027ea457 */
[----:B------:R-:W-:Y:S02]  /*f960*/  CS2R R54, SRZ ;  /* 0x0000000000367805 */ /* 0x000fe4000001ff00 */
[C---:B------:R-:W-:Y:S02]  /*f970*/  LEA R70, P3, R77.reuse, UR6, 0x1 ;  /* 0x000000064d467c11 */ /* 0x040fe4000f8608ff */
[----:B------:R-:W-:Y:S02]  /*f980*/  CS2R R56, SRZ ;  /* 0x0000000000387805 */ /* 0x000fe4000001ff00 */
[----:B------:R-:W-:Y:S02]  /*f990*/  LEA.HI.X R21, R78, UR5, R3, 0x1, P2 ;  /* 0x000000054e157c11 */ /* 0x000fe400090f0c03 */
[----:B------:R-:W-:Y:S02]  /*f9a0*/  CS2R R58, SRZ ;  /* 0x00000000003a7805 */ /* 0x000fe4000001ff00 */
[----:B------:R-:W-:-:S02]  /*f9b0*/  LEA.HI.X R71, R77, UR7, R0, 0x1, P3 ;  /* 0x000000074d477c11 */ /* 0x000fc400098f0c00 */
        /* <DEDUP_REMOVED lines=18> */
.L_x_1488:
[----:B------:R-:W-:Y:S05]  /*fae0*/  BSYNC B1 ;  /* 0x0000000000017941 */ /* 0x000fea0003800000 */
.L_x_1487:
[----:B------:R-:W-:Y:S01]  /*faf0*/  IMAD.MOV.U32 R0, RZ, RZ, R7 ;  /* 0x000000ffff007224 */ /* 0x000fe200078e0007 */
[----:B------:R-:W-:Y:S01]  /*fb00*/  ISETP.NE.AND P2, PT, R75, 0x1, PT ;  /* 0x000000014b00780c */ /* 0x000fe20003f45270 */
[----:B------:R-:W-:Y:S01]  /*fb10*/  IMAD.MOV.U32 R3, RZ, RZ, R24 ;  /* 0x000000ffff037224 */ /* 0x000fe200078e0018 */
[----:B------:R-:W-:Y:S01]  /*fb20*/  ULDC.64 UR4, c[0x0][0x3c8] ;  /* 0x0000f20000047ab9 */ /* 0x000fe20000000a00 */
        /* <DEDUP_REMOVED lines=18> */
[----:B------:R-:W-:Y:S01]  /*fc50*/  IMAD.MOV.U32 R20, RZ, RZ, R35 ;  /* 0x000000ffff147224 */ /* 0x000fe200078e0023 */
[----:B------:R-:W-:Y:S01]  /*fc60*/  ULDC.64 UR6, c[0x0][0x3e0] ;  /* 0x0000f80000067ab9 */ /* 0x000fe20000000a00 */
[----:B------:R-:W-:Y:S01]  /*fc70*/  IMAD.MOV.U32 R70, RZ, RZ, R39 ;  /* 0x000000ffff467224 */ /* 0x000fe200078e0027 */
[----:B------:R-:W-:Y:S01]  /*fc80*/  PRMT R88, R3, 0x7610, R88 ;  /* 0x0000761003587816 */ /* 0x000fe20000000058 */
[----:B------:R-:W1:Y:S01]  /*fc90*/  @P2 LDC R0, c[0x0][0x42c] ;  /* 0x00010b00ff002b82 */ /* 0x000e620000000800 */
[----:B------:R-:W-:Y:S01]  /*fca0*/  IMAD.MOV.U32 R3, RZ, RZ, R34 ;  /* 0x000000ffff037224 */ /* 0x000fe200078e0022 */
[----:B------:R-:W-:Y:S01]  /*fcb0*/  PRMT R115, R20, 0x7610, R115 ;  /* 0x0000761014737816 */ /* 0x000fe20000000073 */
        /* <DEDUP_REMOVED lines=8> */
[----:B------:R-:W-:Y:S01]  /*fd40*/  IMAD R3, R188, 0x40, R3 ;  /* 0x00000040bc037824 */ /* 0x000fe200078e0203 */
        /* <DEDUP_REMOVED lines=13> */
[----:B-1----:R-:W-:Y:S01]  /*fe20*/  @P2 IMAD.HI.U32 R0, R3, R0, RZ ;  /* 0x0000000003002227 */ /* 0x002fe200078e00ff */
[----:B------:R-:W-:-:S02]  /*fe30*/  PRMT R76, R20, 0x7610, R76 ;  /* 0x00007610144c7816 */ /* 0x000fc4000000004c */
[----:B------:R-:W-:Y:S01]  /*fe40*/  PRMT R103, R69, 0x7610, R103 ;  /* 0x0000761045677816 */ /* 0x000fe20000000067 */
[----:B------:R-:W-:Y:S01]  /*fe50*/  IMAD.MOV.U32 R69, RZ, RZ, R62 ;  /* 0x000000ffff457224 */ /* 0x000fe200078e003e */
[----:B0-----:R-:W-:Y:S01]  /*fe60*/  @P2 SHF.R.U32.HI R3, RZ, R21, R0 ;  /* 0x00000015ff032219 */ /* 0x001fe20000011600 */
[----:B------:R-:W-:Y:S01]  /*fe70*/  IMAD.MOV.U32 R0, RZ, RZ, R40 ;  /* 0x000000ffff007224 */ /* 0x000fe200078e0028 */
[----:B------:R-:W-:Y:S02]  /*fe80*/  PRMT R108, R72, 0x7610, R108 ;  /* 0x00007610486c7816 */ /* 0x000fe4000000006c */
[----:B------:R-:W-:Y:S01]  /*fe90*/  SHF.R.S32.HI R21, RZ, 0x1f, R3 ;  /* 0x0000001fff157819 */ /* 0x000fe20000011403 */
[----:B------:R-:W-:Y:S01]  /*fea0*/  IMAD.WIDE.U32 R10, R3, R12, R10 ;  /* 0x0000000c030a7225 */ /* 0x000fe200078e000a */
[----:B------:R-:W-:Y:S02]  /*feb0*/  PRMT R75, R0, 0x7610, R75 ;  /* 0x00007610004b7816 */ /* 0x000fe4000000004b */
[----:B------:R-:W-:Y:S01]  /*fec0*/  PRMT R91, R69, 0x7610, R91 ;  /* 0x00007610455b7816 */ /* 0x000fe2000000005b */
[----:B------:R-:W-:-:S02]  /*fed0*/  IMAD R0, R21, R14, RZ ;  /* 0x0000000e15007224 */ /* 0x000fc400078e02ff */
[----:B------:R-:W-:Y:S02]  /*fee0*/  IMAD R70, R21, R12, RZ ;  /* 0x0000000c15467224 */ /* 0x000fe400078e02ff */
[----:B------:R-:W-:-:S04]  /*fef0*/  IMAD.WIDE.U32 R20, R3, R14, R8 ;  /* 0x0000000e03147225 */ /* 0x000fc800078e0008 */
[C---:B------:R-:W-:Y:S01]  /*ff00*/  IMAD R9, R3.reuse, R15, R0 ;  /* 0x0000000f03097224 */ /* 0x040fe200078e0200 */
[----:B------:R-:W-:Y:S01]  /*ff10*/  LEA R8, P2, R20, UR4, 0x1 ;  /* 0x0000000414087c11 */ /* 0x000fe2000f8408ff */
[----:B------:R-:W-:Y:S01]  /*ff20*/  IMAD R3, R3, R13, R70 ;  /* 0x0000000d03037224 */ /* 0x000fe200078e0246 */
[----:B------:R-:W-:Y:S01]  /*ff30*/  LEA R0, P3, R10, UR6, 0x1 ;  /* 0x000000060a007c11 */ /* 0x000fe2000f8608ff */
[----:B------:R-:W-:Y:S01]  /*ff40*/  IMAD.IADD R9, R21, 0x1, R9 ;  /* 0x0000000115097824 */ /* 0x000fe200078e0209 */
[----:B------:R-:W-:Y:S01]  /*ff50*/  UMOV UR4, 0xffffffff ;  /* 0xffffffff00047882 */ /* 0x000fe20000000000 */
[----:B------:R-:W-:Y:S02]  /*ff60*/  IMAD.IADD R3, R11, 0x1, R3 ;  /* 0x000000010b037824 */ /* 0x000fe400078e0203 */
        /* <DEDUP_REMOVED lines=10> */
.L_x_1761:
[----:B------:R-:W-:-:S03]  /*10010*/  UMOV UR4, 0xffffffff ;  /* 0xffffffff00047882 */ /* 0x000fc60000000000 */
[----:B------:R-:W-:Y:S05]  /*10020*/  BRA.DIV UR4, `(.L_x_1490) ;  /* 0x00000192049c7947 */ /* 0x000fea000b800000 */
.L_x_1764:
[----:B------:R-:W-:-:S03]  /*10030*/  UMOV UR4, 0xffffffff ;  /* 0xffffffff00047882 */ /* 0x000fc60000000000 */
[----:B------:R-:W-:Y:S05]  /*10040*/  BRA.DIV UR4, `(.L_x_1491) ;  /* 0x0000019204bc7947 */ /* 0x000fea000b800000 */
.L_x_1767:
[----:B------:R-:W-:-:S03]  /*10050*/  UMOV UR4, 0xffffffff ;  /* 0xffffffff00047882 */ /* 0x000fc60000000000 */
[----:B------:R-:W-:Y:S05]  /*10060*/  BRA.DIV UR4, `(.L_x_1492) ;  /* 0x0000019204dc7947 */ /* 0x000fea000b800000 */
.L_x_1770:
[----:B------:R-:W-:-:S03]  /*10070*/  UMOV UR4, 0xffffffff ;  /* 0xffffffff00047882 */ /* 0x000fc60000000000 */
[----:B------:R-:W-:Y:S05]  /*10080*/  BRA.DIV UR4, `(.L_x_1493) ;  /* 0x0000019204fc7947 */ /* 0x000fea000b800000 */
.L_x_1773:
[----:B------:R-:W-:Y:S01]  /*10090*/  UMOV UR4, 0xffffffff ;  /* 0xffffffff00047882 */ /* 0x000fe20000000000 */
[----:B------:R-:W-:Y:S02]  /*100a0*/  LOP3.LUT R9, R10, 0xfffffffe, RZ, 0xc0, !PT ;  /* 0xfffffffe0a097812 */ /* 0x000fe400078ec0ff */
[----:B------:R-:W-:Y:S05]  /*100b0*/  BRA.DIV UR4, `(.L_x_1494) ;  /* 0x0000019604187947 */ /* 0x000fea000b800000 */
.L_x_1776:
[----:B------:R-:W-:Y:S01]  /*100c0*/  UMOV UR4, 0xffffffff ;  /* 0xffffffff00047882 */ /* 0x000fe20000000000 */
[----:B------:R-:W-:Y:S02]  /*100d0*/  IMAD.IADD R9, R184, 0x1, -R9 ;  /* 0x00000001b8097824 */ /* 0x000fe400078e0a09 */
[----:B------:R-:W-:Y:S05]  /*100e0*/  BRA.DIV UR4, `(.L_x_1495) ;  /* 0x0000019604347947 */ /* 0x000fea000b800000 */
.L_x_1779:
[----:B------:R-:W-:Y:S01]  /*100f0*/  UMOV UR4, 0xffffffff ;  /* 0xffffffff00047882 */ /* 0x000fe20000000000 */
[----:B------:R-:W-:Y:S02]  /*10100*/  SHF.L.U32 R9, R9, 0x1f, RZ ;  /* 0x0000001f09097819 */ /* 0x000fe400000006ff */
[----:B------:R-:W-:Y:S05]  /*10110*/  BRA.DIV UR4, `(.L_x_1496) ;  /* 0x0000019604507947 */ /* 0x000fea000b800000 */
.L_x_1782:
        /* <DEDUP_REMOVED lines=36> */
[----:B0-----:R-:W-:Y:S06]  /*10360*/  @!P2 BRA `(.L_x_1498) ;  /* 0x0000019000e4a947 */ /* 0x001fec0003800000 */
.L_x_1783:
[----:B------:R-:W-:Y:S05]  /*10370*/  BSYNC B1 ;  /* 0x0000000000017941 */ /* 0x000fea0003800000 */
.L_x_1497:
[----:B------:R-:W-:Y:S01]  /*10380*/  BSSY B1, `(.L_x_1499) ;  /* 0x0000145000017945 */ /* 0x000fe20003800000 */
[----:B------:R-:W-:Y:S02]  /*10390*/  PRMT R71, R8, 0x7610, R71 ;  /* 0x0000761008477816 */ /* 0x000fe40000000047 */
[----:B------:R-:W-:Y:S01]  /*103a0*/  PRMT R72, R10, 0x7610, R72 ;  /* 0x000076100a487816 */ /* 0x000fe20000000048 */
[----:B------:R-:W-:Y:S06]  /*103b0*/  @P0 BRA `(.L_x_1500) ;  /* 0x0000001400040947 */ /* 0x000fec0003800000 */
[----:B------:R-:W1:Y:S01]  /*103c0*/  LDC R105, c[0x0][0x3d4] ;  /* 0x0000f500ff697b82 */ /* 0x000e620000000800 */
[----:B------:R-:W-:Y:S01]  /*103d0*/  BSSY B2, `(.L_x_1501) ;  /* 0x000006f000027945 */ /* 0x000fe20003800000 */
[-C--:B-1----:R-:W-:Y:S02]  /*103e0*/  ISETP.GE.AND P0, PT, R22, R105.reuse, PT ;  /* 0x000000691600720c */ /* 0x082fe40003f06270 */
[-C--:B------:R-:W-:Y:S02]  /*103f0*/  ISETP.GE.AND P2, PT, R165, R105.reuse, PT ;  /* 0x00000069a500720c */ /* 0x080fe40003f46270 */
[----:B------:R-:W-:-:S09]  /*10400*/  ISETP.GE.AND P3, PT, R166, R105, PT ;  /* 0x00000069a600720c */ /* 0x000fd20003f66270 */
[----:B------:R-:W-:Y:S05]  /*10410*/  @P0 BRA `(.L_x_1502) ;  /* 0x0000000400a80947 */ /* 0x000fea0003800000 */
[----:B------:R-:W-:Y:S02]  /*10420*/  LEA.HI R10, R105, R188, RZ, 0x1d ;  /* 0x000000bc690a7211 */ /* 0x000fe400078fe8ff */
[----:B------:R-:W-:Y:S02]  /*10430*/  LOP3.LUT R8, R174, 0x38, R22, 0xf8, !PT ;  /* 0x00000038ae087812 */ /* 0x000fe400078ef816 */
[----:B------:R-:W-:Y:S01]  /*10440*/  SHF.R.S32.HI R13, RZ, 0x1f, R10 ;  /* 0x0000001fff0d7819 */ /* 0x000fe2000001140a */
[----:B------:R-:W-:Y:S01]  /*10450*/  IMAD.SHL.U32 R11, R10, 0x8, RZ ;  /* 0x000000080a0b7824 */ /* 0x000fe200078e00ff */
[-C--:B0-----:R-:W-:Y:S02]  /*10460*/  LOP3.LUT R9, R8, R175.reuse, RZ, 0x3c, !PT ;  /* 0x000000af08097212 */ /* 0x081fe400078e3cff */
[----:B------:R-:W-:Y:S02]  /*10470*/  LEA.HI R13, R13, R10, RZ, 0x3 ;  /* 0x0000000a0d0d7211 */ /* 0x000fe400078f18ff */
[----:B------:R-:W-:Y:S01]  /*10480*/  LOP3.LUT R8, R174, 0x38, R11, 0xf8, !PT ;  /* 0x00000038ae087812 */ /* 0x000fe200078ef80b */
[----:B------:R-:W-:Y:S01]  /*10490*/  IMAD.IADD R9, R176, 0x1, R9 ;  /* 0x00000001b0097824 */ /* 0x000fe200078e0209 */
[--C-:B------:R-:W-:Y:S01]  /*104a0*/  SHF.R.U64 R119, R32, 0x10, R33.reuse ;  /* 0x0000001020777819 */ /* 0x100fe20000001221 */
[----:B------:R-:W-:Y:S01]  /*104b0*/  IMAD.SHL.U32 R13, R13, 0x400, RZ ;  /* 0x000004000d0d7824 */ /* 0x000fe200078e00ff */
[----:B------:R-:W-:Y:S01]  /*104c0*/  LOP3.LUT R8, R8, R175, RZ, 0x3c, !PT ;  /* 0x000000af08087212 */ /* 0x000fe200078e3cff */
[----:B------:R-:W-:Y:S01]  /*104d0*/  IMAD R106, R9, 0x2, R18 ;  /* 0x00000002096a7824 */ /* 0x000fe200078e0212 */
[----:B------:R-:W-:-:S02]  /*104e0*/  SHF.R.U32.HI R32, RZ, 0x10, R33 ;  /* 0x00000010ff207819 */ /* 0x000fc40000011621 */
[----:B------:R-:W-:Y:S02]  /*104f0*/  LOP3.LUT R13, R13, 0x7fffe000, RZ, 0xc0, !PT ;  /* 0x7fffe0000d0d7812 */ /* 0x000fe400078ec0ff */
[----:B------:R-:W-:Y:S02]  /*10500*/  SHF.R.U64 R33, R4, 0x10, R5 ;  /* 0x0000001004217819 */ /* 0x000fe40000001205 */
[----:B------:R-:W-:Y:S02]  /*10510*/  IADD3 R13, R8, R13, R176 ;  /* 0x0000000d080d7210 */ /* 0x000fe40007ffe0b0 */
[----:B------:R-:W0:Y:S01]  /*10520*/  LDS.128 R8, [R106+0xc400] ;  /* 0x00c400006a087984 */ /* 0x000e220000000c00 */
[----:B------:R-:W-:Y:S02]  /*10530*/  SHF.R.U64 R117, R34, 0x10, R35 ;  /* 0x0000001022757819 */ /* 0x000fe40000001223 */
[----:B------:R-:W-:Y:S01]  /*10540*/  IMAD R107, R13, 0x2, R18 ;  /* 0x000000020d6b7824 */ /* 0x000fe200078e0212 */
[----:B------:R-:W-:-:S02]  /*10550*/  SHF.R.U32.HI R4, RZ, 0x10, R5 ;  /* 0x00000010ff047819 */ /* 0x000fc40000011605 */
[--C-:B------:R-:W-:Y:S02]  /*10560*/  SHF.R.U64 R5, R6, 0x10, R7.reuse ;  /* 0x0000001006057819 */ /* 0x100fe40000001207 */
[----:B------:R-:W1:Y:S01]  /*10570*/  LDS.128 R12, [R107+0xc400] ;  /* 0x00c400006b0c7984 */ /* 0x000e620000000c00 */
[----:B------:R-:W-:Y:S02]  /*10580*/  SHF.R.U32.HI R6, RZ, 0x10, R7 ;  /* 0x00000010ff067819 */ /* 0x000fe40000011607 */
[----:B------:R-:W-:Y:S02]  /*10590*/  PRMT R114, R114, 0x5410, R117 ;  /* 0x0000541072727816 */ /* 0x000fe40000000075 */
[----:B------:R-:W-:Y:S02]  /*105a0*/  PRMT R116, R108, 0x5410, R33 ;  /* 0x000054106c747816 */ /* 0x000fe40000000021 */
[----:B------:R-:W-:Y:S02]  /*105b0*/  PRMT R117, R109, 0x5410, R4 ;  /* 0x000054106d757816 */ /* 0x000fe40000000004 */
[----:B------:R-:W-:Y:S01]  /*105c0*/  PRMT R118, R110, 0x5410, R5 ;  /* 0x000054106e767816 */ /* 0x000fe20000000005 */
[----:B------:R-:W-:Y:S01]  /*105d0*/  IMAD.U32 R109, R116, 0x10000, RZ ;  /* 0x00010000746d7824 */ /* 0x000fe200078e00ff */
[----:B------:R-:W-:Y:S01]  /*105e0*/  PRMT R111, R111, 0x5410, R6 ;  /* 0x000054106f6f7816 */ /* 0x000fe20000000006 */
[----:B------:R-:W-:Y:S01]  /*105f0*/  IMAD.U32 R110, R117, 0x10000, RZ ;  /* 0x00010000756e7824 */ /* 0x000fe200078e00ff */
[----:B------:R-:W-:-:S02]  /*10600*/  PRMT R112, R112, 0x5410, R119 ;  /* 0x0000541070707816 */ /* 0x000fc40000000077 */
[----:B------:R-:W-:Y:S02]  /*10610*/  PRMT R113, R113, 0x5410, R32 ;  /* 0x0000541071717816 */ /* 0x000fe40000000020 */
[----:B------:R-:W-:Y:S01]  /*10620*/  SHF.R.U32.HI R34, RZ, 0x10, R35 ;  /* 0x00000010ff227819 */ /* 0x000fe20000011623 */
[----:B------:R-:W-:Y:S01]  /*10630*/  IMAD.U32 R108, R112, 0x10000, RZ ;  /* 0x00010000706c7824 */ /* 0x000fe200078e00ff */
[----:B------:R-:W-:Y:S02]  /*10640*/  LOP3.LUT R116, R116, 0xffff0000, RZ, 0xc0, !PT ;  /* 0xffff000074747812 */ /* 0x000fe400078ec0ff */
[----:B------:R-:W-:Y:S02]  /*10650*/  PRMT R115, R115, 0x5410, R34 ;  /* 0x0000541073737816 */ /* 0x000fe40000000022 */
        /* <DEDUP_REMOVED lines=19> */
[----:B------:R-:W-:Y:S02]  /*10790*/  IMAD.U32 R35, R15, 0x10000, RZ ;  /* 0x000100000f237824 */ /* 0x000fe400078e00ff */
[----:B------:R-:W-:Y:S01]  /*107a0*/  FFMA.FTZ R121, R4, R109, R121 ;  /* 0x0000006d04797223 */ /* 0x000fe20000010079 */
[----:B------:R-:W-:Y:S02]  /*107b0*/  IMAD.U32 R108, R111, 0x10000, RZ ;  /* 0x000100006f6c7824 */ /* 0x000fe400078e00ff */
[-C--:B------:R-:W-:Y:S01]  /*107c0*/  FMUL.FTZ R33, R33, R11.reuse ;  /* 0x0000000b21217220 */ /* 0x080fe20000410000 */
[----:B------:R-:W-:Y:S02]  /*107d0*/  IMAD.U32 R4, R115, 0x10000, RZ ;  /* 0x0001000073047824 */ /* 0x000fe400078e00ff */
[C---:B------:R-:W-:Y:S01]  /*107e0*/  FFMA.FTZ R123, R6.reuse, R11, -R123 ;  /* 0x0000000b067b7223 */ /* 0x040fe2000001087b */
[C---:B------:R-:W-:Y:S01]  /*107f0*/  FMUL.FTZ R11, R35.reuse, R108 ;  /* 0x0000006c230b7220 */ /* 0x040fe20000410000 */
[----:B------:R-:W-:Y:S01]  /*10800*/  FFMA.FTZ R33, R6, R110, R33 ;  /* 0x0000006e06217223 */ /* 0x000fe20000010021 */
[----:B------:R-:W-:Y:S01]  /*10810*/  FMUL.FTZ R109, R35, R4 ;  /* 0x00000004236d7220 */ /* 0x000fe20000410000 */
[----:B------:R-:W-:-:S02]  /*10820*/  IMAD.U32 R34, R14, 0x10000, RZ ;  /* 0x000100000e227824 */ /* 0x000fc400078e00ff */
[----:B------:R-:W-:Y:S01]  /*10830*/  FFMA.FTZ R35, R32, R4, -R11 ;  /* 0x0000000420237223 */ /* 0x000fe2000001080b */
[C---:B------:R-:W-:Y:S01]  /*10840*/  FMUL.FTZ R4, R12.reuse, R116 ;  /* 0x000000740c047220 */ /* 0x040fe20000410000 */
[-C--:B------:R-:W-:Y:S01]  /*10850*/  FMUL.FTZ R12, R12, R112.reuse ;  /* 0x000000700c0c7220 */ /* 0x080fe20000410000 */
[----:B------:R-:W-:Y:S01]  /*10860*/  IMAD.U32 R6, R118, 0x10000, RZ ;  /* 0x0001000076067824 */ /* 0x000fe200078e00ff */
[----:B------:R-:W-:Y:S01]  /*10870*/  LOP3.LUT R14, R14, 0xffff0000, RZ, 0xc0, !PT ;  /* 0xffff00000e0e7812 */ /* 0x000fe200078ec0ff */
[----:B------:R-:W-:Y:S01]  /*10880*/  FFMA.FTZ R112, R5, R112, -R4 ;  /* 0x0000007005707223 */ /* 0x000fe20000010804 */
[----:B------:R-:W-:Y:S01]  /*10890*/  IMAD.U32 R4, R114, 0x10000, RZ ;  /* 0x0001000072047824 */ /* 0x000fe200078e00ff */
[----:B------:R-:W-:Y:S01]  /*108a0*/  LOP3.LUT R113, R113, 0xffff0000, RZ, 0xc0, !PT ;  /* 0xffff000071717812 */ /* 0x000fe200078ec0ff */
[----:B------:R-:W-:Y:S01]  /*108b0*/  FMUL.FTZ R110, R34, R6 ;  /* 0x00000006226e7220 */ /* 0x000fe20000410000 */
[----:B------:R-:W-:Y:S01]  /*108c0*/  LOP3.LUT R118, R118, 0xffff0000, RZ, 0xc0, !PT ;  /* 0xffff000076767812 */ /* 0x000fe200078ec0ff */
[----:B------:R-:W-:Y:S01]  /*108d0*/  FMUL.FTZ R34, R34, R4 ;  /* 0x0000000422227220 */ /* 0x000fe20000410000 */
[----:B------:R-:W-:Y:S01]  /*108e0*/  LOP3.LUT R15, R15, 0xffff0000, RZ, 0xc0, !PT ;  /* 0xffff00000f0f7812 */ /* 0x000fe200078ec0ff */
[----:B------:R-:W-:Y:S01]  /*108f0*/  FFMA.FTZ R109, R32, R108, R109 ;  /* 0x0000006c206d7223 */ /* 0x000fe2000001006d */
[----:B------:R-:W-:Y:S01]  /*10900*/  LOP3.LUT R114, R114, 0xffff0000, RZ, 0xc0, !PT ;  /* 0xffff000072727812 */ /* 0x000fe200078ec0ff */
[----:B------:R-:W-:Y:S01]  /*10910*/  FFMA.FTZ R110, R7, R4, -R110 ;  /* 0x00000004076e7223 */ /* 0x000fe2000001086e */
[----:B------:R-:W-:Y:S01]  /*10920*/  LOP3.LUT R111, R111, 0xffff0000, RZ, 0xc0, !PT ;  /* 0xffff00006f6f7812 */ /* 0x000fe200078ec0ff */
[----:B------:R-:W-:Y:S01]  /*10930*/  FMUL.FTZ R11, R13, R117 ;  /* 0x000000750d0b7220 */ /* 0x000fe20000410000 */
[----:B------:R-:W-:Y:S01]  /*10940*/  LOP3.LUT R115, R115, 0xffff0000, RZ, 0xc0, !PT ;  /* 0xffff000073737812 */ /* 0x000fe200078ec0ff */
[----:B------:R-:W-:Y:S01]  /*10950*/  FMUL.FTZ R108, R13, R113 ;  /* 0x000000710d6c7220 */ /* 0x000fe20000410000 */
[----:B------:R-:W-:Y:S01]  /*10960*/  FFMA.FTZ R12, R5, R116, R12 ;  /* 0x00000074050c7223 */ /* 0x000fe2000001000c */
[C---:B------:R-:W-:Y:S01]  /*10970*/  FMUL.FTZ R4, R14.reuse, R118 ;  /* 0x000000760e047220 */ /* 0x040fe20000410000 */
[----:B------:R-:W-:Y:S01]  /*10980*/  FFMA.FTZ R34, R7, R6, R34 ;  /* 0x0000000607227223 */ /* 0x000fe20000010022 */
[-C--:B------:R-:W-:Y:S01]  /*10990*/  FMUL.FTZ R5, R14, R114.reuse ;  /* 0x000000720e057220 */ /* 0x080fe20000410000 */
[C---:B------:R-:W-:Y:S01]  /*109a0*/  FMUL.FTZ R13, R15.reuse, R111 ;  /* 0x0000006f0f0d7220 */ /* 0x040fe20000410000 */
[----:B------:R-:W-:Y:S01]  /*109b0*/  FMUL.FTZ R6, R15, R115 ;  /* 0x000000730f067220 */ /* 0x000fe20000410000 */
[----:B------:R-:W-:Y:S01]  /*109c0*/  FFMA.FTZ R32, R8, R113, -R11 ;  /* 0x0000007108207223 */ /* 0x000fe2000001080b */
[C---:B------:R-:W-:Y:S01]  /*109d0*/  FFMA.FTZ R7, R9.reuse, R114, -R4 ;  /* 0x0000007209077223 */ /* 0x040fe20000010804 */
[----:B------:R-:W-:Y:S01]  /*109e0*/  FFMA.FTZ R11, R9, R118, R5 ;  /* 0x00000076090b7223 */ /* 0x000fe20000010005 */
        /* <DEDUP_REMOVED lines=8> */
[----:B------:R-:W-:Y:S02]  /*10a70*/  F2FP.BF16.F32.PACK_AB R8, R12, R121 ;  /* 0x000000790c08723e */ /* 0x000fe400000010ff */
[----:B------:R-:W-:Y:S01]  /*10a80*/  F2FP.BF16.F32.PACK_AB R9, R108, R33 ;  /* 0x000000216c09723e */ /* 0x000fe200000010ff */
[----:B------:R1:W-:Y:S01]  /*10a90*/  STS.128 [R106+0xc400], R4 ;  /* 0x00c400046a007388 */ /* 0x0003e20000000c00 */
[----:B------:R-:W-:-:S05]  /*10aa0*/  F2FP.BF16.F32.PACK_AB R11, R114, R109 ;  /* 0x0000006d720b723e */ /* 0x000fca00000010ff */
[----:B------:R1:W-:Y:S02]  /*10ab0*/  STS.128 [R107+0xc400], R8 ;  /* 0x00c400086b007388 */ /* 0x0003e40000000c00 */
.L_x_1502:
[----:B------:R-:W-:Y:S05]  /*10ac0*/  BSYNC B2 ;  /* 0x0000000000027941 */ /* 0x000fea0003800000 */
.L_x_1501:
[----:B------:R-:W-:Y:S04]  /*10ad0*/  BSSY B2, `(.L_x_1503) ;  /* 0x0000068000027945 */ /* 0x000fe80003800000 */
[----:B------:R-:W-:Y:S05]  /*10ae0*/  @P2 BRA `(.L_x_1504) ;  /* 0x0000000400982947 */ /* 0x000fea0003800000 */
[----:B-1----:R-:W-:Y:S02]  /*10af0*/  LEA.HI R4, R105, R189, RZ, 0x1d ;  /* 0x000000bd69047211 */ /* 0x002fe400078fe8ff */
[----:B------:R-:W-:Y:S02]  /*10b00*/  SHF.R.U64 R34, R36, 0x10, R37 ;  /* 0x0000001024227819 */ /* 0x000fe40000001225 */
[----:B------:R-:W-:Y:S01]  /*10b10*/  SHF.R.S32.HI R7, RZ, 0x1f, R4 ;  /* 0x0000001fff077819 */ /* 0x000fe20000011404 */
[----:B------:R-:W-:Y:S01]  /*10b20*/  IMAD.SHL.U32 R5, R4, 0x8, RZ ;  /* 0x0000000804057824 */ /* 0x000fe200078e00ff */
[----:B------:R-:W-:Y:S02]  /*10b30*/  SHF.R.U64 R24, R24, 0x10, R25 ;  /* 0x0000001018187819 */ /* 0x000fe40000001219 */
[----:B------:R-:W-:Y:S02]  /*10b40*/  LEA.HI R7, R7, R4, RZ, 0x3 ;  /* 0x0000000407077211 */ /* 0x000fe400078f18ff */
[----:B------:R-:W-:-:S02]  /*10b50*/  LOP3.LUT R4, R174, 0x38, R5, 0xf8, !PT ;  /* 0x00000038ae047812 */ /* 0x000fc400078ef805 */
[----:B------:R-:W-:Y:S01]  /*10b60*/  SHF.R.U32.HI R25, RZ, 0x10, R25 ;  /* 0x00000010ff197819 */ /* 0x000fe20000011619 */
[----:B------:R-:W-:Y:S01]  /*10b70*/  IMAD.SHL.U32 R7, R7, 0x400, RZ ;  /* 0x0000040007077824 */ /* 0x000fe200078e00ff */
[----:B------:R-:W-:Y:S02]  /*10b80*/  LOP3.LUT R4, R4, R175, RZ, 0x3c, !PT ;  /* 0x000000af04047212 */ /* 0x000fe400078e3cff */
[----:B------:R-:W-:Y:S02]  /*10b90*/  PRMT R101, R101, 0x5410, R34 ;  /* 0x0000541065657816 */ /* 0x000fe40000000022 */
[----:B------:R-:W-:Y:S02]  /*10ba0*/  LOP3.LUT R7, R7, 0x7fffe000, RZ, 0xc0, !PT ;  /* 0x7fffe00007077812 */ /* 0x000fe400078ec0ff */
[----:B------:R-:W-:Y:S01]  /*10bb0*/  PRMT R97, R97, 0x5410, R24 ;  /* 0x0000541061617816 */ /* 0x000fe20000000018 */
[----:B------:R-:W-:Y:S01]  /*10bc0*/  IMAD.U32 R34, R101, 0x10000, RZ ;  /* 0x0001000065227824 */ /* 0x000fe200078e00ff */
[----:B0-----:R-:W-:-:S02]  /*10bd0*/  IADD3 R9, R4, R7, R176 ;  /* 0x0000000704097210 */ /* 0x001fc40007ffe0b0 */
[----:B------:R-:W0:Y:S01]  /*10be0*/  LDS.128 R4, [R198] ;  /* 0x00000000c6047984 */ /* 0x000e220000000c00 */
[----:B------:R-:W-:Y:S01]  /*10bf0*/  SHF.R.U32.HI R37, RZ, 0x10, R37 ;  /* 0x00000010ff257819 */ /* 0x000fe20000011625 */
[----:B------:R-:W-:Y:S01]  /*10c00*/  IMAD.U32 R36, R97, 0x10000, RZ ;  /* 0x0001000061247824 */ /* 0x000fe200078e00ff */
[----:B------:R-:W-:Y:S01]  /*10c10*/  SHF.R.U64 R14, R26, 0x10, R27 ;  /* 0x000000101a0e7819 */ /* 0x000fe2000000121b */
[----:B------:R-:W-:Y:S01]  /*10c20*/  IMAD R12, R9, 0x2, R18 ;  /* 0x00000002090c7824 */ /* 0x000fe200078e0212 */
[----:B------:R-:W-:Y:S02]  /*10c30*/  PRMT R98, R98, 0x5410, R25 ;  /* 0x0000541062627816 */ /* 0x000fe40000000019 */
[----:B------:R-:W-:Y:S02]  /*10c40*/  SHF.R.U32.HI R27, RZ, 0x10, R27 ;  /* 0x00000010ff1b7819 */ /* 0x000fe4000001161b */
[----:B------:R-:W1:Y:S01]  /*10c50*/  LDS.128 R8, [R12+0xc400] ;  /* 0x00c400000c087984 */ /* 0x000e620000000c00 */
[----:B------:R-:W-:Y:S01]  /*10c60*/  SHF.R.U64 R32, R38, 0x10, R39 ;  /* 0x0000001026207819 */ /* 0x000fe20000001227 */
[----:B------:R-:W-:Y:S01]  /*10c70*/  IMAD.U32 R33, R98, 0x10000, RZ ;  /* 0x0001000062217824 */ /* 0x000fe200078e00ff */
[----:B------:R-:W-:-:S02]  /*10c80*/  PRMT R102, R102, 0x5410, R37 ;  /* 0x0000541066667816 */ /* 0x000fc40000000025 */
[----:B------:R-:W-:Y:S02]  /*10c90*/  SHF.R.U32.HI R39, RZ, 0x10, R39 ;  /* 0x00000010ff277819 */ /* 0x000fe40000011627 */
[----:B------:R-:W-:Y:S02]  /*10ca0*/  PRMT R100, R100, 0x5410, R27 ;  /* 0x0000541064647816 */ /* 0x000fe4000000001b */
[----:B------:R-:W-:Y:S02]  /*10cb0*/  PRMT R99, R99, 0x5410, R14 ;  /* 0x0000541063637816 */ /* 0x000fe4000000000e */
[----:B------:R-:W-:Y:S01]  /*10cc0*/  PRMT R103, R103, 0x5410, R32 ;  /* 0x0000541067677816 */ /* 0x000fe20000000020 */
[----:B------:R-:W-:Y:S01]  /*10cd0*/  IMAD.U32 R35, R100, 0x10000, RZ ;  /* 0x0001000064237824 */ /* 0x000fe200078e00ff */
[----:B------:R-:W-:Y:S02]  /*10ce0*/  PRMT R104, R104, 0x5410, R39 ;  /* 0x0000541068687816 */ /* 0x000fe40000000027 */
[----:B------:R-:W-:-:S02]  /*10cf0*/  LOP3.LUT R97, R97, 0xffff0000, RZ, 0xc0, !PT ;  /* 0xffff000061617812 */ /* 0x000fc400078ec0ff */
[----:B------:R-:W-:Y:S02]  /*10d00*/  LOP3.LUT R101, R101, 0xffff0000, RZ, 0xc0, !PT ;  /* 0xffff000065657812 */ /* 0x000fe400078ec0ff */
        /* <DEDUP_REMOVED lines=17> */
[C---:B------:R-:W-:Y:S01]  /*10e20*/  FMUL.FTZ R37, R26.reuse, R33 ;  /* 0x000000211a257220 */ /* 0x040fe20000410000 */
[----:B------:R-:W-:Y:S02]  /*10e30*/  IMAD.U32 R32, R11, 0x10000, RZ ;  /* 0x000100000b207824 */ /* 0x000fe400078e00ff */
[C---:B------:R-:W-:Y:S01]  /*10e40*/  FFMA.FTZ R38, R13.reuse, R34, -R38 ;  /* 0x000000220d267223 */ /* 0x040fe20000010826 */
[----:B------:R-:W-:Y:S01]  /*10e50*/  FFMA.FTZ R106, R13, R36, R106 ;  /* 0x000000240d6a7223 */ /* 0x000fe2000001006a */
[-C--:B------:R-:W-:Y:S01]  /*10e60*/  FMUL.FTZ R39, R26, R25.reuse ;  /* 0x000000191a277220 */ /* 0x080fe20000410000 */
[----:B------:R-:W-:Y:S01]  /*10e70*/  FFMA.FTZ R37, R14, R25, -R37 ;  /* 0x000000190e257223 */ /* 0x000fe20000010825 */
[----:B------:R-:W-:Y:S02]  /*10e80*/  IMAD.U32 R13, R104, 0x10000, RZ ;  /* 0x00010000680d7824 */ /* 0x000fe400078e00ff */
[----:B------:R-:W-:Y:S01]  /*10e90*/  FMUL.FTZ R25, R32, R35 ;  /* 0x0000002320197220 */ /* 0x000fe20000410000 */
[----:B------:R-:W-:Y:S01]  /*10ea0*/  FFMA.FTZ R39, R14, R33, R39 ;  /* 0x000000210e277223 */ /* 0x000fe20000010027 */
[----:B------:R-:W-:Y:S01]  /*10eb0*/  LOP3.LUT R102, R102, 0xffff0000, RZ, 0xc0, !PT ;  /* 0xffff000066667812 */ /* 0x000fe200078ec0ff */
[-C--:B------:R-:W-:Y:S01]  /*10ec0*/  FMUL.FTZ R32, R32, R13.reuse ;  /* 0x0000000d20207220 */ /* 0x080fe20000410000 */
[----:B------:R-:W-:Y:S01]  /*10ed0*/  FFMA.FTZ R33, R24, R13, -R25 ;  /* 0x0000000d18217223 */ /* 0x000fe20000010819 */
[C---:B------:R-:W-:Y:S01]  /*10ee0*/  FMUL.FTZ R13, R8.reuse, R97 ;  /* 0x00000061080d7220 */ /* 0x040fe20000410000 */
[----:B------:R-:W-:Y:S01]  /*10ef0*/  FMUL.FTZ R25, R8, R101 ;  /* 0x0000006508197220 */ /* 0x000fe20000410000 */
[----:B------:R-:W-:-:S02]  /*10f00*/  IMAD.U32 R27, R10, 0x10000, RZ ;  /* 0x000100000a1b7824 */ /* 0x000fc400078e00ff */
[----:B------:R-:W-:Y:S01]  /*10f10*/  FFMA.FTZ R35, R24, R35, R32 ;  /* 0x0000002318237223 */ /* 0x000fe20000010020 */
[----:B------:R-:W-:Y:S02]  /*10f20*/  IMAD.U32 R14, R99, 0x10000, RZ ;  /* 0x00010000630e7824 */ /* 0x000fe400078e00ff */
[C---:B------:R-:W-:Y:S01]  /*10f30*/  FFMA.FTZ R13, R4.reuse, R101, -R13 ;  /* 0x00000065040d7223 */ /* 0x040fe2000001080d */
[----:B------:R-:W-:Y:S01]  /*10f40*/  FMUL.FTZ R24, R9, R98 ;  /* 0x0000006209187220 */ /* 0x000fe20000410000 */
[----:B------:R-:W-:Y:S01]  /*10f50*/  FFMA.FTZ R25, R4, R97, R25 ;  /* 0x0000006104197223 */ /* 0x000fe20000010019 */
[----:B------:R-:W-:Y:S01]  /*10f60*/  LOP3.LUT R10, R10, 0xffff0000, RZ, 0xc0, !PT ;  /* 0xffff00000a0a7812 */ /* 0x000fe200078ec0ff */
[----:B------:R-:W-:Y:S01]  /*10f70*/  IMAD.U32 R8, R103, 0x10000, RZ ;  /* 0x0001000067087824 */ /* 0x000fe200078e00ff */
[----:B------:R-:W-:Y:S01]  /*10f80*/  LOP3.LUT R11, R11, 0xffff0000, RZ, 0xc0, !PT ;  /* 0xffff00000b0b7812 */ /* 0x000fe200078ec0ff */
[----:B------:R-:W-:Y:S01]  /*10f90*/  FMUL.FTZ R9, R9, R102 ;  /* 0x0000006609097220 */ /* 0x000fe20000410000 */
[----:B------:R-:W-:Y:S01]  /*10fa0*/  FMUL.FTZ R4, R27, R14 ;  /* 0x0000000e1b047220 */ /* 0x000fe20000410000 */
[----:B------:R-:W-:Y:S01]  /*10fb0*/  LOP3.LUT R99, R99, 0xffff0000, RZ, 0xc0, !PT ;  /* 0xffff000063637812 */ /* 0x000fe200078ec0ff */
[----:B------:R-:W-:Y:S01]  /*10fc0*/  FFMA.FTZ R24, R5, R102, -R24 ;  /* 0x0000006605187223 */ /* 0x000fe20000010818 */
[----:B------:R-:W-:Y:S01]  /*10fd0*/  LOP3.LUT R103, R103, 0xffff0000, RZ, 0xc0, !PT ;  /* 0xffff000067677812 */ /* 0x000fe200078ec0ff */
[----:B------:R-:W-:Y:S01]  /*10fe0*/  FFMA.FTZ R98, R5, R98, R9 ;  /* 0x0000006205627223 */ /* 0x000fe20000010009 */
[----:B------:R-:W-:Y:S01]  /*10ff0*/  LOP3.LUT R104, R104, 0xffff0000, RZ, 0xc0, !PT ;  /* 0xffff000068687812 */ /* 0x000fe200078ec0ff */
[----:B------:R-:W-:Y:S01]  /*11000*/  FFMA.FTZ R26, R15, R8, -R4 ;  /* 0x000000080f1a7223 */ /* 0x000fe20000010804 */
[C---:B------:R-:W-:Y:S01]  /*11010*/  FMUL.FTZ R5, R10.reuse, R99 ;  /* 0x000000630a057220 */ /* 0x040fe20000410000 */
[----:B------:R-:W-:Y:S01]  /*11020*/  FMUL.FTZ R4, R11, R100 ;  /* 0x000000640b047220 */ /* 0x000fe20000410000 */
[----:B------:R-:W-:Y:S01]  /*11030*/  FMUL.FTZ R32, R27, R8 ;  /* 0x000000081b207220 */ /* 0x000fe20000410000 */
[-C--:B------:R-:W-:Y:S01]  /*11040*/  FMUL.FTZ R10, R10, R103.reuse ;  /* 0x000000670a0a7220 */ /* 0x080fe20000410000 */
[-C--:B------:R-:W-:Y:S01]  /*11050*/  FMUL.FTZ R11, R11, R104.reuse ;  /* 0x000000680b0b7220 */ /* 0x080fe20000410000 */
[C---:B------:R-:W-:Y:S01]  /*11060*/  FFMA.FTZ R103, R6.reuse, R103, -R5 ;  /* 0x0000006706677223 */ /* 0x040fe20000010805 */
        /* <DEDUP_REMOVED lines=14> */
.L_x_1504:
[----:B------:R-:W-:Y:S05]  /*11150*/  BSYNC B2 ;  /* 0x0000000000027941 */ /* 0x000fea0003800000 */
.L_x_1503:
[----:B------:R-:W-:Y:S05]  /*11160*/  @P3 BRA `(.L_x_1500) ;  /* 0x0000000400983947 */ /* 0x000fea0003800000 */
[----:B------:R-:W-:Y:S02]  /*11170*/  LEA.HI R105, R105, R196, RZ, 0x1d ;  /* 0x000000c469697211 */ /* 0x000fe400078fe8ff */
[----:B------:R-:W-:Y:S02]  /*11180*/  SHF.R.U64 R26, R60, 0x10, R61 ;  /* 0x000000103c1a7819 */ /* 0x000fe4000000123d */
[----:B-12---:R-:W-:Y:S01]  /*11190*/  SHF.R.S32.HI R4, RZ, 0x1f, R105 ;  /* 0x0000001fff047819 */ /* 0x006fe20000011469 */
[----:B------:R-:W-:Y:S01]  /*111a0*/  IMAD.SHL.U32 R5, R105, 0x8, RZ ;  /* 0x0000000869057824 */ /* 0x000fe200078e00ff */
[----:B------:R-:W-:Y:S02]  /*111b0*/  SHF.R.U64 R14, R28, 0x10, R29 ;  /* 0x000000101c0e7819 */ /* 0x000fe4000000121d */
[----:B------:R-:W-:Y:S02]  /*111c0*/  LEA.HI R105, R4, R105, RZ, 0x3 ;  /* 0x0000006904697211 */ /* 0x000fe400078f18ff */
[----:B------:R-:W-:-:S02]  /*111d0*/  LOP3.LUT R4, R174, 0x38, R5, 0xf8, !PT ;  /* 0x00000038ae047812 */ /* 0x000fc400078ef805 */
[----:B------:R-:W-:Y:S01]  /*111e0*/  SHF.R.U32.HI R29, RZ, 0x10, R29 ;  /* 0x00000010ff1d7819 */ /* 0x000fe2000001161d */
[----:B------:R-:W-:Y:S01]  /*111f0*/  IMAD.SHL.U32 R105, R105, 0x400, RZ ;  /* 0x0000040069697824 */ /* 0x000fe200078e00ff */
[----:B------:R-:W-:Y:S02]  /*11200*/  LOP3.LUT R4, R4, R175, RZ, 0x3c, !PT ;  /* 0x000000af04047212 */ /* 0x000fe400078e3cff */
[----:B------:R-:W-:Y:S02]  /*11210*/  SHF.R.U64 R12, R30, 0x10, R31 ;  /* 0x000000101e0c7819 */ /* 0x000fe4000000121f */
[----:B------:R-:W-:Y:S02]  /*11220*/  LOP3.LUT R105, R105, 0x7fffe000, RZ, 0xc0, !PT ;  /* 0x7fffe00069697812 */ /* 0x000fe400078ec0ff */
[----:B------:R-:W-:Y:S02]  /*11230*/  SHF.R.U64 R24, R62, 0x10, R63 ;  /* 0x000000103e187819 */ /* 0x000fe4000000123f */
[----:B------:R-:W-:-:S02]  /*11240*/  IADD3 R105, R4, R105, R176 ;  /* 0x0000006904697210 */ /* 0x000fc40007ffe0b0 */
[----:B------:R-:W1:Y:S01]  /*11250*/  LDS.128 R4, [R195] ;  /* 0x00000000c3047984 */ /* 0x000e620000000c00 */
[----:B------:R-:W-:Y:S02]  /*11260*/  SHF.R.U32.HI R31, RZ, 0x10, R31 ;  /* 0x00000010ff1f7819 */ /* 0x000fe4000001161f */
[----:B------:R-:W-:Y:S01]  /*11270*/  IMAD R105, R105, 0x2, R18 ;  /* 0x0000000269697824 */ /* 0x000fe200078e0212 */
[----:B------:R-:W-:Y:S02]  /*11280*/  PRMT R89, R89, 0x5410, R26 ;  /* 0x0000541059597816 */ /* 0x000fe4000000001a */
[----:B------:R-:W-:Y:S02]  /*11290*/  PRMT R85, R85, 0x5410, R14 ;  /* 0x0000541055557816 */ /* 0x000fe4000000000e */
[----:B0-----:R-:W0:Y:S01]  /*112a0*/  LDS.128 R8, [R105+0xc400] ;  /* 0x00c4000069087984 */ /* 0x001e220000000c00 */
[----:B------:R-:W-:Y:S02]  /*112b0*/  SHF.R.U32.HI R61, RZ, 0x10, R61 ;  /* 0x00000010ff3d7819 */ /* 0x000fe4000001163d */
[----:B------:R-:W-:Y:S01]  /*112c0*/  PRMT R86, R86, 0x5410, R29 ;  /* 0x0000541056567816 */ /* 0x000fe2000000001d */
[----:B------:R-:W-:Y:S01]  /*112d0*/  IMAD.U32 R29, R89, 0x10000, RZ ;  /* 0x00010000591d7824 */ /* 0x000fe200078e00ff */
[----:B------:R-:W-:-:S02]  /*112e0*/  PRMT R91, R91, 0x5410, R24 ;  /* 0x000054105b5b7816 */ /* 0x000fc40000000018 */
[----:B------:R-:W-:Y:S01]  /*112f0*/  PRMT R88, R88, 0x5410, R31 ;  /* 0x0000541058587816 */ /* 0x000fe2000000001f */
[----:B------:R-:W-:Y:S01]  /*11300*/  IMAD.U32 R31, R85, 0x10000, RZ ;  /* 0x00010000551f7824 */ /* 0x000fe200078e00ff */
[----:B------:R-:W-:Y:S01]  /*11310*/  SHF.R.U32.HI R63, RZ, 0x10, R63 ;  /* 0x00000010ff3f7819 */ /* 0x000fe2000001163f */
[----:B------:R-:W-:Y:S01]  /*11320*/  IMAD.U32 R28, R86, 0x10000, RZ ;  /* 0x00010000561c7824 */ /* 0x000fe200078e00ff */
[----:B------:R-:W-:Y:S01]  /*11330*/  PRMT R90, R90, 0x5410, R61 ;  /* 0x000054105a5a7816 */ /* 0x000fe2000000003d */
[----:B------:R-:W-:Y:S01]  /*11340*/  IMAD.U32 R30, R88, 0x10000, RZ ;  /* 0x00010000581e7824 */ /* 0x000fe200078e00ff */
[----:B------:R-:W-:Y:S02]  /*11350*/  PRMT R87, R87, 0x5410, R12 ;  /* 0x0000541057577816 */ /* 0x000fe4000000000c */
[----:B------:R-:W-:Y:S02]  /*11360*/  PRMT R92, R92, 0x5410, R63 ;  /* 0x000054105c5c7816 */ /* 0x000fe4000000003f */
[----:B------:R-:W-:-:S02]  /*11370*/  LOP3.LUT R85, R85, 0xffff0000, RZ, 0xc0, !PT ;  /* 0xffff000055557812 */ /* 0x000fc400078ec0ff */
[----:B------:R-:W-:Y:S02]  /*11380*/  LOP3.LUT R89, R89, 0xffff0000, RZ, 0xc0, !PT ;  /* 0xffff000059597812 */ /* 0x000fe400078ec0ff */
[----:B------:R-:W-:Y:S02]  /*11390*/  LOP3.LUT R86, R86, 0xffff0000, RZ, 0xc0, !PT ;  /* 0xffff000056567812 */ /* 0x000fe400078ec0ff */
[----:B------:R-:W-:Y:S01]  /*113a0*/  LOP3.LUT R88, R88, 0xffff0000, RZ, 0xc0, !PT ;  /* 0xffff000058587812 */ /* 0x000fe200078ec0ff */
[C---:B-1----:R-:W-:Y:S01]  /*113b0*/  IMAD.U32 R12, R4.reuse, 0x10000, RZ ;  /* 0x00010000040c7824 */ /* 0x042fe200078e00ff */
[----:B------:R-:W-:Y:S01]  /*113c0*/  LOP3.LUT R4, R4, 0xffff0000, RZ, 0xc0, !PT ;  /* 0xffff000004047812 */ /* 0x000fe200078ec0ff */
[C---:B------:R-:W-:Y:S01]  /*113d0*/  IMAD.U32 R13, R5.reuse, 0x10000, RZ ;  /* 0x00010000050d7824 */ /* 0x040fe200078e00ff */
[----:B------:R-:W-:Y:S01]  /*113e0*/  LOP3.LUT R5, R5, 0xffff0000, RZ, 0xc0, !PT ;  /* 0xffff000005057812 */ /* 0x000fe200078ec0ff */
        /* <DEDUP_REMOVED lines=8> */
[C---:B------:R-:W-:Y:S01]  /*11470*/  FMUL.FTZ R33, R24.reuse, R31 ;  /* 0x0000001f18217220 */ /* 0x040fe20000410000 */
[----:B------:R-:W-:Y:S01]  /*11480*/  FMUL.FTZ R35, R24, R29 ;  /* 0x0000001d18237220 */ /* 0x000fe20000410000 */
[----:B------:R-:W-:-:S02]  /*11490*/  IMAD.U32 R24, R90, 0x10000, RZ ;  /* 0x000100005a187824 */ /* 0x000fc400078e00ff */
[----:B------:R-:W-:Y:S01]  /*114a0*/  FMUL.FTZ R32, R25, R28 ;  /* 0x0000001c19207220 */ /* 0x000fe20000410000 */
[----:B------:R-:W-:Y:S02]  /*114b0*/  IMAD.U32 R27, R11, 0x10000, RZ ;  /* 0x000100000b1b7824 */ /* 0x000fe400078e00ff */
[C---:B------:R-:W-:Y:S01]  /*114c0*/  FFMA.FTZ R33, R12.reuse, R29, -R33 ;  /* 0x0000001d0c217223 */ /* 0x040fe20000010821 */
[----:B------:R-:W-:Y:S01]  /*114d0*/  FFMA.FTZ R35, R12, R31, R35 ;  /* 0x0000001f0c237223 */ /* 0x000fe20000010023 */
[----:B------:R-:W-:Y:S02]  /*114e0*/  IMAD.U32 R12, R92, 0x10000, RZ ;  /* 0x000100005c0c7824 */ /* 0x000fe400078e00ff */
[-C--:B------:R-:W-:Y:S01]  /*114f0*/  FMUL.FTZ R34, R25, R24.reuse ;  /* 0x0000001819227220 */ /* 0x080fe20000410000 */
[----:B------:R-:W-:Y:S01]  /*11500*/  FFMA.FTZ R32, R13, R24, -R32 ;  /* 0x000000180d207223 */ /* 0x000fe20000010820 */
[C---:B------:R-:W-:Y:S01]  /*11510*/  FMUL.FTZ R24, R27.reuse, R30 ;  /* 0x0000001e1b187220 */ /* 0x040fe20000410000 */
[----:B------:R-:W-:Y:S01]  /*11520*/  FMUL.FTZ R27, R27, R12 ;  /* 0x0000000c1b1b7220 */ /* 0x000fe20000410000 */
[----:B------:R-:W-:Y:S01]  /*11530*/  FFMA.FTZ R34, R13, R28, R34 ;  /* 0x0000001c0d227223 */ /* 0x000fe20000010022 */
[----:B------:R-:W-:Y:S01]  /*11540*/  LOP3.LUT R90, R90, 0xffff0000, RZ, 0xc0, !PT ;  /* 0xffff00005a5a7812 */ /* 0x000fe200078ec0ff */
[C---:B------:R-:W-:Y:S01]  /*11550*/  FMUL.FTZ R13, R8.reuse, R85 ;  /* 0x00000055080d7220 */ /* 0x040fe20000410000 */
[C---:B------:R-:W-:Y:S01]  /*11560*/  FFMA.FTZ R28, R15.reuse, R12, -R24 ;  /* 0x0000000c0f1c7223 */ /* 0x040fe20000010818 */
[----:B------:R-:W-:Y:S01]  /*11570*/  FFMA.FTZ R30, R15, R30, R27 ;  /* 0x0000001e0f1e7223 */ /* 0x000fe2000001001b */
[----:B------:R-:W-:Y:S01]  /*11580*/  FMUL.FTZ R25, R8, R89 ;  /* 0x0000005908197220 */ /* 0x000fe20000410000 */
[----:B------:R-:W-:-:S02]  /*11590*/  IMAD.U32 R26, R10, 0x10000, RZ ;  /* 0x000100000a1a7824 */ /* 0x000fc400078e00ff */
[C---:B------:R-:W-:Y:S01]  /*115a0*/  FFMA.FTZ R8, R4.reuse, R89, -R13 ;  /* 0x0000005904087223 */ /* 0x040fe2000001080d */
[----:B------:R-:W-:Y:S02]  /*115b0*/  IMAD.U32 R15, R87, 0x10000, RZ ;  /* 0x00010000570f7824 */ /* 0x000fe400078e00ff */
[C---:B------:R-:W-:Y:S01]  /*115c0*/  FMUL.FTZ R24, R9.reuse, R86 ;  /* 0x0000005609187220 */ /* 0x040fe20000410000 */
[-C--:B------:R-:W-:Y:S01]  /*115d0*/  FMUL.FTZ R27, R9, R90.reuse ;  /* 0x0000005a091b7220 */ /* 0x080fe20000410000 */
[----:B------:R-:W-:Y:S02]  /*115e0*/  IMAD.U32 R13, R91, 0x10000, RZ ;  /* 0x000100005b0d7824 */ /* 0x000fe400078e00ff */
[----:B------:R-:W-:Y:S01]  /*115f0*/  FFMA.FTZ R12, R4, R85, R25 ;  /* 0x00000055040c7223 */ /* 0x000fe20000010019 */
[----:B------:R-:W-:Y:S01]  /*11600*/  FMUL.FTZ R25, R26, R15 ;  /* 0x0000000f1a197220 */ /* 0x000fe20000410000 */
[C---:B------:R-:W-:Y:S01]  /*11610*/  FFMA.FTZ R9, R5.reuse, R90, -R24 ;  /* 0x0000005a05097223 */ /* 0x040fe20000010818 */
[----:B------:R-:W-:Y:S01]  /*11620*/  FFMA.FTZ R27, R5, R86, R27 ;  /* 0x00000056051b7223 */ /* 0x000fe2000001001b */
[----:B------:R-:W-:Y:S01]  /*11630*/  LOP3.LUT R10, R10, 0xffff0000, RZ, 0xc0, !PT ;  /* 0xffff00000a0a7812 */ /* 0x000fe200078ec0ff */
[-C--:B------:R-:W-:Y:S01]  /*11640*/  FMUL.FTZ R5, R26, R13.reuse ;  /* 0x0000000d1a057220 */ /* 0x080fe20000410000 */
[----:B------:R-:W-:Y:S01]  /*11650*/  LOP3.LUT R11, R11, 0xffff0000, RZ, 0xc0, !PT ;  /* 0xffff00000b0b7812 */ /* 0x000fe200078ec0ff */
[C---:B------:R-:W-:Y:S01]  /*11660*/  FFMA.FTZ R25, R14.reuse, R13, -R25 ;  /* 0x0000000d0e197223 */ /* 0x040fe20000010819 */
[----:B------:R-:W-:Y:S01]  /*11670*/  LOP3.LUT R87, R87, 0xffff0000, RZ, 0xc0, !PT ;  /* 0xffff000057577812 */ /* 0x000fe200078ec0ff */
[----:B------:R-:W-:Y:S01]  /*11680*/  FFMA.FTZ R14, R14, R15, R5 ;  /* 0x0000000f0e0e7223 */ /* 0x000fe20000010005 */
[----:B------:R-:W-:Y:S01]  /*11690*/  LOP3.LUT R91, R91, 0xffff0000, RZ, 0xc0, !PT ;  /* 0xffff00005b5b7812 */ /* 0x000fe200078ec0ff */
[----:B------:R-:W-:Y:S01]  /*116a0*/  FMUL.FTZ R24, R11, R88 ;  /* 0x000000580b187220 */ /* 0x000fe20000410000 */
[----:B------:R-:W-:Y:S01]  /*116b0*/  LOP3.LUT R92, R92, 0xffff0000, RZ, 0xc0, !PT ;  /* 0xffff00005c5c7812 */ /* 0x000fe200078ec0ff */
[----:B------:R-:W-:-:S02]  /*116c0*/  FMUL.FTZ R5, R10, R87 ;  /* 0x000000570a057220 */ /* 0x000fc40000410000 */
[-C--:B------:R-:W-:Y:S02]  /*116d0*/  FMUL.FTZ R4, R10, R91.reuse ;  /* 0x0000005b0a047220 */ /* 0x080fe40000410000 */
[-C--:B------:R-:W-:Y:S01]  /*116e0*/  FMUL.FTZ R13, R11, R92.reuse ;  /* 0x0000005c0b0d7220 */ /* 0x080fe20000410000 */
[C---:B------:R-:W-:Y:S01]  /*116f0*/  FFMA.FTZ R10, R6.reuse, R91, -R5 ;  /* 0x0000005b060a7223 */ /* 0x040fe20000010805 */
[C---:B------:R-:W-:Y:S01]  /*11700*/  FFMA.FTZ R11, R7.reuse, R92, -R24 ;  /* 0x0000005c070b7223 */ /* 0x040fe20000010818 */
[----:B------:R-:W-:Y:S01]  /*11710*/  FFMA.FTZ R87, R6, R87, R4 ;  /* 0x0000005706577223 */ /* 0x000fe20000010004 */
[----:B------:R-:W-:Y:S01]  /*11720*/  FFMA.FTZ R13, R7, R88, R13 ;  /* 0x00000058070d7223 */ /* 0x000fe2000001000d */
[----:B------:R-:W-:Y:S02]  /*11730*/  F2FP.BF16.F32.PACK_AB R4, R8, R33 ;  /* 0x000000210804723e */ /* 0x000fe400000010ff */
[----:B------:R-:W-:Y:S02]  /*11740*/  F2FP.BF16.F32.PACK_AB R5, R9, R32 ;  /* 0x000000200905723e */ /* 0x000fe400000010ff */
[----:B------:R-:W-:-:S02]  /*11750*/  F2FP.BF16.F32.PACK_AB R6, R10, R25 ;  /* 0x000000190a06723e */ /* 0x000fc400000010ff */
[----:B------:R-:W-:Y:S02]  /*11760*/  F2FP.BF16.F32.PACK_AB R7, R11, R28 ;  /* 0x0000001c0b07723e */ /* 0x000fe400000010ff */
[----:B------:R-:W-:Y:S02]  /*11770*/  F2FP.BF16.F32.PACK_AB R8, R12, R35 ;  /* 0x000000230c08723e */ /* 0x000fe400000010ff */
[----:B------:R-:W-:Y:S01]  /*11780*/  F2FP.BF16.F32.PACK_AB R9, R27, R34 ;  /* 0x000000221b09723e */ /* 0x000fe200000010ff */
[----:B------:R3:W-:Y:S01]  /*11790*/  STS.128 [R195], R4 ;  /* 0x00000004c3007388 */ /* 0x0007e20000000c00 */
[----:B------:R-:W-:Y:S02]  /*117a0*/  F2FP.BF16.F32.PACK_AB R10, R87, R14 ;  /* 0x0000000e570a723e */ /* 0x000fe400000010ff */
[----:B------:R-:W-:-:S05]  /*117b0*/  F2FP.BF16.F32.PACK_AB R11, R13, R30 ;  /* 0x0000001e0d0b723e */ /* 0x000fca00000010ff */
[----:B------:R3:W-:Y:S02]  /*117c0*/  STS.128 [R105+0xc400], R8 ;  /* 0x00c4000869007388 */ /* 0x0007e40000000c00 */
.L_x_1500:
[----:B------:R-:W-:Y:S05]  /*117d0*/  BSYNC B1 ;  /* 0x0000000000017941 */ /* 0x000fea0003800000 */
.L_x_1499:
[----:B------:R-:W-:Y:S05]  /*117e0*/  @P1 BRA `(.L_x_1474) ;  /* 0x0000001000f41947 */ /* 0x000fea0003800000 */
[----:B------:R-:W4:Y:S01]  /*117f0*/  LDC R13, c[0x0][0x3d4] ;  /* 0x0000f500ff0d7b82 */ /* 0x000f220000000800 */
[----:B------:R-:W-:Y:S01]  /*11800*/  BSSY B1, `(.L_x_1505) ;  /* 0x000006b000017945 */ /* 0x000fe20003800000 */
[-C--:B----4-:R-:W-:Y:S02]  /*11810*/  ISETP.GE.AND P0, PT, R22, R13.reuse, PT ;  /* 0x0000000d1600720c */ /* 0x090fe40003f06270 */
[-C--:B------:R-:W-:Y:S02]  /*11820*/  ISETP.GE.AND P1, PT, R165, R13.reuse, PT ;  /* 0x0000000da500720c */ /* 0x080fe40003f26270 */
[----:B------:R-:W-:-:S09]  /*11830*/  ISETP.GE.AND P2, PT, R166, R13, PT ;  /* 0x0000000da600720c */ /* 0x000fd20003f46270 */
[----:B------:R-:W-:Y:S05]  /*11840*/  @P0 BRA `(.L_x_1506) ;  /* 0x0000000400980947 */ /* 0x000fea0003800000 */
[----:B-123--:R-:W-:Y:S02]  /*11850*/  LEA.HI R4, R13, R188, RZ, 0x1d ;  /* 0x000000bc0d047211 */ /* 0x00efe400078fe8ff */
        /* <DEDUP_REMOVED lines=11> */
[----:B------:R-:W-:Y:S02]  /*11910*/  PRMT R93, R93, 0x5410, R28 ;  /* 0x000054105d5d7816 */ /* 0x000fe4000000001c */
[----:B0-----:R-:W-:-:S02]  /*11920*/  IADD3 R9, R4, R7, R177 ;  /* 0x0000000704097210 */ /* 0x001fc40007ffe0b1 */
[----:B------:R-:W0:Y:S01]  /*11930*/  LDS.128 R4, [R197] ;  /* 0x00000000c5047984 */ /* 0x000e220000000c00 */
[----:B------:R-:W-:Y:S01]  /*11940*/  PRMT R75, R75, 0x5410, R24 ;  /* 0x000054104b4b7816 */ /* 0x000fe20000000018 */
[----:B------:R-:W-:Y:S01]  /*11950*/  IMAD.U32 R31, R93, 0x10000, RZ ;  /* 0x000100005d1f7824 */ /* 0x000fe200078e00ff */
[----:B------:R-:W-:Y:S01]  /*11960*/  SHF.R.U32.HI R53, RZ, 0x10, R53 ;  /* 0x00000010ff357819 */ /* 0x000fe20000011635 */
[----:B------:R-:W-:Y:S01]  /*11970*/  IMAD R12, R9, 0x2, R18 ;  /* 0x00000002090c7824 */ /* 0x000fe200078e0212 */
[----:B------:R-:W-:Y:S01]  /*11980*/  SHF.R.U64 R14, R42, 0x10, R43 ;  /* 0x000000102a0e7819 */ /* 0x000fe2000000122b */
[----:B------:R-:W-:Y:S01]  /*11990*/  IMAD.U32 R33, R75, 0x10000, RZ ;  /* 0x000100004b217824 */ /* 0x000fe200078e00ff */
[----:B------:R-:W-:Y:S02]  /*119a0*/  PRMT R76, R76, 0x5410, R41 ;  /* 0x000054104c4c7816 */ /* 0x000fe40000000029 */
[----:B------:R-:W1:Y:S01]  /*119b0*/  LDS.128 R8, [R12+0xc400] ;  /* 0x00c400000c087984 */ /* 0x000e620000000c00 */
[----:B------:R-:W-:-:S02]  /*119c0*/  SHF.R.U32.HI R43, RZ, 0x10, R43 ;  /* 0x00000010ff2b7819 */ /* 0x000fc4000001162b */
[----:B------:R-:W-:Y:S01]  /*119d0*/  PRMT R95, R95, 0x5410, R26 ;  /* 0x000054105f5f7816 */ /* 0x000fe2000000001a */
[----:B------:R-:W-:Y:S01]  /*119e0*/  IMAD.U32 R30, R76, 0x10000, RZ ;  /* 0x000100004c1e7824 */ /* 0x000fe200078e00ff */
[----:B------:R-:W-:Y:S02]  /*119f0*/  SHF.R.U32.HI R55, RZ, 0x10, R55 ;  /* 0x00000010ff377819 */ /* 0x000fe40000011637 */
[----:B------:R-:W-:Y:S02]  /*11a00*/  PRMT R94, R94, 0x5410, R53 ;  /* 0x000054105e5e7816 */ /* 0x000fe40000000035 */
[----:B------:R-:W-:Y:S02]  /*11a10*/  PRMT R77, R77, 0x5410, R14 ;  /* 0x000054104d4d7816 */ /* 0x000fe4000000000e */
[----:B------:R-:W-:Y:S02]  /*11a20*/  PRMT R78, R78, 0x5410, R43 ;  /* 0x000054104e4e7816 */ /* 0x000fe4000000002b */
[----:B------:R-:W-:-:S02]  /*11a30*/  PRMT R96, R96, 0x5410, R55 ;  /* 0x0000541060607816 */ /* 0x000fc40000000037 */
[----:B------:R-:W-:Y:S01]  /*11a40*/  LOP3.LUT R75, R75, 0xffff0000, RZ, 0xc0, !PT ;  /* 0xffff00004b4b7812 */ /* 0x000fe200078ec0ff */
[----:B------:R-:W-:Y:S01]  /*11a50*/  IMAD.U32 R32, R78, 0x10000, RZ ;  /* 0x000100004e207824 */ /* 0x000fe200078e00ff */
        /* <DEDUP_REMOVED lines=69> */
.L_x_1506:
[----:B------:R-:W-:Y:S05]  /*11eb0*/  BSYNC B1 ;  /* 0x0000000000017941 */ /* 0x000fea0003800000 */
.L_x_1505:
[----:B------:R-:W-:Y:S04]  /*11ec0*/  BSSY B1, `(.L_x_1507) ;  /* 0x0000068000017945 */ /* 0x000fe80003800000 */
[----:B------:R-:W-:Y:S05]  /*11ed0*/  @P1 BRA `(.L_x_1508) ;  /* 0x0000000400981947 */ /* 0x000fea0003800000 */
[----:B-1234-:R-:W-:Y:S02]  /*11ee0*/  LEA.HI R4, R13, R189, RZ, 0x1d ;  /* 0x000000bd0d047211 */ /* 0x01efe400078fe8ff */
        /* <DEDUP_REMOVED lines=101> */
.L_x_1508:
[----:B------:R-:W-:Y:S05]  /*12540*/  BSYNC B1 ;  /* 0x0000000000017941 */ /* 0x000fea0003800000 */
.L_x_1507:
[----:B------:R-:W-:Y:S05]  /*12550*/  @P2 BRA `(.L_x_1474) ;  /* 0x0000000400982947 */ /* 0x000fea0003800000 */
[----:B------:R-:W-:Y:S02]  /*12560*/  LEA.HI R13, R13, R196, RZ, 0x1d ;  /* 0x000000c40d0d7211 */ /* 0x000fe400078fe8ff */
[----:B------:R-:W-:Y:S02]  /*12570*/  SHF.R.U64 R15, R48, 0x10, R49 ;  /* 0x00000010300f7819 */ /* 0x000fe40000001231 */
[----:B01234-:R-:W-:Y:S01]  /*12580*/  SHF.R.S32.HI R4, RZ, 0x1f, R13 ;  /* 0x0000001fff047819 */ /* 0x01ffe2000001140d */
        /* <DEDUP_REMOVED lines=11> */
[----:B------:R-:W-:-:S02]  /*12640*/  IADD3 R9, R4, R9, R177 ;  /* 0x0000000904097210 */ /* 0x000fc40007ffe0b1 */
[----:B------:R-:W0:Y:S01]  /*12650*/  LDS.128 R4, [R193] ;  /* 0x00000000c1047984 */ /* 0x000e220000000c00 */
[----:B------:R-:W-:Y:S01]  /*12660*/  SHF.R.U32.HI R65, RZ, 0x10, R65 ;  /* 0x00000010ff417819 */ /* 0x000fe20000011641 */
[----:B------:R-:W-:Y:S01]  /*12670*/  IMAD.U32 R25, R69, 0x10000, RZ ;  /* 0x0001000045197824 */ /* 0x000fe200078e00ff */
[----:B------:R-:W-:Y:S01]  /*12680*/  SHF.R.U64 R13, R50, 0x10, R51 ;  /* 0x00000010320d7819 */ /* 0x000fe20000001233 */
[----:B------:R-:W-:Y:S01]  /*12690*/  IMAD R12, R9, 0x2, R18 ;  /* 0x00000002090c7824 */ /* 0x000fe200078e0212 */
[----:B------:R-:W-:Y:S02]  /*126a0*/  PRMT R28, R3, 0x5410, R28 ;  /* 0x00005410031c7816 */ /* 0x000fe4000000001c */
[----:B------:R-:W-:Y:S02]  /*126b0*/  SHF.R.U64 R14, R66, 0x10, R67 ;  /* 0x00000010420e7819 */ /* 0x000fe40000001243 */
[----:B------:R-:W1:Y:S01]  /*126c0*/  LDS.128 R8, [R12+0xc400] ;  /* 0x00c400000c087984 */ /* 0x000e620000000c00 */
[----:B------:R-:W-:Y:S01]  /*126d0*/  SHF.R.U32.HI R50, RZ, 0x10, R51 ;  /* 0x00000010ff327819 */ /* 0x000fe20000011633 */
[----:B------:R-:W-:Y:S01]  /*126e0*/  IMAD.U32 R29, R28, 0x10000, RZ ;  /* 0x000100001c1d7824 */ /* 0x000fe200078e00ff */
[----:B------:R-:W-:-:S02]  /*126f0*/  SHF.R.U32.HI R67, RZ, 0x10, R67 ;  /* 0x00000010ff437819 */ /* 0x000fc40000011643 */
[----:B------:R-:W-:Y:S02]  /*12700*/  PRMT R70, R70, 0x5410, R65 ;  /* 0x0000541046467816 */ /* 0x000fe40000000041 */
[----:B------:R-:W-:Y:S02]  /*12710*/  PRMT R30, R20, 0x5410, R13 ;  /* 0x00005410141e7816 */ /* 0x000fe4000000000d */
[----:B------:R-:W-:Y:S02]  /*12720*/  PRMT R31, R21, 0x5410, R50 ;  /* 0x00005410151f7816 */ /* 0x000fe40000000032 */
[----:B------:R-:W-:Y:S02]  /*12730*/  PRMT R72, R72, 0x5410, R67 ;  /* 0x0000541048487816 */ /* 0x000fe40000000043 */
[----:B------:R-:W-:Y:S02]  /*12740*/  PRMT R71, R71, 0x5410, R14 ;  /* 0x0000541047477816 */ /* 0x000fe4000000000e */
[----:B------:R-:W-:-:S02]  /*12750*/  LOP3.LUT R26, R26, 0xffff0000, RZ, 0xc0, !PT ;  /* 0xffff00001a1a7812 */ /* 0x000fc400078ec0ff */
        /* <DEDUP_REMOVED lines=18> */
[----:B------:R-:W-:Y:S01]  /*12880*/  FFMA.FTZ R32, R0, R25, -R33 ;  /* 0x0000001900207223 */ /* 0x000fe20000010821 */
[----:B------:R-:W-:Y:S02]  /*12890*/  IMAD.U32 R24, R11, 0x10000, RZ ;  /* 0x000100000b187824 */ /* 0x000fe400078e00ff */
[-C--:B------:R-:W-:Y:S01]  /*128a0*/  FMUL.FTZ R20, R20, R15.reuse ;  /* 0x0000000f14147220 */ /* 0x080fe20000410000 */
[----:B------:R-:W-:Y:S02]  /*128b0*/  IMAD.U32 R33, R31, 0x10000, RZ ;  /* 0x000100001f217824 */ /* 0x000fe400078e00ff */
[----:B------:R-:W-:Y:S01]  /*128c0*/  FFMA.FTZ R34, R13, R15, -R34 ;  /* 0x0000000f0d227223 */ /* 0x000fe20000010822 */
[----:B------:R-:W-:Y:S02]  /*128d0*/  IMAD.U32 R25, R72, 0x10000, RZ ;  /* 0x0001000048197824 */ /* 0x000fe400078e00ff */
[----:B------:R-:W-:Y:S01]  /*128e0*/  FFMA.FTZ R35, R0, R27, R35 ;  /* 0x0000001b00237223 */ /* 0x000fe20000010023 */
[----:B------:R-:W-:Y:S01]  /*128f0*/  FMUL.FTZ R15, R24, R33 ;  /* 0x00000021180f7220 */ /* 0x000fe20000410000 */
[----:B------:R-:W-:Y:S01]  /*12900*/  LOP3.LUT R70, R70, 0xffff0000, RZ, 0xc0, !PT ;  /* 0xffff000046467812 */ /* 0x000fe200078ec0ff */
[-C--:B------:R-:W-:Y:S01]  /*12910*/  FMUL.FTZ R24, R24, R25.reuse ;  /* 0x0000001918187220 */ /* 0x080fe20000410000 */
[----:B------:R-:W-:Y:S01]  /*12920*/  FMUL.FTZ R0, R8, R26 ;  /* 0x0000001a08007220 */ /* 0x000fe20000410000 */
[----:B------:R-:W-:Y:S01]  /*12930*/  FFMA.FTZ R25, R14, R25, -R15 ;  /* 0x000000190e197223 */ /* 0x000fe2000001080f */
[----:B------:R-:W-:-:S02]  /*12940*/  IMAD.U32 R21, R10, 0x10000, RZ ;  /* 0x000100000a157824 */ /* 0x000fc400078e00ff */
[----:B------:R-:W-:Y:S01]  /*12950*/  FFMA.FTZ R33, R14, R33, R24 ;  /* 0x000000210e217223 */ /* 0x000fe20000010018 */
[----:B------:R-:W-:Y:S01]  /*12960*/  FMUL.FTZ R14, R8, R69 ;  /* 0x00000045080e7220 */ /* 0x000fe20000410000 */
[----:B------:R-:W-:Y:S02]  /*12970*/  IMAD.U32 R8, R30, 0x10000, RZ ;  /* 0x000100001e087824 */ /* 0x000fe400078e00ff */
[----:B------:R-:W-:Y:S01]  /*12980*/  FFMA.FTZ R20, R13, R29, R20 ;  /* 0x0000001d0d147223 */ /* 0x000fe20000010014 */
[----:B------:R-:W-:Y:S01]  /*12990*/  FMUL.FTZ R13, R9, R28 ;  /* 0x0000001c090d7220 */ /* 0x000fe20000410000 */
[----:B------:R-:W-:Y:S01]  /*129a0*/  FFMA.FTZ R69, R3, R69, -R0 ;  /* 0x0000004503457223 */ /* 0x000fe20000010800 */
[----:B------:R-:W-:Y:S01]  /*129b0*/  FMUL.FTZ R9, R9, R70 ;  /* 0x0000004609097220 */ /* 0x000fe20000410000 */
[----:B------:R-:W-:Y:S02]  /*129c0*/  IMAD.U32 R0, R71, 0x10000, RZ ;  /* 0x0001000047007824 */ /* 0x000fe400078e00ff */
[----:B------:R-:W-:Y:S01]  /*129d0*/  FMUL.FTZ R24, R21, R8 ;  /* 0x0000000815187220 */ /* 0x000fe20000410000 */
[C---:B------:R-:W-:Y:S01]  /*129e0*/  FFMA.FTZ R13, R4.reuse, R70, -R13 ;  /* 0x00000046040d7223 */ /* 0x040fe2000001080d */
[----:B------:R-:W-:Y:S01]  /*129f0*/  FFMA.FTZ R9, R4, R28, R9 ;  /* 0x0000001c04097223 */ /* 0x000fe20000010009 */
[----:B------:R-:W-:Y:S01]  /*12a00*/  FFMA.FTZ R14, R3, R26, R14 ;  /* 0x0000001a030e7223 */ /* 0x000fe2000001000e */
[-C--:B------:R-:W-:Y:S01]  /*12a10*/  FMUL.FTZ R4, R21, R0.reuse ;  /* 0x0000000015047220 */ /* 0x080fe20000410000 */
[----:B------:R-:W-:Y:S01]  /*12a20*/  FFMA.FTZ R24, R5, R0, -R24 ;  /* 0x0000000005187223 */ /* 0x000fe20000010818 */
[----:B------:R-:W-:-:S02]  /*12a30*/  LOP3.LUT R10, R10, 0xffff0000, RZ, 0xc0, !PT ;  /* 0xffff00000a0a7812 */ /* 0x000fc400078ec0ff */
[----:B------:R-:W-:Y:S01]  /*12a40*/  LOP3.LUT R11, R11, 0xffff0000, RZ, 0xc0, !PT ;  /* 0xffff00000b0b7812 */ /* 0x000fe200078ec0ff */
[----:B------:R-:W-:Y:S01]  /*12a50*/  FFMA.FTZ R15, R5, R8, R4 ;  /* 0x00000008050f7223 */ /* 0x000fe20000010004 */
[----:B------:R-:W-:Y:S02]  /*12a60*/  LOP3.LUT R3, R30, 0xffff0000, RZ, 0xc0, !PT ;  /* 0xffff00001e037812 */ /* 0x000fe400078ec0ff */
[----:B------:R-:W-:Y:S02]  /*12a70*/  LOP3.LUT R0, R31, 0xffff0000, RZ, 0xc0, !PT ;  /* 0xffff00001f007812 */ /* 0x000fe400078ec0ff */
[----:B------:R-:W-:Y:S01]  /*12a80*/  LOP3.LUT R71, R71, 0xffff0000, RZ, 0xc0, !PT ;  /* 0xffff000047477812 */ /* 0x000fe200078ec0ff */
[----:B------:R-:W-:Y:S01]  /*12a90*/  FMUL.FTZ R5, R10, R3 ;  /* 0x000000030a057220 */ /* 0x000fe20000410000 */
[----:B------:R-:W-:Y:S01]  /*12aa0*/  LOP3.LUT R72, R72, 0xffff0000, RZ, 0xc0, !PT ;  /* 0xffff000048487812 */ /* 0x000fe200078ec0ff */
[C---:B------:R-:W-:Y:S01]  /*12ab0*/  FMUL.FTZ R4, R11.reuse, R0 ;  /* 0x000000000b047220 */ /* 0x040fe20000410000 */
[----:B------:R-:W-:Y:S01]  /*12ac0*/  F2FP.BF16.F32.PACK_AB R8, R14, R35 ;  /* 0x000000230e08723e */ /* 0x000fe200000010ff */
[-C--:B------:R-:W-:Y:S01]  /*12ad0*/  FMUL.FTZ R10, R10, R71.reuse ;  /* 0x000000470a0a7220 */ /* 0x080fe20000410000 */
[C---:B------:R-:W-:Y:S01]  /*12ae0*/  FFMA.FTZ R71, R6.reuse, R71, -R5 ;  /* 0x0000004706477223 */ /* 0x040fe20000010805 */
[-C--:B------:R-:W-:Y:S01]  /*12af0*/  FMUL.FTZ R11, R11, R72.reuse ;  /* 0x000000480b0b7220 */ /* 0x080fe20000410000 */
[----:B------:R-:W-:Y:S01]  /*12b00*/  FFMA.FTZ R72, R7, R72, -R4 ;  /* 0x0000004807487223 */ /* 0x000fe20000010804 */
[----:B------:R-:W-:Y:S01]  /*12b10*/  FFMA.FTZ R10, R6, R3, R10 ;  /* 0x00000003060a7223 */ /* 0x000fe2000001000a */
        /* <DEDUP_REMOVED lines=10> */
.L_x_1474:
[----:B------:R-:W-:Y:S05]  /*12bc0*/  BSYNC B0 ;  /* 0x0000000000007941 */ /* 0x000fea0003800000 */
.L_x_1446:
        /* <DEDUP_REMOVED lines=8> */
.L_x_1444:
[----:B------:R-:W-:-:S06]  /*12c50*/  ULOP3.LUT UR4, UR60, 0x1, URZ, 0xfc, !UPT ;  /* 0x000000013c047892 */ /* 0x000fcc000f8efc3f */
[----:B------:R-:W-:-:S05]  /*12c60*/  IMAD.U32 R0, RZ, RZ, UR4 ;  /* 0x00000004ff007e24 */ /* 0x000fca000f8e00ff */
[----:B------:R-:W-:-:S13]  /*12c70*/  ISETP.NE.AND P0, PT, R0, 0x3, PT ;  /* 0x000000030000780c */ /* 0x000fda0003f05270 */
[----:B------:R-:W-:Y:S05]  /*12c80*/  @!P0 BRA `(.L_x_1509) ;  /* 0x0000000000048947 */ /* 0x000fea0003800000 */
[----:B------:R-:W-:Y:S01]  /*12c90*/  BPT.TRAP 0x1 ;  /* 0x000000040000795c */ /* 0x000fe20000300000 */
.L_x_1509:
[----:B01234-:R-:W-:Y:S01]  /*12ca0*/  IMAD R4, R160, 0x8, R18 ;  /* 0x00000008a0047824 */ /* 0x01ffe200078e0212 */
[----:B------:R-:W-:-:S04]  /*12cb0*/  SHF.L.U32 R3, R161, 0x1f, RZ ;  /* 0x0000001fa1037819 */ /* 0x000fc800000006ff */
[----:B------:R0:W1:Y:S01]  /*12cc0*/  SYNCS.PHASECHK.TRANS64.TRYWAIT P2, [R4+URZ+0x2a830], R3 ;  /* 0x02a83003040075a7 */ /* 0x000062000804017f */
[----:B------:R-:W-:Y:S05]  /*12cd0*/  @!P0 BRA `(.L_x_1510) ;  /* 0x0000000000048947 */ /* 0x000fea0003800000 */
[----:B------:R-:W-:Y:S01]  /*12ce0*/  BPT.TRAP 0x1 ;  /* 0x000000040000795c */ /* 0x000fe20000300000 */
.L_x_1510:
[----:B------:R-:W2:Y:S02]  /*12cf0*/  S2R R0, SR_TID.X ;  /* 0x0000000000007919 */ /* 0x000ea40000002100 */
[----:B--2---:R-:W-:-:S04]  /*12d00*/  LOP3.LUT R0, R0, 0x7f, RZ, 0xc0, !PT ;  /* 0x0000007f00007812 */ /* 0x004fc800078ec0ff */
[----:B------:R-:W-:Y:S01]  /*12d10*/  ISETP.NE.AND P1, PT, R0, RZ, PT ;  /* 0x000000ff0000720c */ /* 0x000fe20003f25270 */
[----:B-1----:R-:W-:-:S12]  /*12d20*/  @P2 BRA `(.L_x_1511) ;  /* 0x0000000000082947 */ /* 0x002fd80003800000 */
[----:B------:R-:W1:Y:S02]  /*12d30*/  SYNCS.PHASECHK.TRANS64.TRYWAIT P2, [R4+URZ+0x2a830], R3 ;  /* 0x02a83003040075a7 */ /* 0x000e64000804017f */
[----:B-1----:R-:W-:Y:S05]  /*12d40*/  @!P2 BRA `(.L_x_1512) ;  /* 0x000001680080a947 */ /* 0x002fea0003800000 */
.L_x_1511:
[----:B------:R-:W-:Y:S05]  /*12d50*/  WARPSYNC.ALL ;  /* 0x0000000000007948 */ /* 0x000fea0003800000 */
[----:B------:R-:W-:Y:S01]  /*12d60*/  VIADD R0, R18, 0x18400 ;  /* 0x0001840012007836 */ /* 0x000fe20000000000 */
        /* <DEDUP_REMOVED lines=14> */
[----:B------:R-:W2:Y:S03]  /*12e50*/  LDC.64 R12, c[0x0][0x9e0] ;  /* 0x00027800ff0c7b82 */ /* 0x000ea60000000a00 */
[----:B------:R-:W-:Y:S01]  /*12e60*/  IMAD R6, R160, 0x900, R5 ;  /* 0x00000900a0067824 */ /* 0x000fe200078e0205 */
[----:B------:R-:W-:-:S02]  /*12e70*/  UIADD3 UR5, UR4, 0x2, URZ ;  /* 0x0000000204057890 */ /* 0x000fc4000fffe03f */
[----:B------:R-:W-:Y:S01]  /*12e80*/  UMOV UR8, UR4 ;  /* 0x0000000400087c82 */ /* 0x000fe20008000000 */
[C---:B------:R-:W-:Y:S01]  /*12e90*/  VIADD R8, R6.reuse, 0x2 ;  /* 0x0000000206087836 */ /* 0x040fe20000000000 */
[----:B------:R-:W-:Y:S01]  /*12ea0*/  R2UR UR10, R6 ;  /* 0x00000000060a72ca */ /* 0x000fe200000e0000 */
[----:B------:R-:W-:-:S05]  /*12eb0*/  IMAD.U32 R10, RZ, RZ, UR8 ;  /* 0x00000008ff0a7e24 */ /* 0x000fca000f8e00ff */
[----:B------:R3:W-:Y:S07]  /*12ec0*/  STL.64 [R1+0x38], R10 ;  /* 0x0000380a01007387 */ /* 0x0007ee0000100a00 */
[----:B------:R-:W-:Y:S01]  /*12ed0*/  HGMMA.64x96x16.F32.BF16 R24, gdesc[UR8], RZ, !UPT, gsb0 ;  /* 0x01600000081879f0 */ /* 0x000fe2000c0018ff */
[----:B------:R-:W-:Y:S01]  /*12ee0*/  R2UR UR10, R8 ;  /* 0x00000000080a72ca */ /* 0x000fe200000e0000 */
[----:B------:R-:W-:Y:S01]  /*12ef0*/  UMOV UR8, UR5 ;  /* 0x0000000500087c82 */ /* 0x000fe20008000000 */
[----:B------:R-:W-:Y:S01]  /*12f00*/  R2UR UR11, R9 ;  /* 0x00000000090b72ca */ /* 0x000fe200000e0000 */
[----:B------:R-:W-:Y:S01]  /*12f10*/  UMOV UR9, 0x40000040 ;  /* 0x4000004000097882 */ /* 0x000fe20000000000 */
[----:B------:R-:W-:Y:S01]  /*12f20*/  VIADD R8, R6, 0x4 ;  /* 0x0000000406087836 */ /* 0x000fe20000000000 */
[----:B------:R-:W-:Y:S01]  /*12f30*/  UIADD3 UR5, UR4, 0x4, URZ ;  /* 0x0000000404057890 */ /* 0x000fe2000fffe03f */
[----:B------:R-:W-:-:S02]  /*12f40*/  IMAD.MOV.U32 R9, RZ, RZ, 0x40000040 ;  /* 0x40000040ff097424 */ /* 0x000fc400078e00ff */
[----:B---3--:R-:W-:Y:S02]  /*12f50*/  IMAD.U32 R10, RZ, RZ, UR8 ;  /* 0x00000008ff0a7e24 */ /* 0x008fe4000f8e00ff */
[----:B------:R-:W-:-:S05]  /*12f60*/  IMAD.U32 R11, RZ, RZ, UR9 ;  /* 0x00000009ff0b7e24 */ /* 0x000fca000f8e00ff */
[----:B------:R3:W-:Y:S01]  /*12f70*/  STL.64 [R1+0x30], R10 ;  /* 0x0000300a01007387 */ /* 0x0007e20000100a00 */
[----:B------:R-:W-:Y:S02]  /*12f80*/  WARPGROUP.DEPBAR.LE gsb0, 0x0 ;  /* 0x00008000000079c5 */ /* 0x000fe40000010000 */
[----:B------:R-:W-:-:S06]  /*12f90*/  WARPGROUP.ARRIVE ;  /* 0x00000000000079c5 */ /* 0x000fcc0000000000 */
[----:B------:R-:W-:Y:S01]  /*12fa0*/  HGMMA.64x96x16.F32.BF16 R24, gdesc[UR8], R24, gsb0 ;  /* 0x01600000081879f0 */ /* 0x000fe20008001818 */
[----:B------:R-:W-:Y:S01]  /*12fb0*/  R2UR UR10, R8 ;  /* 0x00000000080a72ca */ /* 0x000fe200000e0000 */
[----:B------:R-:W-:Y:S01]  /*12fc0*/  UMOV UR8, UR5 ;  /* 0x0000000500087c82 */ /* 0x000fe20008000000 */
[----:B------:R-:W-:Y:S01]  /*12fd0*/  R2UR UR11, R9 ;  /* 0x00000000090b72ca */ /* 0x000fe200000e0000 */
[----:B------:R-:W-:Y:S01]  /*12fe0*/  UMOV UR9, 0x40000040 ;  /* 0x4000004000097882 */ /* 0x000fe20000000000 */
[----:B------:R-:W-:Y:S01]  /*12ff0*/  VIADD R8, R6, 0x6 ;  /* 0x0000000606087836 */ /* 0x000fe20000000000 */
[----:B------:R-:W-:Y:S01]  /*13000*/  UIADD3 UR5, UR4, 0x6, URZ ;  /* 0x0000000604057890 */ /* 0x000fe2000fffe03f */
[----:B------:R-:W-:Y:S02]  /*13010*/  IMAD.MOV.U32 R9, RZ, RZ, 0x40000040 ;  /* 0x40000040ff097424 */ /* 0x000fe400078e00ff */
        /* <DEDUP_REMOVED lines=40> */
[----:B------:R-:W-:Y:S01]  /*132a0*/  IMAD.U32 R11, RZ, RZ, UR9 ;  /* 0x00000009ff0b7e24 */ /* 0x000fe2000f8e00ff */
[----:B------:R-:W-:-:S02]  /*132b0*/  UIADD3 UR52, UR4, 0x406, URZ ;  /* 0x0000040604347890 */ /* 0x000fc4000fffe03f */
[----:B------:R-:W-:Y:S02]  /*132c0*/  UIADD3 UR48, UR4, 0x800, URZ ;  /* 0x0000080004307890 */ /* 0x000fe4000fffe03f */
[----:B------:R-:W-:Y:S01]  /*132d0*/  UIADD3 UR44, UR4, 0x802, URZ ;  /* 0x00000802042c7890 */ /* 0x000fe2000fffe03f */
[----:B------:R3:W-:Y:S04]  /*132e0*/  STL.64 [R1+0x10], R10 ;  /* 0x0000100a01007387 */ /* 0x0007e80000100a00 */
[----:B------:R-:W4:Y:S01]  /*132f0*/  LDL.LU R72, [R1] ;  /* 0x0000000001487983 */ /* 0x000f220000300800 */
[----:B------:R-:W-:Y:S02]  /*13300*/  WARPGROUP.DEPBAR.LE gsb0, 0x0 ;  /* 0x00008000000079c5 */ /* 0x000fe40000010000 */
[----:B------:R-:W-:-:S06]  /*13310*/  WARPGROUP.ARRIVE ;  /* 0x00000000000079c5 */ /* 0x000fcc0000000000 */
[----:B------:R-:W-:Y:S01]  /*13320*/  HGMMA.64x96x16.F32.BF16 R24, gdesc[UR8], R24, gsb0 ;  /* 0x01600000081879f0 */ /* 0x000fe20008001818 */
[----:B------:R-:W-:Y:S01]  /*13330*/  R2UR UR10, R8 ;  /* 0x00000000080a72ca */ /* 0x000fe200000e0000 */
[----:B------:R-:W-:Y:S01]  /*13340*/  UMOV UR8, UR5 ;  /* 0x0000000500087c82 */ /* 0x000fe20008000000 */
[----:B------:R-:W-:Y:S01]  /*13350*/  R2UR UR11, R9 ;  /* 0x00000000090b72ca */ /* 0x000fe200000e0000 */
[----:B------:R-:W-:Y:S01]  /*13360*/  UMOV UR9, 0x40000040 ;  /* 0x4000004000097882 */ /* 0x000fe20000000000 */
[----:B------:R-:W-:Y:S02]  /*13370*/  VIADD R8, R6, 0x306 ;  /* 0x0000030606087836 */ /* 0x000fe40000000000 */
[----:B------:R-:W-:Y:S01]  /*13380*/  IMAD.MOV.U32 R9, RZ, RZ, 0x40000040 ;  /* 0x40000040ff097424 */ /* 0x000fe200078e00ff */
[----:B------:R-:W-:Y:S01]  /*13390*/  UIADD3 UR40, UR4, 0x804, URZ ;  /* 0x0000080404287890 */ /* 0x000fe2000fffe03f */
[----:B------:R-:W-:Y:S01]  /*133a0*/  UMOV UR41, 0x40000040 ;  /* 0x4000004000297882 */ /* 0x000fe20000000000 */
[----:B------:R-:W-:-:S02]  /*133b0*/  WARPGROUP.DEPBAR.LE gsb0, 0x0 ;  /* 0x00008000000079c5 */ /* 0x000fc40000010000 */
[----:B------:R-:W-:Y:S01]  /*133c0*/  WARPGROUP.ARRIVE ;  /* 0x00000000000079c5 */ /* 0x000fe20000000000 */
[----:B------:R-:W-:Y:S01]  /*133d0*/  IMAD.MOV.U32 R7, RZ, RZ, 0x40000040 ;  /* 0x40000040ff077424 */ /* 0x000fe200078e00ff */
[----:B------:R-:W-:Y:S01]  /*133e0*/  UIADD3 UR36, UR4, 0x806, URZ ;  /* 0x0000080604247890 */ /* 0x000fe2000fffe03f */
[----:B------:R-:W-:Y:S01]  /*133f0*/  R2UR UR54, R8 ;  /* 0x00000000083672ca */ /* 0x000fe200000e0000 */
[----:B------:R-:W-:Y:S01]  /*13400*/  UMOV UR37, 0x40000040 ;  /* 0x4000004000257882 */ /* 0x000fe20000000000 */
[----:B01----:R-:W-:Y:S01]  /*13410*/  @!P1 VIADD R4, R4, 0x2a840 ;  /* 0x0002a84004049836 */ /* 0x003fe20000000000 */
[----:B------:R-:W-:Y:S01]  /*13420*/  HGMMA.64x96x16.F32.BF16 R24, gdesc[UR8], R24, gsb0 ;  /* 0x01600000081879f0 */ /* 0x000fe20008001818 */
[----:B------:R-:W-:Y:S01]  /*13430*/  R2UR UR55, R9 ;  /* 0x00000000093772ca */ /* 0x000fe200000e0000 */
[----:B------:R-:W-:Y:S01]  /*13440*/  VIADD R8, R6, 0x600 ;  /* 0x0000060006087836 */ /* 0x000fe20000000000 */
[----:B------:R-:W-:Y:S01]  /*13450*/  R2UR UR39, R7 ;  /* 0x00000000072772ca */ /* 0x000fe200000e0000 */
[----:B------:R-:W-:Y:S01]  /*13460*/  IMAD.MOV.U32 R9, RZ, RZ, 0x40000040 ;  /* 0x40000040ff097424 */ /* 0x000fe200078e00ff */
[----:B------:R-:W-:Y:S01]  /*13470*/  ULDC.64 UR4, c[0x0][0x9d8] ;  /* 0x0002760000047ab9 */ /* 0x000fe20000000a00 */
[----:B--2---:R-:W-:Y:S01]  /*13480*/  ISETP.GE.AND P2, PT, R13, 0x1, PT ;  /* 0x000000010d00780c */ /* 0x004fe20003f46270 */
[----:B---3--:R-:W-:Y:S01]  /*13490*/  IMAD.U32 R10, RZ, RZ, UR8 ;  /* 0x00000008ff0a7e24 */ /* 0x008fe2000f8e00ff */
[----:B------:R-:W-:Y:S01]  /*134a0*/  R2UR UR50, R8 ;  /* 0x00000000083272ca */ /* 0x000fe200000e0000 */
[----:B------:R-:W-:Y:S01]  /*134b0*/  IMAD.U32 R11, RZ, RZ, UR9 ;  /* 0x00000009ff0b7e24 */ /* 0x000fe2000f8e00ff */
[----:B------:R-:W-:-:S02]  /*134c0*/  WARPGROUP.DEPBAR.LE gsb0, 0x0 ;  /* 0x00008000000079c5 */ /* 0x000fc40000010000 */
[----:B------:R-:W-:-:S06]  /*134d0*/  WARPGROUP.ARRIVE ;  /* 0x00000000000079c5 */ /* 0x000fcc0000000000 */
[----:B------:R-:W-:Y:S01]  /*134e0*/  HGMMA.64x96x16.F32.BF16 R24, gdesc[UR52], R24, gsb0 ;  /* 0x01600000341879f0 */ /* 0x000fe20008001818 */
[----:B------:R-:W-:Y:S01]  /*134f0*/  R2UR UR51, R9 ;  /* 0x00000000093372ca */ /* 0x000fe200000e0000 */
[----:B------:R-:W-:Y:S02]  /*13500*/  VIADD R8, R6, 0x602 ;  /* 0x0000060206087836 */ /* 0x000fe40000000000 */
[----:B------:R-:W-:-:S03]  /*13510*/  IMAD.MOV.U32 R9, RZ, RZ, 0x40000040 ;  /* 0x40000040ff097424 */ /* 0x000fc600078e00ff */
[----:B------:R-:W-:Y:S02]  /*13520*/  R2UR UR46, R8 ;  /* 0x00000000082e72ca */ /* 0x000fe400000e0000 */
[----:B------:R-:W-:Y:S01]  /*13530*/  R2UR UR47, R9 ;  /* 0x00000000092f72ca */ /* 0x000fe200000e0000 */
[----:B------:R-:W-:Y:S02]  /*13540*/  WARPGROUP.DEPBAR.LE gsb0, 0x0 ;  /* 0x00008000000079c5 */ /* 0x000fe40000010000 */
[----:B------:R-:W-:-:S06]  /*13550*/  WARPGROUP.ARRIVE ;  /* 0x00000000000079c5 */ /* 0x000fcc0000000000 */
[----:B------:R-:W-:Y:S01]  /*13560*/  HGMMA.64x96x16.F32.BF16 R24, gdesc[UR48], R24, gsb0 ;  /* 0x01600000301879f0 */ /* 0x000fe20008001818 */
[----:B------:R-:W-:Y:S02]  /*13570*/  VIADD R8, R6, 0x604 ;  /* 0x0000060406087836 */ /* 0x000fe40000000000 */
[----:B------:R-:W-:-:S03]  /*13580*/  IMAD.MOV.U32 R9, RZ, RZ, 0x40000040 ;  /* 0x40000040ff097424 */ /* 0x000fc600078e00ff */
[----:B------:R-:W-:Y:S02]  /*13590*/  R2UR UR42, R8 ;  /* 0x00000000082a72ca */ /* 0x000fe400000e0000 */
[----:B------:R-:W-:Y:S01]  /*135a0*/  R2UR UR43, R9 ;  /* 0x00000000092b72ca */ /* 0x000fe200000e0000 */
[----:B------:R-:W-:Y:S02]  /*135b0*/  WARPGROUP.DEPBAR.LE gsb0, 0x0 ;  /* 0x00008000000079c5 */ /* 0x000fe40000010000 */
[----:B------:R-:W-:-:S06]  /*135c0*/  WARPGROUP.ARRIVE ;  /* 0x00000000000079c5 */ /* 0x000fcc0000000000 */
[----:B------:R-:W-:Y:S01]  /*135d0*/  HGMMA.64x96x16.F32.BF16 R24, gdesc[UR44], R24, gsb0 ;  /* 0x016000002c1879f0 */ /* 0x000fe20008001818 */
[----:B------:R-:W-:-:S05]  /*135e0*/  VIADD R6, R6, 0x606 ;  /* 0x0000060606067836 */ /* 0x000fca0000000000 */
[----:B------:R-:W-:Y:S01]  /*135f0*/  R2UR UR38, R6 ;  /* 0x00000000062672ca */ /* 0x000fe200000e0000 */
[----:B------:R-:W-:Y:S02]  /*13600*/  WARPGROUP.DEPBAR.LE gsb0, 0x0 ;  /* 0x00008000000079c5 */ /* 0x000fe40000010000 */
[----:B------:R-:W-:-:S06]  /*13610*/  WARPGROUP.ARRIVE ;  /* 0x00000000000079c5 */ /* 0x000fcc0000000000 */
[----:B------:R-:W-:Y:S03]  /*13620*/  HGMMA.64x96x16.F32.BF16 R24, gdesc[UR40], R24, gsb0 ;  /* 0x01600000281879f0 */ /* 0x000fe60008001818 */
[----:B------:R-:W-:Y:S02]  /*13630*/  WARPGROUP.DEPBAR.LE gsb0, 0x0 ;  /* 0x00008000000079c5 */ /* 0x000fe40000010000 */
[----:B------:R-:W-:-:S06]  /*13640*/  WARPGROUP.ARRIVE ;  /* 0x00000000000079c5 */ /* 0x000fcc0000000000 */
[----:B------:R-:W-:Y:S01]  /*13650*/  HGMMA.64x96x16.F32.BF16 R24, gdesc[UR36], R24, gsb0 ;  /* 0x01600000241879f0 */ /* 0x000fe20008001818 */
[----:B------:R-:W-:Y:S01]  /*13660*/  IMAD.MOV.U32 R9, RZ, RZ, -0x60 ;  /* 0xffffffa0ff097424 */ /* 0x000fe200078e00ff */
[----:B------:R-:W-:Y:S01]  /*13670*/  @!P1 PRMT R4, RZ, 0x654, R4 ;  /* 0x00000654ff049816 */ /* 0x000fe20000000004 */
[----:B------:R-:W-:Y:S01]  /*13680*/  ULOP3.LUT UR6, URZ, UR5, URZ, 0x33, !UPT ;  /* 0x000000053f067292 */ /* 0x000fe2000f8e333f */
[----:B----4-:R-:W-:Y:S01]  /*13690*/  LOP3.LUT R72, R72, 0xffefffff, RZ, 0xc0, !PT ;  /* 0xffefffff48487812 */ /* 0x010fe200078ec0ff */
[----:B------:R0:W-:Y:S03]  /*136a0*/  STL.64 [R1+0x8], R10 ;  /* 0x0000080a01007387 */ /* 0x0001e60000100a00 */
[----:B------:R-:W-:Y:S01]  /*136b0*/  @P2 LOP3.LUT R72, R72, 0x100000, RZ, 0xfc, !PT ;  /* 0x0010000048482812 */ /* 0x000fe200078efcff */
[----:B------:R-:W-:Y:S02]  /*136c0*/  WARPGROUP.DEPBAR.LE gsb0, 0x0 ;  /* 0x00008000000079c5 */ /* 0x000fe40000010000 */
[----:B------:R-:W-:Y:S01]  /*136d0*/  FMUL.FTZ R8, R37, UR4 ;  /* 0x0000000425087c20 */ /* 0x000fe20008410000 */
[----:B------:R1:W-:Y:S03]  /*136e0*/  @!P1 SYNCS.ARRIVE.TRANS64.RED.A1T0 RZ, [R4+URZ], RZ ;  /* 0x000000ff04ff99a7 */ /* 0x0003e6000810043f */
[----:B------:R2:W3:Y:S01]  /*136f0*/  MUFU.TANH R82, R8 ;  /* 0x0000000800527308 */ /* 0x0004e20000002400 */
[----:B------:R-:W-:Y:S01]  /*13700*/  FMUL.FTZ R7, R33, UR4 ;  /* 0x0000000421077c20 */ /* 0x000fe20008410000 */
[----:B------:R-:W-:Y:S01]  /*13710*/  FMUL.FTZ R33, R38, UR4 ;  /* 0x0000000426217c20 */ /* 0x000fe20008410000 */
[----:B------:R-:W-:-:S02]  /*13720*/  IMAD R38, R2, R9, 0x60 ;  /* 0x0000006002267424 */ /* 0x000fc400078e0209 */
[----:B--2---:R-:W-:-:S04]  /*13730*/  FMUL.FTZ R8, R45, UR4 ;  /* 0x000000042d087c20 */ /* 0x004fc80008410000 */
[----:B------:R2:W4:Y:S02]  /*13740*/  MUFU.TANH R74, R8 ;  /* 0x00000008004a7308 */ /* 0x0005240000002400 */
[----:B--2---:R-:W-:-:S06]  /*13750*/  FMUL.FTZ R8, R53, UR4 ;  /* 0x0000000435087c20 */ /* 0x004fcc0008410000 */
[----:B------:R2:W0:Y:S02]  /*13760*/  MUFU.TANH R20, R8 ;  /* 0x0000000800147308 */ /* 0x0004240000002400 */
[----:B--2---:R-:W-:-:S06]  /*13770*/  IMAD.IADD R8, R163, 0x1, R38 ;  /* 0x00000001a3087824 */ /* 0x004fcc00078e0226 */
[----:B------:R2:W0:Y:S01]  /*13780*/  MUFU.TANH R86, R7 ;  /* 0x0000000700567308 */ /* 0x0004220000002400 */
[----:B-1----:R-:W-:Y:S01]  /*13790*/  IADD3 R4, -R164, 0x1, R8 ;  /* 0x00000001a4047810 */ /* 0x002fe20007ffe108 */
[----:B--2---:R-:W-:Y:S01]  /*137a0*/  FMUL.FTZ R7, R41, UR4 ;  /* 0x0000000429077c20 */ /* 0x004fe20008410000 */
[----:B------:R-:W-:-:S03]  /*137b0*/  FMUL.FTZ R45, R47, UR4 ;  /* 0x000000042f2d7c20 */ /* 0x000fc60008410000 */
[----:B------:R-:W-:Y:S02]  /*137c0*/  IMAD R47, R173, -0x2, R4 ;  /* 0xfffffffead2f7824 */ /* 0x000fe400078e0204 */
[----:B------:R1:W2:Y:S01]  /*137d0*/  MUFU.TANH R78, R7 ;  /* 0x00000007004e7308 */ /* 0x0002a20000002400 */
[----:B------:R-:W-:Y:S02]  /*137e0*/  IMAD.U32 R4, RZ, RZ, UR6 ;  /* 0x00000006ff047e24 */ /* 0x000fe4000f8e00ff */
[----:B------:R-:W-:Y:S01]  /*137f0*/  FMUL.FTZ R25, R25, UR4 ;  /* 0x0000000419197c20 */ /* 0x000fe20008410000 */
[----:B------:R-:W-:Y:S01]  /*13800*/  FMUL.FTZ R29, R29, UR4 ;  /* 0x000000041d1d7c20 */ /* 0x000fe20008410000 */
[----:B-1----:R-:W-:-:S03]  /*13810*/  FMUL.FTZ R7, R49, UR4 ;  /* 0x0000000431077c20 */ /* 0x002fc60008410000 */
[----:B0-----:R0:W1:Y:S01]  /*13820*/  MUFU.TANH R10, R25 ;  /* 0x00000019000a7308 */ /* 0x0010620000002400 */
[----:B------:R1:W-:Y:S01]  /*13830*/  STL [R1+0x4], R4 ;  /* 0x0000040401007387 */ /* 0x0003e20000100800 */
[----:B------:R-:W-:Y:S01]  /*13840*/  FMUL.FTZ R15, R24, UR4 ;  /* 0x00000004180f7c20 */ /* 0x000fe20008410000 */
[----:B------:R-:W-:-:S05]  /*13850*/  FMUL.FTZ R3, R27, UR4 ;  /* 0x000000041b037c20 */ /* 0x000fca0008410000 */
[----:B------:R3:W1:Y:S01]  /*13860*/  MUFU.TANH R14, R7 ;  /* 0x00000007000e7308 */ /* 0x0006620000002400 */
[----:B0-----:R-:W-:Y:S01]  /*13870*/  FMUL.FTZ R25, R35, UR4 ;  /* 0x0000000423197c20 */ /* 0x001fe20008410000 */
[----:B------:R0:W-:Y:S01]  /*13880*/  STL [R1], R72 ;  /* 0x0000004801007387 */ /* 0x0001e20000100800 */
[----:B------:R-:W-:Y:S01]  /*13890*/  FMUL.FTZ R11, R31, UR4 ;  /* 0x000000041f0b7c20 */ /* 0x000fe20008410000 */
[----:B------:R-:W-:Y:S01]  /*138a0*/  FMUL.FTZ R35, R39, UR4 ;  /* 0x0000000427237c20 */ /* 0x000fe20008410000 */
[----:B------:R-:W-:Y:S01]  /*138b0*/  FMUL.FTZ R41, R43, UR4 ;  /* 0x000000042b297c20 */ /* 0x000fe20008410000 */
[----:B---3--:R-:W-:Y:S02]  /*138c0*/  FMUL.FTZ R7, R57, UR4 ;  /* 0x0000000439077c20 */ /* 0x008fe40008410000 */
[----:B------:R-:W3:Y:S01]  /*138d0*/  MUFU.TANH R92, R29 ;  /* 0x0000001d005c7308 */ /* 0x000ee20000002400 */
[----:B------:R-:W-:Y:S01]  /*138e0*/  FMUL.FTZ R0, R26, UR4 ;  /* 0x000000041a007c20 */ /* 0x000fe20008410000 */
[----:B------:R-:W-:Y:S01]  /*138f0*/  FMUL.FTZ R6, R30, UR4 ;  /* 0x000000041e067c20 */ /* 0x000fe20008410000 */
[----:B------:R-:W-:Y:S01]  /*13900*/  FMUL.FTZ R32, R32, UR4 ;  /* 0x0000000420207c20 */ /* 0x000fe20008410000 */
[----:B------:R-:W-:Y:S01]  /*13910*/  FMUL.FTZ R21, R34, UR4 ;  /* 0x0000000422157c20 */ /* 0x000fe20008410000 */
[----:B------:R-:W-:Y:S01]  /*13920*/  FMUL.FTZ R36, R36, UR4 ;  /* 0x0000000424247c20 */ /* 0x000fe20008410000 */
[----:B------:R-:W-:Y:S01]  /*13930*/  FMUL.FTZ R40, R40, UR4 ;  /* 0x0000000428287c20 */ /* 0x000fe20008410000 */
[----:B------:R-:W-:Y:S01]  /*13940*/  FMUL.FTZ R37, R42, UR4 ;  /* 0x000000042a257c20 */ /* 0x000fe20008410000 */
[----:B------:R4:W0:Y:S01]  /*13950*/  MUFU.TANH R24, R7 ;  /* 0x0000000700187308 */ /* 0x0008220000002400 */
        /* <DEDUP_REMOVED lines=16> */
[----:B----4-:R-:W-:Y:S01]  /*13a60*/  FMUL.FTZ R7, R67, UR4 ;  /* 0x0000000443077c20 */ /* 0x010fe20008410000 */
[----:B------:R-:W-:Y:S01]  /*13a70*/  FMUL.FTZ R69, R69, UR4 ;  /* 0x0000000445457c20 */ /* 0x000fe20008410000 */
[----:B------:R-:W-:Y:S01]  /*13a80*/  FMUL.FTZ R29, R70, UR4 ;  /* 0x00000004461d7c20 */ /* 0x000fe20008410000 */
[----:B------:R-:W-:Y:S01]  /*13a90*/  FMUL.FTZ R31, R71, UR4 ;  /* 0x00000004471f7c20 */ /* 0x000fe20008410000 */
[----:B------:R-:W-:Y:S01]  /*13aa0*/  FMUL.FTZ R56, R56, UR4 ;  /* 0x0000000438387c20 */ /* 0x000fe20008410000 */
[----:B------:R-:W-:Y:S01]  /*13ab0*/  FMUL.FTZ R68, R68, UR4 ;  /* 0x0000000444447c20 */ /* 0x000fe20008410000 */
[----:B------:R-:W4:Y:S01]  /*13ac0*/  MUFU.TANH R15, R15 ;  /* 0x0000000f000f7308 */ /* 0x000f220000002400 */
[----:B------:R-:W-:-:S07]  /*13ad0*/  FMUL.FTZ R59, R59, UR4 ;  /* 0x000000043b3b7c20 */ /* 0x000fce0008410000 */
[----:B------:R-:W0:Y:S01]  /*13ae0*/  MUFU.TANH R0, R0 ;  /* 0x0000000000007308 */ /* 0x000e220000002400 */
[----:B------:R-:W-:-:S07]  /*13af0*/  FMUL.FTZ R28, R28, UR4 ;  /* 0x000000041c1c7c20 */ /* 0x000fce0008410000 */
[----:B------:R-:W0:Y:S01]  /*13b00*/  MUFU.TANH R3, R3 ;  /* 0x0000000300037308 */ /* 0x000e220000002400 */
[----:B------:R-:W-:-:S07]  /*13b10*/  IMAD R9, R169, 0x80, R179 ;  /* 0x00000080a9097824 */ /* 0x000fce00078e02b3 */
        /* <DEDUP_REMOVED lines=35> */
[----:B------:R-:W-:-:S07]  /*13d50*/  VIADD R46, R47, UR6 ;  /* 0x000000062f2e7c36 */ /* 0x000fce0008000000 */
[----:B------:R2:W0:Y:S01]  /*13d60*/  MUFU.TANH R73, R59 ;  /* 0x0000003b00497308 */ /* 0x0004220000002400 */
[----:B------:R-:W-:Y:S02]  /*13d70*/  IMAD R50, R173, -0x2, R38 ;  /* 0xfffffffead327824 */ /* 0x000fe400078e0226 */
[----:B------:R-:W-:Y:S02]  /*13d80*/  IMAD.IADD R30, R46, 0x1, R9 ;  /* 0x000000012e1e7824 */ /* 0x000fe400078e0209 */
[----:B--2---:R-:W-:-:S03]  /*13d90*/  IMAD.IADD R59, R47, 0x1, R12 ;  /* 0x000000012f3b7824 */ /* 0x004fc600078e020c */
[----:B------:R2:W0:Y:S02]  /*13da0*/  MUFU.TANH R94, R28 ;  /* 0x0000001c005e7308 */ /* 0x0004240000002400 */
[----:B--2---:R-:W-:Y:S01]  /*13db0*/  VIADDMNMX R28, R9, R59, R42, PT ;  /* 0x0000003b091c7246 */ /* 0x004fe2000380012a */
[----:B-1-34-:R-:W-:Y:S06]  /*13dc0*/  @!P2 BRA `(.L_x_1513) ;  /* 0x00000000004ca947 */ /* 0x01afec0003800000 */
[----:B------:R-:W-:Y:S01]  /*13dd0*/  IADD3 R4, -R164, R163, R9 ;  /* 0x000000a3a4047210 */ /* 0x000fe20007ffe109 */
[----:B------:R-:W-:Y:S03]  /*13de0*/  BSSY B0, `(.L_x_1514) ;  /* 0x000000e000007945 */ /* 0x000fe60003800000 */
        /* <DEDUP_REMOVED lines=9> */
.L_x_1515:
[----:B------:R-:W-:-:S13]  /*13e80*/  ISETP.NE.AND P2, PT, R13, 0x1, PT ;  /* 0x000000010d00780c */ /* 0x000fda0003f45270 */
[----:B------:R-:W1:Y:S02]  /*13e90*/  @P2 LDC.64 R66, c[0x0][0x9e8] ;  /* 0x00027a00ff422b82 */ /* 0x000e640000000a00 */
[----:B-1----:R-:W-:-:S05]  /*13ea0*/  @P2 IMAD.HI.U32 R8, R4, R66, RZ ;  /* 0x0000004204082227 */ /* 0x002fca00078e00ff */
[----:B------:R-:W-:-:S07]  /*13eb0*/  @P2 SHF.R.U32.HI R4, RZ, R67, R8 ;  /* 0x00000043ff042219 */ /* 0x000fce0000011608 */
.L_x_1516:
[----:B------:R-:W-:Y:S05]  /*13ec0*/  BSYNC B0 ;  /* 0x0000000000007941 */ /* 0x000fea0003800000 */
.L_x_1514:
[----:B------:R-:W-:-:S05]  /*13ed0*/  IMAD R47, R4, R13, R50 ;  /* 0x0000000d042f7224 */ /* 0x000fca00078e0232 */
[----:B------:R-:W-:Y:S02]  /*13ee0*/  VIMNMX R30, R30, R47, !PT ;  /* 0x0000002f1e1e7248 */ /* 0x000fe40007fe0100 */
[----:B------:R-:W-:-:S07]  /*13ef0*/  VIADDMNMX R28, R47, R13, R28, PT ;  /* 0x0000000d2f1c7246 */ /* 0x000fce000380011c */
.L_x_1513:
[C---:B------:R-:W-:Y:S01]  /*13f00*/  ISETP.GE.AND P3, PT, R38.reuse, 0x9, PT ;  /* 0x000000092600780c */ /* 0x040fe20003f66270 */
[----:B------:R-:W-:Y:S01]  /*13f10*/  VIADD R90, R9, 0x8 ;  /* 0x00000008095a7836 */ /* 0x000fe20000000000 */
[----:B------:R-:W-:Y:S02]  /*13f20*/  ISETP.GE.AND P2, PT, R38, 0x2, PT ;  /* 0x000000022600780c */ /* 0x000fe40003f46270 */
[----:B------:R-:W-:Y:S02]  /*13f30*/  P2R R54, PR, RZ, 0x8 ;  /* 0x00000008ff367803 */ /* 0x000fe40000000000 */
[C---:B------:R-:W-:Y:S02]  /*13f40*/  ISETP.GT.AND P3, PT, R30.reuse, 0x8, !P3 ;  /* 0x000000081e00780c */ /* 0x040fe40005f64270 */
[----:B------:R-:W-:Y:S02]  /*13f50*/  ISETP.GT.AND P4, PT, R30, 0x1, !P2 ;  /* 0x000000011e00780c */ /* 0x000fe40005784270 */
[----:B------:R-:W-:-:S02]  /*13f60*/  ISETP.LT.OR P3, PT, R28, 0x9, P3 ;  /* 0x000000091c00780c */ /* 0x000fc40001f61670 */
[----:B------:R-:W-:Y:S02]  /*13f70*/  ISETP.GE.AND P5, PT, R38, 0xa, PT ;  /* 0x0000000a2600780c */ /* 0x000fe40003fa6270 */
[----:B0-----:R-:W-:Y:S02]  /*13f80*/  FSEL R94, R94, -INF , !P3 ;  /* 0xff8000005e5e7808 */ /* 0x001fe40005800000 */
[----:B------:R-:W-:Y:S02]  /*13f90*/  ISETP.LT.OR P4, PT, R28, 0x2, P4 ;  /* 0x000000021c00780c */ /* 0x000fe40002781670 */
[----:B------:R-:W-:Y:S02]  /*13fa0*/  ISETP.GT.AND P3, PT, R30, 0x9, !P5 ;  /* 0x000000091e00780c */ /* 0x000fe40006f64270 */
[----:B------:R-:W-:Y:S02]  /*13fb0*/  FSEL R96, R10, -INF , !P4 ;  /* 0xff8000000a607808 */ /* 0x000fe40006000000 */
        /* <DEDUP_REMOVED lines=88> */
[C---:B------:R-:W-:Y:S02]  /*14540*/  ISETP.GE.AND P3, PT, R38.reuse, 0x52, PT ;  /* 0x000000522600780c */ /* 0x040fe40003f66270 */
[----:B------:R-:W-:Y:S02]  /*14550*/  ISETP.GE.AND P6, PT, R38, 0x1, PT ;  /* 0x000000012600780c */ /* 0x000fe40003fc6270 */
[----:B------:R-:W-:-:S02]  /*14560*/  ISETP.GT.AND P4, PT, R30, 0x51, !P3 ;  /* 0x000000511e00780c */ /* 0x000fc40005f84270 */
[----:B------:R-:W-:Y:S02]  /*14570*/  VIADDMNMX R90, R90, R59, R42, PT ;  /* 0x0000003b5a5a7246 */ /* 0x000fe4000380012a */
[----:B------:R-:W-:Y:S02]  /*14580*/  ISETP.LT.OR P4, PT, R28, 0x52, P4 ;  /* 0x000000521c00780c */ /* 0x000fe40002781670 */
[----:B------:R-:W-:Y:S02]  /*14590*/  IADD3 R59, R46, 0x8, R9 ;  /* 0x000000082e3b7810 */ /* 0x000fe40007ffe009 */
[----:B------:R-:W-:Y:S02]  /*145a0*/  FSEL R14, R65, -INF , !P4 ;  /* 0xff800000410e7808 */ /* 0x000fe40006000000 */
[----:B------:R-:W-:-:S04]  /*145b0*/  ISETP.GE.AND P4, PT, R38, 0x59, PT ;  /* 0x000000592600780c */ /* 0x000fc80003f86270 */
[----:B------:R-:W-:-:S04]  /*145c0*/  ISETP.GT.AND P5, PT, R30, 0x58, !P4 ;  /* 0x000000581e00780c */ /* 0x000fc800067a4270 */
[----:B------:R-:W-:-:S04]  /*145d0*/  ISETP.LT.OR P5, PT, R28, 0x59, P5 ;  /* 0x000000591c00780c */ /* 0x000fc80002fa1670 */
[----:B------:R-:W-:Y:S02]  /*145e0*/  FSEL R4, R34, -INF , !P5 ;  /* 0xff80000022047808 */ /* 0x000fe40006800000 */
        /* <DEDUP_REMOVED lines=22> */
.L_x_1519:
[----:B------:R-:W-:-:S13]  /*14750*/  ISETP.NE.AND P5, PT, R13, 0x1, PT ;  /* 0x000000010d00780c */ /* 0x000fda0003fa5270 */
[----:B------:R-:W0:Y:S02]  /*14760*/  @P5 LDC.64 R46, c[0x0][0x9e8] ;  /* 0x00027a00ff2e5b82 */ /* 0x000e240000000a00 */
[----:B0-----:R-:W-:-:S05]  /*14770*/  @P5 IMAD.HI.U32 R46, R15, R46, RZ ;  /* 0x0000002e0f2e5227 */ /* 0x001fca00078e00ff */
[----:B------:R-:W-:-:S07]  /*14780*/  @P5 SHF.R.U32.HI R15, RZ, R47, R46 ;  /* 0x0000002fff0f5219 */ /* 0x000fce000001162e */
.L_x_1520:
[----:B------:R-:W-:Y:S05]  /*14790*/  BSYNC B0 ;  /* 0x0000000000007941 */ /* 0x000fea0003800000 */
.L_x_1518:
[----:B------:R-:W-:-:S05]  /*147a0*/  IMAD R30, R15, R13, R50 ;  /* 0x0000000d0f1e7224 */ /* 0x000fca00078e0232 */
[----:B------:R-:W-:Y:S02]  /*147b0*/  VIMNMX R59, R59, R30, !PT ;  /* 0x0000001e3b3b7248 */ /* 0x000fe40007fe0100 */
[----:B------:R-:W-:-:S07]  /*147c0*/  VIADDMNMX R90, R30, R13, R90, PT ;  /* 0x0000000d1e5a7246 */ /* 0x000fce000380015a */
.L_x_1517:
[C---:B------:R-:W-:Y:S01]  /*147d0*/  ISETP.GT.AND P2, PT, R59.reuse, 0x1, !P2 ;  /* 0x000000013b00780c */ /* 0x040fe20005744270 */
[----:B------:R-:W-:Y:S01]  /*147e0*/  ULDC UR4, c[0x0][0x988] ;  /* 0x0002620000047ab9 */ /* 0x000fe20000000800 */
[----:B------:R-:W-:Y:S02]  /*147f0*/  ISETP.NE.AND P5, PT, R32, RZ, PT ;  /* 0x000000ff2000720c */ /* 0x000fe40003fa5270 */
[----:B------:R-:W-:Y:S02]  /*14800*/  ISETP.LT.OR P2, PT, R90, 0x2, P2 ;  /* 0x000000025a00780c */ /* 0x000fe40001741670 */
[----:B------:R-:W-:Y:S02]  /*14810*/  ISETP.GT.AND P6, PT, R59, RZ, !P6 ;  /* 0x000000ff3b00720c */ /* 0x000fe400077c4270 */
        /* <DEDUP_REMOVED lines=14> */
[----:B------:R-:W-:Y:S01]  /*14900*/  FSEL R34, R11, -INF , !P2 ;  /* 0xff8000000b227808 */ /* 0x000fe20005000000 */
[----:B------:R-:W-:Y:S01]  /*14910*/  IMAD.U32 R11, RZ, RZ, UR4 ;  /* 0x00000004ff0b7e24 */ /* 0x000fe2000f8e00ff */
        /* <DEDUP_REMOVED lines=21> */
[----:B------:R-:W-:Y:S02]  /*14a70*/  ISETP.GT.AND P2, PT, R59, 0x19, !P5 ;  /* 0x000000193b00780c */ /* 0x000fe40006f44270 */
[----:B------:R-:W-:-:S02]  /*14a80*/  ISETP.NE.AND P5, PT, R44, RZ, PT ;  /* 0x000000ff2c00720c */ /* 0x000fc40003fa5270 */
        /* <DEDUP_REMOVED lines=16> */
[----:B------:R-:W-:Y:S02]  /*14b90*/  FSEL R46, R41, -INF , !P2 ;  /* 0xff800000292e7808 */ /* 0x000fe40005000000 */
[----:B------:R-:W-:-:S02]  /*14ba0*/  ISETP.NE.AND P2, PT, R77, RZ, PT ;  /* 0x000000ff4d00720c */ /* 0x000fc40003f45270 */
[----:B------:R-:W-:Y:S02]  /*14bb0*/  ISETP.LT.OR P6, PT, R90, 0x1, P6 ;  /* 0x000000015a00780c */ /* 0x000fe400037c1670 */
[----:B------:R-:W-:Y:S02]  /*14bc0*/  ISETP.GT.AND P2, PT, R59, 0x28, !P2 ;  /* 0x000000283b00780c */ /* 0x000fe40005744270 */
[----:B------:R-:W-:Y:S02]  /*14bd0*/  FMNMX.FTZ R3, R28, R3, !PT ;  /* 0x000000031c037209 */ /* 0x000fe40007810000 */
[----:B------:R-:W-:Y:S02]  /*14be0*/  ISETP.LT.OR P2, PT, R90, 0x29, P2 ;  /* 0x000000295a00780c */ /* 0x000fe40001741670 */
[----:B------:R-:W-:Y:S02]  /*14bf0*/  FSEL R33, R0, -INF , !P6 ;  /* 0xff80000000217808 */ /* 0x000fe40007000000 */
[----:B------:R-:W-:Y:S01]  /*14c00*/  FSEL R48, R43, -INF , !P2 ;  /* 0xff8000002b307808 */ /* 0x000fe20005000000 */
[----:B------:R-:W0:Y:S01]  /*14c10*/  SHFL.BFLY PT, R0, R3, 0x2, 0x1f ;  /* 0x0c401f0003007f89 */ /* 0x000e2200000e0000 */
[----:B------:R-:W-:-:S02]  /*14c20*/  ISETP.NE.AND P2, PT, R79, RZ, PT ;  /* 0x000000ff4f00720c */ /* 0x000fc40003f45270 */
[----:B------:R-:W-:Y:S02]  /*14c30*/  ISETP.NE.AND P6, PT, R61, RZ, PT ;  /* 0x000000ff3d00720c */ /* 0x000fe40003fc5270 */
[C---:B------:R-:W-:Y:S02]  /*14c40*/  ISETP.GT.AND P2, PT, R59.reuse, 0x29, !P2 ;  /* 0x000000293b00780c */ /* 0x040fe40005744270 */
[C---:B------:R-:W-:Y:S02]  /*14c50*/  ISETP.GT.AND P3, PT, R59.reuse, 0x51, !P3 ;  /* 0x000000513b00780c */ /* 0x040fe40005f64270 */
[----:B------:R-:W-:Y:S02]  /*14c60*/  ISETP.LT.OR P2, PT, R90, 0x2a, P2 ;  /* 0x0000002a5a00780c */ /* 0x000fe40001741670 */
[----:B------:R-:W-:Y:S02]  /*14c70*/  ISETP.GT.AND P4, PT, R59, 0x58, !P4 ;  /* 0x000000583b00780c */ /* 0x000fe40006784270 */
[----:B------:R-:W-:-:S02]  /*14c80*/  FSEL R50, R45, -INF , !P2 ;  /* 0xff8000002d327808 */ /* 0x000fc40005000000 */
[----:B------:R-:W-:Y:S02]  /*14c90*/  ISETP.NE.AND P2, PT, R81, RZ, PT ;  /* 0x000000ff5100720c */ /* 0x000fe40003f45270 */
[C---:B------:R-:W-:Y:S02]  /*14ca0*/  ISETP.LT.OR P3, PT, R90.reuse, 0x52, P3 ;  /* 0x000000525a00780c */ /* 0x040fe40001f61670 */
[----:B------:R-:W-:Y:S02]  /*14cb0*/  ISETP.GT.AND P2, PT, R59, 0x30, !P2 ;  /* 0x000000303b00780c */ /* 0x000fe40005744270 */
[C---:B------:R-:W-:Y:S02]  /*14cc0*/  ISETP.LT.OR P4, PT, R90.reuse, 0x59, P4 ;  /* 0x000000595a00780c */ /* 0x040fe40002781670 */
[----:B------:R-:W-:Y:S02]  /*14cd0*/  ISETP.LT.OR P2, PT, R90, 0x31, P2 ;  /* 0x000000315a00780c */ /* 0x000fe40001741670 */
[----:B0-----:R-:W-:-:S02]  /*14ce0*/  FMNMX.FTZ R15, R3, R0, !PT ;  /* 0x00000000030f7209 */ /* 0x001fc40007810000 */
[----:B------:R-:W-:Y:S02]  /*14cf0*/  FSEL R52, R49, -INF , !P2 ;  /* 0xff80000031347808 */ /* 0x000fe40005000000 */
[----:B------:R-:W-:Y:S01]  /*14d00*/  ISETP.NE.AND P2, PT, R83, RZ, PT ;  /* 0x000000ff5300720c */ /* 0x000fe20003f45270 */
[----:B------:R-:W0:Y:S01]  /*14d10*/  SHFL.BFLY PT, R6, R15, 0x1, 0x1f ;  /* 0x0c201f000f067f89 */ /* 0x000e2200000e0000 */
[----:B------:R-:W-:Y:S02]  /*14d20*/  FMNMX.FTZ R3, R33, R30, !PT ;  /* 0x0000001e21037209 */ /* 0x000fe40007810000 */
[----:B------:R-:W-:Y:S02]  /*14d30*/  ISETP.GT.AND P2, PT, R59, 0x31, !P2 ;  /* 0x000000313b00780c */ /* 0x000fe40005744270 */
[----:B------:R-:W-:Y:S02]  /*14d40*/  FMNMX.FTZ R3, R32, R3, !PT ;  /* 0x0000000320037209 */ /* 0x000fe40007810000 */
[----:B------:R-:W-:-:S02]  /*14d50*/  ISETP.LT.OR P2, PT, R90, 0x32, P2 ;  /* 0x000000325a00780c */ /* 0x000fc40001741670 */
[----:B------:R-:W-:Y:S02]  /*14d60*/  FMNMX.FTZ R3, R34, R3, !PT ;  /* 0x0000000322037209 */ /* 0x000fe40007810000 */
[----:B------:R-:W-:Y:S02]  /*14d70*/  FSEL R54, R51, -INF , !P2 ;  /* 0xff80000033367808 */ /* 0x000fe40005000000 */
[----:B------:R-:W-:-:S04]  /*14d80*/  ISETP.NE.AND P2, PT, R85, RZ, PT ;  /* 0x000000ff5500720c */ /* 0x000fc80003f45270 */
[----:B------:R-:W-:-:S04]  /*14d90*/  ISETP.GT.AND P2, PT, R59, 0x38, !P2 ;  /* 0x000000383b00780c */ /* 0x000fc80005744270 */
[----:B------:R-:W-:Y:S02]  /*14da0*/  ISETP.LT.OR P2, PT, R90, 0x39, P2 ;  /* 0x000000395a00780c */ /* 0x000fe40001741670 */
[----:B0-----:R-:W-:Y:S02]  /*14db0*/  FMNMX.FTZ R6, R15, R6, !PT ;  /* 0x000000060f067209 */ /* 0x001fe40007810000 */
[----:B------:R-:W-:Y:S02]  /*14dc0*/  FSEL R56, R53, -INF , !P2 ;  /* 0xff80000035387808 */ /* 0x000fe40005000000 */
[----:B------:R-:W-:Y:S01]  /*14dd0*/  ISETP.NE.AND P2, PT, R87, RZ, PT ;  /* 0x000000ff5700720c */ /* 0x000fe20003f45270 */
[----:B------:R-:W-:Y:S01]  /*14de0*/  FMUL.FTZ R0, R6, R11 ;  /* 0x0000000b06007220 */ /* 0x000fe20000410000 */
        /* <DEDUP_REMOVED lines=14> */
[----:B------:R-:W-:Y:S02]  /*14ed0*/  FMNMX.FTZ R21, R48, R21, !PT ;  /* 0x0000001530157209 */ /* 0x000fe40007810000 */
[----:B------:R-:W-:Y:S02]  /*14ee0*/  ISETP.GT.AND P2, PT, R59, 0x41, !P2 ;  /* 0x000000413b00780c */ /* 0x000fe40005744270 */
[----:B------:R-:W-:Y:S02]  /*14ef0*/  FMNMX.FTZ R21, R50, R21, !PT ;  /* 0x0000001532157209 */ /* 0x000fe40007810000 */
[----:B------:R-:W-:-:S04]  /*14f00*/  ISETP.LT.OR P2, PT, R90, 0x42, P2 ;  /* 0x000000425a00780c */ /* 0x000fc80001741670 */
[----:B------:R-:W-:Y:S02]  /*14f10*/  FSEL R60, R73, -INF , !P2 ;  /* 0xff800000493c7808 */ /* 0x000fe40005000000 */
[----:B------:R-:W-:Y:S02]  /*14f20*/  ISETP.GT.AND P2, PT, R59, 0x48, !P5 ;  /* 0x000000483b00780c */ /* 0x000fe40006f44270 */
[----:B------:R-:W-:Y:S02]  /*14f30*/  ISETP.NE.AND P5, PT, R93, RZ, PT ;  /* 0x000000ff5d00720c */ /* 0x000fe40003fa5270 */
[----:B------:R-:W-:-:S04]  /*14f40*/  ISETP.LT.OR P2, PT, R90, 0x49, P2 ;  /* 0x000000495a00780c */ /* 0x000fc80001741670 */
[----:B------:R-:W-:Y:S02]  /*14f50*/  FSEL R62, R62, -INF , !P2 ;  /* 0xff8000003e3e7808 */ /* 0x000fe40005000000 */
[----:B------:R-:W-:-:S04]  /*14f60*/  FSETP.NEU.FTZ.AND P2, PT, R6, -INF , PT ;  /* 0xff8000000600780b */ /* 0x000fc80003f5d000 */
[----:B------:R-:W-:Y:S02]  /*14f70*/  FSEL R37, R0, RZ, P2 ;  /* 0x000000ff00257208 */ /* 0x000fe40001000000 */
[----:B------:R-:W-:Y:S02]  /*14f80*/  ISETP.GT.AND P2, PT, R59, 0x49, !P5 ;  /* 0x000000493b00780c */ /* 0x000fe40006f44270 */
[----:B------:R-:W-:Y:S01]  /*14f90*/  ISETP.NE.AND P5, PT, R65, RZ, PT ;  /* 0x000000ff4100720c */ /* 0x000fe20003fa5270 */
[-CC-:B------:R-:W-:Y:S01]  /*14fa0*/  FFMA.FTZ R25, R96, R11.reuse, -R37.reuse ;  /* 0x0000000b60197223 */ /* 0x180fe20000010825 */
[----:B------:R-:W-:Y:S01]  /*14fb0*/  ISETP.LT.OR P2, PT, R90, 0x4a, P2 ;  /* 0x0000004a5a00780c */ /* 0x000fe20001741670 */
[-CC-:B------:R-:W-:Y:S01]  /*14fc0*/  FFMA.FTZ R82, R82, R11.reuse, -R37.reuse ;  /* 0x0000000b52527223 */ /* 0x180fe20000010825 */
[-CC-:B------:R-:W-:Y:S01]  /*14fd0*/  FFMA.FTZ R148, R80, R11.reuse, -R37.reuse ;  /* 0x0000000b50947223 */ /* 0x180fe20000010825 */
[----:B------:R0:W-:Y:S01]  /*14fe0*/  MUFU.EX2 R3, R25 ;  /* 0x0000001900037308 */ /* 0x0001e20000000800 */
[----:B------:R-:W-:Y:S01]  /*14ff0*/  FSEL R0, R39, -INF , !P2 ;  /* 0xff80000027007808 */ /* 0x000fe20005000000 */
[-CC-:B------:R-:W-:Y:S01]  /*15000*/  FFMA.FTZ R154, R84, R11.reuse, -R37.reuse ;  /* 0x0000000b549a7223 */ /* 0x180fe20000010825 */
[C---:B------:R-:W-:Y:S01]  /*15010*/  ISETP.GT.AND P2, PT, R59.reuse, 0x50, !P6 ;  /* 0x000000503b00780c */ /* 0x040fe20007744270 */
[-CC-:B------:R-:W-:Y:S01]  /*15020*/  FFMA.FTZ R24, R24, R11.reuse, -R37.reuse ;  /* 0x0000000b18187223 */ /* 0x180fe20000010825 */
[----:B------:R-:W-:Y:S01]  /*15030*/  ISETP.GT.AND P5, PT, R59, 0x59, !P5 ;  /* 0x000000593b00780c */ /* 0x000fe20006fa4270 */
[-CC-:B------:R-:W-:Y:S01]  /*15040*/  FFMA.FTZ R156, R156, R11.reuse, -R37.reuse ;  /* 0x0000000b9c9c7223 */ /* 0x180fe20000010825 */
[----:B------:R-:W-:Y:S01]  /*15050*/  ISETP.LT.OR P2, PT, R90, 0x51, P2 ;  /* 0x000000515a00780c */ /* 0x000fe20001741670 */
[--C-:B------:R-:W-:Y:S01]  /*15060*/  FFMA.FTZ R158, R94, R11, -R37.reuse ;  /* 0x0000000b5e9e7223 */ /* 0x100fe20000010825 */
[----:B0-----:R-:W-:Y:S01]  /*15070*/  FMNMX.FTZ R25, R52, R21, !PT ;  /* 0x0000001534197209 */ /* 0x001fe20007810000 */
[-CC-:B------:R-:W-:Y:S01]  /*15080*/  FFMA.FTZ R92, R92, R11.reuse, -R37.reuse ;  /* 0x0000000b5c5c7223 */ /* 0x180fe20000010825 */
[----:B------:R-:W-:Y:S01]  /*15090*/  FSEL R80, R27, -INF , !P2 ;  /* 0xff8000001b507808 */ /* 0x000fe20005000000 */
[--C-:B------:R-:W-:Y:S01]  /*150a0*/  FFMA.FTZ R27, R78, R11, -R37.reuse ;  /* 0x0000000b4e1b7223 */ /* 0x100fe20000010825 */
[----:B------:R-:W-:Y:S01]  /*150b0*/  FMNMX.FTZ R25, R54, R25, !PT ;  /* 0x0000001936197209 */ /* 0x000fe20007810000 */
[----:B------:R-:W0:Y:S01]  /*150c0*/  MUFU.EX2 R156, R156 ;  /* 0x0000009c009c7308 */ /* 0x000e220000000800 */
[----:B------:R-:W-:Y:S01]  /*150d0*/  ISETP.LT.OR P5, PT, R90, 0x5a, P5 ;  /* 0x0000005a5a00780c */ /* 0x000fe20002fa1670 */
[--C-:B------:R-:W-:Y:S01]  /*150e0*/  FFMA.FTZ R152, R88, R11, -R37.reuse ;  /* 0x0000000b58987223 */ /* 0x100fe20000010825 */
[----:B------:R-:W-:Y:S01]  /*150f0*/  FMNMX.FTZ R25, R56, R25, !PT ;  /* 0x0000001938197209 */ /* 0x000fe20007810000 */
[-CC-:B------:R-:W-:Y:S01]  /*15100*/  FFMA.FTZ R86, R86, R11.reuse, -R37.reuse ;  /* 0x0000000b56567223 */ /* 0x180fe20000010825 */
[----:B------:R-:W-:Y:S01]  /*15110*/  FSEL R78, R29, -INF , !P4 ;  /* 0xff8000001d4e7808 */ /* 0x000fe20006000000 */
[--C-:B------:R-:W-:Y:S01]  /*15120*/  FFMA.FTZ R4, R4, R11, -R37.reuse ;  /* 0x0000000b04047223 */ /* 0x100fe20000010825 */
[----:B------:R-:W-:Y:S01]  /*15130*/  FMNMX.FTZ R25, R58, R25, !PT ;  /* 0x000000193a197209 */ /* 0x000fe20007810000 */
[----:B------:R-:W1:Y:S01]  /*15140*/  MUFU.EX2 R158, R158 ;  /* 0x0000009e009e7308 */ /* 0x000e620000000800 */
[----:B------:R-:W-:Y:S01]  /*15150*/  FSEL R84, R31, -INF , !P5 ;  /* 0xff8000001f547808 */ /* 0x000fe20006800000 */
[--C-:B------:R-:W-:Y:S01]  /*15160*/  FFMA.FTZ R76, R76, R11, -R37.reuse ;  /* 0x0000000b4c4c7223 */ /* 0x100fe20000010825 */
[----:B------:R-:W-:Y:S01]  /*15170*/  FMNMX.FTZ R35, R64, R25, !PT ;  /* 0x0000001940237209 */ /* 0x000fe20007810000 */
[-CC-:B------:R-:W-:Y:S01]  /*15180*/  FFMA.FTZ R14, R14, R11.reuse, -R37.reuse ;  /* 0x0000000b0e0e7223 */ /* 0x180fe20000010825 */
[-CC-:B------:R-:W-:Y:S01]  /*15190*/  FFMA.FTZ R72, R72, R11.reuse, -R37.reuse ;  /* 0x0000000b48487223 */ /* 0x180fe20000010825 */
[----:B------:R-:W-:Y:S01]  /*151a0*/  FFMA.FTZ R70, R70, R11, -R37 ;  /* 0x0000000b46467223 */ /* 0x000fe20000010825 */
[----:B------:R-:W-:Y:S01]  /*151b0*/  FMNMX.FTZ R35, R60, R35, !PT ;  /* 0x000000233c237209 */ /* 0x000fe20007810000 */
[----:B------:R2:W-:Y:S01]  /*151c0*/  MUFU.EX2 R25, R82 ;  /* 0x0000005200197308 */ /* 0x0005e20000000800 */
[----:B0-----:R-:W-:Y:S01]  /*151d0*/  FADD.FTZ R47, R156, R3 ;  /* 0x000000039c2f7221 */ /* 0x001fe20000010000 */
[--C-:B------:R-:W-:Y:S01]  /*151e0*/  FFMA.FTZ R68, R68, R11, -R37.reuse ;  /* 0x0000000b44447223 */ /* 0x100fe20000010825 */
[----:B------:R-:W-:Y:S01]  /*151f0*/  FMNMX.FTZ R35, R62, R35, !PT ;  /* 0x000000233e237209 */ /* 0x000fe20007810000 */
[-CC-:B------:R-:W-:Y:S01]  /*15200*/  FFMA.FTZ R66, R66, R11.reuse, -R37.reuse ;  /* 0x0000000b42427223 */ /* 0x180fe20000010825 */
[-CC-:B------:R-:W-:Y:S01]  /*15210*/  FFMA.FTZ R26, R26, R11.reuse, -R37.reuse ;  /* 0x0000000b1a1a7223 */ /* 0x180fe20000010825 */
[--C-:B------:R-:W-:Y:S01]  /*15220*/  FFMA.FTZ R8, R8, R11, -R37.reuse ;  /* 0x0000000b08087223 */ /* 0x100fe20000010825 */
[----:B------:R-:W-:Y:S01]  /*15230*/  FMNMX.FTZ R35, R0, R35, !PT ;  /* 0x0000002300237209 */ /* 0x000fe20007810000 */
[----:B------:R-:W0:Y:S01]  /*15240*/  MUFU.EX2 R15, R92 ;  /* 0x0000005c000f7308 */ /* 0x000e220000000800 */
[----:B--2---:R-:W-:Y:S01]  /*15250*/  FSEL R82, R7, -INF , !P3 ;  /* 0xff80000007527808 */ /* 0x004fe20005800000 */
[--C-:B------:R-:W-:Y:S01]  /*15260*/  FFMA.FTZ R7, R74, R11, -R37.reuse ;  /* 0x0000000b4a077223 */ /* 0x100fe20000010825 */
[----:B------:R-:W-:Y:S01]  /*15270*/  FMNMX.FTZ R35, R80, R35, !PT ;  /* 0x0000002350237209 */ /* 0x000fe20007810000 */
[-CC-:B------:R-:W-:Y:S01]  /*15280*/  FFMA.FTZ R20, R20, R11.reuse, -R37.reuse ;  /* 0x0000000b14147223 */ /* 0x180fe20000010825 */
[----:B------:R-:W-:Y:S01]  /*15290*/  F2FP.BF16.F32.PACK_AB R156, R3, R156 ;  /* 0x0000009c039c723e */ /* 0x000fe200000010ff */
[--C-:B------:R-:W-:Y:S01]  /*152a0*/  FFMA.FTZ R10, R10, R11, -R37.reuse ;  /* 0x0000000b0a0a7223 */ /* 0x100fe20000010825 */
[----:B------:R-:W-:Y:S01]  /*152b0*/  FMNMX.FTZ R35, R82, R35, !PT ;  /* 0x0000002352237209 */ /* 0x000fe20007810000 */
[----:B------:R-:W-:Y:S01]  /*152c0*/  MUFU.EX2 R29, R7 ;  /* 0x00000007001d7308 */ /* 0x000fe20000000800 */
[----:B------:R-:W-:Y:S01]  /*152d0*/  FFMA.FTZ R28, R28, R11, -R37 ;  /* 0x0000000b1c1c7223 */ /* 0x000fe20000010825 */
[----:B------:R-:W-:-:S02]  /*152e0*/  ISETP.GE.AND P6, PT, R13, 0x1, PT ;  /* 0x000000010d00780c */ /* 0x000fc40003fc6270 */
[----:B------:R-:W-:-:S04]  /*152f0*/  FMNMX.FTZ R35, R78, R35, !PT ;  /* 0x000000234e237209 */ /* 0x000fc80007810000 */
[----:B------:R-:W-:Y:S01]  /*15300*/  FMNMX.FTZ R35, R84, R35, !PT ;  /* 0x0000002354237209 */ /* 0x000fe20007810000 */
[----:B------:R-:W2:Y:S04]  /*15310*/  MUFU.EX2 R152, R152 ;  /* 0x0000009800987308 */ /* 0x000ea80000000800 */
[----:B------:R-:W3:Y:S04]  /*15320*/  SHFL.BFLY PT, R74, R35, 0x2, 0x1f ;  /* 0x0c401f00234a7f89 */ /* 0x000ee800000e0000 */
[----:B------:R-:W4:Y:S08]  /*15330*/  MUFU.EX2 R21, R86 ;  /* 0x0000005600157308 */ /* 0x000f300000000800 */
[----:B------:R1:W-:Y:S08]  /*15340*/  MUFU.EX2 R138, R4 ;  /* 0x00000004008a7308 */ /* 0x0003f00000000800 */
[----:B------:R-:W4:Y:S01]  /*15350*/  MUFU.EX2 R154, R154 ;  /* 0x0000009a009a7308 */ /* 0x000f220000000800 */
[----:B-1----:R-:W-:Y:S01]  /*15360*/  FADD.FTZ R4, R158, R47 ;  /* 0x0000002f9e047221 */ /* 0x002fe20000010000 */
[----:B0-----:R-:W-:-:S02]  /*15370*/  F2FP.BF16.F32.PACK_AB R158, R15, R158 ;  /* 0x0000009e0f9e723e */ /* 0x001fc400000010ff */
[----:B---3--:R-:W-:Y:S01]  /*15380*/  FMNMX.FTZ R74, R35, R74, !PT ;  /* 0x0000004a234a7209 */ /* 0x008fe20007810000 */
[----:B------:R-:W-:-:S03]  /*15390*/  FADD.FTZ R47, R15, R4 ;  /* 0x000000040f2f7221 */ /* 0x000fc60000010000 */
[----:B------:R0:W-:Y:S01]  /*153a0*/  MUFU.EX2 R35, R24 ;  /* 0x0000001800237308 */ /* 0x0001e20000000800 */
[----:B------:R-:W1:Y:S01]  /*153b0*/  SHFL.BFLY PT, R7, R74, 0x1, 0x1f ;  /* 0x0c201f004a077f89 */ /* 0x000e6200000e0000 */
[----:B--2---:R-:W-:Y:S01]  /*153c0*/  FADD.FTZ R4, R152, R47 ;  /* 0x0000002f98047221 */ /* 0x004fe20000010000 */
[----:B----4-:R-:W-:-:S03]  /*153d0*/  F2FP.BF16.F32.PACK_AB R152, R21, R152 ;  /* 0x000000981598723e */ /* 0x010fc600000010ff */
[----:B------:R-:W-:Y:S02]  /*153e0*/  FADD.FTZ R49, R21, R4 ;  /* 0x0000000415317221 */ /* 0x000fe40000010000 */
[----:B------:R-:W2:Y:S08]  /*153f0*/  MUFU.EX2 R148, R148 ;  /* 0x0000009400947308 */ /* 0x000eb00000000800 */
[----:B------:R-:W3:Y:S08]  /*15400*/  MUFU.EX2 R27, R27 ;  /* 0x0000001b001b7308 */ /* 0x000ef00000000800 */
[----:B------:R-:W4:Y:S01]  /*15410*/  MUFU.EX2 R76, R76 ;  /* 0x0000004c004c7308 */ /* 0x000f220000000800 */
[----:B-1----:R-:W-:-:S04]  /*15420*/  FMNMX.FTZ R7, R74, R7, !PT ;  /* 0x000000074a077209 */ /* 0x002fc80007810000 */
[C---:B------:R-:W-:Y:S01]  /*15430*/  FSETP.NEU.FTZ.AND P2, PT, R7.reuse, -INF , PT ;  /* 0xff8000000700780b */ /* 0x040fe20003f5d000 */
[----:B0-----:R-:W-:Y:S02]  /*15440*/  FMUL.FTZ R24, R7, R11 ;  /* 0x0000000b07187220 */ /* 0x001fe40000410000 */
[----:B------:R0:W-:Y:S03]  /*15450*/  MUFU.EX2 R43, R14 ;  /* 0x0000000e002b7308 */ /* 0x0001e60000000800 */
[----:B------:R-:W-:-:S05]  /*15460*/  FSEL R45, R24, RZ, P2 ;  /* 0x000000ff182d7208 */ /* 0x000fca0001000000 */
        /* <DEDUP_REMOVED lines=12> */
[-C--:B------:R-:W-:Y:S01]  /*15530*/  FFMA.FTZ R50, R50, R11.reuse, -R45 ;  /* 0x0000000b32327223 */ /* 0x080fe2000001082d */
[----:B0-----:R-:W-:Y:S01]  /*15540*/  FADD.FTZ R14, R154, R49 ;  /* 0x000000319a0e7221 */ /* 0x001fe20000010000 */
[----:B------:R-:W0:Y:S01]  /*15550*/  MUFU.EX2 R30, R30 ;  /* 0x0000001e001e7308 */ /* 0x000e220000000800 */
[-CC-:B------:R-:W-:Y:S01]  /*15560*/  FFMA.FTZ R52, R52, R11.reuse, -R45.reuse ;  /* 0x0000000b34347223 */ /* 0x180fe2000001082d */
[-CC-:B------:R-:W-:Y:S01]  /*15570*/  FFMA.FTZ R54, R54, R11.reuse, -R45.reuse ;  /* 0x0000000b36367223 */ /* 0x180fe2000001082d */
[----:B------:R-:W-:Y:S01]  /*15580*/  FADD.FTZ R49, R25, R14 ;  /* 0x0000000e19317221 */ /* 0x000fe20000010000 */
[-CC-:B------:R-:W-:Y:S01]  /*15590*/  FFMA.FTZ R56, R56, R11.reuse, -R45.reuse ;  /* 0x0000000b38387223 */ /* 0x180fe2000001082d */
[-CC-:B------:R-:W-:Y:S01]  /*155a0*/  FFMA.FTZ R58, R58, R11.reuse, -R45.reuse ;  /* 0x0000000b3a3a7223 */ /* 0x180fe2000001082d */
[-C--:B------:R-:W-:Y:S01]  /*155b0*/  FFMA.FTZ R64, R64, R11.reuse, -R45 ;  /* 0x0000000b40407223 */ /* 0x080fe2000001082d */
[----:B--2---:R-:W-:Y:S01]  /*155c0*/  FADD.FTZ R14, R148, R49 ;  /* 0x00000031940e7221 */ /* 0x004fe20000010000 */
[----:B------:R-:W1:Y:S01]  /*155d0*/  MUFU.EX2 R32, R32 ;  /* 0x0000002000207308 */ /* 0x000e620000000800 */
[-CC-:B------:R-:W-:Y:S01]  /*155e0*/  FFMA.FTZ R60, R60, R11.reuse, -R45.reuse ;  /* 0x0000000b3c3c7223 */ /* 0x180fe2000001082d */
[-CC-:B------:R-:W-:Y:S01]  /*155f0*/  FFMA.FTZ R62, R62, R11.reuse, -R45.reuse ;  /* 0x0000000b3e3e7223 */ /* 0x180fe2000001082d */
[----:B---3--:R-:W-:Y:S01]  /*15600*/  FADD.FTZ R49, R27, R14 ;  /* 0x0000000e1b317221 */ /* 0x008fe20000010000 */
[-CC-:B------:R-:W-:Y:S01]  /*15610*/  FFMA.FTZ R0, R0, R11.reuse, -R45.reuse ;  /* 0x0000000b00007223 */ /* 0x180fe2000001082d */
[-CC-:B------:R-:W-:Y:S01]  /*15620*/  FFMA.FTZ R80, R80, R11.reuse, -R45.reuse ;  /* 0x0000000b50507223 */ /* 0x180fe2000001082d */
[-C--:B------:R-:W-:Y:S01]  /*15630*/  FFMA.FTZ R82, R82, R11.reuse, -R45 ;  /* 0x0000000b52527223 */ /* 0x080fe2000001082d */
[----:B----4-:R-:W-:Y:S01]  /*15640*/  FADD.FTZ R14, R76, R49 ;  /* 0x000000314c0e7221 */ /* 0x010fe20000010000 */
[----:B------:R-:W2:Y:S01]  /*15650*/  MUFU.EX2 R159, R34 ;  /* 0x00000022009f7308 */ /* 0x000ea20000000800 */
[----:B0-----:R-:W-:Y:S01]  /*15660*/  FADD.FTZ R47, R33, R30 ;  /* 0x0000001e212f7221 */ /* 0x001fe20000010000 */
[-CC-:B------:R-:W-:Y:S01]  /*15670*/  FFMA.FTZ R78, R78, R11.reuse, -R45.reuse ;  /* 0x0000000b4e4e7223 */ /* 0x180fe2000001082d */
[----:B------:R-:W-:Y:S01]  /*15680*/  FADD.FTZ R49, R29, R14 ;  /* 0x0000000e1d317221 */ /* 0x000fe20000010000 */
[----:B------:R-:W-:Y:S01]  /*15690*/  FFMA.FTZ R45, R84, R11, -R45 ;  /* 0x0000000b542d7223 */ /* 0x000fe2000001082d */
[----:B------:R-:W-:-:S02]  /*156a0*/  F2FP.BF16.F32.PACK_AB R154, R25, R154 ;  /* 0x0000009a199a723e */ /* 0x000fc400000010ff */
[----:B------:R-:W-:Y:S01]  /*156b0*/  F2FP.BF16.F32.PACK_AB R148, R27, R148 ;  /* 0x000000941b94723e */ /* 0x000fe200000010ff */
[----:B------:R-:W0:Y:S01]  /*156c0*/  MUFU.EX2 R36, R36 ;  /* 0x0000002400247308 */ /* 0x000e220000000800 */
[----:B-1----:R-:W-:Y:S01]  /*156d0*/  FADD.FTZ R4, R32, R47 ;  /* 0x0000002f20047221 */ /* 0x002fe20000010000 */
[----:B------:R-:W-:Y:S02]  /*156e0*/  F2FP.BF16.F32.PACK_AB R150, R29, R76 ;  /* 0x0000004c1d96723e */ /* 0x000fe400000010ff */
[----:B------:R-:W-:-:S04]  /*156f0*/  F2FP.BF16.F32.PACK_AB R157, R30, R33 ;  /* 0x000000211e9d723e */ /* 0x000fc800000010ff */
        /* <DEDUP_REMOVED lines=29> */
[----:B------:R-:W-:-:S06]  /*158d0*/  F2FP.BF16.F32.PACK_AB R144, R31, R72 ;  /* 0x000000481f90723e */ /* 0x000fcc00000010ff */
[----:B------:R-:W-:Y:S01]  /*158e0*/  MUFU.EX2 R56, R56 ;  /* 0x0000003800387308 */ /* 0x000fe20000000800 */
[C---:B--2---:R-:W-:Y:S01]  /*158f0*/  FADD.FTZ R3, R145.reuse, R4 ;  /* 0x0000000491037221 */ /* 0x044fe20000010000 */
[----:B------:R-:W-:-:S06]  /*15900*/  F2FP.BF16.F32.PACK_AB R145, R145, R52 ;  /* 0x000000349191723e */ /* 0x000fcc00000010ff */
[----:B------:R-:W1:Y:S01]  /*15910*/  MUFU.EX2 R39, R66 ;  /* 0x0000004200277308 */ /* 0x000e620000000800 */
[----:B0-----:R-:W-:-:S07]  /*15920*/  FADD.FTZ R14, R68, R49 ;  /* 0x00000031440e7221 */ /* 0x001fce0000010000 */
[----:B-----5:R-:W-:Y:S08]  /*15930*/  MUFU.EX2 R147, R58 ;  /* 0x0000003a00937308 */ /* 0x020ff00000000800 */
[----:B------:R-:W0:Y:S01]  /*15940*/  MUFU.EX2 R26, R26 ;  /* 0x0000001a001a7308 */ /* 0x000e220000000800 */
[C---:B-1----:R-:W-:Y:S01]  /*15950*/  FADD.FTZ R49, R39.reuse, R14 ;  /* 0x0000000e27317221 */ /* 0x042fe20000010000 */
[----:B------:R-:W-:-:S06]  /*15960*/  F2FP.BF16.F32.PACK_AB R146, R39, R68 ;  /* 0x000000442792723e */ /* 0x000fcc00000010ff */
[----:B------:R-:W-:Y:S08]  /*15970*/  MUFU.EX2 R64, R64 ;  /* 0x0000004000407308 */ /* 0x000ff00000000800 */
[----:B------:R-:W-:Y:S01]  /*15980*/  MUFU.EX2 R141, R60 ;  /* 0x0000003c008d7308 */ /* 0x000fe20000000800 */
[----:B0-----:R-:W-:Y:S01]  /*15990*/  FADD.FTZ R14, R26, R49 ;  /* 0x000000311a0e7221 */ /* 0x001fe20000010000 */
[----:B------:R-:W-:-:S03]  /*159a0*/  F2FP.BF16.F32.PACK_AB R140, R35, R26 ;  /* 0x0000001a238c723e */ /* 0x000fc600000010ff */
[----:B------:R-:W-:Y:S01]  /*159b0*/  FADD.FTZ R15, R35, R14 ;  /* 0x0000000e230f7221 */ /* 0x000fe20000010000 */
[----:B------:R-:W-:Y:S02]  /*159c0*/  IMAD.IADD R14, R163, 0x1, -R164 ;  /* 0x00000001a30e7824 */ /* 0x000fe400078e0aa4 */
[----:B------:R-:W0:Y:S08]  /*159d0*/  MUFU.EX2 R8, R8 ;  /* 0x0000000800087308 */ /* 0x000e300000000800 */
[----:B------:R-:W1:Y:S08]  /*159e0*/  MUFU.EX2 R62, R62 ;  /* 0x0000003e003e7308 */ /* 0x000e700000000800 */
[----:B------:R2:W-:Y:S01]  /*159f0*/  MUFU.EX2 R143, R0 ;  /* 0x00000000008f7308 */ /* 0x0005e20000000800 */
[----:B0-----:R-:W-:-:S07]  /*15a00*/  FADD.FTZ R4, R8, R15 ;  /* 0x0000000f08047221 */ /* 0x001fce0000010000 */
[----:B------:R-:W0:Y:S01]  /*15a10*/  MUFU.EX2 R41, R20 ;  /* 0x0000001400297308 */ /* 0x000e220000000800 */
[----:B--2---:R-:W-:-:S04]  /*15a20*/  FADD.FTZ R0, R56, R3 ;  /* 0x0000000338007221 */ /* 0x004fc80000010000 */
[C---:B------:R-:W-:Y:S01]  /*15a30*/  FADD.FTZ R3, R147.reuse, R0 ;  /* 0x0000000093037221 */ /* 0x040fe20000010000 */
[----:B------:R-:W-:Y:S02]  /*15a40*/  F2FP.BF16.F32.PACK_AB R147, R147, R56 ;  /* 0x000000389393723e */ /* 0x000fe400000010ff */
[----:B------:R-:W2:Y:S01]  /*15a50*/  MUFU.EX2 R10, R10 ;  /* 0x0000000a000a7308 */ /* 0x000ea20000000800 */
[----:B------:R-:W-:-:S04]  /*15a60*/  FADD.FTZ R0, R64, R3 ;  /* 0x0000000340007221 */ /* 0x000fc80000010000 */
[C---:B------:R-:W-:Y:S01]  /*15a70*/  FADD.FTZ R3, R141.reuse, R0 ;  /* 0x000000008d037221 */ /* 0x040fe20000010000 */
[----:B------:R-:W-:Y:S02]  /*15a80*/  F2FP.BF16.F32.PACK_AB R141, R141, R64 ;  /* 0x000000408d8d723e */ /* 0x000fe400000010ff */
[----:B------:R-:W3:Y:S01]  /*15a90*/  MUFU.EX2 R80, R80 ;  /* 0x0000005000507308 */ /* 0x000ee20000000800 */
[----:B-1----:R-:W-:Y:S01]  /*15aa0*/  FADD.FTZ R0, R62, R3 ;  /* 0x000000033e007221 */ /* 0x002fe20000010000 */
[C---:B0-----:R-:W-:Y:S01]  /*15ab0*/  FADD.FTZ R15, R41.reuse, R4 ;  /* 0x00000004290f7221 */ /* 0x041fe20000010000 */
[----:B------:R-:W-:Y:S01]  /*15ac0*/  F2FP.BF16.F32.PACK_AB R142, R41, R8 ;  /* 0x00000008298e723e */ /* 0x000fe200000010ff */
[----:B------:R-:W-:Y:S02]  /*15ad0*/  VIADD R8, R2, 0xfffffffe ;  /* 0xfffffffe02087836 */ /* 0x000fe40000000000 */
[C---:B------:R-:W-:Y:S01]  /*15ae0*/  FADD.FTZ R3, R143.reuse, R0 ;  /* 0x000000008f037221 */ /* 0x040fe20000010000 */
[----:B------:R-:W-:Y:S01]  /*15af0*/  F2FP.BF16.F32.PACK_AB R143, R143, R62 ;  /* 0x0000003e8f8f723e */ /* 0x000fe200000010ff */
[----:B------:R-:W0:Y:S01]  /*15b00*/  MUFU.EX2 R137, R82 ;  /* 0x0000005200897308 */ /* 0x000e220000000800 */
[----:B--2---:R-:W-:Y:S01]  /*15b10*/  FADD.FTZ R4, R10, R15 ;  /* 0x0000000f0a047221 */ /* 0x004fe20000010000 */
[----:B------:R-:W-:-:S03]  /*15b20*/  F2FP.BF16.F32.PACK_AB R136, R43, R10 ;  /* 0x0000000a2b88723e */ /* 0x000fc600000010ff */
[----:B------:R-:W-:-:S03]  /*15b30*/  FADD.FTZ R15, R43, R4 ;  /* 0x000000042b0f7221 */ /* 0x000fc60000010000 */
[----:B------:R-:W1:Y:S01]  /*15b40*/  MUFU.EX2 R78, R78 ;  /* 0x0000004e004e7308 */ /* 0x000e620000000800 */
[----:B---3--:R-:W-:Y:S01]  /*15b50*/  FADD.FTZ R0, R80, R3 ;  /* 0x0000000350007221 */ /* 0x008fe20000010000 */
[----:B------:R-:W-:Y:S01]  /*15b60*/  FADD.FTZ R4, R138, R15 ;  /* 0x0000000f8a047221 */ /* 0x000fe20000010000 */
[----:B------:R-:W-:-:S04]  /*15b70*/  IMAD R15, R169, 0x80, R14 ;  /* 0x00000080a90f7824 */ /* 0x000fc800078e020e */
[----:B------:R-:W-:Y:S01]  /*15b80*/  IMAD.IADD R12, R15, 0x1, R12 ;  /* 0x000000010f0c7824 */ /* 0x000fe200078e020c */
[----:B------:R-:W2:Y:S01]  /*15b90*/  MUFU.EX2 R37, R28 ;  /* 0x0000001c00257308 */ /* 0x000ea20000000800 */
[C---:B0-----:R-:W-:Y:S01]  /*15ba0*/  FADD.FTZ R3, R137.reuse, R0 ;  /* 0x0000000089037221 */ /* 0x041fe20000010000 */
[----:B------:R-:W-:-:S06]  /*15bb0*/  F2FP.BF16.F32.PACK_AB R137, R137, R80 ;  /* 0x000000508989723e */ /* 0x000fcc00000010ff */
[----:B------:R-:W0:Y:S01]  /*15bc0*/  MUFU.EX2 R45, R45 ;  /* 0x0000002d002d7308 */ /* 0x000e220000000800 */
[----:B-1----:R-:W-:Y:S01]  /*15bd0*/  FADD.FTZ R0, R78, R3 ;  /* 0x000000034e007221 */ /* 0x002fe20000010000 */
[C---:B--2---:R-:W-:Y:S01]  /*15be0*/  FADD.FTZ R4, R37.reuse, R4 ;  /* 0x0000000425047221 */ /* 0x044fe20000010000 */
[----:B------:R-:W-:Y:S02]  /*15bf0*/  F2FP.BF16.F32.PACK_AB R138, R37, R138 ;  /* 0x0000008a258a723e */ /* 0x000fe400000010ff */
[C---:B0-----:R-:W-:Y:S01]  /*15c00*/  FADD.FTZ R3, R45.reuse, R0 ;  /* 0x000000002d037221 */ /* 0x041fe20000010000 */
[----:B------:R-:W-:Y:S01]  /*15c10*/  F2FP.BF16.F32.PACK_AB R139, R45, R78 ;  /* 0x0000004e2d8b723e */ /* 0x000fe200000010ff */
        /* <DEDUP_REMOVED lines=12> */
.L_x_1523:
[----:B------:R-:W-:-:S13]  /*15ce0*/  ISETP.NE.AND P2, PT, R13, 0x1, PT ;  /* 0x000000010d00780c */ /* 0x000fda0003f45270 */
[----:B------:R-:W0:Y:S02]  /*15cf0*/  @P2 LDC.64 R20, c[0x0][0x9e8] ;  /* 0x00027a00ff142b82 */ /* 0x000e240000000a00 */
[----:B0-----:R-:W-:-:S05]  /*15d00*/  @P2 IMAD.HI.U32 R2, R0, R20, RZ ;  /* 0x0000001400022227 */ /* 0x001fca00078e00ff */
[----:B------:R-:W-:-:S07]  /*15d10*/  @P2 SHF.R.U32.HI R0, RZ, R21, R2 ;  /* 0x00000015ff002219 */ /* 0x000fce0000011602 */
.L_x_1524:
[----:B------:R-:W-:Y:S05]  /*15d20*/  BSYNC B0 ;  /* 0x0000000000007941 */ /* 0x000fea0003800000 */
.L_x_1522:
[----:B------:R-:W-:-:S05]  /*15d30*/  IMAD R13, R0, R13, R13 ;  /* 0x0000000d000d7224 */ /* 0x000fca00078e020d */
[----:B------:R-:W-:-:S07]  /*15d40*/  VIMNMX R12, R12, R13, PT ;  /* 0x0000000d0c0c7248 */ /* 0x000fce0003fe0100 */
.L_x_1521:
[----:B------:R-:W-:Y:S01]  /*15d50*/  IMAD.HI R12, R12, 0x2aaaaaab, RZ ;  /* 0x2aaaaaab0c0c7827 */ /* 0x000fe200078e02ff */
[----:B------:R-:W-:Y:S01]  /*15d60*/  ULDC UR46, c[0x0][0x9e4] ;  /* 0x00027900002e7ab9 */ /* 0x000fe20000000800 */
[----:B------:R-:W-:Y:S01]  /*15d70*/  ULDC UR39, c[0x0][0x9e4] ;  /* 0x0002790000277ab9 */ /* 0x000fe20000000800 */
[----:B------:R-:W-:Y:S01]  /*15d80*/  ULDC UR38, c[0x0][0x988] ;  /* 0x0002620000267ab9 */ /* 0x000fe20000000800 */
[----:B------:R-:W-:Y:S01]  /*15d90*/  ULDC UR43, c[0x0][0x988] ;  /* 0x00026200002b7ab9 */ /* 0x000fe20000000800 */
[----:B------:R-:W-:Y:S01]  /*15da0*/  SHF.R.U32.HI R13, RZ, 0x1f, R12 ;  /* 0x0000001fff0d7819 */ /* 0x000fe2000001160c */
[----:B------:R-:W-:Y:S01]  /*15db0*/  ULDC UR42, c[0x0][0x988] ;  /* 0x00026200002a7ab9 */ /* 0x000fe20000000800 */
[----:B------:R-:W-:Y:S01]  /*15dc0*/  ULDC UR55, c[0x0][0x9d8] ;  /* 0x0002760000377ab9 */ /* 0x000fe20000000800 */
[----:B------:R-:W-:Y:S01]  /*15dd0*/  ULDC UR51, c[0x0][0x9d8] ;  /* 0x0002760000337ab9 */ /* 0x000fe20000000800 */
[----:B------:R-:W-:Y:S01]  /*15de0*/  LEA.HI.SX32 R13, R12, R13, 0x1c ;  /* 0x0000000d0c0d7211 */ /* 0x000fe200078fe2ff */
[----:B------:R-:W-:Y:S01]  /*15df0*/  ULDC UR50, c[0x0][0x9d8] ;  /* 0x0002760000327ab9 */ /* 0x000fe20000000800 */
[----:B------:R-:W-:Y:S01]  /*15e00*/  ULDC UR54, c[0x0][0x9e0] ;  /* 0x0002780000367ab9 */ /* 0x000fe20000000800 */
[----:B------:R-:W-:Y:S01]  /*15e10*/  ULDC UR47, c[0x0][0x9e0] ;  /* 0x00027800002f7ab9 */ /* 0x000fe20000000800 */
[----:B------:R-:W-:Y:S01]  /*15e20*/  VIMNMX R15, R168, R13, !PT ;  /* 0x0000000da80f7248 */ /* 0x000fe20007fe0100 */
[----:B------:R-:W-:Y:S01]  /*15e30*/  BSSY B1, `(.L_x_1525) ;  /* 0x0000398000017945 */ /* 0x000fe20003800000 */
[----:B------:R-:W-:Y:S01]  /*15e40*/  IMAD.MOV.U32 R2, RZ, RZ, 0x3f800000 ;  /* 0x3f800000ff027424 */ /* 0x000fe200078e00ff */
[----:B------:R-:W-:-:S02]  /*15e50*/  CS2R R86, SRZ ;  /* 0x0000000000567805 */ /* 0x000fc4000001ff00 */
[----:B------:R-:W-:Y:S01]  /*15e60*/  ISETP.GE.AND P2, PT, R8, R15, PT ;  /* 0x0000000f0800720c */ /* 0x000fe20003f46270 */
[----:B------:R-:W-:Y:S01]  /*15e70*/  IMAD.MOV.U32 R0, RZ, RZ, 0x3f800000 ;  /* 0x3f800000ff007424 */ /* 0x000fe200078e00ff */
        /* <DEDUP_REMOVED lines=31> */
[----:B------:R-:W-:Y:S06]  /*16070*/  @!P2 BRA `(.L_x_1526) ;  /* 0x0000003400cca947 */ /* 0x000fec0003800000 */
[----:B------:R-:W-:Y:S01]  /*16080*/  IMAD.IADD R20, R9, 0x1, R14 ;  /* 0x0000000109147824 */ /* 0x000fe200078e020e */
[----:B------:R-:W-:Y:S01]  /*16090*/  BSSY B0, `(.L_x_1527) ;  /* 0x000036d000007945 */ /* 0x000fe20003800000 */
[----:B------:R-:W-:Y:S02]  /*160a0*/  IMAD.MOV.U32 R2, RZ, RZ, 0x3f800000 ;  /* 0x3f800000ff027424 */ /* 0x000fe400078e00ff */
[----:B------:R-:W-:Y:S02]  /*160b0*/  IMAD.MOV.U32 R87, RZ, RZ, RZ ;  /* 0x000000ffff577224 */ /* 0x000fe400078e00ff */
[----:B------:R-:W-:-:S07]  /*160c0*/  VIADD R21, R20, 0x8 ;  /* 0x0000000814157836 */ /* 0x000fce0000000000 */
.L_x_1546:
[----:B------:R-:W-:-:S05]  /*160d0*/  VIADD R170, R160, 0x1 ;  /* 0x00000001a0aa7836 */ /* 0x000fca0000000000 */
[----:B------:R-:W-:-:S04]  /*160e0*/  ISETP.NE.AND P2, PT, R170, 0x2, PT ;  /* 0x00000002aa00780c */ /* 0x000fc80003f45270 */
[----:B------:R-:W-:Y:S02]  /*160f0*/  SEL R10, RZ, 0x1, P2 ;  /* 0x00000001ff0a7807 */ /* 0x000fe40001000000 */
[----:B------:R-:W-:Y:S02]  /*16100*/  SEL R170, R170, RZ, P2 ;  /* 0x000000ffaaaa7207 */ /* 0x000fe40001000000 */
[----:B------:R-:W-:Y:S01]  /*16110*/  LOP3.LUT R171, R161, R10, RZ, 0x3c, !PT ;  /* 0x0000000aa1ab7212 */ /* 0x000fe200078e3cff */
[----:B------:R-:W-:Y:S06]  /*16120*/  @!P0 BRA `(.L_x_1528) ;  /* 0x0000000000048947 */ /* 0x000fec0003800000 */
[----:B------:R-:W-:Y:S01]  /*16130*/  BPT.TRAP 0x1 ;  /* 0x000000040000795c */ /* 0x000fe20000300000 */
.L_x_1528:
[----:B------:R-:W-:Y:S01]  /*16140*/  IMAD R192, R170, 0x8, R18 ;  /* 0x00000008aac07824 */ /* 0x000fe200078e0212 */
[----:B------:R-:W-:-:S04]  /*16150*/  SHF.L.U32 R13, R171, 0x1f, RZ ;  /* 0x0000001fab0d7819 */ /* 0x000fc800000006ff */
[----:B------:R0:W1:Y:S01]  /*16160*/  SYNCS.PHASECHK.TRANS64.TRYWAIT P2, [R192+URZ+0x2a830], R13 ;  /* 0x02a8300dc00075a7 */ /* 0x000062000804017f */
[----:B------:R-:W-:Y:S05]  /*16170*/  @!P0 BRA `(.L_x_1529) ;  /* 0x0000000000048947 */ /* 0x000fea0003800000 */
[----:B------:R-:W-:Y:S01]  /*16180*/  BPT.TRAP 0x1 ;  /* 0x000000040000795c */ /* 0x000fe20000300000 */
.L_x_1529:
[----:B------:R-:W-:Y:S01]  /*16190*/  BSSY B2, `(.L_x_1530) ;  /* 0x0000006000027945 */ /* 0x000fe20003800000 */
[----:B------:R-:W-:Y:S02]  /*161a0*/  IMAD R10, R170, 0x900, R5 ;  /* 0x00000900aa0a7824 */ /* 0x000fe400078e0205 */
[----:B------:R-:W-:Y:S01]  /*161b0*/  IMAD.MOV.U32 R11, RZ, RZ, 0x40000040 ;  /* 0x40000040ff0b7424 */ /* 0x000fe200078e00ff */
[----:B-1----:R-:W-:Y:S06]  /*161c0*/  @P2 BRA `(.L_x_1531) ;  /* 0x0000000000082947 */ /* 0x002fec0003800000 */
[----:B------:R-:W1:Y:S02]  /*161d0*/  SYNCS.PHASECHK.TRANS64.TRYWAIT P2, [R192+URZ+0x2a830], R13 ;  /* 0x02a8300dc00075a7 */ /* 0x000e64000804017f */
[----:B-1----:R-:W-:Y:S05]  /*161e0*/  @!P2 BRA `(.L_x_1532) ;  /* 0x00000134006ca947 */ /* 0x002fea0003800000 */
.L_x_1531:
[----:B------:R-:W-:Y:S05]  /*161f0*/  BSYNC B2 ;  /* 0x0000000000027941 */ /* 0x000fea0003800000 */
.L_x_1530:
[----:B------:R-:W2:Y:S04]  /*16200*/  LDL.64 R88, [R1+0x38] ;  /* 0x0000380001587983 */ /* 0x000ea80000100a00 */
[----:B------:R-:W3:Y:S04]  /*16210*/  LDL.64 R212, [R1+0x30] ;  /* 0x0000300001d47983 */ /* 0x000ee80000100a00 */
[----:B------:R-:W4:Y:S01]  /*16220*/  LDL.64 R210, [R1+0x28] ;  /* 0x0000280001d27983 */ /* 0x000f220000100a00 */
[----:B------:R-:W-:-:S03]  /*16230*/  R2UR UR6, R10 ;  /* 0x000000000a0672ca */ /* 0x000fc600000e0000 */
[----:B------:R-:W5:Y:S01]  /*16240*/  LDL.64 R208, [R1+0x20] ;  /* 0x0000200001d07983 */ /* 0x000f620000100a00 */
[----:B------:R-:W-:Y:S01]  /*16250*/  R2UR UR7, R11 ;  /* 0x000000000b0772ca */ /* 0x000fe200000e0000 */
[----:B------:R-:W-:Y:S02]  /*16260*/  VIADD R12, R10, 0x2 ;  /* 0x000000020a0c7836 */ /* 0x000fe40000000000 */
[----:B01----:R-:W-:Y:S01]  /*16270*/  IMAD.MOV.U32 R13, RZ, RZ, 0x40000040 ;  /* 0x40000040ff0d7424 */ /* 0x003fe200078e00ff */
[----:B------:R-:W5:Y:S04]  /*16280*/  LDL.64 R206, [R1+0x18] ;  /* 0x0000180001ce7983 */ /* 0x000f680000100a00 */
[----:B------:R-:W5:Y:S04]  /*16290*/  LDL.64 R204, [R1+0x10] ;  /* 0x0000100001cc7983 */ /* 0x000f680000100a00 */
[----:B------:R-:W5:Y:S01]  /*162a0*/  LDL.64 R202, [R1+0x8] ;  /* 0x0000080001ca7983 */ /* 0x000f620000100a00 */
[----:B--2---:R-:W-:-:S02]  /*162b0*/  R2UR UR4, R88 ;  /* 0x00000000580472ca */ /* 0x004fc400000e0000 */
[----:B------:R-:W-:Y:S02]  /*162c0*/  R2UR UR5, R89 ;  /* 0x00000000590572ca */ /* 0x000fe400000e0000 */
[----:B------:R-:W-:-:S11]  /*162d0*/  WARPGROUP.ARRIVE ;  /* 0x00000000000079c5 */ /* 0x000fd60000000000 */
[----:B------:R-:W-:Y:S01]  /*162e0*/  HGMMA.64x96x16.F32.BF16 R88, gdesc[UR4], RZ, !UPT, gsb0 ;  /* 0x01600000045879f0 */ /* 0x000fe2000c0018ff */
        /* <DEDUP_REMOVED lines=8> */
[----:B------:R-:W-:Y:S01]  /*16370*/  HGMMA.64x96x16.F32.BF16 R88, gdesc[UR4], R88, gsb0 ;  /* 0x01600000045879f0 */ /* 0x000fe20008001858 */
        /* <DEDUP_REMOVED lines=85> */
[----:B------:R-:W-:Y:S02]  /*168d0*/  WARPGROUP.DEPBAR.LE gsb0, 0x0 ;  /* 0x00008000000079c5 */ /* 0x000fe40000010000 */
[----:B------:R-:W-:-:S08]  /*168e0*/  WARPGROUP.ARRIVE ;  /* 0x00000000000079c5 */ /* 0x000fd00000000000 */
[----:B------:R-:W-:Y:S01]  /*168f0*/  HGMMA.64x96x16.F32.BF16 R88, gdesc[UR4], R88, gsb0 ;  /* 0x01600000045879f0 */ /* 0x000fe20008001858 */
        /* <DEDUP_REMOVED lines=67> */
.L_x_1533:
[----:B------:R-:W-:Y:S01]  /*16d30*/  SHF.L.U32 R11, R161, 0x1f, RZ ;  /* 0x0000001fa10b7819 */ /* 0x000fe200000006ff */
[----:B------:R-:W-:-:S04]  /*16d40*/  IMAD R12, R160, 0x8, R18 ;  /* 0x00000008a00c7824 */ /* 0x000fc800078e0212 */
[----:B------:R0:W1:Y:S01]  /*16d50*/  SYNCS.PHASECHK.TRANS64.TRYWAIT P2, [R12+URZ+0x2a850], R11 ;  /* 0x02a8500b0c0075a7 */ /* 0x000062000804017f */
[----:B------:R-:W-:Y:S05]  /*16d60*/  @!P0 BRA `(.L_x_1534) ;  /* 0x0000000000048947 */ /* 0x000fea0003800000 */
[----:B------:R-:W-:Y:S01]  /*16d70*/  BPT.TRAP 0x1 ;  /* 0x000000040000795c */ /* 0x000fe20000300000 */
.L_x_1534:
        /* <DEDUP_REMOVED lines=9> */
.L_x_1536:
[----:B------:R-:W-:Y:S05]  /*16e10*/  BSYNC B2 ;  /* 0x0000000000027941 */ /* 0x000fea0003800000 */
.L_x_1535:
[----:B------:R-:W-:Y:S01]  /*16e20*/  IMAD.MOV.U32 R10, RZ, RZ, R0 ;  /* 0x000000ffff0a7224 */ /* 0x000fe200078e0000 */
[----:B------:R-:W2:Y:S01]  /*16e30*/  LDL R2, [R1+0x4] ;  /* 0x0000040001027983 */ /* 0x000ea20000100800 */
[----:B01----:R-:W-:-:S03]  /*16e40*/  IMAD.MOV.U32 R11, RZ, RZ, 0x40000040 ;  /* 0x40000040ff0b7424 */ /* 0x003fc600078e00ff */
[----:B------:R-:W-:Y:S01]  /*16e50*/  R2UR UR6, R10 ;  /* 0x000000000a0672ca */ /* 0x000fe200000e0000 */
[----:B------:R-:W3:Y:S01]  /*16e60*/  LDL R202, [R1] ;  /* 0x0000000001ca7983 */ /* 0x000ee20000100800 */
[----:B------:R-:W-:Y:S01]  /*16e70*/  R2UR UR7, R11 ;  /* 0x000000000b0772ca */ /* 0x000fe200000e0000 */
[----:B------:R-:W-:Y:S01]  /*16e80*/  WARPGROUP.ARRIVE ;  /* 0x00000000000079c5 */ /* 0x000fe20000000000 */
[----:B------:R-:W-:Y:S02]  /*16e90*/  VIADD R10, R0, 0x80 ;  /* 0x00000080000a7836 */ /* 0x000fe40000000000 */
[----:B------:R-:W-:Y:S01]  /*16ea0*/  FMUL.FTZ R13, R91, UR55 ;  /* 0x000000375b0d7c20 */ /* 0x000fe20008410000 */
[----:B------:R-:W-:Y:S02]  /*16eb0*/  IMAD.MOV.U32 R11, RZ, RZ, 0x40000040 ;  /* 0x40000040ff0b7424 */ /* 0x000fe400078e00ff */
        /* <DEDUP_REMOVED lines=8> */
[----:B------:R-:W-:Y:S01]  /*16f40*/  HGMMA.64x128x16.F32.BF16 R24, R156, gdesc[UR4].tnspB, R24, gsb0 ;  /* 0x41e000049c187df0 */ /* 0x000fe20008001818 */
[----:B------:R-:W-:Y:S01]  /*16f50*/  R2UR UR6, R10 ;  /* 0x000000000a0672ca */ /* 0x000fe200000e0000 */
[----:B------:R-:W-:Y:S01]  /*16f60*/  VIADD R10, R0, 0x100 ;  /* 0x00000100000a7836 */ /* 0x000fe20000000000 */
[----:B------:R-:W-:Y:S01]  /*16f70*/  R2UR UR7, R11 ;  /* 0x000000000b0772ca */ /* 0x000fe200000e0000 */
[----:B------:R-:W-:-:S02]  /*16f80*/  IMAD.MOV.U32 R11, RZ, RZ, 0x40000040 ;  /* 0x40000040ff0b7424 */ /* 0x000fc400078e00ff */
[----:B------:R-:W-:Y:S01]  /*16f90*/  FMUL.FTZ R118, R118, UR55 ;  /* 0x0000003776767c20 */ /* 0x000fe20008410000 */
[----:B------:R-:W0:Y:S01]  /*16fa0*/  MUFU.TANH R88, R88 ;  /* 0x0000005800587308 */ /* 0x000e220000002400 */
[----:B------:R-:W-:-:S05]  /*16fb0*/  @!P1 VIADD R192, R192, 0x2a840 ;  /* 0x0002a840c0c09836 */ /* 0x000fca0000000000 */
[----:B------:R-:W-:Y:S02]  /*16fc0*/  @!P1 PRMT R192, RZ, 0x654, R192 ;  /* 0x00000654ffc09816 */ /* 0x000fe400000000c0 */
[----:B------:R-:W1:Y:S08]  /*16fd0*/  MUFU.TANH R89, R89 ;  /* 0x0000005900597308 */ /* 0x000e700000002400 */
[----:B------:R-:W4:Y:S08]  /*16fe0*/  MUFU.TANH R13, R13 ;  /* 0x0000000d000d7308 */ /* 0x000f300000002400 */
        /* <DEDUP_REMOVED lines=8> */
[----:B------:R-:W-:-:S05]  /*17070*/  IMAD R156, R8, -0x60, RZ ;  /* 0xffffffa0089c7824 */ /* 0x000fca00078e02ff */
[----:B------:R-:W-:Y:S01]  /*17080*/  HGMMA.64x128x16.F32.BF16 R24, R152, gdesc[UR4].tnspB, R24, gsb0 ;  /* 0x41e0000498187df0 */ /* 0x000fe20008001818 */
[----:B------:R-:W-:Y:S01]  /*17090*/  R2UR UR6, R10 ;  /* 0x000000000a0672ca */ /* 0x000fe200000e0000 */
[----:B------:R-:W-:Y:S01]  /*170a0*/  VIADD R10, R0, 0x180 ;  /* 0x00000180000a7836 */ /* 0x000fe20000000000 */
[----:B------:R-:W-:Y:S01]  /*170b0*/  R2UR UR7, R11 ;  /* 0x000000000b0772ca */ /* 0x000fe200000e0000 */
[----:B------:R-:W-:Y:S01]  /*170c0*/  IMAD.MOV.U32 R11, RZ, RZ, 0x40000040 ;  /* 0x40000040ff0b7424 */ /* 0x000fe200078e00ff */
[----:B--2---:R-:W-:Y:S01]  /*170d0*/  R2UR UR4, R2 ;  /* 0x00000000020472ca */ /* 0x004fe200000e0000 */
[----:B------:R-:W-:Y:S01]  /*170e0*/  FMUL.FTZ R2, R90, UR55 ;  /* 0x000000375a027c20 */ /* 0x000fe20008410000 */
[----:B------:R-:W-:Y:S01]  /*170f0*/  FMUL.FTZ R90, R94, UR55 ;  /* 0x000000375e5a7c20 */ /* 0x000fe20008410000 */
[----:B------:R-:W-:Y:S01]  /*17100*/  FMUL.FTZ R94, R102, UR55 ;  /* 0x00000037665e7c20 */ /* 0x000fe20008410000 */
[----:B------:R-:W-:Y:S01]  /*17110*/  FMUL.FTZ R102, R114, UR55 ;  /* 0x0000003772667c20 */ /* 0x000fe20008410000 */
[----:B---3--:R-:W-:-:S02]  /*17120*/  LOP3.LUT P2, RZ, R202, 0x100000, RZ, 0xc0, !PT ;  /* 0x00100000caff7812 */ /* 0x008fc4000784c0ff */
[----:B------:R-:W2:Y:S01]  /*17130*/  MUFU.TANH R2, R2 ;  /* 0x0000000200027308 */ /* 0x000ea20000002400 */
[----:B------:R-:W-:Y:S02]  /*17140*/  WARPGROUP.DEPBAR.LE gsb0, 0x0 ;  /* 0x00008000000079c5 */ /* 0x000fe40000010000 */
[----:B------:R-:W-:Y:S01]  /*17150*/  WARPGROUP.ARRIVE ;  /* 0x00000000000079c5 */ /* 0x000fe20000000000 */
[----:B------:R-:W-:Y:S01]  /*17160*/  FMUL.FTZ R152, R129, UR55 ;  /* 0x0000003781987c20 */ /* 0x000fe20008410000 */
[----:B------:R-:W-:-:S03]  /*17170*/  FMUL.FTZ R154, R132, UR55 ;  /* 0x00000037849a7c20 */ /* 0x000fc60008410000 */
[----:B------:R-:W3:Y:S01]  /*17180*/  MUFU.TANH R90, R90 ;  /* 0x0000005a005a7308 */ /* 0x000ee20000002400 */
[----:B------:R-:W-:Y:S01]  /*17190*/  HGMMA.64x128x16.F32.BF16 R24, R148, gdesc[UR4].tnspB, R24, gsb0 ;  /* 0x41e0000494187df0 */ /* 0x000fe20008001818 */
[----:B------:R-:W-:Y:S01]  /*171a0*/  R2UR UR6, R10 ;  /* 0x000000000a0672ca */ /* 0x000fe200000e0000 */
[----:B------:R-:W-:Y:S01]  /*171b0*/  VIADD R10, R0, 0x200 ;  /* 0x00000200000a7836 */ /* 0x000fe20000000000 */
[----:B------:R-:W-:Y:S01]  /*171c0*/  R2UR UR7, R11 ;  /* 0x000000000b0772ca */ /* 0x000fe200000e0000 */
[----:B------:R-:W-:-:S03]  /*171d0*/  IMAD.MOV.U32 R11, RZ, RZ, 0x40000040 ;  /* 0x40000040ff0b7424 */ /* 0x000fc600078e00ff */
        /* <DEDUP_REMOVED lines=9> */
[----:B------:R-:W-:Y:S02]  /*17270*/  FMUL.FTZ R112, R130, UR55 ;  /* 0x0000003782707c20 */ /* 0x000fe40008410000 */
[----:B------:R-:W-:Y:S01]  /*17280*/  HGMMA.64x128x16.F32.BF16 R24, R144, gdesc[UR4].tnspB, R24, gsb0 ;  /* 0x41e0000490187df0 */ /* 0x000fe20008001818 */
[----:B------:R-:W-:Y:S01]  /*17290*/  R2UR UR6, R10 ;  /* 0x000000000a0672ca */ /* 0x000fe200000e0000 */
[----:B------:R-:W-:Y:S01]  /*172a0*/  VIADD R10, R0, 0x280 ;  /* 0x00000280000a7836 */ /* 0x000fe20000000000 */
[----:B------:R-:W-:Y:S01]  /*172b0*/  R2UR UR7, R11 ;  /* 0x000000000b0772ca */ /* 0x000fe200000e0000 */
[----:B------:R-:W-:Y:S01]  /*172c0*/  IMAD.MOV.U32 R11, RZ, RZ, 0x40000040 ;  /* 0x40000040ff0b7424 */ /* 0x000fe200078e00ff */
[----:B------:R-:W0:Y:S08]  /*172d0*/  MUFU.TANH R148, R148 ;  /* 0x0000009400947308 */ /* 0x000e300000002400 */
[----:B------:R-:W0:Y:S08]  /*172e0*/  MUFU.TANH R149, R149 ;  /* 0x0000009500957308 */ /* 0x000e300000002400 */
[----:B------:R0:W0:Y:S08]  /*172f0*/  MUFU.TANH R0, R118 ;  /* 0x0000007600007308 */ /* 0x0000300000002400 */
        /* <DEDUP_REMOVED lines=11> */
[----:B------:R-:W-:Y:S01]  /*173b0*/  FMUL.FTZ R92, R98, UR55 ;  /* 0x00000037625c7c20 */ /* 0x000fe20008410000 */
[----:B------:R-:W-:Y:S01]  /*173c0*/  R2UR UR7, R11 ;  /* 0x000000000b0772ca */ /* 0x000fe200000e0000 */
        /* <DEDUP_REMOVED lines=40> */
[----:B------:R-:W-:Y:S01]  /*17650*/  FMUL.FTZ R105, R122, UR55 ;  /* 0x000000377a697c20 */ /* 0x000fe20008410000 */
[----:B------:R-:W-:Y:S01]  /*17660*/  FMUL.FTZ R119, R125, UR55 ;  /* 0x000000377d777c20 */ /* 0x000fe20008410000 */
[----:B------:R-:W-:Y:S01]  /*17670*/  FMUL.FTZ R108, R127, UR55 ;  /* 0x000000377f6c7c20 */ /* 0x000fe20008410000 */
[----:B------:R-:W-:Y:S01]  /*17680*/  FMUL.FTZ R109, R131, UR55 ;  /* 0x00000037836d7c20 */ /* 0x000fe20008410000 */
[----:B------:R-:W0:Y:S01]  /*17690*/  MUFU.TANH R141, R141 ;  /* 0x0000008d008d7308 */ /* 0x000e220000002400 */
[----:B------:R-:W-:-:S02]  /*176a0*/  IMAD.IADD R127, R9, 0x1, R160 ;  /* 0x00000001097f7824 */ /* 0x000fc400078e02a0 */
        /* <DEDUP_REMOVED lines=10> */
[----:B------:R-:W-:Y:S01]  /*17750*/  FMUL.FTZ R136, R121, UR55 ;  /* 0x0000003779887c20 */ /* 0x000fe20008410000 */
[----:B------:R-:W-:Y:S01]  /*17760*/  FMUL.FTZ R138, R124, UR55 ;  /* 0x000000377c8a7c20 */ /* 0x000fe20008410000 */
[----:B------:R-:W-:Y:S01]  /*17770*/  FMUL.FTZ R121, R133, UR55 ;  /* 0x0000003785797c20 */ /* 0x000fe20008410000 */
[----:B------:R0:W-:Y:S03]  /*17780*/  @!P1 SYNCS.ARRIVE.TRANS64.RED.A1T0 RZ, [R192+URZ], RZ ;  /* 0x000000ffc0ff99a7 */ /* 0x0001e6000810043f */
[----:B------:R-:W0:Y:S08]  /*17790*/  MUFU.TANH R136, R136 ;  /* 0x0000008800887308 */ /* 0x000e300000002400 */
[----:B------:R-:W0:Y:S08]  /*177a0*/  MUFU.TANH R138, R138 ;  /* 0x0000008a008a7308 */ /* 0x000e300000002400 */
[----:B------:R-:W0:Y:S01]  /*177b0*/  MUFU.TANH R121, R121 ;  /* 0x0000007900797308 */ /* 0x000e220000002400 */
[----:B-1234-:R-:W-:Y:S05]  /*177c0*/  @!P2 BRA `(.L_x_1538) ;  /* 0x000000000058a947 */ /* 0x01efea0003800000 */
        /* <DEDUP_REMOVED lines=12> */
.L_x_1540:
[----:B------:R-:W-:-:S05]  /*17890*/  IMAD.U32 R116, RZ, RZ, UR46 ;  /* 0x0000002eff747e24 */ /* 0x000fca000f8e00ff */
[----:B------:R-:W-:-:S13]  /*178a0*/  ISETP.NE.AND P2, PT, R116, 0x1, PT ;  /* 0x000000017400780c */ /* 0x000fda0003f45270 */
[----:B------:R-:W1:Y:S02]  /*178b0*/  @P2 LDC.64 R10, c[0x0][0x9e8] ;  /* 0x00027a00ff0a2b82 */ /* 0x000e640000000a00 */
[----:B-1----:R-:W-:-:S04]  /*178c0*/  @P2 IMAD.HI.U32 R114, R129, R10, RZ ;  /* 0x0000000a81722227 */ /* 0x002fc800078e00ff */
[----:B------:R-:W-:Y:S01]  /*178d0*/  IMAD.MOV.U32 R10, RZ, RZ, R129 ;  /* 0x000000ffff0a7224 */ /* 0x000fe200078e0081 */
[----:B------:R-:W-:-:S07]  /*178e0*/  @P2 SHF.R.U32.HI R10, RZ, R11, R114 ;  /* 0x0000000bff0a2219 */ /* 0x000fce0000011672 */
.L_x_1541:
[----:B------:R-:W-:Y:S05]  /*178f0*/  BSYNC B2 ;  /* 0x0000000000027941 */ /* 0x000fea0003800000 */
.L_x_1539:
[----:B------:R-:W-:-:S05]  /*17900*/  IMAD R10, R10, R116, R123 ;  /* 0x000000740a0a7224 */ /* 0x000fca00078e027b */
[----:B------:R-:W-:Y:S02]  /*17910*/  VIADDMNMX R127, R10, R116, R127, PT ;  /* 0x000000740a7f7246 */ /* 0x000fe4000380017f */
[----:B------:R-:W-:-:S07]  /*17920*/  VIMNMX R125, R125, R10, !PT ;  /* 0x0000000a7d7d7248 */ /* 0x000fce0007fe0100 */
.L_x_1538:
[C---:B------:R-:W-:Y:S02]  /*17930*/  ISETP.GE.AND P3, PT, R156.reuse, 0x9, PT ;  /* 0x000000099c00780c */ /* 0x040fe40003f66270 */
[C---:B------:R-:W-:Y:S02]  /*17940*/  ISETP.GE.AND P2, PT, R156.reuse, 0x2, PT ;  /* 0x000000029c00780c */ /* 0x040fe40003f46270 */
        /* <DEDUP_REMOVED lines=34> */
[C---:B------:R-:W-:Y:S02]  /*17b70*/  ISETP.GE.AND P5, PT, R156.reuse, 0x22, PT ;  /* 0x000000229c00780c */ /* 0x040fe40003fa6270 */
        /* <DEDUP_REMOVED lines=61> */
[----:B------:R-:W-:Y:S02]  /*17f50*/  ISETP.GE.AND P4, PT, R156, 0x52, PT ;  /* 0x000000529c00780c */ /* 0x000fe40003f86270 */
[--C-:B------:R-:W-:Y:S02]  /*17f60*/  IADD3 R99, R160, 0x8, R9.reuse ;  /* 0x00000008a0637810 */ /* 0x100fe40007ffe009 */
[----:B------:R-:W-:Y:S02]  /*17f70*/  ISETP.GT.AND P5, PT, R125, 0x51, !P4 ;  /* 0x000000517d00780c */ /* 0x000fe400067a4270 */
[----:B------:R-:W-:-:S02]  /*17f80*/  IADD3 R113, R158, 0x8, R9 ;  /* 0x000000089e717810 */ /* 0x000fc40007ffe009 */
        /* <DEDUP_REMOVED lines=18> */
[----:B------:R-:W-:Y:S01]  /*180b0*/  ISETP.GT.AND P6, PT, R21, -0x1, PT ;  /* 0xffffffff1500780c */ /* 0x000fe20003fc4270 */
[----:B------:R-:W-:-:S12]  /*180c0*/  BSSY B2, `(.L_x_1543) ;  /* 0x0000011000027945 */ /* 0x000fd80003800000 */
[----:B------:R-:W-:Y:S05]  /*180d0*/  @P6 BRA `(.L_x_1544) ;  /* 0x0000000000246947 */ /* 0x000fea0003800000 */
[----:B------:R-:W-:Y:S02]  /*180e0*/  IMAD.U32 R125, RZ, RZ, UR46 ;  /* 0x0000002eff7d7e24 */ /* 0x000fe4000f8e00ff */
[----:B------:R-:W-:-:S03]  /*180f0*/  VIADD R121, R20, 0x8 ;  /* 0x0000000814797836 */ /* 0x000fc60000000000 */
[----:B------:R-:W-:Y:S02]  /*18100*/  ISETP.NE.AND P6, PT, R125, 0x1, PT ;  /* 0x000000017d00780c */ /* 0x000fe40003fc5270 */
[----:B------:R-:W-:-:S11]  /*18110*/  LOP3.LUT R121, RZ, R121, RZ, 0x33, !PT ;  /* 0x00000079ff797212 */ /* 0x000fd600078e33ff */
[----:B------:R-:W0:Y:S02]  /*18120*/  @P6 LDC.64 R10, c[0x0][0x9e8] ;  /* 0x00027a00ff0a6b82 */ /* 0x000e240000000a00 */
[----:B0-----:R-:W-:-:S05]  /*18130*/  @P6 IMAD.HI.U32 R10, R121, R10, RZ ;  /* 0x0000000a790a6227 */ /* 0x001fca00078e00ff */
[----:B------:R-:W-:-:S04]  /*18140*/  @P6 SHF.R.U32.HI R121, RZ, R11, R10 ;  /* 0x0000000bff796219 */ /* 0x000fc8000001160a */
[----:B------:R-:W-:Y:S01]  /*18150*/  LOP3.LUT R10, RZ, R121, RZ, 0x33, !PT ;  /* 0x00000079ff0a7212 */ /* 0x000fe200078e33ff */
[----:B------:R-:W-:Y:S06]  /*18160*/  BRA `(.L_x_1545) ;  /* 0x0000000000187947 */ /* 0x000fec0003800000 */
.L_x_1544:
[----:B------:R-:W-:-:S05]  /*18170*/  IMAD.U32 R125, RZ, RZ, UR46 ;  /* 0x0000002eff7d7e24 */ /* 0x000fca000f8e00ff */
[----:B------:R-:W-:-:S13]  /*18180*/  ISETP.NE.AND P6, PT, R125, 0x1, PT ;  /* 0x000000017d00780c */ /* 0x000fda0003fc5270 */
[----:B------:R-:W0:Y:S02]  /*18190*/  @P6 LDC.64 R10, c[0x0][0x9e8] ;  /* 0x00027a00ff0a6b82 */ /* 0x000e240000000a00 */
[----:B0-----:R-:W-:-:S04]  /*181a0*/  @P6 IMAD.HI.U32 R156, R21, R10, RZ ;  /* 0x0000000a159c6227 */ /* 0x001fc800078e00ff */
[----:B------:R-:W-:Y:S01]  /*181b0*/  IMAD.MOV.U32 R10, RZ, RZ, R21 ;  /* 0x000000ffff0a7224 */ /* 0x000fe200078e0015 */
[----:B------:R-:W-:-:S07]  /*181c0*/  @P6 SHF.R.U32.HI R10, RZ, R11, R156 ;  /* 0x0000000bff0a6219 */ /* 0x000fce000001169c */
.L_x_1545:
[----:B------:R-:W-:Y:S05]  /*181d0*/  BSYNC B2 ;  /* 0x0000000000027941 */ /* 0x000fea0003800000 */
.L_x_1543:
[----:B------:R-:W-:-:S05]  /*181e0*/  IMAD R10, R10, R125, R123 ;  /* 0x0000007d0a0a7224 */ /* 0x000fca00078e027b */
[----:B------:R-:W-:Y:S02]  /*181f0*/  VIADDMNMX R99, R10, R125, R99, PT ;  /* 0x0000007d0a637246 */ /* 0x000fe40003800163 */
[----:B------:R-:W-:-:S07]  /*18200*/  VIMNMX R113, R113, R10, !PT ;  /* 0x0000000a71717248 */ /* 0x000fce0007fe0100 */
.L_x_1542:
[----:B------:R-:W-:Y:S01]  /*18210*/  ISETP.GT.AND P2, PT, R113, 0x1, !P2 ;  /* 0x000000017100780c */ /* 0x000fe20005744270 */
[----:B------:R-:W-:Y:S01]  /*18220*/  @!P1 VIADD R12, R12, 0x2a860 ;  /* 0x0002a8600c0c9836 */ /* 0x000fe20000000000 */
[----:B------:R-:W-:Y:S02]  /*18230*/  FMNMX.FTZ R11, R89, R6, !PT ;  /* 0x00000006590b7209 */ /* 0x000fe40007810000 */
[----:B------:R-:W-:Y:S02]  /*18240*/  ISETP.LT.OR P2, PT, R99, 0x2, P2 ;  /* 0x000000026300780c */ /* 0x000fe40001741670 */
[----:B------:R-:W-:Y:S02]  /*18250*/  ISETP.NE.AND P6, PT, R157, RZ, PT ;  /* 0x000000ff9d00720c */ /* 0x000fe40003fc5270 */
[----:B------:R-:W-:Y:S02]  /*18260*/  FSEL R156, R13, -INF , !P2 ;  /* 0xff8000000d9c7808 */ /* 0x000fe40005000000 */
[----:B------:R-:W-:-:S02]  /*18270*/  ISETP.NE.AND P2, PT, R151, RZ, PT ;  /* 0x000000ff9700720c */ /* 0x000fc40003f45270 */
[C---:B------:R-:W-:Y:S02]  /*18280*/  ISETP.GT.AND P3, PT, R113.reuse, 0x8, !P3 ;  /* 0x000000087100780c */ /* 0x040fe40005f64270 */
[----:B------:R-:W-:Y:S02]  /*18290*/  ISETP.GT.AND P2, PT, R113, 0x9, !P2 ;  /* 0x000000097100780c */ /* 0x000fe40005744270 */
[----:B------:R-:W-:Y:S02]  /*182a0*/  FMNMX.FTZ R11, R114, R11, !PT ;  /* 0x0000000b720b7209 */ /* 0x000fe40007810000 */
[C---:B------:R-:W-:Y:S02]  /*182b0*/  ISETP.LT.OR P2, PT, R99.reuse, 0xa, P2 ;  /* 0x0000000a6300780c */ /* 0x040fe40001741670 */
[----:B------:R-:W-:Y:S02]  /*182c0*/  ISETP.LT.OR P3, PT, R99, 0x9, P3 ;  /* 0x000000096300780c */ /* 0x000fe40001f61670 */
[----:B------:R-:W-:-:S02]  /*182d0*/  FSEL R158, R91, -INF , !P2 ;  /* 0xff8000005b9e7808 */ /* 0x000fc40005000000 */
[----:B------:R-:W-:Y:S02]  /*182e0*/  ISETP.NE.AND P2, PT, R129, RZ, PT ;  /* 0x000000ff8100720c */ /* 0x000fe40003f45270 */
[----:B------:R-:W-:Y:S02]  /*182f0*/  FMNMX.FTZ R11, R116, R11, !PT ;  /* 0x0000000b740b7209 */ /* 0x000fe40007810000 */
[----:B------:R-:W-:Y:S02]  /*18300*/  ISETP.GT.AND P2, PT, R113, 0x10, !P2 ;  /* 0x000000107100780c */ /* 0x000fe40005744270 */
[----:B------:R-:W-:Y:S02]  /*18310*/  FSEL R90, R90, -INF , !P3 ;  /* 0xff8000005a5a7808 */ /* 0x000fe40005800000 */
[----:B------:R-:W-:Y:S02]  /*18320*/  ISETP.LT.OR P2, PT, R99, 0x11, P2 ;  /* 0x000000116300780c */ /* 0x000fe40001741670 */
[----:B------:R-:W-:-:S02]  /*18330*/  ISETP.NE.AND P3, PT, R155, RZ, PT ;  /* 0x000000ff9b00720c */ /* 0x000fc40003f65270 */
        /* <DEDUP_REMOVED lines=29> */
[----:B------:R-:W-:-:S02]  /*18510*/  ISETP.GT.AND P2, PT, R113, 0x21, !P6 ;  /* 0x000000217100780c */ /* 0x000fc40007744270 */
[----:B------:R-:W-:Y:S02]  /*18520*/  FMNMX.FTZ R11, R132, R11, !PT ;  /* 0x0000000b840b7209 */ /* 0x000fe40007810000 */
[----:B------:R-:W-:Y:S02]  /*18530*/  ISETP.LT.OR P2, PT, R99, 0x22, P2 ;  /* 0x000000226300780c */ /* 0x000fe40001741670 */
[----:B------:R-:W-:Y:S02]  /*18540*/  FMNMX.FTZ R11, R134, R11, !PT ;  /* 0x0000000b860b7209 */ /* 0x000fe40007810000 */
[----:B------:R-:W-:Y:S02]  /*18550*/  FSEL R98, R98, -INF , !P2 ;  /* 0xff80000062627808 */ /* 0x000fe40005000000 */
        /* <DEDUP_REMOVED lines=15> */
[----:B------:R-:W-:Y:S02]  /*18650*/  ISETP.NE.AND P6, PT, R159, RZ, PT ;  /* 0x000000ff9f00720c */ /* 0x000fe40003fc5270 */
[----:B------:R-:W-:Y:S02]  /*18660*/  ISETP.LT.OR P2, PT, R99, 0x31, P2 ;  /* 0x000000316300780c */ /* 0x000fe40001741670 */
[----:B------:R-:W-:Y:S01]  /*18670*/  ISETP.NE.AND P3, PT, R161, RZ, PT ;  /* 0x000000ffa100720c */ /* 0x000fe20003f65270 */
[----:B------:R-:W-:Y:S01]  /*18680*/  IMAD.MOV.U32 R161, RZ, RZ, R171 ;  /* 0x000000ffffa17224 */ /* 0x000fe200078e00ab */
        /* <DEDUP_REMOVED lines=9> */
[----:B------:R-:W-:Y:S02]  /*18720*/  ISETP.LT.OR P5, PT, R99, 0x59, P5 ;  /* 0x000000596300780c */ /* 0x000fe40002fa1670 */
[----:B------:R-:W-:-:S04]  /*18730*/  ISETP.GT.AND P2, PT, R113, 0x38, !P2 ;  /* 0x000000387100780c */ /* 0x000fc80005744270 */
[----:B------:R-:W-:-:S04]  /*18740*/  ISETP.LT.OR P2, PT, R99, 0x39, P2 ;  /* 0x000000396300780c */ /* 0x000fc80001741670 */
[----:B------:R-:W-:Y:S02]  /*18750*/  FSEL R208, R0, -INF , !P2 ;  /* 0xff80000000d07808 */ /* 0x000fe40005000000 */
[----:B------:R-:W-:Y:S02]  /*18760*/  ISETP.NE.AND P2, PT, R147, RZ, PT ;  /* 0x000000ff9300720c */ /* 0x000fe40003f45270 */
[----:B------:R-:W-:Y:S02]  /*18770*/  FMNMX.FTZ R0, R88, R11, !PT ;  /* 0x0000000b58007209 */ /* 0x000fe40007810000 */
[----:B------:R-:W-:-:S03]  /*18780*/  ISETP.GT.AND P2, PT, R113, 0x39, !P2 ;  /* 0x000000397100780c */ /* 0x000fc60005744270 */
[----:B------:R-:W0:Y:S01]  /*18790*/  SHFL.BFLY PT, R11, R0, 0x2, 0x1f ;  /* 0x0c401f00000b7f89 */ /* 0x000e2200000e0000 */
[----:B------:R-:W-:-:S04]  /*187a0*/  ISETP.LT.OR P2, PT, R99, 0x3a, P2 ;  /* 0x0000003a6300780c */ /* 0x000fc80001741670 */
[----:B------:R-:W-:Y:S02]  /*187b0*/  FSEL R104, R104, -INF , !P2 ;  /* 0xff80000068687808 */ /* 0x000fe40005000000 */
[----:B------:R-:W-:-:S04]  /*187c0*/  ISETP.NE.AND P2, PT, R115, RZ, PT ;  /* 0x000000ff7300720c */ /* 0x000fc80003f45270 */
[----:B------:R-:W-:-:S04]  /*187d0*/  ISETP.GT.AND P2, PT, R113, 0x40, !P2 ;  /* 0x000000407100780c */ /* 0x000fc80005744270 */
[----:B------:R-:W-:-:S04]  /*187e0*/  ISETP.LT.OR P2, PT, R99, 0x41, P2 ;  /* 0x000000416300780c */ /* 0x000fc80001741670 */
[----:B------:R-:W-:Y:S02]  /*187f0*/  FSEL R210, R105, -INF , !P2 ;  /* 0xff80000069d27808 */ /* 0x000fe40005000000 */
[----:B------:R-:W-:Y:S02]  /*18800*/  ISETP.NE.AND P2, PT, R117, RZ, PT ;  /* 0x000000ff7500720c */ /* 0x000fe40003f45270 */
[----:B0-----:R-:W-:Y:S01]  /*18810*/  FMNMX.FTZ R91, R0, R11, !PT ;  /* 0x0000000b005b7209 */ /* 0x001fe20007810000 */
[----:B------:R-:W-:Y:S01]  /*18820*/  IMAD.U32 R11, RZ, RZ, UR43 ;  /* 0x0000002bff0b7e24 */ /* 0x000fe2000f8e00ff */
        /* <DEDUP_REMOVED lines=8> */
[----:B------:R-:W-:Y:S02]  /*188b0*/  ISETP.GT.AND P2, PT, R113, 0x49, !P6 ;  /* 0x000000497100780c */ /* 0x000fe40007744270 */
[----:B------:R-:W-:Y:S02]  /*188c0*/  ISETP.NE.AND P6, PT, R119, RZ, PT ;  /* 0x000000ff7700720c */ /* 0x000fe40003fc5270 */
[----:B------:R-:W-:Y:S02]  /*188d0*/  ISETP.LT.OR P2, PT, R99, 0x4a, P2 ;  /* 0x0000004a6300780c */ /* 0x000fe40001741670 */
[----:B0-----:R-:W-:Y:S02]  /*188e0*/  FMNMX.FTZ R10, R91, R10, !PT ;  /* 0x0000000a5b0a7209 */ /* 0x001fe40007810000 */
[----:B------:R-:W-:-:S02]  /*188f0*/  FSEL R108, R108, -INF , !P2 ;  /* 0xff8000006c6c7808 */ /* 0x000fc40005000000 */
[----:B------:R-:W-:Y:S01]  /*18900*/  ISETP.GT.AND P2, PT, R113, 0x50, !P3 ;  /* 0x000000507100780c */ /* 0x000fe20005f44270 */
[----:B------:R-:W-:-:S03]  /*18910*/  FMUL.FTZ R97, R10, R11 ;  /* 0x0000000b0a617220 */ /* 0x000fc60000410000 */
[----:B------:R-:W-:-:S04]  /*18920*/  ISETP.LT.OR P2, PT, R99, 0x51, P2 ;  /* 0x000000516300780c */ /* 0x000fc80001741670 */
[----:B------:R-:W-:Y:S02]  /*18930*/  FSEL R112, R112, -INF , !P2 ;  /* 0xff80000070707808 */ /* 0x000fe40005000000 */
[----:B------:R-:W-:Y:S02]  /*18940*/  ISETP.GT.AND P2, PT, R113, RZ, !P6 ;  /* 0x000000ff7100720c */ /* 0x000fe40007744270 */
[----:B------:R-:W-:Y:S02]  /*18950*/  ISETP.NE.AND P6, PT, R153, RZ, PT ;  /* 0x000000ff9900720c */ /* 0x000fe40003fc5270 */
[----:B------:R-:W-:Y:S02]  /*18960*/  ISETP.LT.OR P2, PT, R99, 0x1, P2 ;  /* 0x000000016300780c */ /* 0x000fe40001741670 */
[----:B------:R-:W-:Y:S02]  /*18970*/  ISETP.GT.AND P3, PT, R113, 0x59, !P6 ;  /* 0x000000597100780c */ /* 0x000fe40007764270 */
[----:B------:R-:W-:-:S02]  /*18980*/  FSEL R2, R2, -INF , !P2 ;  /* 0xff80000002027808 */ /* 0x000fc40005000000 */
[C---:B------:R-:W-:Y:S02]  /*18990*/  FSETP.NEU.FTZ.AND P2, PT, R10.reuse, -INF , PT ;  /* 0xff8000000a00780b */ /* 0x040fe40003f5d000 */
[----:B------:R-:W-:Y:S02]  /*189a0*/  ISETP.LT.OR P3, PT, R99, 0x5a, P3 ;  /* 0x0000005a6300780c */ /* 0x000fe40001f61670 */
[----:B------:R-:W-:Y:S02]  /*189b0*/  FSEL R97, R97, RZ, P2 ;  /* 0x000000ff61617208 */ /* 0x000fe40001000000 */
[----:B------:R-:W-:-:S03]  /*189c0*/  FSEL R113, R10, RZ, P2 ;  /* 0x000000ff0a717208 */ /* 0x000fc60001000000 */
[--C-:B------:R-:W-:Y:S01]  /*189d0*/  FFMA.FTZ R13, R89, R11, -R97.reuse ;  /* 0x0000000b590d7223 */ /* 0x100fe20000010861 */
[----:B------:R-:W-:Y:S01]  /*189e0*/  FMNMX.FTZ R89, R2, R7, !PT ;  /* 0x0000000702597209 */ /* 0x000fe20007810000 */
[-CC-:B------:R-:W-:Y:S01]  /*189f0*/  FFMA.FTZ R122, R122, R11.reuse, -R97.reuse ;  /* 0x0000000b7a7a7223 */ /* 0x180fe20000010861 */
[-CC-:B------:R-:W-:Y:S01]  /*18a00*/  FFMA.FTZ R0, R116, R11.reuse, -R97.reuse ;  /* 0x0000000b74007223 */ /* 0x180fe20000010861 */
        /* <DEDUP_REMOVED lines=11> */
[----:B------:R0:W-:Y:S01]  /*18ac0*/  MUFU.EX2 R89, R0 ;  /* 0x0000000000597308 */ /* 0x0001e20000000800 */
[--C-:B------:R-:W-:Y:S01]  /*18ad0*/  FFMA.FTZ R96, R96, R11, -R97.reuse ;  /* 0x0000000b60607223 */ /* 0x100fe20000010861 */
[----:B------:R-:W-:Y:S01]  /*18ae0*/  FMNMX.FTZ R91, R92, R91, !PT ;  /* 0x0000005b5c5b7209 */ /* 0x000fe20007810000 */
[-CC-:B------:R-:W-:Y:S01]  /*18af0*/  FFMA.FTZ R99, R128, R11.reuse, -R97.reuse ;  /* 0x0000000b80637223 */ /* 0x180fe20000010861 */
[----:B------:R-:W-:-:S02]  /*18b00*/  FFMA.FTZ R126, R148, R11, -R97 ;  /* 0x0000000b947e7223 */ /* 0x000fc40000010861 */
[----:B------:R-:W-:Y:S02]  /*18b10*/  FMNMX.FTZ R91, R160, R91, !PT ;  /* 0x0000005ba05b7209 */ /* 0x000fe40007810000 */
[----:B------:R-:W-:Y:S01]  /*18b20*/  MUFU.EX2 R13, R13 ;  /* 0x0000000d000d7308 */ /* 0x000fe20000000800 */
[--C-:B0-----:R-:W-:Y:S01]  /*18b30*/  FFMA.FTZ R0, R118, R11, -R97.reuse ;  /* 0x0000000b76007223 */ /* 0x101fe20000010861 */
[----:B------:R-:W-:Y:S01]  /*18b40*/  FMNMX.FTZ R91, R94, R91, !PT ;  /* 0x0000005b5e5b7209 */ /* 0x000fe20007810000 */
[-CC-:B------:R-:W-:Y:S01]  /*18b50*/  FFMA.FTZ R118, R120, R11.reuse, -R97.reuse ;  /* 0x0000000b78767223 */ /* 0x180fe20000010861 */
[-CC-:B------:R-:W-:Y:S01]  /*18b60*/  FFMA.FTZ R120, R140, R11.reuse, -R97.reuse ;  /* 0x0000000b8c787223 */ /* 0x180fe20000010861 */
[----:B------:R-:W-:Y:S01]  /*18b70*/  FFMA.FTZ R140, R134, R11, -R97 ;  /* 0x0000000b868c7223 */ /* 0x000fe20000010861 */
[----:B------:R-:W-:Y:S02]  /*18b80*/  FMNMX.FTZ R93, R192, R91, !PT ;  /* 0x0000005bc05d7209 */ /* 0x000fe40007810000 */
[----:B------:R0:W-:Y:S02]  /*18b90*/  MUFU.EX2 R91, R146 ;  /* 0x00000092005b7308 */ /* 0x0001e40000000800 */
[----:B------:R-:W-:-:S04]  /*18ba0*/  FMNMX.FTZ R93, R202, R93, !PT ;  /* 0x0000005dca5d7209 */ /* 0x000fc80007810000 */
[----:B------:R-:W-:Y:S02]  /*18bb0*/  FMNMX.FTZ R93, R98, R93, !PT ;  /* 0x0000005d625d7209 */ /* 0x000fe40007810000 */
[----:B------:R-:W-:Y:S01]  /*18bc0*/  MUFU.EX2 R114, R114 ;  /* 0x0000007200727308 */ /* 0x000fe20000000800 */
[----:B0-----:R-:W-:Y:S01]  /*18bd0*/  FFMA.FTZ R146, R130, R11, -R97 ;  /* 0x0000000b82927223 */ /* 0x001fe20000010861 */
        /* <DEDUP_REMOVED lines=8> */
[----:B------:R0:W-:Y:S02]  /*18c60*/  MUFU.EX2 R95, R122 ;  /* 0x0000007a005f7308 */ /* 0x0001e40000000800 */
[----:B------:R-:W-:-:S04]  /*18c70*/  FMNMX.FTZ R101, R210, R101, !PT ;  /* 0x00000065d2657209 */ /* 0x000fc80007810000 */
[----:B------:R-:W-:Y:S02]  /*18c80*/  FMNMX.FTZ R101, R106, R101, !PT ;  /* 0x000000656a657209 */ /* 0x000fe40007810000 */
[----:B------:R-:W1:Y:S01]  /*18c90*/  MUFU.EX2 R96, R96 ;  /* 0x0000006000607308 */ /* 0x000e620000000800 */
[----:B0-----:R-:W-:Y:S01]  /*18ca0*/  FSEL R122, R109, -INF , !P4 ;  /* 0xff8000006d7a7808 */ /* 0x001fe20006000000 */
[----:B------:R-:W-:Y:S01]  /*18cb0*/  FFMA.FTZ R109, R152, R11, -R97 ;  /* 0x0000000b986d7223 */ /* 0x000fe20000010861 */
[----:B------:R-:W-:-:S04]  /*18cc0*/  FMNMX.FTZ R101, R212, R101, !PT ;  /* 0x00000065d4657209 */ /* 0x000fc80007810000 */
[----:B------:R-:W-:Y:S01]  /*18cd0*/  FMNMX.FTZ R103, R108, R101, !PT ;  /* 0x000000656c677209 */ /* 0x000fe20007810000 */
[----:B------:R-:W-:Y:S03]  /*18ce0*/  MUFU.EX2 R118, R118 ;  /* 0x0000007600767308 */ /* 0x000fe60000000800 */
[----:B------:R-:W-:-:S04]  /*18cf0*/  FMNMX.FTZ R103, R112, R103, !PT ;  /* 0x0000006770677209 */ /* 0x000fc80007810000 */
[----:B------:R-:W-:Y:S01]  /*18d00*/  FMNMX.FTZ R103, R122, R103, !PT ;  /* 0x000000677a677209 */ /* 0x000fe20007810000 */
[----:B------:R0:W-:Y:S01]  /*18d10*/  MUFU.EX2 R101, R105 ;  /* 0x0000006900657308 */ /* 0x0001e20000000800 */
[----:B-1----:R-:W-:Y:S02]  /*18d20*/  F2FP.BF16.F32.PACK_AB R152, R96, R91 ;  /* 0x0000005b6098723e */ /* 0x002fe400000010ff */
[----:B------:R-:W-:-:S04]  /*18d30*/  FMNMX.FTZ R103, R124, R103, !PT ;  /* 0x000000677c677209 */ /* 0x000fc80007810000 */
[----:B------:R-:W-:Y:S01]  /*18d40*/  FMNMX.FTZ R0, R142, R103, !PT ;  /* 0x000000678e007209 */ /* 0x000fe20007810000 */
[-CC-:B------:R-:W-:Y:S01]  /*18d50*/  FFMA.FTZ R103, R132, R11.reuse, -R97.reuse ;  /* 0x0000000b84677223 */ /* 0x180fe20000010861 */
[-CC-:B0-----:R-:W-:Y:S01]  /*18d60*/  FFMA.FTZ R105, R136, R11.reuse, -R97.reuse ;  /* 0x0000000b88697223 */ /* 0x181fe20000010861 */
[----:B------:R-:W-:Y:S01]  /*18d70*/  FFMA.FTZ R136, R150, R11, -R97 ;  /* 0x0000000b96887223 */ /* 0x000fe20000010861 */
[----:B------:R-:W0:Y:S01]  /*18d80*/  MUFU.EX2 R120, R120 ;  /* 0x0000007800787308 */ /* 0x000e220000000800 */
[----:B------:R-:W1:Y:S07]  /*18d90*/  SHFL.BFLY PT, R107, R0, 0x2, 0x1f ;  /* 0x0c401f00006b7f89 */ /* 0x000e6e00000e0000 */
[----:B------:R-:W2:Y:S08]  /*18da0*/  MUFU.EX2 R110, R110 ;  /* 0x0000006e006e7308 */ /* 0x000eb00000000800 */
[----:B------:R-:W-:Y:S01]  /*18db0*/  MUFU.EX2 R144, R144 ;  /* 0x0000009000907308 */ /* 0x000fe20000000800 */
[----:B0-----:R-:W-:-:S07]  /*18dc0*/  F2FP.BF16.F32.PACK_AB R148, R120, R95 ;  /* 0x0000005f7894723e */ /* 0x001fce00000010ff */
[----:B------:R-:W-:Y:S01]  /*18dd0*/  MUFU.EX2 R99, R99 ;  /* 0x0000006300637308 */ /* 0x000fe20000000800 */
[----:B-1----:R-:W-:Y:S01]  /*18de0*/  FMNMX.FTZ R111, R0, R107, !PT ;  /* 0x0000006b006f7209 */ /* 0x002fe20007810000 */
[-CC-:B------:R-:W-:Y:S01]  /*18df0*/  FFMA.FTZ R107, R138, R11.reuse, -R97.reuse ;  /* 0x0000000b8a6b7223 */ /* 0x180fe20000010861 */
[-CC-:B------:R-:W-:Y:S01]  /*18e00*/  FFMA.FTZ R138, R154, R11.reuse, -R97.reuse ;  /* 0x0000000b9a8a7223 */ /* 0x180fe20000010861 */
[----:B------:R-:W-:Y:S01]  /*18e10*/  FFMA.FTZ R97, R88, R11, -R97 ;  /* 0x0000000b58617223 */ /* 0x000fe20000010861 */
[----:B------:R-:W-:Y:S01]  /*18e20*/  F2FP.BF16.F32.PACK_AB R154, R118, R93 ;  /* 0x0000005d769a723e */ /* 0x000fe200000010ff */
[----:B------:R-:W0:Y:S01]  /*18e30*/  SHFL.BFLY PT, R0, R111, 0x1, 0x1f ;  /* 0x0c201f006f007f89 */ /* 0x000e2200000e0000 */
[----:B--2---:R-:W-:Y:S01]  /*18e40*/  F2FP.BF16.F32.PACK_AB R150, R110, R101 ;  /* 0x000000656e96723e */ /* 0x004fe200000010ff */
[----:B------:R-:W-:Y:S08]  /*18e50*/  MUFU.EX2 R146, R146 ;  /* 0x0000009200927308 */ /* 0x000ff00000000800 */
[----:B------:R-:W-:Y:S08]  /*18e60*/  MUFU.EX2 R103, R103 ;  /* 0x0000006700677308 */ /* 0x000ff00000000800 */
[----:B------:R-:W-:Y:S01]  /*18e70*/  MUFU.EX2 R140, R140 ;  /* 0x0000008c008c7308 */ /* 0x000fe20000000800 */
[----:B0-----:R-:W-:Y:S01]  /*18e80*/  FMNMX.FTZ R88, R111, R0, !PT ;  /* 0x000000006f587209 */ /* 0x001fe20007810000 */
[----:B------:R-:W-:Y:S01]  /*18e90*/  FADD.FTZ R0, -R113, R6 ;  /* 0x0000000671007221 */ /* 0x000fe20000010100 */
[----:B------:R-:W-:-:S05]  /*18ea0*/  @!P1 PRMT R113, RZ, 0x654, R12 ;  /* 0x00000654ff719816 */ /* 0x000fca000000000c */
[----:B------:R-:W-:Y:S01]  /*18eb0*/  MUFU.EX2 R105, R105 ;  /* 0x0000006900697308 */ /* 0x000fe20000000800 */
[C---:B------:R-:W-:Y:S01]  /*18ec0*/  FSETP.NEU.FTZ.AND P2, PT, R88.reuse, -INF , PT ;  /* 0xff8000005800780b */ /* 0x040fe20003f5d000 */
[-C--:B------:R-:W-:Y:S01]  /*18ed0*/  FMUL.FTZ R111, R88, R11.reuse ;  /* 0x0000000b586f7220 */ /* 0x080fe20000410000 */
[-C--:B------:R-:W-:Y:S01]  /*18ee0*/  FMUL.FTZ R0, R0, R11.reuse ;  /* 0x0000000b00007220 */ /* 0x080fe20000410000 */
[----:B------:R0:W-:Y:S03]  /*18ef0*/  @!P1 SYNCS.ARRIVE.TRANS64.RED.A1T0 RZ, [R113+URZ], RZ ;  /* 0x000000ff71ff99a7 */ /* 0x0001e6000810043f */
[----:B------:R-:W-:Y:S01]  /*18f00*/  FSEL R111, R111, RZ, P2 ;  /* 0x000000ff6f6f7208 */ /* 0x000fe20001000000 */
[----:B------:R-:W-:Y:S04]  /*18f10*/  MUFU.EX2 R107, R107 ;  /* 0x0000006b006b7308 */ /* 0x000fe80000000800 */
[-CC-:B------:R-:W-:Y:S01]  /*18f20*/  FFMA.FTZ R157, R2, R11.reuse, -R111.reuse ;  /* 0x0000000b029d7223 */ /* 0x180fe2000001086f */
[----:B------:R-:W-:Y:S01]  /*18f30*/  FSEL R2, R88, RZ, P2 ;  /* 0x000000ff58027208 */ /* 0x000fe20001000000 */
[-CC-:B------:R-:W-:Y:S01]  /*18f40*/  FFMA.FTZ R6, R156, R11.reuse, -R111.reuse ;  /* 0x0000000b9c067223 */ /* 0x180fe2000001086f */
[-CC-:B------:R-:W-:Y:S01]  /*18f50*/  FFMA.FTZ R159, R90, R11.reuse, -R111.reuse ;  /* 0x0000000b5a9f7223 */ /* 0x180fe2000001086f */
[----:B------:R-:W1:Y:S01]  /*18f60*/  MUFU.EX2 R0, R0 ;  /* 0x0000000000007308 */ /* 0x000e620000000800 */
[-C--:B------:R-:W-:Y:S01]  /*18f70*/  FFMA.FTZ R90, R158, R11.reuse, -R111 ;  /* 0x0000000b9e5a7223 */ /* 0x080fe2000001086f */
[----:B------:R-:W-:Y:S01]  /*18f80*/  FADD.FTZ R2, -R2, R7 ;  /* 0x0000000702027221 */ /* 0x000fe20000010100 */
[-CC-:B------:R-:W-:Y:S01]  /*18f90*/  FFMA.FTZ R153, R92, R11.reuse, -R111.reuse ;  /* 0x0000000b5c997223 */ /* 0x180fe2000001086f */
[-CC-:B------:R-:W-:Y:S01]  /*18fa0*/  FFMA.FTZ R92, R160, R11.reuse, -R111.reuse ;  /* 0x0000000ba05c7223 */ /* 0x180fe2000001086f */
[-CC-:B------:R-:W-:Y:S01]  /*18fb0*/  FFMA.FTZ R155, R94, R11.reuse, -R111.reuse ;  /* 0x0000000b5e9b7223 */ /* 0x180fe2000001086f */
[-C--:B------:R-:W-:Y:S01]  /*18fc0*/  FMUL.FTZ R2, R2, R11.reuse ;  /* 0x0000000b02027220 */ /* 0x080fe20000410000 */
        /* <DEDUP_REMOVED lines=9> */
[----:B------:R-:W2:Y:S01]  /*19060*/  MUFU.EX2 R2, R2 ;  /* 0x0000000200027308 */ /* 0x000ea20000000800 */
[----:B-1----:R-:W-:Y:S01]  /*19070*/  FFMA.FTZ R7, R0, R4, R13 ;  /* 0x0000000400077223 */ /* 0x002fe2000001000d */
[-CC-:B------:R-:W-:Y:S01]  /*19080*/  FFMA.FTZ R104, R104, R11.reuse, -R111.reuse ;  /* 0x0000000b68687223 */ /* 0x180fe2000001086f */
[-CC-:B------:R-:W-:Y:S01]  /*19090*/  FFMA.FTZ R141, R210, R11.reuse, -R111.reuse ;  /* 0x0000000bd28d7223 */ /* 0x180fe2000001086f */
[-C--:B------:R-:W-:Y:S01]  /*190a0*/  FFMA.FTZ R12, R106, R11.reuse, -R111 ;  /* 0x0000000b6a0c7223 */ /* 0x080fe2000001086f */
[----:B------:R-:W-:Y:S01]  /*190b0*/  FADD.FTZ R4, R114, R7 ;  /* 0x0000000772047221 */ /* 0x000fe20000010000 */
        /* <DEDUP_REMOVED lines=11> */
[----:B--2---:R-:W-:Y:S01]  /*19170*/  FFMA.FTZ R3, R2, R3, R157 ;  /* 0x0000000302037223 */ /* 0x004fe2000001009d */
[----:B------:R-:W-:Y:S01]  /*19180*/  FADD.FTZ R7, R91, R4 ;  /* 0x000000045b077221 */ /* 0x000fe20000010000 */
[----:B------:R-:W-:Y:S01]  /*19190*/  F2FP.BF16.F32.PACK_AB R156, R114, R13 ;  /* 0x0000000d729c723e */ /* 0x000fe200000010ff */
[----:B------:R-:W-:Y:S01]  /*191a0*/  VIADD R8, R8, 0xffffffff ;  /* 0xffffffff08087836 */ /* 0x000fe20000000000 */
[----:B------:R-:W-:Y:S01]  /*191b0*/  F2FP.BF16.F32.PACK_AB R158, R116, R89 ;  /* 0x00000059749e723e */ /* 0x000fe200000010ff */
[----:B------:R-:W-:Y:S01]  /*191c0*/  FADD.FTZ R128, R96, R7 ;  /* 0x0000000760807221 */ /* 0x000fe20000010000 */
[----:B------:R-:W-:Y:S01]  /*191d0*/  IMAD.MOV.U32 R160, RZ, RZ, R170 ;  /* 0x000000ffffa07224 */ /* 0x000fe200078e00aa */
[----:B------:R-:W2:Y:S01]  /*191e0*/  MUFU.EX2 R90, R90 ;  /* 0x0000005a005a7308 */ /* 0x000ea20000000800 */
[C---:B-1----:R-:W-:Y:S01]  /*191f0*/  FADD.FTZ R4, R6.reuse, R3 ;  /* 0x0000000306047221 */ /* 0x042fe20000010000 */
[----:B------:R-:W-:Y:S01]  /*19200*/  FADD.FTZ R7, R93, R128 ;  /* 0x000000805d077221 */ /* 0x000fe20000010000 */
[----:B------:R-:W-:Y:S01]  /*19210*/  F2FP.BF16.F32.PACK_AB R157, R6, R157 ;  /* 0x0000009d069d723e */ /* 0x000fe200000010ff */
[----:B------:R-:W-:-:S02]  /*19220*/  IMAD.MOV.U32 R6, RZ, RZ, R10 ;  /* 0x000000ffff067224 */ /* 0x000fc400078e000a */
[----:B------:R-:W-:Y:S02]  /*19230*/  FADD.FTZ R128, R118, R7 ;  /* 0x0000000776807221 */ /* 0x000fe40000010000 */
[----:B------:R-:W1:Y:S01]  /*19240*/  MUFU.EX2 R153, R153 ;  /* 0x0000009900997308 */ /* 0x000e620000000800 */
[----:B---3--:R-:W-:Y:S01]  /*19250*/  FADD.FTZ R3, R159, R4 ;  /* 0x000000049f037221 */ /* 0x008fe20000010000 */
[----:B------:R-:W-:-:S04]  /*19260*/  FADD.FTZ R7, R95, R128 ;  /* 0x000000805f077221 */ /* 0x000fc80000010000 */
[----:B------:R-:W-:Y:S02]  /*19270*/  FADD.FTZ R128, R120, R7 ;  /* 0x0000000778807221 */ /* 0x000fe40000010000 */
[----:B------:R-:W3:Y:S01]  /*19280*/  MUFU.EX2 R92, R92 ;  /* 0x0000005c005c7308 */ /* 0x000ee20000000800 */
[C---:B--2---:R-:W-:Y:S01]  /*19290*/  FADD.FTZ R4, R90.reuse, R3 ;  /* 0x000000035a047221 */ /* 0x044fe20000010000 */
[----:B------:R-:W-:Y:S01]  /*192a0*/  FADD.FTZ R7, R101, R128 ;  /* 0x0000008065077221 */ /* 0x000fe20000010000 */
[----:B------:R-:W-:-:S03]  /*192b0*/  F2FP.BF16.F32.PACK_AB R159, R90, R159 ;  /* 0x0000009f5a9f723e */ /* 0x000fc600000010ff */
[----:B------:R-:W-:Y:S02]  /*192c0*/  FADD.FTZ R7, R110, R7 ;  /* 0x000000076e077221 */ /* 0x000fe40000010000 */
[----:B------:R-:W2:Y:S01]  /*192d0*/  MUFU.EX2 R155, R155 ;  /* 0x0000009b009b7308 */ /* 0x000ea20000000800 */
[----:B-1----:R-:W-:Y:S01]  /*192e0*/  FADD.FTZ R3, R153, R4 ;  /* 0x0000000499037221 */ /* 0x002fe20000010000 */
[----:B------:R-:W-:Y:S01]  /*192f0*/  FADD.FTZ R106, R144, R7 ;  /* 0x00000007906a7221 */ /* 0x000fe20000010000 */
[----:B------:R-:W-:-:S03]  /*19300*/  F2FP.BF16.F32.PACK_AB R144, R99, R144 ;  /* 0x000000906390723e */ /* 0x000fc600000010ff */
[----:B------:R-:W-:Y:S02]  /*19310*/  FADD.FTZ R7, R99, R106 ;  /* 0x0000006a63077221 */ /* 0x000fe40000010000 */
[----:B------:R-:W1:Y:S01]  /*19320*/  MUFU.EX2 R94, R94 ;  /* 0x0000005e005e7308 */ /* 0x000e620000000800 */
[----:B---3--:R-:W-:Y:S01]  /*19330*/  FADD.FTZ R4, R92, R3 ;  /* 0x000000035c047221 */ /* 0x008fe20000010000 */
[----:B------:R-:W-:Y:S01]  /*19340*/  FADD.FTZ R106, R146, R7 ;  /* 0x00000007926a7221 */ /* 0x000fe20000010000 */
[C---:B------:R-:W-:Y:S02]  /*19350*/  F2FP.BF16.F32.PACK_AB R146, R103.reuse, R146 ;  /* 0x000000926792723e */ /* 0x040fe400000010ff */
[----:B------:R-:W-:Y:S01]  /*19360*/  F2FP.BF16.F32.PACK_AB R153, R92, R153 ;  /* 0x000000995c99723e */ /* 0x000fe200000010ff */
[----:B------:R-:W-:Y:S02]  /*19370*/  FADD.FTZ R7, R103, R106 ;  /* 0x0000006a67077221 */ /* 0x000fe40000010000 */
[----:B------:R-:W3:Y:S01]  /*19380*/  MUFU.EX2 R149, R149 ;  /* 0x0000009500957308 */ /* 0x000ee20000000800 */
[----:B--2---:R-:W-:Y:S01]  /*19390*/  FADD.FTZ R3, R155, R4 ;  /* 0x000000049b037221 */ /* 0x004fe20000010000 */
[----:B------:R-:W-:Y:S01]  /*193a0*/  FADD.FTZ R106, R140, R7 ;  /* 0x000000078c6a7221 */ /* 0x000fe20000010000 */
[----:B------:R-:W-:-:S03]  /*193b0*/  F2FP.BF16.F32.PACK_AB R140, R105, R140 ;  /* 0x0000008c698c723e */ /* 0x000fc600000010ff */
[----:B------:R-:W-:Y:S02]  /*193c0*/  FADD.FTZ R106, R105, R106 ;  /* 0x0000006a696a7221 */ /* 0x000fe40000010000 */
[----:B------:R-:W2:Y:S01]  /*193d0*/  MUFU.EX2 R98, R98 ;  /* 0x0000006200627308 */ /* 0x000ea20000000800 */
[C---:B-1----:R-:W-:Y:S01]  /*193e0*/  FADD.FTZ R4, R94.reuse, R3 ;  /* 0x000000035e047221 */ /* 0x042fe20000010000 */
[----:B------:R-:W-:Y:S01]  /*193f0*/  FADD.FTZ R7, R107, R106 ;  /* 0x0000006a6b077221 */ /* 0x000fe20000010000 */
[----:B------:R-:W-:-:S05]  /*19400*/  F2FP.BF16.F32.PACK_AB R155, R94, R155 ;  /* 0x0000009b5e9b723e */ /* 0x000fca00000010ff */
[----:B------:R-:W1:Y:S01]  /*19410*/  MUFU.EX2 R151, R151 ;  /* 0x0000009700977308 */ /* 0x000e620000000800 */
[----:B---3--:R-:W-:-:S07]  /*19420*/  FADD.FTZ R3, R149, R4 ;  /* 0x0000000495037221 */ /* 0x008fce0000010000 */
        /* <DEDUP_REMOVED lines=29> */
[C---:B---3--:R-:W-:Y:S01]  /*19600*/  FADD.FTZ R3, R108.reuse, R3 ;  /* 0x000000036c037221 */ /* 0x048fe20000010000 */
[----:B------:R-:W-:-:S06]  /*19610*/  F2FP.BF16.F32.PACK_AB R143, R108, R143 ;  /* 0x0000008f6c8f723e */ /* 0x000fcc00000010ff */
[----:B------:R-:W3:Y:S01]  /*19620*/  MUFU.EX2 R109, R109 ;  /* 0x0000006d006d7308 */ /* 0x000ee20000000800 */
[----:B--2---:R-:W-:-:S07]  /*19630*/  FADD.FTZ R96, R136, R7 ;  /* 0x0000000788607221 */ /* 0x004fce0000010000 */
[----:B------:R-:W2:Y:S01]  /*19640*/  MUFU.EX2 R122, R122 ;  /* 0x0000007a007a7308 */ /* 0x000ea20000000800 */
[----:B-1----:R-:W-:-:S07]  /*19650*/  FADD.FTZ R3, R112, R3 ;  /* 0x0000000370037221 */ /* 0x002fce0000010000 */
[----:B------:R-:W1:Y:S01]  /*19660*/  MUFU.EX2 R138, R138 ;  /* 0x0000008a008a7308 */ /* 0x000e620000000800 */
[C---:B---3--:R-:W-:Y:S01]  /*19670*/  FADD.FTZ R7, R109.reuse, R96 ;  /* 0x000000606d077221 */ /* 0x048fe20000010000 */
[----:B------:R-:W-:-:S06]  /*19680*/  F2FP.BF16.F32.PACK_AB R136, R109, R136 ;  /* 0x000000886d88723e */ /* 0x000fcc00000010ff */
[----:B------:R-:W3:Y:S01]  /*19690*/  MUFU.EX2 R124, R124 ;  /* 0x0000007c007c7308 */ /* 0x000ee20000000800 */
[C---:B--2---:R-:W-:Y:S01]  /*196a0*/  FADD.FTZ R3, R122.reuse, R3 ;  /* 0x000000037a037221 */ /* 0x044fe20000010000 */
[----:B------:R-:W-:-:S06]  /*196b0*/  F2FP.BF16.F32.PACK_AB R137, R122, R112 ;  /* 0x000000707a89723e */ /* 0x000fcc00000010ff */
[----:B------:R-:W2:Y:S01]  /*196c0*/  MUFU.EX2 R97, R97 ;  /* 0x0000006100617308 */ /* 0x000ea20000000800 */
[----:B-1----:R-:W-:Y:S01]  /*196d0*/  FADD.FTZ R96, R138, R7 ;  /* 0x000000078a607221 */ /* 0x002fe20000010000 */
[----:B------:R-:W-:-:S06]  /*196e0*/  IMAD.MOV.U32 R7, RZ, RZ, R88 ;  /* 0x000000ffff077224 */ /* 0x000fcc00078e0058 */
[----:B------:R-:W1:Y:S01]  /*196f0*/  MUFU.EX2 R111, R111 ;  /* 0x0000006f006f7308 */ /* 0x000e620000000800 */
[----:B---3--:R-:W-:Y:S01]  /*19700*/  FADD.FTZ R3, R124, R3 ;  /* 0x000000037c037221 */ /* 0x008fe20000010000 */
[C---:B--2---:R-:W-:Y:S01]  /*19710*/  FADD.FTZ R4, R97.reuse, R96 ;  /* 0x0000006061047221 */ /* 0x044fe20000010000 */
[----:B------:R-:W-:Y:S02]  /*19720*/  F2FP.BF16.F32.PACK_AB R138, R97, R138 ;  /* 0x0000008a618a723e */ /* 0x000fe400000010ff */
[C---:B-1----:R-:W-:Y:S01]  /*19730*/  FADD.FTZ R3, R111.reuse, R3 ;  /* 0x000000036f037221 */ /* 0x042fe20000010000 */
[----:B------:R-:W-:Y:S01]  /*19740*/  F2FP.BF16.F32.PACK_AB R139, R111, R124 ;  /* 0x0000007c6f8b723e */ /* 0x000fe200000010ff */
[----:B0-----:R-:W-:Y:S06]  /*19750*/  @P2 BRA `(.L_x_1546) ;  /* 0xffffffc8005c2947 */ /* 0x001fec000383ffff */
[----:B------:R-:W-:Y:S05]  /*19760*/  BSYNC B0 ;  /* 0x0000000000007941 */ /* 0x000fea0003800000 */
.L_x_1527:
[----:B------:R-:W-:Y:S02]  /*19770*/  IMAD.MOV.U32 R7, RZ, RZ, R88 ;  /* 0x000000ffff077224 */ /* 0x000fe400078e0058 */
[----:B------:R-:W-:Y:S02]  /*19780*/  IMAD.MOV.U32 R6, RZ, RZ, R10 ;  /* 0x000000ffff067224 */ /* 0x000fe400078e000a */
[----:B------:R-:W-:Y:S02]  /*19790*/  IMAD.MOV.U32 R160, RZ, RZ, R170 ;  /* 0x000000ffffa07224 */ /* 0x000fe400078e00aa */
[----:B------:R-:W-:-:S07]  /*197a0*/  IMAD.MOV.U32 R161, RZ, RZ, R171 ;  /* 0x000000ffffa17224 */ /* 0x000fce00078e00ab */
.L_x_1526:
[----:B------:R-:W-:Y:S05]  /*197b0*/  BSYNC B1 ;  /* 0x0000000000017941 */ /* 0x000fea0003800000 */
.L_x_1525:
[----:B------:R-:W0:Y:S01]  /*197c0*/  LDC R9, c[0x0][0x9e4] ;  /* 0x00027900ff097b82 */ /* 0x000e220000000800 */
[----:B------:R-:W-:Y:S01]  /*197d0*/  IADD3 R10, R163, 0x80, -R164 ;  /* 0x00000080a30a7810 */ /* 0x000fe20007ffe8a4 */
[----:B------:R-:W-:-:S04]  /*197e0*/  ULDC UR4, c[0x0][0x9dc] ;  /* 0x0002770000047ab9 */ /* 0x000fc80000000800 */
[----:B------:R-:W-:-:S04]  /*197f0*/  IMAD R10, R169, 0x80, R10 ;  /* 0x00000080a90a7824 */ /* 0x000fc800078e020a */
[----:B------:R-:W-:Y:S01]  /*19800*/  VIADD R12, R10, -UR4 ;  /* 0x800000040a0c7c36 */ /* 0x000fe20008000000 */
[----:B0-----:R-:W-:-:S13]  /*19810*/  ISETP.GE.AND P2, PT, R9, 0x1, PT ;  /* 0x000000010900780c */ /* 0x001fda0003f46270 */
[----:B------:R-:W-:Y:S05]  /*19820*/  @!P2 BRA `(.L_x_1547) ;  /* 0x000000000044a947 */ /* 0x000fea0003800000 */
        /* <DEDUP_REMOVED lines=10> */
.L_x_1549:
[----:B------:R-:W-:-:S13]  /*198d0*/  ISETP.NE.AND P2, PT, R9, 0x1, PT ;  /* 0x000000010900780c */ /* 0x000fda0003f45270 */
[----:B------:R-:W0:Y:S02]  /*198e0*/  @P2 LDC.64 R14, c[0x0][0x9e8] ;  /* 0x00027a00ff0e2b82 */ /* 0x000e240000000a00 */
[----:B0-----:R-:W-:-:S05]  /*198f0*/  @P2 IMAD.HI.U32 R14, R10, R14, RZ ;  /* 0x0000000e0a0e2227 */ /* 0x001fca00078e00ff */
[----:B------:R-:W-:-:S07]  /*19900*/  @P2 SHF.R.U32.HI R10, RZ, R15, R14 ;  /* 0x0000000fff0a2219 */ /* 0x000fce000001160e */
.L_x_1550:
[----:B------:R-:W-:Y:S05]  /*19910*/  BSYNC B0 ;  /* 0x0000000000007941 */ /* 0x000fea0003800000 */
.L_x_1548:
[----:B------:R-:W-:-:S05]  /*19920*/  IMAD R13, R10, R9, RZ ;  /* 0x000000090a0d7224 */ /* 0x000fca00078e02ff */
[----:B------:R-:W-:-:S07]  /*19930*/  VIMNMX R12, R12, R13, !PT ;  /* 0x0000000d0c0c7248 */ /* 0x000fce0007fe0100 */
.L_x_1547:
[----:B------:R-:W-:Y:S01]  /*19940*/  VIADD R12, R12, 0x5f ;  /* 0x0000005f0c0c7836 */ /* 0x000fe20000000000 */
[----:B------:R-:W-:Y:S03]  /*19950*/  BSSY B0, `(.L_x_1551) ;  /* 0x0000263000007945 */ /* 0x000fe60003800000 */
[----:B------:R-:W-:-:S05]  /*19960*/  IMAD.HI R12, R12, 0x2aaaaaab, RZ ;  /* 0x2aaaaaab0c0c7827 */ /* 0x000fca00078e02ff */
[----:B------:R-:W-:-:S04]  /*19970*/  SHF.R.U32.HI R13, RZ, 0x1f, R12 ;  /* 0x0000001fff0d7819 */ /* 0x000fc8000001160c */
[----:B------:R-:W-:-:S04]  /*19980*/  LEA.HI.SX32 R13, R12, R13, 0x1c ;  /* 0x0000000d0c0d7211 */ /* 0x000fc800078fe2ff */
[----:B------:R-:W-:-:S04]  /*19990*/  VIMNMX R14, R168, R13, !PT ;  /* 0x0000000da80e7248 */ /* 0x000fc80007fe0100 */
[----:B------:R-:W-:-:S13]  /*199a0*/  ISETP.GE.AND P2, PT, R8, R14, PT ;  /* 0x0000000e0800720c */ /* 0x000fda0003f46270 */
[----:B------:R-:W-:Y:S05]  /*199b0*/  @!P2 BRA `(.L_x_1552) ;  /* 0x000000240070a947 */ /* 0x000fea0003800000 */
[----:B------:R-:W-:Y:S01]  /*199c0*/  BSSY B1, `(.L_x_1552) ;  /* 0x000025b000017945 */ /* 0x000fe20003800000 */
[----:B------:R-:W-:Y:S02]  /*199d0*/  IMAD.MOV.U32 R13, RZ, RZ, R7 ;  /* 0x000000ffff0d7224 */ /* 0x000fe400078e0007 */
[----:B------:R-:W-:Y:S02]  /*199e0*/  IMAD.MOV.U32 R12, RZ, RZ, R6 ;  /* 0x000000ffff0c7224 */ /* 0x000fe400078e0006 */
[----:B------:R-:W-:Y:S02]  /*199f0*/  IMAD.MOV.U32 R20, RZ, RZ, R161 ;  /* 0x000000ffff147224 */ /* 0x000fe400078e00a1 */
[----:B------:R-:W-:-:S07]  /*19a00*/  IMAD.MOV.U32 R21, RZ, RZ, R160 ;  /* 0x000000ffff157224 */ /* 0x000fce00078e00a0 */
.L_x_1563:
[----:B------:R-:W-:-:S05]  /*19a10*/  VIADD R15, R21, 0x1 ;  /* 0x00000001150f7836 */ /* 0x000fca0000000000 */
[----:B------:R-:W-:-:S04]  /*19a20*/  ISETP.NE.AND P2, PT, R15, 0x2, PT ;  /* 0x000000020f00780c */ /* 0x000fc80003f45270 */
[----:B------:R-:W-:Y:S02]  /*19a30*/  SEL R15, R15, RZ, P2 ;  /* 0x000000ff0f0f7207 */ /* 0x000fe40001000000 */
[----:B------:R-:W-:-:S03]  /*19a40*/  SEL R161, RZ, 0x1, P2 ;  /* 0x00000001ffa17807 */ /* 0x000fc60001000000 */
[----:B------:R-:W-:Y:S01]  /*19a50*/  IMAD.MOV.U32 R160, RZ, RZ, R15 ;  /* 0x000000ffffa07224 */ /* 0x000fe200078e000f */
[----:B------:R-:W-:Y:S01]  /*19a60*/  LOP3.LUT R161, R20, R161, RZ, 0x3c, !PT ;  /* 0x000000a114a17212 */ /* 0x000fe200078e3cff */
[----:B------:R-:W-:Y:S06]  /*19a70*/  @!P0 BRA `(.L_x_1553) ;  /* 0x0000000000048947 */ /* 0x000fec0003800000 */
[----:B------:R-:W-:Y:S01]  /*19a80*/  BPT.TRAP 0x1 ;  /* 0x000000040000795c */ /* 0x000fe20000300000 */
.L_x_1553:
[----:B------:R-:W-:Y:S01]  /*19a90*/  IMAD R10, R160, 0x8, R18 ;  /* 0x00000008a00a7824 */ /* 0x000fe200078e0212 */
[----:B------:R-:W-:-:S04]  /*19aa0*/  SHF.L.U32 R11, R161, 0x1f, RZ ;  /* 0x0000001fa10b7819 */ /* 0x000fc800000006ff */
[----:B------:R0:W1:Y:S01]  /*19ab0*/  SYNCS.PHASECHK.TRANS64.TRYWAIT P2, [R10+URZ+0x2a830], R11 ;  /* 0x02a8300b0a0075a7 */ /* 0x000062000804017f */
[----:B------:R-:W-:Y:S05]  /*19ac0*/  @!P0 BRA `(.L_x_1554) ;  /* 0x0000000000048947 */ /* 0x000fea0003800000 */
[----:B------:R-:W-:Y:S01]  /*19ad0*/  BPT.TRAP 0x1 ;  /* 0x000000040000795c */ /* 0x000fe20000300000 */
.L_x_1554:
[----:B------:R-:W-:Y:S01]  /*19ae0*/  BSSY B2, `(.L_x_1555) ;  /* 0x0000006000027945 */ /* 0x000fe20003800000 */
[----:B------:R-:W-:Y:S02]  /*19af0*/  IMAD R6, R160, 0x900, R5 ;  /* 0x00000900a0067824 */ /* 0x000fe400078e0205 */
[----:B------:R-:W-:Y:S01]  /*19b00*/  IMAD.MOV.U32 R7, RZ, RZ, 0x40000040 ;  /* 0x40000040ff077424 */ /* 0x000fe200078e00ff */
[----:B-1----:R-:W-:Y:S06]  /*19b10*/  @P2 BRA `(.L_x_1556) ;  /* 0x0000000000082947 */ /* 0x002fec0003800000 */
[----:B------:R-:W1:Y:S02]  /*19b20*/  SYNCS.PHASECHK.TRANS64.TRYWAIT P2, [R10+URZ+0x2a830], R11 ;  /* 0x02a8300b0a0075a7 */ /* 0x000e64000804017f */
[----:B-1----:R-:W-:Y:S05]  /*19b30*/  @!P2 BRA `(.L_x_1557) ;  /* 0x000000fc0040a947 */ /* 0x002fea0003800000 */
.L_x_1556:
[----:B------:R-:W-:Y:S05]  /*19b40*/  BSYNC B2 ;  /* 0x0000000000027941 */ /* 0x000fea0003800000 */
.L_x_1555:
[----:B------:R-:W2:Y:S04]  /*19b50*/  LDL.64 R88, [R1+0x38] ;  /* 0x0000380001587983 */ /* 0x000ea80000100a00 */
[----:B------:R-:W3:Y:S04]  /*19b60*/  LDL.64 R210, [R1+0x30] ;  /* 0x0000300001d27983 */ /* 0x000ee80000100a00 */
[----:B------:R-:W4:Y:S01]  /*19b70*/  LDL.64 R208, [R1+0x28] ;  /* 0x0000280001d07983 */ /* 0x000f220000100a00 */
[----:B------:R-:W-:-:S03]  /*19b80*/  R2UR UR6, R6 ;  /* 0x00000000060672ca */ /* 0x000fc600000e0000 */
[----:B------:R-:W5:Y:S01]  /*19b90*/  LDL.64 R206, [R1+0x20] ;  /* 0x0000200001ce7983 */ /* 0x000f620000100a00 */
[----:B------:R-:W-:Y:S01]  /*19ba0*/  R2UR UR7, R7 ;  /* 0x00000000070772ca */ /* 0x000fe200000e0000 */
[----:B01----:R-:W-:Y:S02]  /*19bb0*/  VIADD R10, R6, 0x2 ;  /* 0x00000002060a7836 */ /* 0x003fe40000000000 */
[----:B------:R-:W-:Y:S01]  /*19bc0*/  IMAD.MOV.U32 R11, RZ, RZ, 0x40000040 ;  /* 0x40000040ff0b7424 */ /* 0x000fe200078e00ff */
        /* <DEDUP_REMOVED lines=171> */
.L_x_1558:
[----:B------:R-:W-:Y:S01]  /*1a680*/  SHF.L.U32 R7, R20, 0x1f, RZ ;  /* 0x0000001f14077819 */ /* 0x000fe200000006ff */
[----:B------:R-:W-:-:S04]  /*1a690*/  IMAD R20, R21, 0x8, R18 ;  /* 0x0000000815147824 */ /* 0x000fc800078e0212 */
[----:B------:R0:W1:Y:S01]  /*1a6a0*/  SYNCS.PHASECHK.TRANS64.TRYWAIT P2, [R20+URZ+0x2a850], R7 ;  /* 0x02a85007140075a7 */ /* 0x000062000804017f */
[----:B------:R-:W-:Y:S05]  /*1a6b0*/  @!P0 BRA `(.L_x_1559) ;  /* 0x0000000000048947 */ /* 0x000fea0003800000 */
[----:B------:R-:W-:Y:S01]  /*1a6c0*/  BPT.TRAP 0x1 ;  /* 0x000000040000795c */ /* 0x000fe20000300000 */
.L_x_1559:
[----:B------:R-:W-:Y:S04]  /*1a6d0*/  BSSY B2, `(.L_x_1560) ;  /* 0x0000004000027945 */ /* 0x000fe80003800000 */
[----:B-1----:R-:W-:Y:S05]  /*1a6e0*/  @P2 BRA `(.L_x_1561) ;  /* 0x0000000000082947 */ /* 0x002fea0003800000 */
[----:B------:R-:W1:Y:S02]  /*1a6f0*/  SYNCS.PHASECHK.TRANS64.TRYWAIT P2, [R20+URZ+0x2a850], R7 ;  /* 0x02a85007140075a7 */ /* 0x000e64000804017f */
[----:B-1----:R-:W-:Y:S05]  /*1a700*/  @!P2 BRA `(.L_x_1562) ;  /* 0x000000f00060a947 */ /* 0x002fea0003800000 */
.L_x_1561:
[----:B------:R-:W-:Y:S05]  /*1a710*/  BSYNC B2 ;  /* 0x0000000000027941 */ /* 0x000fea0003800000 */
.L_x_1560:
[----:B------:R-:W-:Y:S01]  /*1a720*/  VIADD R0, R18, 0x400 ;  /* 0x0000040012007836 */ /* 0x000fe20000000000 */
[----:B------:R-:W-:Y:S01]  /*1a730*/  WARPGROUP.ARRIVE ;  /* 0x00000000000079c5 */ /* 0x000fe20000000000 */
[----:B------:R-:W-:Y:S02]  /*1a740*/  IMAD.MOV.U32 R11, RZ, RZ, 0x40000040 ;  /* 0x40000040ff0b7424 */ /* 0x000fe400078e00ff */
[----:B------:R-:W-:Y:S01]  /*1a750*/  FMUL.FTZ R2, R88, UR51 ;  /* 0x0000003358027c20 */ /* 0x000fe20008410000 */
[----:B01----:R-:W-:Y:S01]  /*1a760*/  IMAD.MOV.U32 R7, RZ, RZ, 0x40000040 ;  /* 0x40000040ff077424 */ /* 0x003fe200078e00ff */
[----:B------:R-:W-:Y:S01]  /*1a770*/  SHF.R.U32.HI R0, RZ, 0x4, R0 ;  /* 0x00000004ff007819 */ /* 0x000fe20000011600 */
[----:B------:R-:W-:Y:S01]  /*1a780*/  FMUL.FTZ R192, R89, UR51 ;  /* 0x0000003359c07c20 */ /* 0x000fe20008410000 */
[----:B------:R-:W-:Y:S01]  /*1a790*/  R2UR UR7, R11 ;  /* 0x000000000b0772ca */ /* 0x000fe200000e0000 */
        /* <DEDUP_REMOVED lines=12> */
[----:B------:R-:W-:Y:S01]  /*1a860*/  FMUL.FTZ R214, R109, UR51 ;  /* 0x000000336dd67c20 */ /* 0x000fe20008410000 */
[----:B------:R-:W-:Y:S01]  /*1a870*/  FMUL.FTZ R112, R112, UR51 ;  /* 0x0000003370707c20 */ /* 0x000fe20008410000 */
[C---:B------:R-:W-:Y:S01]  /*1a880*/  VIADD R6, R10.reuse, 0x80 ;  /* 0x000000800a067836 */ /* 0x040fe20000000000 */
[----:B------:R-:W-:Y:S01]  /*1a890*/  R2UR UR6, R10 ;  /* 0x000000000a0672ca */ /* 0x000fe200000e0000 */
        /* <DEDUP_REMOVED lines=12> */
[----:B------:R-:W-:Y:S01]  /*1a960*/  HGMMA.64x128x16.F32.BF16 R24, R156, gdesc[UR4].tnspB, R24, gsb0 ;  /* 0x41e000049c187df0 */ /* 0x000fe20008001818 */
[----:B------:R-:W-:Y:S01]  /*1a970*/  R2UR UR6, R6 ;  /* 0x00000000060672ca */ /* 0x000fe200000e0000 */
[----:B------:R-:W-:Y:S01]  /*1a980*/  VIADD R6, R10, 0x100 ;  /* 0x000001000a067836 */ /* 0x000fe20000000000 */
[----:B------:R-:W-:Y:S01]  /*1a990*/  R2UR UR7, R7 ;  /* 0x00000000070772ca */ /* 0x000fe200000e0000 */
[----:B------:R-:W-:Y:S01]  /*1a9a0*/  IMAD.MOV.U32 R7, RZ, RZ, 0x40000040 ;  /* 0x40000040ff077424 */ /* 0x000fe200078e00ff */
[----:B-1----:R-:W-:Y:S01]  /*1a9b0*/  FMNMX.FTZ R11, R192, R11, !PT ;  /* 0x0000000bc00b7209 */ /* 0x002fe20007810000 */
[----:B------:R-:W-:Y:S01]  /*1a9c0*/  FMUL.FTZ R222, R133, UR51 ;  /* 0x0000003385de7c20 */ /* 0x000fe20008410000 */
[----:B------:R-:W1:Y:S01]  /*1a9d0*/  MUFU.TANH R204, R204 ;  /* 0x000000cc00cc7308 */ /* 0x000e620000002400 */
[----:B------:R-:W-:Y:S01]  /*1a9e0*/  FMUL.FTZ R108, R111, UR51 ;  /* 0x000000336f6c7c20 */ /* 0x000fe20008410000 */
[----:B--2---:R-:W-:Y:S01]  /*1a9f0*/  FMNMX.FTZ R11, R92, R11, !PT ;  /* 0x0000000b5c0b7209 */ /* 0x004fe20007810000 */
[----:B------:R-:W-:Y:S01]  /*1aa00*/  FMUL.FTZ R88, R90, UR51 ;  /* 0x000000335a587c20 */ /* 0x000fe20008410000 */
[----:B------:R-:W-:Y:S01]  /*1aa10*/  FMUL.FTZ R90, R91, UR51 ;  /* 0x000000335b5a7c20 */ /* 0x000fe20008410000 */
[----:B------:R-:W-:-:S02]  /*1aa20*/  IMAD.MOV.U32 R93, RZ, RZ, 0x40000040 ;  /* 0x40000040ff5d7424 */ /* 0x000fc400078e00ff */
        /* <DEDUP_REMOVED lines=11> */
[----:B-1----:R-:W-:Y:S01]  /*1aae0*/  FMNMX.FTZ R11, R204, R11, !PT ;  /* 0x0000000bcc0b7209 */ /* 0x002fe20007810000 */
        /* <DEDUP_REMOVED lines=11> */
[C---:B------:R-:W-:Y:S01]  /*1aba0*/  ISETP.GT.AND P2, PT, R8.reuse, R14, PT ;  /* 0x0000000e0800720c */ /* 0x040fe20003f44270 */
[----:B------:R-:W-:-:S02]  /*1abb0*/  VIADD R8, R8, 0xffffffff ;  /* 0xffffffff08087836 */ /* 0x000fc40000000000 */
        /* <DEDUP_REMOVED lines=21> */
[----:B------:R-:W-:Y:S02]  /*1ad10*/  R2UR UR6, R6 ;  /* 0x00000000060672ca */ /* 0x000fe400000e0000 */
[----:B------:R-:W-:Y:S02]  /*1ad20*/  R2UR UR7, R7 ;  /* 0x00000000070772ca */ /* 0x000fe400000e0000 */
        /* <DEDUP_REMOVED lines=29> */
[----:B------:R-:W-:Y:S01]  /*1af00*/  FMUL.FTZ R154, R121, UR51 ;  /* 0x00000033799a7c20 */ /* 0x000fe20008410000 */
[----:B------:R-:W-:-:S04]  /*1af10*/  WARPGROUP.ARRIVE ;  /* 0x00000000000079c5 */ /* 0x000fc80000000000 */
[----:B------:R-:W0:Y:S02]  /*1af20*/  MUFU.TANH R152, R0 ;  /* 0x0000000000987308 */ /* 0x000e240000002400 */
[----:B------:R-:W-:Y:S01]  /*1af30*/  HGMMA.64x128x16.F32.BF16 R24, R148, gdesc[UR4].tnspB, R24, gsb0 ;  /* 0x41e0000494187df0 */ /* 0x000fe20008001818 */
[----:B------:R-:W-:Y:S01]  /*1af40*/  R2UR UR7, R93 ;  /* 0x000000005d0772ca */ /* 0x000fe200000e0000 */
[----:B------:R-:W-:-:S04]  /*1af50*/  IMAD.MOV.U32 R93, RZ, RZ, 0x40000040 ;  /* 0x40000040ff5d7424 */ /* 0x000fc800078e00ff */
        /* <DEDUP_REMOVED lines=11> */
[----:B------:R-:W-:-:S04]  /*1b010*/  FMNMX.FTZ R11, R224, R11, !PT ;  /* 0x0000000be00b7209 */ /* 0x000fc80007810000 */
[----:B------:R-:W-:-:S05]  /*1b020*/  FMNMX.FTZ R11, R222, R11, !PT ;  /* 0x0000000bde0b7209 */ /* 0x000fca0007810000 */
[----:B------:R-:W0:Y:S02]  /*1b030*/  SHFL.BFLY PT, R0, R11, 0x2, 0x1f ;  /* 0x0c401f000b007f89 */ /* 0x000e2400000e0000 */
[----:B0-----:R-:W-:Y:S01]  /*1b040*/  FMNMX.FTZ R0, R11, R0, !PT ;  /* 0x000000000b007209 */ /* 0x001fe20007810000 */
[----:B------:R-:W-:-:S04]  /*1b050*/  IMAD.U32 R11, RZ, RZ, UR42 ;  /* 0x0000002aff0b7e24 */ /* 0x000fc8000f8e00ff */
[----:B------:R-:W0:Y:S02]  /*1b060*/  SHFL.BFLY PT, R7, R0, 0x1, 0x1f ;  /* 0x0c201f0000077f89 */ /* 0x000e2400000e0000 */
[----:B0-----:R-:W-:Y:S02]  /*1b070*/  FMNMX.FTZ R6, R0, R7, !PT ;  /* 0x0000000700067209 */ /* 0x001fe40007810000 */
[----:B------:R-:W-:-:S03]  /*1b080*/  FMNMX.FTZ R7, R88, R13, !PT ;  /* 0x0000000d58077209 */ /* 0x000fc60007810000 */
[----:B------:R-:W-:Y:S01]  /*1b090*/  FMUL.FTZ R111, R6, R11 ;  /* 0x0000000b066f7220 */ /* 0x000fe20000410000 */
[----:B------:R-:W-:Y:S01]  /*1b0a0*/  FMNMX.FTZ R7, R90, R7, !PT ;  /* 0x000000075a077209 */ /* 0x000fe20007810000 */
[----:B------:R-:W-:Y:S01]  /*1b0b0*/  FADD.FTZ R0, -R6, R12 ;  /* 0x0000000c06007221 */ /* 0x000fe20000010100 */
[----:B------:R-:W-:Y:S02]  /*1b0c0*/  VIADD R12, R10, 0x280 ;  /* 0x000002800a0c7836 */ /* 0x000fe40000000000 */
[--C-:B------:R-:W-:Y:S01]  /*1b0d0*/  FFMA.FTZ R91, R92, R11, -R111.reuse ;  /* 0x0000000b5c5b7223 */ /* 0x100fe2000001086f */
[----:B------:R-:W-:Y:S01]  /*1b0e0*/  VIADD R92, R10, 0x180 ;  /* 0x000001800a5c7836 */ /* 0x000fe20000000000 */
[----:B------:R-:W-:Y:S01]  /*1b0f0*/  FMNMX.FTZ R7, R94, R7, !PT ;  /* 0x000000075e077209 */ /* 0x000fe20007810000 */
[-CC-:B------:R-:W-:Y:S01]  /*1b100*/  FFMA.FTZ R89, R2, R11.reuse, -R111.reuse ;  /* 0x0000000b02597223 */ /* 0x180fe2000001086f */
[-CC-:B------:R-:W-:Y:S01]  /*1b110*/  FFMA.FTZ R21, R204, R11.reuse, -R111.reuse ;  /* 0x0000000bcc157223 */ /* 0x180fe2000001086f */
[--C-:B------:R-:W-:Y:S01]  /*1b120*/  FFMA.FTZ R99, R208, R11, -R111.reuse ;  /* 0x0000000bd0637223 */ /* 0x100fe2000001086f */
[----:B------:R-:W-:Y:S01]  /*1b130*/  R2UR UR6, R92 ;  /* 0x000000005c0672ca */ /* 0x000fe200000e0000 */
[----:B------:R-:W-:Y:S01]  /*1b140*/  VIADD R92, R10, 0x200 ;  /* 0x000002000a5c7836 */ /* 0x000fe20000000000 */
        /* <DEDUP_REMOVED lines=18> */
[-C--:B------:R-:W-:Y:S01]  /*1b270*/  FFMA.FTZ R120, R222, R11.reuse, -R111 ;  /* 0x0000000bde787223 */ /* 0x080fe2000001086f */
[----:B------:R-:W-:Y:S01]  /*1b280*/  FMUL.FTZ R0, R0, R11 ;  /* 0x0000000b00007220 */ /* 0x000fe20000410000 */
[----:B------:R-:W-:-:S02]  /*1b290*/  WARPGROUP.DEPBAR.LE gsb0, 0x0 ;  /* 0x00008000000079c5 */ /* 0x000fc40000010000 */
[----:B------:R-:W-:Y:S01]  /*1b2a0*/  WARPGROUP.ARRIVE ;  /* 0x00000000000079c5 */ /* 0x000fe20000000000 */
[----:B------:R-:W-:Y:S01]  /*1b2b0*/  FMNMX.FTZ R7, R104, R7, !PT ;  /* 0x0000000768077209 */ /* 0x000fe20007810000 */
[----:B------:R-:W-:Y:S01]  /*1b2c0*/  FMUL.FTZ R148, R123, UR51 ;  /* 0x000000337b947c20 */ /* 0x000fe20008410000 */
[----:B------:R-:W-:Y:S01]  /*1b2d0*/  FMUL.FTZ R150, R127, UR51 ;  /* 0x000000337f967c20 */ /* 0x000fe20008410000 */
[----:B------:R-:W-:Y:S01]  /*1b2e0*/  MUFU.EX2 R0, R0 ;  /* 0x0000000000007308 */ /* 0x000fe20000000800 */
[----:B------:R-:W-:Y:S01]  /*1b2f0*/  FMNMX.FTZ R7, R106, R7, !PT ;  /* 0x000000076a077209 */ /* 0x000fe20007810000 */
[----:B------:R-:W-:Y:S01]  /*1b300*/  HGMMA.64x128x16.F32.BF16 R24, R144, gdesc[UR4].tnspB, R24, gsb0 ;  /* 0x41e0000490187df0 */ /* 0x000fe20008001818 */
[----:B------:R-:W-:Y:S01]  /*1b310*/  R2UR UR6, R92 ;  /* 0x000000005c0672ca */ /* 0x000fe200000e0000 */
[--C-:B------:R-:W-:Y:S01]  /*1b320*/  FFMA.FTZ R92, R124, R11, -R111.reuse ;  /* 0x0000000b7c5c7223 */ /* 0x100fe2000001086f */
[----:B------:R-:W-:Y:S02]  /*1b330*/  FMNMX.FTZ R7, R110, R7, !PT ;  /* 0x000000076e077209 */ /* 0x000fe40007810000 */
[----:B------:R-:W-:Y:S01]  /*1b340*/  R2UR UR7, R93 ;  /* 0x000000005d0772ca */ /* 0x000fe200000e0000 */
[----:B------:R-:W0:Y:S01]  /*1b350*/  MUFU.TANH R148, R148 ;  /* 0x0000009400947308 */ /* 0x000e220000002400 */
[----:B------:R-:W-:Y:S01]  /*1b360*/  FMNMX.FTZ R7, R108, R7, !PT ;  /* 0x000000076c077209 */ /* 0x000fe20007810000 */
[----:B------:R-:W-:-:S03]  /*1b370*/  FFMA.FTZ R93, R128, R11, -R111 ;  /* 0x0000000b805d7223 */ /* 0x000fc6000001086f */
[----:B------:R-:W-:-:S03]  /*1b380*/  FMNMX.FTZ R7, R114, R7, !PT ;  /* 0x0000000772077209 */ /* 0x000fc60007810000 */
[----:B------:R-:W1:Y:S01]  /*1b390*/  MUFU.TANH R150, R150 ;  /* 0x0000009600967308 */ /* 0x000e620000002400 */
[----:B------:R-:W-:-:S04]  /*1b3a0*/  FMNMX.FTZ R7, R132, R7, !PT ;  /* 0x0000000784077209 */ /* 0x000fc80007810000 */
[----:B------:R-:W-:-:S03]  /*1b3b0*/  FMNMX.FTZ R7, R118, R7, !PT ;  /* 0x0000000776077209 */ /* 0x000fc60007810000 */
[----:B------:R-:W-:Y:S01]  /*1b3c0*/  MUFU.EX2 R89, R89 ;  /* 0x0000005900597308 */ /* 0x000fe20000000800 */
[----:B------:R-:W-:-:S04]  /*1b3d0*/  FMNMX.FTZ R7, R226, R7, !PT ;  /* 0x00000007e2077209 */ /* 0x000fc80007810000 */
[----:B------:R-:W-:-:S03]  /*1b3e0*/  FMNMX.FTZ R7, R122, R7, !PT ;  /* 0x000000077a077209 */ /* 0x000fc60007810000 */
[----:B------:R-:W2:Y:S01]  /*1b3f0*/  MUFU.EX2 R192, R192 ;  /* 0x000000c000c07308 */ /* 0x000ea20000000800 */
[----:B0-----:R-:W-:-:S04]  /*1b400*/  FMNMX.FTZ R7, R148, R7, !PT ;  /* 0x0000000794077209 */ /* 0x001fc80007810000 */
[----:B------:R-:W-:-:S03]  /*1b410*/  FMNMX.FTZ R7, R126, R7, !PT ;  /* 0x000000077e077209 */ /* 0x000fc60007810000 */
[----:B------:R-:W-:Y:S01]  /*1b420*/  MUFU.EX2 R91, R91 ;  /* 0x0000005b005b7308 */ /* 0x000fe20000000800 */
[----:B-1----:R-:W-:-:S04]  /*1b430*/  FMNMX.FTZ R7, R150, R7, !PT ;  /* 0x0000000796077209 */ /* 0x002fc80007810000 */
[----:B------:R-:W-:-:S03]  /*1b440*/  FMNMX.FTZ R7, R130, R7, !PT ;  /* 0x0000000782077209 */ /* 0x000fc60007810000 */
[----:B------:R-:W0:Y:S01]  /*1b450*/  MUFU.EX2 R202, R202 ;  /* 0x000000ca00ca7308 */ /* 0x000e220000000800 */
[----:B------:R-:W-:Y:S02]  /*1b460*/  FMNMX.FTZ R7, R228, R7, !PT ;  /* 0x00000007e4077209 */ /* 0x000fe40007810000 */
[----:B--2---:R-:W-:Y:S02]  /*1b470*/  F2FP.BF16.F32.PACK_AB R156, R192, R89 ;  /* 0x00000059c09c723e */ /* 0x004fe400000010ff */
[----:B------:R-:W-:-:S03]  /*1b480*/  FMNMX.FTZ R7, R134, R7, !PT ;  /* 0x0000000786077209 */ /* 0x000fc60007810000 */
[----:B------:R-:W-:Y:S01]  /*1b490*/  MUFU.EX2 R21, R21 ;  /* 0x0000001500157308 */ /* 0x000fe20000000800 */
[----:B------:R-:W-:-:S05]  /*1b4a0*/  FMNMX.FTZ R7, R230, R7, !PT ;  /* 0x00000007e6077209 */ /* 0x000fca0007810000 */
[----:B------:R-:W1:Y:S02]  /*1b4b0*/  SHFL.BFLY PT, R2, R7, 0x2, 0x1f ;  /* 0x0c401f0007027f89 */ /* 0x000e6400000e0000 */
[----:B------:R-:W2:Y:S01]  /*1b4c0*/  MUFU.EX2 R204, R204 ;  /* 0x000000cc00cc7308 */ /* 0x000ea20000000800 */
[----:B0-----:R-:W-:-:S07]  /*1b4d0*/  F2FP.BF16.F32.PACK_AB R158, R202, R91 ;  /* 0x0000005bca9e723e */ /* 0x001fce00000010ff */
[----:B------:R-:W-:Y:S08]  /*1b4e0*/  MUFU.EX2 R101, R101 ;  /* 0x0000006500657308 */ /* 0x000ff00000000800 */
[----:B------:R-:W-:Y:S01]  /*1b4f0*/  MUFU.EX2 R206, R206 ;  /* 0x000000ce00ce7308 */ /* 0x000fe20000000800 */
[----:B--2---:R-:W-:Y:S02]  /*1b500*/  F2FP.BF16.F32.PACK_AB R152, R204, R21 ;  /* 0x00000015cc98723e */ /* 0x004fe400000010ff */
[----:B-1----:R-:W-:-:S05]  /*1b510*/  FMNMX.FTZ R2, R7, R2, !PT ;  /* 0x0000000207027209 */ /* 0x002fca0007810000 */
[----:B------:R-:W-:Y:S01]  /*1b520*/  MUFU.EX2 R99, R99 ;  /* 0x0000006300637308 */ /* 0x000fe20000000800 */
[----:B------:R-:W0:Y:S07]  /*1b530*/  SHFL.BFLY PT, R7, R2, 0x1, 0x1f ;  /* 0x0c201f0002077f89 */ /* 0x000e2e00000e0000 */
[----:B------:R-:W-:Y:S08]  /*1b540*/  MUFU.EX2 R208, R208 ;  /* 0x000000d000d07308 */ /* 0x000ff00000000800 */
[----:B------:R-:W-:Y:S08]  /*1b550*/  MUFU.EX2 R97, R97 ;  /* 0x0000006100617308 */ /* 0x000ff00000000800 */
[----:B------:R-:W-:Y:S01]  /*1b560*/  MUFU.EX2 R210, R210 ;  /* 0x000000d200d27308 */ /* 0x000fe20000000800 */
[----:B0-----:R-:W-:-:S05]  /*1b570*/  FMNMX.FTZ R7, R2, R7, !PT ;  /* 0x0000000702077209 */ /* 0x001fca0007810000 */
[----:B------:R-:W-:Y:S01]  /*1b580*/  FADD.FTZ R2, -R7, R13 ;  /* 0x0000000d07027221 */ /* 0x000fe20000010100 */
[----:B------:R-:W-:Y:S01]  /*1b590*/  IMAD.MOV.U32 R13, RZ, RZ, 0x40000040 ;  /* 0x40000040ff0d7424 */ /* 0x000fe200078e00ff */
[----:B------:R-:W-:Y:S02]  /*1b5a0*/  MUFU.EX2 R103, R103 ;  /* 0x0000006700677308 */ /* 0x000fe40000000800 */
[----:B------:R-:W-:-:S06]  /*1b5b0*/  FMUL.FTZ R2, R2, R11 ;  /* 0x0000000b02027220 */ /* 0x000fcc0000410000 */
[----:B------:R-:W-:Y:S08]  /*1b5c0*/  MUFU.EX2 R2, R2 ;  /* 0x0000000200027308 */ /* 0x000ff00000000800 */
[----:B------:R-:W-:Y:S01]  /*1b5d0*/  MUFU.EX2 R105, R105 ;  /* 0x0000006900697308 */ /* 0x000fe20000000800 */
[----:B------:R-:W-:Y:S02]  /*1b5e0*/  WARPGROUP.DEPBAR.LE gsb0, 0x0 ;  /* 0x00008000000079c5 */ /* 0x000fe40000010000 */
[----:B------:R-:W-:Y:S01]  /*1b5f0*/  WARPGROUP.ARRIVE ;  /* 0x00000000000079c5 */ /* 0x000fe20000000000 */
[-CC-:B------:R-:W-:Y:S01]  /*1b600*/  FFMA.FTZ R144, R112, R11.reuse, -R111.reuse ;  /* 0x0000000b70907223 */ /* 0x180fe2000001086f */
[-CC-:B------:R-:W-:Y:S01]  /*1b610*/  FFMA.FTZ R146, R116, R11.reuse, -R111.reuse ;  /* 0x0000000b74927223 */ /* 0x180fe2000001086f */
[-CC-:B------:R-:W-:Y:S01]  /*1b620*/  FFMA.FTZ R112, R154, R11.reuse, -R111.reuse ;  /* 0x0000000b9a707223 */ /* 0x180fe2000001086f */
[-C--:B------:R-:W-:Y:S01]  /*1b630*/  FFMA.FTZ R116, R220, R11.reuse, -R111 ;  /* 0x0000000bdc747223 */ /* 0x080fe2000001086f */
[-C--:B------:R-:W-:Y:S01]  /*1b640*/  FMUL.FTZ R111, R7, R11.reuse ;  /* 0x0000000b076f7220 */ /* 0x080fe20000410000 */
[----:B------:R-:W-:Y:S01]  /*1b650*/  HGMMA.64x128x16.F32.BF16 R24, R140, gdesc[UR4].tnspB, R24, gsb0 ;  /* 0x41e000048c187df0 */ /* 0x000fe20008001818 */
[----:B------:R-:W-:Y:S01]  /*1b660*/  R2UR UR6, R12 ;  /* 0x000000000c0672ca */ /* 0x000fe200000e0000 */
[----:B------:R-:W-:Y:S01]  /*1b670*/  @!P1 IMAD R12, R15, 0x8, R18 ;  /* 0x000000080f0c9824 */ /* 0x000fe200078e0212 */
[----:B------:R-:W-:Y:S01]  /*1b680*/  R2UR UR7, R13 ;  /* 0x000000000d0772ca */ /* 0x000fe200000e0000 */
[-CC-:B------:R-:W-:Y:S01]  /*1b690*/  FFMA.FTZ R157, R88, R11.reuse, -R111.reuse ;  /* 0x0000000b589d7223 */ /* 0x180fe2000001086f */
[-CC-:B------:R-:W-:Y:S01]  /*1b6a0*/  FFMA.FTZ R88, R90, R11.reuse, -R111.reuse ;  /* 0x0000000b5a587223 */ /* 0x180fe2000001086f */
[-CC-:B------:R-:W-:Y:S01]  /*1b6b0*/  FFMA.FTZ R159, R94, R11.reuse, -R111.reuse ;  /* 0x0000000b5e9f7223 */ /* 0x180fe2000001086f */
[----:B------:R-:W-:Y:S01]  /*1b6c0*/  FFMA.FTZ R90, R170, R11, -R111 ;  /* 0x0000000baa5a7223 */ /* 0x000fe2000001086f */
[----:B------:R-:W-:-:S02]  /*1b6d0*/  @!P1 VIADD R12, R12, 0x2a840 ;  /* 0x0002a8400c0c9836 */ /* 0x000fc40000000000 */
[-CC-:B------:R-:W-:Y:S01]  /*1b6e0*/  FFMA.FTZ R153, R96, R11.reuse, -R111.reuse ;  /* 0x0000000b60997223 */ /* 0x180fe2000001086f */
[----:B------:R-:W0:Y:S01]  /*1b6f0*/  MUFU.EX2 R157, R157 ;  /* 0x0000009d009d7308 */ /* 0x000e220000000800 */
[-C--:B------:R-:W-:Y:S01]  /*1b700*/  FFMA.FTZ R94, R98, R11.reuse, -R111 ;  /* 0x0000000b625e7223 */ /* 0x080fe2000001086f */
[----:B------:R-:W-:Y:S01]  /*1b710*/  FFMA.FTZ R15, R0, R4, R89 ;  /* 0x00000004000f7223 */ /* 0x000fe20000010059 */
[----:B------:R-:W-:Y:S01]  /*1b720*/  @!P1 PRMT R13, RZ, 0x654, R12 ;  /* 0x00000654ff0d9816 */ /* 0x000fe2000000000c */
[-CC-:B------:R-:W-:Y:S01]  /*1b730*/  FFMA.FTZ R155, R100, R11.reuse, -R111.reuse ;  /* 0x0000000b649b7223 */ /* 0x180fe2000001086f */
[-C--:B------:R-:W-:Y:S01]  /*1b740*/  FFMA.FTZ R96, R102, R11.reuse, -R111 ;  /* 0x0000000b66607223 */ /* 0x080fe2000001086f */
[----:B------:R-:W-:Y:S01]  /*1b750*/  FADD.FTZ R4, R192, R15 ;  /* 0x0000000fc0047221 */ /* 0x000fe20000010000 */
        /* <DEDUP_REMOVED lines=13> */
[-CC-:B------:R-:W-:Y:S01]  /*1b830*/  FFMA.FTZ R228, R228, R11.reuse, -R111.reuse ;  /* 0x0000000be4e47223 */ /* 0x180fe2000001086f */
[----:B------:R-:W-:Y:S01]  /*1b840*/  FFMA.FTZ R134, R134, R11, -R111 ;  /* 0x0000000b86867223 */ /* 0x000fe2000001086f */
[----:B------:R-:W-:-:S02]  /*1b850*/  F2FP.BF16.F32.PACK_AB R154, R206, R101 ;  /* 0x00000065ce9a723e */ /* 0x000fc400000010ff */
        /* <DEDUP_REMOVED lines=18> */
[----:B------:R-:W-:Y:S01]  /*1b980*/  MUFU.EX2 R95, R95 ;  /* 0x0000005f005f7308 */ /* 0x000fe20000000800 */
[----:B------:R-:W-:Y:S07]  /*1b990*/  HGMMA.64x128x16.F32.BF16 R24, R136, gdesc[UR4].tnspB, R24, gsb0 ;  /* 0x41e0000488187df0 */ /* 0x000fee0008001818 */
[----:B------:R-:W-:Y:S08]  /*1b9a0*/  MUFU.EX2 R141, R141 ;  /* 0x0000008d008d7308 */ /* 0x000ff00000000800 */
[----:B------:R-:W0:Y:S08]  /*1b9b0*/  MUFU.EX2 R112, R112 ;  /* 0x0000007000707308 */ /* 0x000e300000000800 */
[----:B------:R-:W-:Y:S08]  /*1b9c0*/  MUFU.EX2 R107, R107 ;  /* 0x0000006b006b7308 */ /* 0x000ff00000000800 */
[----:B------:R-:W-:Y:S01]  /*1b9d0*/  MUFU.EX2 R126, R126 ;  /* 0x0000007e007e7308 */ /* 0x000fe20000000800 */
[----:B0-----:R-:W-:-:S07]  /*1b9e0*/  F2FP.BF16.F32.PACK_AB R140, R112, R95 ;  /* 0x0000005f708c723e */ /* 0x001fce00000010ff */
[----:B------:R-:W0:Y:S08]  /*1b9f0*/  MUFU.EX2 R92, R92 ;  /* 0x0000005c005c7308 */ /* 0x000e300000000800 */
[----:B------:R1:W-:Y:S08]  /*1ba00*/  MUFU.EX2 R143, R150 ;  /* 0x00000096008f7308 */ /* 0x0003f00000000800 */
[----:B------:R-:W-:Y:S01]  /*1ba10*/  MUFU.EX2 R93, R93 ;  /* 0x0000005d005d7308 */ /* 0x000fe20000000800 */
[----:B-1----:R-:W-:-:S02]  /*1ba20*/  F2FP.BF16.F32.PACK_AB R150, R210, R97 ;  /* 0x00000061d296723e */ /* 0x002fc400000010ff */
[----:B0-----:R-:W-:-:S05]  /*1ba30*/  F2FP.BF16.F32.PACK_AB R142, R92, R107 ;  /* 0x0000006b5c8e723e */ /* 0x001fca00000010ff */
[----:B------:R-:W-:Y:S08]  /*1ba40*/  MUFU.EX2 R130, R130 ;  /* 0x0000008200827308 */ /* 0x000ff00000000800 */
[----:B------:R-:W0:Y:S08]  /*1ba50*/  MUFU.EX2 R116, R116 ;  /* 0x0000007400747308 */ /* 0x000e300000000800 */
[----:B------:R-:W-:Y:S08]  /*1ba60*/  MUFU.EX2 R109, R109 ;  /* 0x0000006d006d7308 */ /* 0x000ff00000000800 */
[----:B------:R-:W-:Y:S08]  /*1ba70*/  MUFU.EX2 R134, R134 ;  /* 0x0000008600867308 */ /* 0x000ff00000000800 */
[----:B------:R-:W1:Y:S01]  /*1ba80*/  MUFU.EX2 R120, R120 ;  /* 0x0000007800787308 */ /* 0x000e620000000800 */
[----:B------:R-:W-:-:S02]  /*1ba90*/  WARPGROUP.DEPBAR.LE gsb0, 0x0 ;  /* 0x00008000000079c5 */ /* 0x000fc40000010000 */
[----:B------:R2:W-:Y:S05]  /*1baa0*/  @!P1 SYNCS.ARRIVE.TRANS64.RED.A1T0 RZ, [R13+URZ], RZ ;  /* 0x000000ff0dff99a7 */ /* 0x0005ea000810043f */
[----:B------:R-:W-:Y:S01]  /*1bab0*/  MUFU.EX2 R137, R228 ;  /* 0x000000e400897308 */ /* 0x000fe20000000800 */
[----:B0-----:R-:W-:Y:S02]  /*1bac0*/  F2FP.BF16.F32.PACK_AB R136, R116, R93 ;  /* 0x0000005d7488723e */ /* 0x001fe400000010ff */
[----:B-1----:R-:W-:Y:S01]  /*1bad0*/  F2FP.BF16.F32.PACK_AB R138, R120, R109 ;  /* 0x0000006d788a723e */ /* 0x002fe200000010ff */
[----:B--2---:R-:W-:Y:S02]  /*1bae0*/  @!P1 VIADD R13, R20, 0x2a860 ;  /* 0x0002a860140d9836 */ /* 0x004fe40000000000 */
[----:B------:R-:W-:Y:S01]  /*1baf0*/  FADD.FTZ R20, R88, R3 ;  /* 0x0000000358147221 */ /* 0x000fe20000010000 */
[----:B------:R-:W-:Y:S01]  /*1bb00*/  FADD.FTZ R3, R91, R4 ;  /* 0x000000045b037221 */ /* 0x000fe20000010000 */
[----:B------:R-:W-:Y:S01]  /*1bb10*/  FFMA.FTZ R4, R226, R11, -R111 ;  /* 0x0000000be2047223 */ /* 0x000fe2000001086f */
[----:B------:R-:W-:Y:S01]  /*1bb20*/  @!P1 PRMT R15, RZ, 0x654, R13 ;  /* 0x00000654ff0f9816 */ /* 0x000fe2000000000d */
[----:B------:R-:W-:Y:S01]  /*1bb30*/  FADD.FTZ R13, R159, R20 ;  /* 0x000000149f0d7221 */ /* 0x000fe20000010000 */
[----:B------:R-:W-:Y:S01]  /*1bb40*/  FADD.FTZ R20, R202, R3 ;  /* 0x00000003ca147221 */ /* 0x000fe20000010000 */
[----:B------:R-:W-:-:S02]  /*1bb50*/  F2FP.BF16.F32.PACK_AB R159, R90, R159 ;  /* 0x0000009f5a9f723e */ /* 0x000fc400000010ff */
[----:B------:R-:W0:Y:S01]  /*1bb60*/  MUFU.EX2 R4, R4 ;  /* 0x0000000400047308 */ /* 0x000e220000000800 */
[----:B------:R-:W-:Y:S01]  /*1bb70*/  FADD.FTZ R100, R90, R13 ;  /* 0x0000000d5a647221 */ /* 0x000fe20000010000 */
[----:B------:R-:W-:Y:S01]  /*1bb80*/  FADD.FTZ R3, R21, R20 ;  /* 0x0000001415037221 */ /* 0x000fe20000010000 */
[-CC-:B------:R-:W-:Y:S01]  /*1bb90*/  FFMA.FTZ R20, R148, R11.reuse, -R111.reuse ;  /* 0x0000000b94147223 */ /* 0x180fe2000001086f */
[----:B------:R-:W-:Y:S01]  /*1bba0*/  FFMA.FTZ R111, R230, R11, -R111 ;  /* 0x0000000be66f7223 */ /* 0x000fe2000001086f */
[----:B------:R-:W-:Y:S01]  /*1bbb0*/  FADD.FTZ R13, R153, R100 ;  /* 0x00000064990d7221 */ /* 0x000fe20000010000 */
[----:B------:R-:W-:Y:S01]  /*1bbc0*/  FADD.FTZ R100, R204, R3 ;  /* 0x00000003cc647221 */ /* 0x000fe20000010000 */
[----:B------:R1:W-:Y:S01]  /*1bbd0*/  @!P1 SYNCS.ARRIVE.TRANS64.RED.A1T0 RZ, [R15+URZ], RZ ;  /* 0x000000ff0fff99a7 */ /* 0x0003e2000810043f */
[C---:B------:R-:W-:Y:S01]  /*1bbe0*/  F2FP.BF16.F32.PACK_AB R153, R94.reuse, R153 ;  /* 0x000000995e99723e */ /* 0x040fe200000010ff */
[----:B------:R-:W-:Y:S01]  /*1bbf0*/  FADD.FTZ R102, R94, R13 ;  /* 0x0000000d5e667221 */ /* 0x000fe20000010000 */
[----:B------:R-:W-:Y:S01]  /*1bc00*/  FADD.FTZ R3, R101, R100 ;  /* 0x0000006465037221 */ /* 0x000fe20000010000 */
[----:B------:R-:W-:Y:S01]  /*1bc10*/  MUFU.EX2 R20, R20 ;  /* 0x0000001400147308 */ /* 0x000fe20000000800 */
[----:B------:R-:W-:Y:S01]  /*1bc20*/  F2FP.BF16.F32.PACK_AB R148, R208, R99 ;  /* 0x00000063d094723e */ /* 0x000fe200000010ff */
[----:B------:R-:W-:Y:S01]  /*1bc30*/  FADD.FTZ R13, R155, R102 ;  /* 0x000000669b0d7221 */ /* 0x000fe20000010000 */
[----:B------:R-:W-:Y:S01]  /*1bc40*/  FADD.FTZ R100, R206, R3 ;  /* 0x00000003ce647221 */ /* 0x000fe20000010000 */
[----:B------:R-:W-:Y:S01]  /*1bc50*/  F2FP.BF16.F32.PACK_AB R155, R96, R155 ;  /* 0x0000009b609b723e */ /* 0x000fe200000010ff */
[----:B------:R-:W-:-:S02]  /*1bc60*/  IMAD.MOV.U32 R21, RZ, RZ, R160 ;  /* 0x000000ffff157224 */ /* 0x000fc400078e00a0 */
[----:B------:R-:W-:Y:S01]  /*1bc70*/  FADD.FTZ R102, R96, R13 ;  /* 0x0000000d60667221 */ /* 0x000fe20000010000 */
[----:B------:R-:W-:Y:S01]  /*1bc80*/  FADD.FTZ R3, R99, R100 ;  /* 0x0000006463037221 */ /* 0x000fe20000010000 */
[----:B------:R-:W2:Y:S02]  /*1bc90*/  MUFU.EX2 R111, R111 ;  /* 0x0000006f006f7308 */ /* 0x000ea40000000800 */
        /* <DEDUP_REMOVED lines=16> */
[----:B------:R-:W-:Y:S01]  /*1bda0*/  F2FP.BF16.F32.PACK_AB R146, R105, R146 ;  /* 0x000000926992723e */ /* 0x000fe200000010ff */
[----:B------:R-:W-:Y:S02]  /*1bdb0*/  IMAD.MOV.U32 R12, RZ, RZ, R6 ;  /* 0x000000ffff0c7224 */ /* 0x000fe400078e0006 */
[----:B------:R-:W-:Y:S01]  /*1bdc0*/  FADD.FTZ R3, R147, R88 ;  /* 0x0000005893037221 */ /* 0x000fe20000010000 */
[----:B------:R-:W-:Y:S01]  /*1bdd0*/  FADD.FTZ R90, R105, R90 ;  /* 0x0000005a695a7221 */ /* 0x000fe20000010000 */
[C---:B0-----:R-:W-:Y:S02]  /*1bde0*/  F2FP.BF16.F32.PACK_AB R147, R4.reuse, R147 ;  /* 0x000000930493723e */ /* 0x041fe400000010ff */
[----:B------:R-:W-:Y:S01]  /*1bdf0*/  FADD.FTZ R88, R4, R3 ;  /* 0x0000000304587221 */ /* 0x000fe20000010000 */
[----:B------:R-:W-:Y:S01]  /*1be00*/  FADD.FTZ R3, R95, R90 ;  /* 0x0000005a5f037221 */ /* 0x000fe20000010000 */
[----:B--2---:R-:W-:-:S02]  /*1be10*/  F2FP.BF16.F32.PACK_AB R139, R111, R134 ;  /* 0x000000866f8b723e */ /* 0x004fc400000010ff */
[----:B------:R-:W-:Y:S01]  /*1be20*/  FADD.FTZ R13, R141, R88 ;  /* 0x000000588d0d7221 */ /* 0x000fe20000010000 */
[----:B------:R-:W-:Y:S01]  /*1be30*/  FADD.FTZ R10, R112, R3 ;  /* 0x00000003700a7221 */ /* 0x000fe20000010000 */
[C---:B------:R-:W-:Y:S02]  /*1be40*/  F2FP.BF16.F32.PACK_AB R141, R20.reuse, R141 ;  /* 0x0000008d148d723e */ /* 0x040fe400000010ff */
[----:B------:R-:W-:Y:S01]  /*1be50*/  FADD.FTZ R13, R20, R13 ;  /* 0x0000000d140d7221 */ /* 0x000fe20000010000 */
[----:B------:R-:W-:Y:S01]  /*1be60*/  FADD.FTZ R3, R107, R10 ;  /* 0x0000000a6b037221 */ /* 0x000fe20000010000 */
[----:B------:R-:W-:Y:S02]  /*1be70*/  IMAD.MOV.U32 R20, RZ, RZ, R161 ;  /* 0x000000ffff147224 */ /* 0x000fe400078e00a1 */
[----:B------:R-:W-:Y:S01]  /*1be80*/  FADD.FTZ R13, R126, R13 ;  /* 0x0000000d7e0d7221 */ /* 0x000fe20000010000 */
[----:B------:R-:W-:-:S03]  /*1be90*/  FADD.FTZ R10, R92, R3 ;  /* 0x000000035c0a7221 */ /* 0x000fc60000010000 */
[----:B------:R-:W-:Y:S01]  /*1bea0*/  FADD.FTZ R13, R143, R13 ;  /* 0x0000000d8f0d7221 */ /* 0x000fe20000010000 */
[----:B------:R-:W-:Y:S01]  /*1beb0*/  FADD.FTZ R3, R93, R10 ;  /* 0x0000000a5d037221 */ /* 0x000fe20000010000 */
[----:B------:R-:W-:Y:S02]  /*1bec0*/  F2FP.BF16.F32.PACK_AB R143, R143, R126 ;  /* 0x0000007e8f8f723e */ /* 0x000fe400000010ff */
        /* <DEDUP_REMOVED lines=8> */
[----:B------:R-:W-:Y:S01]  /*1bf50*/  IMAD.MOV.U32 R13, RZ, RZ, R7 ;  /* 0x000000ffff0d7224 */ /* 0x000fe200078e0007 */
[----:B-1----:R-:W-:Y:S06]  /*1bf60*/  @P2 BRA `(.L_x_1563) ;  /* 0xffffffd800a82947 */ /* 0x002fec000383ffff */
[----:B------:R-:W-:Y:S05]  /*1bf70*/  BSYNC B1 ;  /* 0x0000000000017941 */ /* 0x000fea0003800000 */
.L_x_1552:
[----:B------:R-:W-:Y:S05]  /*1bf80*/  BSYNC B0 ;  /* 0x0000000000007941 */ /* 0x000fea0003800000 */
.L_x_1551:
[----:B------:R-:W-:Y:S01]  /*1bf90*/  ISETP.GE.AND P2, PT, R8, R168, PT ;  /* 0x000000a80800720c */ /* 0x000fe20003f46270 */
[----:B------:R-:W-:-:S12]  /*1bfa0*/  BSSY B0, `(.L_x_1564) ;  /* 0x0000373000007945 */ /* 0x000fd80003800000 */
[----:B------:R-:W-:Y:S05]  /*1bfb0*/  @!P2 BRA `(.L_x_1565) ;  /* 0x0000003400c4a947 */ /* 0x000fea0003800000 */
[----:B------:R-:W-:Y:S02]  /*1bfc0*/  IMAD R14, R169, 0x80, R179 ;  /* 0x00000080a90e7824 */ /* 0x000fe400078e02b3 */
[----:B------:R-:W-:Y:S02]  /*1bfd0*/  IMAD.MOV.U32 R12, RZ, RZ, R7 ;  /* 0x000000ffff0c7224 */ /* 0x000fe400078e0007 */
[----:B------:R-:W-:Y:S02]  /*1bfe0*/  VIADD R14, R14, 0x8 ;  /* 0x000000080e0e7836 */ /* 0x000fe40000000000 */
[----:B------:R-:W-:Y:S02]  /*1bff0*/  IMAD.MOV.U32 R13, RZ, RZ, R6 ;  /* 0x000000ffff0d7224 */ /* 0x000fe400078e0006 */
[----:B------:R-:W-:Y:S01]  /*1c000*/  IMAD.MOV.U32 R20, RZ, RZ, R161 ;  /* 0x000000ffff147224 */ /* 0x000fe200078e00a1 */
[----:B------:R-:W-:Y:S01]  /*1c010*/  IADD3 R14, R14, R163, -R164 ;  /* 0x000000a30e0e7210 */ /* 0x000fe20007ffe8a4 */
[----:B------:R-:W-:-:S07]  /*1c020*/  IMAD.MOV.U32 R21, RZ, RZ, R160 ;  /* 0x000000ffff157224 */ /* 0x000fce00078e00a0 */
.L_x_1584:
[----:B------:R-:W-:-:S05]  /*1c030*/  VIADD R6, R21, 0x1 ;  /* 0x0000000115067836 */ /* 0x000fca0000000000 */
[----:B------:R-:W-:-:S04]  /*1c040*/  ISETP.NE.AND P2, PT, R6, 0x2, PT ;  /* 0x000000020600780c */ /* 0x000fc80003f45270 */
[----:B------:R-:W-:Y:S02]  /*1c050*/  SEL R161, RZ, 0x1, P2 ;  /* 0x00000001ffa17807 */ /* 0x000fe40001000000 */
[----:B------:R-:W-:Y:S02]  /*1c060*/  SEL R160, R6, RZ, P2 ;  /* 0x000000ff06a07207 */ /* 0x000fe40001000000 */
[----:B------:R-:W-:Y:S01]  /*1c070*/  LOP3.LUT R161, R20, R161, RZ, 0x3c, !PT ;  /* 0x000000a114a17212 */ /* 0x000fe200078e3cff */
[----:B------:R-:W-:Y:S06]  /*1c080*/  @!P0 BRA `(.L_x_1566) ;  /* 0x0000000000048947 */ /* 0x000fec0003800000 */
[----:B------:R-:W-:Y:S01]  /*1c090*/  BPT.TRAP 0x1 ;  /* 0x000000040000795c */ /* 0x000fe20000300000 */
.L_x_1566:
[----:B------:R-:W-:Y:S01]  /*1c0a0*/  IMAD R15, R160, 0x8, R18 ;  /* 0x00000008a00f7824 */ /* 0x000fe200078e0212 */
[----:B------:R-:W-:-:S04]  /*1c0b0*/  SHF.L.U32 R10, R161, 0x1f, RZ ;  /* 0x0000001fa10a7819 */ /* 0x000fc800000006ff */
[----:B------:R0:W1:Y:S01]  /*1c0c0*/  SYNCS.PHASECHK.TRANS64.TRYWAIT P2, [R15+URZ+0x2a830], R10 ;  /* 0x02a8300a0f0075a7 */ /* 0x000062000804017f */
[----:B------:R-:W-:Y:S05]  /*1c0d0*/  @!P0 BRA `(.L_x_1567) ;  /* 0x0000000000048947 */ /* 0x000fea0003800000 */
[----:B------:R-:W-:Y:S01]  /*1c0e0*/  BPT.TRAP 0x1 ;  /* 0x000000040000795c */ /* 0x000fe20000300000 */
.L_x_1567:
[----:B------:R-:W-:Y:S01]  /*1c0f0*/  BSSY B1, `(.L_x_1568) ;  /* 0x0000006000017945 */ /* 0x000fe20003800000 */
[----:B------:R-:W-:Y:S02]  /*1c100*/  IMAD R6, R160, 0x900, R5 ;  /* 0x00000900a0067824 */ /* 0x000fe400078e0205 */
[----:B------:R-:W-:Y:S01]  /*1c110*/  IMAD.MOV.U32 R7, RZ, RZ, 0x40000040 ;  /* 0x40000040ff077424 */ /* 0x000fe200078e00ff */
[----:B-1----:R-:W-:Y:S06]  /*1c120*/  @P2 BRA `(.L_x_1569) ;  /* 0x0000000000082947 */ /* 0x002fec0003800000 */
[----:B------:R-:W1:Y:S02]  /*1c130*/  SYNCS.PHASECHK.TRANS64.TRYWAIT P2, [R15+URZ+0x2a830], R10 ;  /* 0x02a8300a0f0075a7 */ /* 0x000e64000804017f */
[----:B-1----:R-:W-:Y:S05]  /*1c140*/  @!P2 BRA `(.L_x_1570) ;  /* 0x000000d400e4a947 */ /* 0x002fea0003800000 */
.L_x_1569:
[----:B------:R-:W-:Y:S05]  /*1c150*/  BSYNC B1 ;  /* 0x0000000000017941 */ /* 0x000fea0003800000 */
.L_x_1568:
        /* <DEDUP_REMOVED lines=179> */
.L_x_1571:
[----:B------:R-:W-:Y:S01]  /*1cc90*/  SHF.L.U32 R7, R20, 0x1f, RZ ;  /* 0x0000001f14077819 */ /* 0x000fe200000006ff */
[----:B------:R-:W-:-:S04]  /*1cca0*/  IMAD R10, R21, 0x8, R18 ;  /* 0x00000008150a7824 */ /* 0x000fc800078e0212 */
[----:B------:R0:W1:Y:S01]  /*1ccb0*/  SYNCS.PHASECHK.TRANS64.TRYWAIT P2, [R10+URZ+0x2a850], R7 ;  /* 0x02a850070a0075a7 */ /* 0x000062000804017f */
[----:B------:R-:W-:Y:S05]  /*1ccc0*/  @!P0 BRA `(.L_x_1572) ;  /* 0x0000000000048947 */ /* 0x000fea0003800000 */
[----:B------:R-:W-:Y:S01]  /*1ccd0*/  BPT.TRAP 0x1 ;  /* 0x000000040000795c */ /* 0x000fe20000300000 */
.L_x_1572:
        /* <DEDUP_REMOVED lines=9> */
.L_x_1574:
[----:B------:R-:W-:Y:S05]  /*1cd70*/  BSYNC B1 ;  /* 0x0000000000017941 */ /* 0x000fea0003800000 */
.L_x_1573:
[----:B------:R-:W-:Y:S01]  /*1cd80*/  IMAD.MOV.U32 R6, RZ, RZ, R0 ;  /* 0x000000ffff067224 */ /* 0x000fe200078e0000 */
[----:B------:R-:W2:Y:S01]  /*1cd90*/  LDL R2, [R1+0x4] ;  /* 0x0000040001027983 */ /* 0x000ea20000100800 */
[----:B01----:R-:W-:Y:S01]  /*1cda0*/  IMAD.MOV.U32 R7, RZ, RZ, 0x40000040 ;  /* 0x40000040ff077424 */ /* 0x003fe200078e00ff */
[----:B------:R-:W-:Y:S01]  /*1cdb0*/  WARPGROUP.ARRIVE ;  /* 0x00000000000079c5 */ /* 0x000fe20000000000 */
[----:B------:R-:W-:Y:S01]  /*1cdc0*/  FMUL.FTZ R11, R91, UR50 ;  /* 0x000000325b0b7c20 */ /* 0x000fe20008410000 */
[----:B------:R-:W-:Y:S01]  /*1cdd0*/  R2UR UR6, R6 ;  /* 0x00000000060672ca */ /* 0x000fe200000e0000 */
[----:B------:R-:W-:Y:S01]  /*1cde0*/  VIADD R6, R0, 0x80 ;  /* 0x0000008000067836 */ /* 0x000fe20000000000 */
[----:B------:R-:W-:Y:S01]  /*1cdf0*/  R2UR UR7, R7 ;  /* 0x00000000070772ca */ /* 0x000fe200000e0000 */
[----:B------:R-:W-:Y:S02]  /*1ce00*/  IMAD.MOV.U32 R7, RZ, RZ, 0x40000040 ;  /* 0x40000040ff077424 */ /* 0x000fe400078e00ff */
[----:B------:R-:W-:Y:S01]  /*1ce10*/  FMUL.FTZ R21, R94, UR50 ;  /* 0x000000325e157c20 */ /* 0x000fe20008410000 */
[----:B------:R-:W-:-:S02]  /*1ce20*/  @!P1 VIADD R15, R15, 0x2a840 ;  /* 0x0002a8400f0f9836 */ /* 0x000fc40000000000 */
        /* <DEDUP_REMOVED lines=15> */
[----:B------:R-:W-:Y:S01]  /*1cf20*/  FMUL.FTZ R125, R128, UR50 ;  /* 0x00000032807d7c20 */ /* 0x000fe20008410000 */
[----:B------:R-:W-:Y:S01]  /*1cf30*/  FMUL.FTZ R118, R118, UR50 ;  /* 0x0000003276767c20 */ /* 0x000fe20008410000 */
[----:B------:R-:W-:Y:S01]  /*1cf40*/  FMUL.FTZ R134, R134, UR50 ;  /* 0x0000003286867c20 */ /* 0x000fe20008410000 */
[----:B------:R-:W-:Y:S01]  /*1cf50*/  ISETP.GE.AND P2, PT, R9, 0x1, PT ;  /* 0x000000010900780c */ /* 0x000fe20003f46270 */
[----:B------:R-:W0:Y:S08]  /*1cf60*/  MUFU.TANH R20, R20 ;  /* 0x0000001400147308 */ /* 0x000e300000002400 */
[----:B------:R-:W1:Y:S08]  /*1cf70*/  MUFU.TANH R11, R11 ;  /* 0x0000000b000b7308 */ /* 0x000e700000002400 */
        /* <DEDUP_REMOVED lines=12> */
[----:B------:R-:W-:-:S06]  /*1d040*/  WARPGROUP.ARRIVE ;  /* 0x00000000000079c5 */ /* 0x000fcc0000000000 */
        /* <DEDUP_REMOVED lines=10> */
[----:B------:R-:W-:-:S02]  /*1d0f0*/  FMUL.FTZ R121, R124, UR50 ;  /* 0x000000327c797c20 */ /* 0x000fc40008410000 */
[----:B------:R-:W2:Y:S01]  /*1d100*/  MUFU.TANH R2, R2 ;  /* 0x0000000200027308 */ /* 0x000ea20000002400 */
[----:B------:R-:W-:Y:S02]  /*1d110*/  WARPGROUP.DEPBAR.LE gsb0, 0x0 ;  /* 0x00008000000079c5 */ /* 0x000fe40000010000 */
[----:B------:R-:W-:Y:S01]  /*1d120*/  WARPGROUP.ARRIVE ;  /* 0x00000000000079c5 */ /* 0x000fe20000000000 */
[----:B------:R-:W-:-:S04]  /*1d130*/  IMAD R152, R8, -0x60, RZ ;  /* 0xffffffa008987824 */ /* 0x000fc800078e02ff */
[----:B------:R-:W0:Y:S01]  /*1d140*/  MUFU.TANH R90, R90 ;  /* 0x0000005a005a7308 */ /* 0x000e220000002400 */
[----:B------:R-:W-:Y:S01]  /*1d150*/  HGMMA.64x128x16.F32.BF16 R24, R148, gdesc[UR4].tnspB, R24, gsb0 ;  /* 0x41e0000494187df0 */ /* 0x000fe20008001818 */
[----:B------:R-:W-:Y:S01]  /*1d160*/  R2UR UR6, R6 ;  /* 0x00000000060672ca */ /* 0x000fe200000e0000 */
[----:B------:R-:W-:Y:S01]  /*1d170*/  VIADD R6, R0, 0x200 ;  /* 0x0000020000067836 */ /* 0x000fe20000000000 */
[----:B------:R-:W-:Y:S01]  /*1d180*/  R2UR UR7, R7 ;  /* 0x00000000070772ca */ /* 0x000fe200000e0000 */
[----:B------:R-:W-:-:S03]  /*1d190*/  IMAD.MOV.U32 R7, RZ, RZ, 0x40000040 ;  /* 0x40000040ff077424 */ /* 0x000fc600078e00ff */
        /* <DEDUP_REMOVED lines=17> */
[----:B------:R-:W0:Y:S01]  /*1d2b0*/  MUFU.TANH R148, R148 ;  /* 0x0000009400947308 */ /* 0x000e220000002400 */
[----:B------:R-:W-:-:S07]  /*1d2c0*/  IMAD R131, R169, 0x80, R179 ;  /* 0x00000080a9837824 */ /* 0x000fce00078e02b3 */
[----:B------:R-:W0:Y:S08]  /*1d2d0*/  MUFU.TANH R149, R149 ;  /* 0x0000009500957308 */ /* 0x000e300000002400 */
[----:B------:R-:W0:Y:S08]  /*1d2e0*/  MUFU.TANH R150, R150 ;  /* 0x0000009600967308 */ /* 0x000e300000002400 */
        /* <DEDUP_REMOVED lines=23> */
[----:B------:R-:W-:Y:S01]  /*1d460*/  @!P1 PRMT R6, RZ, 0x654, R15 ;  /* 0x00000654ff069816 */ /* 0x000fe2000000000f */
[----:B------:R-:W0:Y:S01]  /*1d470*/  MUFU.TANH R144, R144 ;  /* 0x0000009000907308 */ /* 0x000e220000002400 */
[----:B------:R-:W-:-:S07]  /*1d480*/  IADD3 R7, R152, 0x1, R163 ;  /* 0x0000000198077810 */ /* 0x000fce0007ffe0a3 */
        /* <DEDUP_REMOVED lines=11> */
[----:B------:R0:W0:Y:S08]  /*1d540*/  MUFU.TANH R15, R134 ;  /* 0x00000086000f7308 */ /* 0x0000300000002400 */
        /* <DEDUP_REMOVED lines=19> */
[----:B------:R5:W-:Y:S01]  /*1d680*/  @!P1 SYNCS.ARRIVE.TRANS64.RED.A1T0 RZ, [R6+URZ], RZ ;  /* 0x000000ff06ff99a7 */ /* 0x000be2000810043f */
[----:B------:R-:W-:-:S03]  /*1d690*/  IMAD R129, R173, -0x2, R152 ;  /* 0xfffffffead817824 */ /* 0x000fc600078e0298 */
[----:B------:R-:W0:Y:S01]  /*1d6a0*/  MUFU.TANH R136, R136 ;  /* 0x0000008800887308 */ /* 0x000e220000002400 */
[----:B-----5:R-:W-:-:S07]  /*1d6b0*/  IMAD.IADD R6, R7, 0x1, -R164 ;  /* 0x0000000107067824 */ /* 0x020fce00078e0aa4 */
[----:B------:R-:W0:Y:S01]  /*1d6c0*/  MUFU.TANH R138, R138 ;  /* 0x0000008a008a7308 */ /* 0x000e220000002400 */
[----:B------:R-:W-:-:S04]  /*1d6d0*/  IMAD R6, R173, -0x2, R6 ;  /* 0xfffffffead067824 */ /* 0x000fc800078e0206 */
[C---:B------:R-:W-:Y:S02]  /*1d6e0*/  VIADD R156, R6.reuse, UR47 ;  /* 0x0000002f069c7c36 */ /* 0x040fe40008000000 */
[----:B------:R-:W-:Y:S02]  /*1d6f0*/  VIADD R154, R6, UR4 ;  /* 0x00000004069a7c36 */ /* 0x000fe40008000000 */
[C---:B------:R-:W-:Y:S02]  /*1d700*/  IMAD.IADD R135, R131.reuse, 0x1, R156 ;  /* 0x0000000183877824 */ /* 0x040fe400078e029c */
[----:B------:R-:W-:Y:S01]  /*1d710*/  IMAD.IADD R133, R131, 0x1, R154 ;  /* 0x0000000183857824 */ /* 0x000fe200078e029a */
[----:B-1234-:R-:W-:Y:S06]  /*1d720*/  @!P2 BRA `(.L_x_1576) ;  /* 0x000000000058a947 */ /* 0x01efec0003800000 */
[----:B------:R-:W-:Y:S01]  /*1d730*/  IADD3 R108, R131, R163, -R164 ;  /* 0x000000a3836c7210 */ /* 0x000fe20007ffe8a4 */
[----:B------:R-:W-:Y:S03]  /*1d740*/  BSSY B1, `(.L_x_1577) ;  /* 0x0000011000017945 */ /* 0x000fe60003800000 */
        /* <DEDUP_REMOVED lines=10> */
.L_x_1578:
[----:B------:R-:W-:Y:S01]  /*1d7f0*/  IMAD.U32 R110, RZ, RZ, UR39 ;  /* 0x00000027ff6e7e24 */ /* 0x000fe2000f8e00ff */
[----:B------:R-:W-:-:S04]  /*1d800*/  IADD3 R137, R131, R163, -R164 ;  /* 0x000000a383897210 */ /* 0x000fc80007ffe8a4 */
[----:B------:R-:W-:-:S13]  /*1d810*/  ISETP.NE.AND P2, PT, R110, 0x1, PT ;  /* 0x000000016e00780c */ /* 0x000fda0003f45270 */
[----:B------:R-:W1:Y:S02]  /*1d820*/  @P2 LDC.64 R6, c[0x0][0x9e8] ;  /* 0x00027a00ff062b82 */ /* 0x000e640000000a00 */
[----:B-1----:R-:W-:-:S05]  /*1d830*/  @P2 IMAD.HI.U32 R6, R137, R6, RZ ;  /* 0x0000000689062227 */ /* 0x002fca00078e00ff */
[----:B------:R-:W-:-:S07]  /*1d840*/  @P2 SHF.R.U32.HI R137, RZ, R7, R6 ;  /* 0x00000007ff892219 */ /* 0x000fce0000011606 */
.L_x_1579:
[----:B------:R-:W-:Y:S05]  /*1d850*/  BSYNC B1 ;  /* 0x0000000000017941 */ /* 0x000fea0003800000 */
.L_x_1577:
[----:B------:R-:W-:-:S05]  /*1d860*/  IMAD R6, R137, R110, R129 ;  /* 0x0000006e89067224 */ /* 0x000fca00078e0281 */
[----:B------:R-:W-:Y:S02]  /*1d870*/  VIADDMNMX R135, R6, R110, R135, PT ;  /* 0x0000006e06877246 */ /* 0x000fe40003800187 */
[----:B------:R-:W-:-:S07]  /*1d880*/  VIMNMX R133, R133, R6, !PT ;  /* 0x0000000685857248 */ /* 0x000fce0007fe0100 */
.L_x_1576:
        /* <DEDUP_REMOVED lines=124> */
[----:B------:R-:W-:-:S03]  /*1e050*/  VIADD R131, R131, 0x8 ;  /* 0x0000000883837836 */ /* 0x000fc60000000000 */
[----:B------:R-:W-:Y:S02]  /*1e060*/  ISETP.NE.AND P6, PT, R125, 0x1, PT ;  /* 0x000000017d00780c */ /* 0x000fe40003fc5270 */
[----:B------:R-:W-:-:S04]  /*1e070*/  IADD3 R131, R131, R163, -R164 ;  /* 0x000000a383837210 */ /* 0x000fc80007ffe8a4 */
[----:B------:R-:W-:-:S07]  /*1e080*/  LOP3.LUT R131, RZ, R131, RZ, 0x33, !PT ;  /* 0x00000083ff837212 */ /* 0x000fce00078e33ff */
[----:B------:R-:W0:Y:S02]  /*1e090*/  @P6 LDC.64 R6, c[0x0][0x9e8] ;  /* 0x00027a00ff066b82 */ /* 0x000e240000000a00 */
[----:B0-----:R-:W-:-:S05]  /*1e0a0*/  @P6 IMAD.HI.U32 R6, R131, R6, RZ ;  /* 0x0000000683066227 */ /* 0x001fca00078e00ff */
[----:B------:R-:W-:-:S04]  /*1e0b0*/  @P6 SHF.R.U32.HI R131, RZ, R7, R6 ;  /* 0x00000007ff836219 */ /* 0x000fc80000011606 */
[----:B------:R-:W-:Y:S01]  /*1e0c0*/  LOP3.LUT R6, RZ, R131, RZ, 0x33, !PT ;  /* 0x00000083ff067212 */ /* 0x000fe200078e33ff */
[----:B------:R-:W-:Y:S06]  /*1e0d0*/  BRA `(.L_x_1583) ;  /* 0x0000000000187947 */ /* 0x000fec0003800000 */
.L_x_1582:
[----:B------:R-:W-:-:S05]  /*1e0e0*/  IMAD.U32 R125, RZ, RZ, UR39 ;  /* 0x00000027ff7d7e24 */ /* 0x000fca000f8e00ff */
[----:B------:R-:W-:-:S13]  /*1e0f0*/  ISETP.NE.AND P6, PT, R125, 0x1, PT ;  /* 0x000000017d00780c */ /* 0x000fda0003fc5270 */
[----:B------:R-:W0:Y:S02]  /*1e100*/  @P6 LDC.64 R6, c[0x0][0x9e8] ;  /* 0x00027a00ff066b82 */ /* 0x000e240000000a00 */
[----:B0-----:R-:W-:-:S04]  /*1e110*/  @P6 IMAD.HI.U32 R152, R14, R6, RZ ;  /* 0x000000060e986227 */ /* 0x001fc800078e00ff */
[----:B------:R-:W-:Y:S01]  /*1e120*/  IMAD.MOV.U32 R6, RZ, RZ, R14 ;  /* 0x000000ffff067224 */ /* 0x000fe200078e000e */
[----:B------:R-:W-:-:S07]  /*1e130*/  @P6 SHF.R.U32.HI R6, RZ, R7, R152 ;  /* 0x00000007ff066219 */ /* 0x000fce0000011698 */
.L_x_1583:
[----:B------:R-:W-:Y:S05]  /*1e140*/  BSYNC B1 ;  /* 0x0000000000017941 */ /* 0x000fea0003800000 */
.L_x_1581:
[----:B------:R-:W-:-:S05]  /*1e150*/  IMAD R6, R6, R125, R129 ;  /* 0x0000007d06067224 */ /* 0x000fca00078e0281 */
[----:B------:R-:W-:Y:S02]  /*1e160*/  VIADDMNMX R107, R6, R125, R107, PT ;  /* 0x0000007d066b7246 */ /* 0x000fe4000380016b */
[----:B------:R-:W-:-:S07]  /*1e170*/  VIMNMX R109, R109, R6, !PT ;  /* 0x000000066d6d7248 */ /* 0x000fce0007fe0100 */
.L_x_1580:
[----:B------:R-:W-:Y:S01]  /*1e180*/  ISETP.GT.AND P2, PT, R109, 0x1, !P2 ;  /* 0x000000016d00780c */ /* 0x000fe20005744270 */
[----:B------:R-:W-:Y:S01]  /*1e190*/  @!P1 VIADD R10, R10, 0x2a860 ;  /* 0x0002a8600a0a9836 */ /* 0x000fe20000000000 */
[----:B------:R-:W-:Y:S02]  /*1e1a0*/  ISETP.NE.AND P6, PT, R157, RZ, PT ;  /* 0x000000ff9d00720c */ /* 0x000fe40003fc5270 */
[----:B------:R-:W-:Y:S02]  /*1e1b0*/  ISETP.LT.OR P2, PT, R107, 0x2, P2 ;  /* 0x000000026b00780c */ /* 0x000fe40001741670 */
[----:B------:R-:W-:Y:S02]  /*1e1c0*/  ISETP.GT.AND P3, PT, R109, 0x8, !P3 ;  /* 0x000000086d00780c */ /* 0x000fe40005f64270 */
[----:B------:R-:W-:Y:S01]  /*1e1d0*/  FSEL R152, R11, -INF , !P2 ;  /* 0xff8000000b987808 */ /* 0x000fe20005000000 */
[----:B------:R-:W-:Y:S01]  /*1e1e0*/  IMAD.U32 R11, RZ, RZ, UR38 ;  /* 0x00000026ff0b7e24 */ /* 0x000fe2000f8e00ff */
[----:B------:R-:W-:-:S02]  /*1e1f0*/  ISETP.NE.AND P2, PT, R153, RZ, PT ;  /* 0x000000ff9900720c */ /* 0x000fc40003f45270 */
[----:B------:R-:W-:Y:S02]  /*1e200*/  ISETP.LT.OR P3, PT, R107, 0x9, P3 ;  /* 0x000000096b00780c */ /* 0x000fe40001f61670 */
[----:B------:R-:W-:Y:S02]  /*1e210*/  ISETP.GT.AND P2, PT, R109, 0x9, !P2 ;  /* 0x000000096d00780c */ /* 0x000fe40005744270 */
[----:B------:R-:W-:Y:S02]  /*1e220*/  FMNMX.FTZ R7, R214, R13, !PT ;  /* 0x0000000dd6077209 */ /* 0x000fe40007810000 */
[----:B------:R-:W-:Y:S02]  /*1e230*/  ISETP.LT.OR P2, PT, R107, 0xa, P2 ;  /* 0x0000000a6b00780c */ /* 0x000fe40001741670 */
[----:B------:R-:W-:Y:S02]  /*1e240*/  FSEL R154, R21, -INF , !P3 ;  /* 0xff800000159a7808 */ /* 0x000fe40005800000 */
[----:B------:R-:W-:-:S02]  /*1e250*/  FSEL R88, R88, -INF , !P2 ;  /* 0xff80000058587808 */ /* 0x000fc40005000000 */
[----:B------:R-:W-:Y:S02]  /*1e260*/  ISETP.NE.AND P2, PT, R137, RZ, PT ;  /* 0x000000ff8900720c */ /* 0x000fe40003f45270 */
[----:B------:R-:W-:Y:S02]  /*1e270*/  ISETP.NE.AND P3, PT, R155, RZ, PT ;  /* 0x000000ff9b00720c */ /* 0x000fe40003f65270 */
        /* <DEDUP_REMOVED lines=55> */
[----:B------:R-:W-:Y:S02]  /*1e5f0*/  ISETP.NE.AND P3, PT, R171, RZ, PT ;  /* 0x000000ffab00720c */ /* 0x000fe40003f65270 */
        /* <DEDUP_REMOVED lines=10> */
[----:B------:R-:W-:Y:S02]  /*1e6a0*/  ISETP.GT.AND P2, PT, R109, 0x38, !P2 ;  /* 0x000000386d00780c */ /* 0x000fe40005744270 */
[----:B------:R-:W-:Y:S02]  /*1e6b0*/  FSEL R100, R100, -INF , !P4 ;  /* 0xff80000064647808 */ /* 0x000fe40006000000 */
        /* <DEDUP_REMOVED lines=13> */
[----:B0-----:R-:W-:Y:S02]  /*1e790*/  FMNMX.FTZ R89, R0, R7, !PT ;  /* 0x0000000700597209 */ /* 0x001fe40007810000 */
        /* <DEDUP_REMOVED lines=22> */
[----:B------:R-:W-:Y:S02]  /*1e900*/  FSETP.NEU.FTZ.AND P2, PT, R6, -INF , PT ;  /* 0xff8000000600780b */ /* 0x000fe40003f5d000 */
        /* <DEDUP_REMOVED lines=14> */
[----:B------:R0:W-:Y:S01]  /*1e9f0*/  MUFU.EX2 R89, R146 ;  /* 0x0000009200597308 */ /* 0x0001e20000000800 */
        /* <DEDUP_REMOVED lines=8> */
[-CC-:B0-----:R-:W-:Y:S01]  /*1ea80*/  FFMA.FTZ R146, R122, R11.reuse, -R7.reuse ;  /* 0x0000000b7a927223 */ /* 0x181fe20000010807 */
[--C-:B------:R-:W-:Y:S01]  /*1ea90*/  FFMA.FTZ R101, R128, R11, -R7.reuse ;  /* 0x0000000b80657223 */ /* 0x100fe20000010807 */
[----:B------:R-:W-:Y:S01]  /*1eaa0*/  FMNMX.FTZ R93, R92, R91, !PT ;  /* 0x0000005b5c5d7209 */ /* 0x000fe20007810000 */
[-CC-:B------:R-:W-:Y:S01]  /*1eab0*/  FFMA.FTZ R142, R130, R11.reuse, -R7.reuse ;  /* 0x0000000b828e7223 */ /* 0x180fe20000010807 */
[----:B------:R0:W-:Y:S01]  /*1eac0*/  MUFU.EX2 R91, R148 ;  /* 0x00000094005b7308 */ /* 0x0001e20000000800 */
[--C-:B------:R-:W-:Y:S01]  /*1ead0*/  FFMA.FTZ R105, R134, R11, -R7.reuse ;  /* 0x0000000b86697223 */ /* 0x100fe20000010807 */
[----:B------:R-:W-:Y:S01]  /*1eae0*/  FMNMX.FTZ R93, R170, R93, !PT ;  /* 0x0000005daa5d7209 */ /* 0x000fe20007810000 */
[-CC-:B------:R-:W-:Y:S01]  /*1eaf0*/  FFMA.FTZ R136, R136, R11.reuse, -R7.reuse ;  /* 0x0000000b88887223 */ /* 0x180fe20000010807 */
[-CC-:B------:R-:W-:Y:S01]  /*1eb00*/  FFMA.FTZ R138, R138, R11.reuse, -R7.reuse ;  /* 0x0000000b8a8a7223 */ /* 0x180fe20000010807 */
[----:B------:R-:W-:Y:S01]  /*1eb10*/  FFMA.FTZ R109, R20, R11, -R7 ;  /* 0x0000000b146d7223 */ /* 0x000fe20000010807 */
[----:B------:R-:W-:-:S02]  /*1eb20*/  FMNMX.FTZ R93, R94, R93, !PT ;  /* 0x0000005d5e5d7209 */ /* 0x000fc40007810000 */
[----:B------:R-:W-:Y:S01]  /*1eb30*/  MUFU.EX2 R21, R21 ;  /* 0x0000001500157308 */ /* 0x000fe20000000800 */
[--C-:B0-----:R-:W-:Y:S01]  /*1eb40*/  FFMA.FTZ R148, R114, R11, -R7.reuse ;  /* 0x0000000b72947223 */ /* 0x101fe20000010807 */
[----:B------:R-:W-:Y:S02]  /*1eb50*/  FMNMX.FTZ R93, R192, R93, !PT ;  /* 0x0000005dc05d7209 */ /* 0x000fe40007810000 */
[----:B------:R-:W-:Y:S01]  /*1eb60*/  FSEL R114, R15, -INF , !P5 ;  /* 0xff8000000f727808 */ /* 0x000fe20006800000 */
[--C-:B------:R-:W-:Y:S01]  /*1eb70*/  FFMA.FTZ R15, R116, R11, -R7.reuse ;  /* 0x0000000b740f7223 */ /* 0x100fe20000010807 */
[----:B------:R-:W-:Y:S01]  /*1eb80*/  FMNMX.FTZ R95, R202, R93, !PT ;  /* 0x0000005dca5f7209 */ /* 0x000fe20007810000 */
[----:B------:R-:W-:Y:S01]  /*1eb90*/  FFMA.FTZ R116, R120, R11, -R7 ;  /* 0x0000000b78747223 */ /* 0x000fe20000010807 */
        /* <DEDUP_REMOVED lines=19> */
[----:B------:R0:W-:Y:S03]  /*1ecd0*/  MUFU.EX2 R97, R118 ;  /* 0x0000007600617308 */ /* 0x0001e60000000800 */
[----:B------:R-:W1:Y:S05]  /*1ece0*/  SHFL.BFLY PT, R103, R0, 0x2, 0x1f ;  /* 0x0c401f0000677f89 */ /* 0x000e6a00000e0000 */
[----:B------:R-:W-:Y:S01]  /*1ecf0*/  MUFU.EX2 R148, R148 ;  /* 0x0000009400947308 */ /* 0x000fe20000000800 */
[----:B0-----:R-:W-:-:S05]  /*1ed00*/  FSEL R118, R6, RZ, P2 ;  /* 0x000000ff06767208 */ /* 0x001fca0001000000 */
[----:B------:R-:W-:Y:S02]  /*1ed10*/  FADD.FTZ R118, -R118, R13 ;  /* 0x0000000d76767221 */ /* 0x000fe40000010100 */
[----:B------:R0:W-:Y:S02]  /*1ed20*/  MUFU.EX2 R13, R109 ;  /* 0x0000006d000d7308 */ /* 0x0001e40000000800 */
[----:B------:R-:W-:-:S06]  /*1ed30*/  FMUL.FTZ R118, R118, R11 ;  /* 0x0000000b76767220 */ /* 0x000fcc0000410000 */
[----:B------:R-:W-:Y:S01]  /*1ed40*/  MUFU.EX2 R150, R150 ;  /* 0x0000009600967308 */ /* 0x000fe20000000800 */
[----:B-1----:R-:W-:Y:S01]  /*1ed50*/  FMNMX.FTZ R107, R0, R103, !PT ;  /* 0x00000067006b7209 */ /* 0x002fe20007810000 */
[----:B------:R-:W-:-:S04]  /*1ed60*/  FFMA.FTZ R103, R132, R11, -R7 ;  /* 0x0000000b84677223 */ /* 0x000fc80000010807 */
[----:B------:R-:W1:Y:S02]  /*1ed70*/  SHFL.BFLY PT, R0, R107, 0x1, 0x1f ;  /* 0x0c201f006b007f89 */ /* 0x000e6400000e0000 */
[----:B------:R-:W-:Y:S08]  /*1ed80*/  MUFU.EX2 R15, R15 ;  /* 0x0000000f000f7308 */ /* 0x000ff00000000800 */
[----:B------:R-:W-:Y:S08]  /*1ed90*/  MUFU.EX2 R116, R116 ;  /* 0x0000007400747308 */ /* 0x000ff00000000800 */
[----:B------:R-:W-:Y:S01]  /*1eda0*/  MUFU.EX2 R146, R146 ;  /* 0x0000009200927308 */ /* 0x000fe20000000800 */
[----:B-1----:R-:W-:-:S07]  /*1edb0*/  FMNMX.FTZ R7, R107, R0, !PT ;  /* 0x000000006b077209 */ /* 0x002fce0007810000 */
[----:B------:R-:W-:Y:S01]  /*1edc0*/  MUFU.EX2 R99, R99 ;  /* 0x0000006300637308 */ /* 0x000fe20000000800 */
[C---:B------:R-:W-:Y:S01]  /*1edd0*/  FSETP.NEU.FTZ.AND P2, PT, R7.reuse, -INF , PT ;  /* 0xff8000000700780b */ /* 0x040fe20003f5d000 */
[----:B------:R-:W-:-:S03]  /*1ede0*/  FMUL.FTZ R107, R7, R11 ;  /* 0x0000000b076b7220 */ /* 0x000fc60000410000 */
[----:B0-----:R-:W-:-:S03]  /*1edf0*/  FSEL R109, R7, RZ, P2 ;  /* 0x000000ff076d7208 */ /* 0x001fc60001000000 */
[----:B------:R-:W0:Y:S01]  /*1ee00*/  MUFU.EX2 R0, R118 ;  /* 0x0000007600007308 */ /* 0x000e220000000800 */
[----:B------:R-:W-:Y:S02]  /*1ee10*/  FSEL R107, R107, RZ, P2 ;  /* 0x000000ff6b6b7208 */ /* 0x000fe40001000000 */
[C---:B------:R-:W-:Y:S01]  /*1ee20*/  ISETP.GT.AND P2, PT, R8.reuse, R168, PT ;  /* 0x000000a80800720c */ /* 0x040fe20003f44270 */
[----:B------:R-:W-:Y:S02]  /*1ee30*/  VIADD R8, R8, 0xffffffff ;  /* 0xffffffff08087836 */ /* 0x000fe40000000000 */
[-CC-:B------:R-:W-:Y:S01]  /*1ee40*/  FFMA.FTZ R157, R2, R11.reuse, -R107.reuse ;  /* 0x0000000b029d7223 */ /* 0x180fe2000001086b */
        /* <DEDUP_REMOVED lines=9> */
[-C--:B------:R-:W-:Y:S01]  /*1eee0*/  FFMA.FTZ R92, R92, R11.reuse, -R107 ;  /* 0x0000000b5c5c7223 */ /* 0x080fe2000001086b */
[----:B0-----:R-:W-:Y:S01]  /*1eef0*/  FFMA.FTZ R109, R0, R4, R21 ;  /* 0x00000004006d7223 */ /* 0x001fe20000010015 */
[-CC-:B------:R-:W-:Y:S01]  /*1ef00*/  FFMA.FTZ R149, R170, R11.reuse, -R107.reuse ;  /* 0x0000000baa957223 */ /* 0x180fe2000001086b */
[-C--:B------:R-:W-:Y:S01]  /*1ef10*/  FFMA.FTZ R94, R94, R11.reuse, -R107 ;  /* 0x0000000b5e5e7223 */ /* 0x080fe2000001086b */
[----:B------:R-:W0:Y:S01]  /*1ef20*/  MUFU.EX2 R2, R2 ;  /* 0x0000000200027308 */ /* 0x000e220000000800 */
[----:B------:R-:W-:Y:S01]  /*1ef30*/  FADD.FTZ R4, R144, R109 ;  /* 0x0000006d90047221 */ /* 0x000fe20000010000 */
[-CC-:B------:R-:W-:Y:S01]  /*1ef40*/  FFMA.FTZ R151, R192, R11.reuse, -R107.reuse ;  /* 0x0000000bc0977223 */ /* 0x180fe2000001086b */
[-CC-:B------:R-:W-:Y:S01]  /*1ef50*/  FFMA.FTZ R145, R96, R11.reuse, -R107.reuse ;  /* 0x0000000b60917223 */ /* 0x180fe2000001086b */
[-CC-:B------:R-:W-:Y:S01]  /*1ef60*/  FFMA.FTZ R96, R98, R11.reuse, -R107.reuse ;  /* 0x0000000b62607223 */ /* 0x180fe2000001086b */
[----:B------:R-:W-:Y:S01]  /*1ef70*/  FADD.FTZ R109, R89, R4 ;  /* 0x00000004596d7221 */ /* 0x000fe20000010000 */
[-CC-:B------:R-:W-:Y:S01]  /*1ef80*/  FFMA.FTZ R202, R202, R11.reuse, -R107.reuse ;  /* 0x0000000bcaca7223 */ /* 0x180fe2000001086b */
[-C--:B------:R-:W-:Y:S01]  /*1ef90*/  FFMA.FTZ R147, R204, R11.reuse, -R107 ;  /* 0x0000000bcc937223 */ /* 0x080fe2000001086b */
[----:B------:R-:W1:Y:S01]  /*1efa0*/  MUFU.EX2 R20, R20 ;  /* 0x0000001400147308 */ /* 0x000e620000000800 */
[----:B------:R-:W-:Y:S01]  /*1efb0*/  FADD.FTZ R4, R108, R109 ;  /* 0x0000006d6c047221 */ /* 0x000fe20000010000 */
[-CC-:B------:R-:W-:Y:S01]  /*1efc0*/  FFMA.FTZ R141, R208, R11.reuse, -R107.reuse ;  /* 0x0000000bd08d7223 */ /* 0x180fe2000001086b */
[-CC-:B------:R-:W-:Y:S01]  /*1efd0*/  FFMA.FTZ R143, R210, R11.reuse, -R107.reuse ;  /* 0x0000000bd28f7223 */ /* 0x180fe2000001086b */
[-CC-:B------:R-:W-:Y:S01]  /*1efe0*/  FFMA.FTZ R104, R104, R11.reuse, -R107.reuse ;  /* 0x0000000b68687223 */ /* 0x180fe2000001086b */
[----:B------:R-:W-:Y:S01]  /*1eff0*/  FADD.FTZ R109, R91, R4 ;  /* 0x000000045b6d7221 */ /* 0x000fe20000010000 */
[-CC-:B------:R-:W-:Y:S01]  /*1f000*/  FFMA.FTZ R212, R212, R11.reuse, -R107.reuse ;  /* 0x0000000bd4d47223 */ /* 0x180fe2000001086b */
[----:B------:R-:W-:Y:S01]  /*1f010*/  FFMA.FTZ R100, R100, R11, -R107 ;  /* 0x0000000b64647223 */ /* 0x000fe2000001086b */
[----:B------:R-:W2:Y:S01]  /*1f020*/  MUFU.EX2 R159, R159 ;  /* 0x0000009f009f7308 */ /* 0x000ea20000000800 */
[----:B0-----:R-:W-:Y:S01]  /*1f030*/  FFMA.FTZ R3, R2, R3, R157 ;  /* 0x0000000302037223 */ /* 0x001fe2000001009d */
[----:B------:R-:W-:Y:S01]  /*1f040*/  FADD.FTZ R98, R110, R109 ;  /* 0x0000006d6e627221 */ /* 0x000fe20000010000 */
[--C-:B------:R-:W-:Y:S01]  /*1f050*/  FFMA.FTZ R114, R114, R11, -R107.reuse ;  /* 0x0000000b72727223 */ /* 0x100fe2000001086b */
[----:B------:R-:W-:Y:S01]  /*1f060*/  F2FP.BF16.F32.PACK_AB R156, R144, R21 ;  /* 0x00000015909c723e */ /* 0x000fe200000010ff */
[-CC-:B------:R-:W-:Y:S01]  /*1f070*/  FFMA.FTZ R106, R106, R11.reuse, -R107.reuse ;  /* 0x0000000b6a6a7223 */ /* 0x180fe2000001086b */
[----:B------:R-:W-:Y:S01]  /*1f080*/  FADD.FTZ R109, R93, R98 ;  /* 0x000000625d6d7221 */ /* 0x000fe20000010000 */
[----:B------:R-:W-:Y:S01]  /*1f090*/  FFMA.FTZ R98, R206, R11, -R107 ;  /* 0x0000000bce627223 */ /* 0x000fe2000001086b */
[----:B------:R-:W0:Y:S01]  /*1f0a0*/  MUFU.EX2 R88, R88 ;  /* 0x0000005800587308 */ /* 0x000e220000000800 */
[----:B-1----:R-:W-:Y:S01]  /*1f0b0*/  FADD.FTZ R4, R20, R3 ;  /* 0x0000000314047221 */ /* 0x002fe20000010000 */
[----:B------:R-:W-:Y:S01]  /*1f0c0*/  FADD.FTZ R109, R112, R109 ;  /* 0x0000006d706d7221 */ /* 0x000fe20000010000 */
[----:B------:R-:W-:Y:S01]  /*1f0d0*/  F2FP.BF16.F32.PACK_AB R157, R20, R157 ;  /* 0x0000009d149d723e */ /* 0x000fe200000010ff */
[----:B------:R-:W-:Y:S01]  /*1f0e0*/  IMAD.MOV.U32 R20, RZ, RZ, R161 ;  /* 0x000000ffff147224 */ /* 0x000fe200078e00a1 */
[----:B------:R-:W-:Y:S01]  /*1f0f0*/  F2FP.BF16.F32.PACK_AB R158, R108, R89 ;  /* 0x000000596c9e723e */ /* 0x000fe200000010ff */
[----:B------:R-:W-:Y:S01]  /*1f100*/  FADD.FTZ R118, R148, R109 ;  /* 0x0000006d94767221 */ /* 0x000fe20000010000 */
[----:B------:R-:W-:Y:S01]  /*1f110*/  F2FP.BF16.F32.PACK_AB R152, R110, R91 ;  /* 0x0000005b6e98723e */ /* 0x000fe200000010ff */
[----:B------:R-:W1:Y:S01]  /*1f120*/  MUFU.EX2 R153, R153 ;  /* 0x0000009900997308 */ /* 0x000e620000000800 */
[----:B--2---:R-:W-:Y:S01]  /*1f130*/  FADD.FTZ R3, R159, R4 ;  /* 0x000000049f037221 */ /* 0x004fe20000010000 */
[----:B------:R-:W-:Y:S01]  /*1f140*/  FADD.FTZ R109, R95, R118 ;  /* 0x000000765f6d7221 */ /* 0x000fe20000010000 */
[----:B------:R-:W-:-:S02]  /*1f150*/  F2FP.BF16.F32.PACK_AB R154, R112, R93 ;  /* 0x0000005d709a723e */ /* 0x000fc400000010ff */
[----:B------:R-:W-:Y:S01]  /*1f160*/  F2FP.BF16.F32.PACK_AB R148, R95, R148 ;  /* 0x000000945f94723e */ /* 0x000fe200000010ff */
[----:B------:R-:W-:Y:S01]  /*1f170*/  FADD.FTZ R118, R150, R109 ;  /* 0x0000006d96767221 */ /* 0x000fe20000010000 */
[----:B------:R-:W-:Y:S01]  /*1f180*/  @!P1 PRMT R109, RZ, 0x654, R10 ;  /* 0x00000654ff6d9816 */ /* 0x000fe2000000000a */
[----:B------:R-:W2:Y:S01]  /*1f190*/  MUFU.EX2 R90, R90 ;  /* 0x0000005a005a7308 */ /* 0x000ea20000000800 */
[----:B0-----:R-:W-:Y:S01]  /*1f1a0*/  FADD.FTZ R4, R88, R3 ;  /* 0x0000000358047221 */ /* 0x001fe20000010000 */
[C---:B------:R-:W-:Y:S01]  /*1f1b0*/  FADD.FTZ R118, R15.reuse, R118 ;  /* 0x000000760f767221 */ /* 0x040fe20000010000 */
[----:B------:R-:W-:Y:S01]  /*1f1c0*/  FFMA.FTZ R10, R102, R11, -R107 ;  /* 0x0000000b660a7223 */ /* 0x000fe2000001086b */
[----:B------:R0:W-:Y:S01]  /*1f1d0*/  @!P1 SYNCS.ARRIVE.TRANS64.RED.A1T0 RZ, [R109+URZ], RZ ;  /* 0x000000ff6dff99a7 */ /* 0x0001e2000810043f */
[----:B------:R-:W-:Y:S02]  /*1f1e0*/  F2FP.BF16.F32.PACK_AB R150, R15, R150 ;  /* 0x000000960f96723e */ /* 0x000fe400000010ff */
[----:B------:R-:W-:Y:S01]  /*1f1f0*/  F2FP.BF16.F32.PACK_AB R144, R116, R97 ;  /* 0x000000617490723e */ /* 0x000fe200000010ff */
[----:B------:R-:W3:Y:S01]  /*1f200*/  MUFU.EX2 R155, R155 ;  /* 0x0000009b009b7308 */ /* 0x000ee20000000800 */
[----:B-1----:R-:W-:Y:S01]  /*1f210*/  FADD.FTZ R3, R153, R4 ;  /* 0x0000000499037221 */ /* 0x002fe20000010000 */
[----:B------:R-:W-:Y:S01]  /*1f220*/  F2FP.BF16.F32.PACK_AB R159, R88, R159 ;  /* 0x0000009f589f723e */ /* 0x000fe200000010ff */
[----:B0-----:R-:W-:-:S05]  /*1f230*/  FADD.FTZ R109, R97, R118 ;  /* 0x00000076616d7221 */ /* 0x001fca0000010000 */
[----:B------:R-:W0:Y:S01]  /*1f240*/  MUFU.EX2 R92, R92 ;  /* 0x0000005c005c7308 */ /* 0x000e220000000800 */
[----:B--2---:R-:W-:Y:S01]  /*1f250*/  FADD.FTZ R4, R90, R3 ;  /* 0x000000035a047221 */ /* 0x004fe20000010000 */
[----:B------:R-:W-:Y:S01]  /*1f260*/  FADD.FTZ R109, R116, R109 ;  /* 0x0000006d746d7221 */ /* 0x000fe20000010000 */
[----:B------:R-:W-:-:S03]  /*1f270*/  F2FP.BF16.F32.PACK_AB R153, R90, R153 ;  /* 0x000000995a99723e */ /* 0x000fc600000010ff */
[----:B------:R-:W-:Y:S01]  /*1f280*/  FADD.FTZ R102, R146, R109 ;  /* 0x0000006d92667221 */ /* 0x000fe20000010000 */
[----:B------:R-:W-:Y:S01]  /*1f290*/  F2FP.BF16.F32.PACK_AB R146, R99, R146 ;  /* 0x000000926392723e */ /* 0x000fe200000010ff */
[----:B------:R-:W1:Y:S01]  /*1f2a0*/  MUFU.EX2 R149, R149 ;  /* 0x0000009500957308 */ /* 0x000e620000000800 */
[----:B---3--:R-:W-:Y:S01]  /*1f2b0*/  FADD.FTZ R3, R155, R4 ;  /* 0x000000049b037221 */ /* 0x008fe20000010000 */
[----:B------:R-:W-:-:S06]  /*1f2c0*/  FADD.FTZ R109, R99, R102 ;  /* 0x00000066636d7221 */ /* 0x000fcc0000010000 */
        /* <DEDUP_REMOVED lines=12> */
[----:B------:R-:W-:Y:S01]  /*1f390*/  F2FP.BF16.F32.PACK_AB R151, R12, R151 ;  /* 0x000000970c97723e */ /* 0x000fe200000010ff */
[----:B------:R-:W-:-:S05]  /*1f3a0*/  IMAD.MOV.U32 R12, RZ, RZ, R7 ;  /* 0x000000ffff0c7224 */ /* 0x000fca00078e0007 */
        /* <DEDUP_REMOVED lines=16> */
[----:B------:R-:W-:-:S06]  /*1f4b0*/  F2FP.BF16.F32.PACK_AB R140, R101, R140 ;  /* 0x0000008c658c723e */ /* 0x000fcc00000010ff */
[----:B------:R-:W2:Y:S01]  /*1f4c0*/  MUFU.EX2 R143, R143 ;  /* 0x0000008f008f7308 */ /* 0x000ea20000000800 */
[C---:B0-----:R-:W-:Y:S01]  /*1f4d0*/  FADD.FTZ R4, R10.reuse, R3 ;  /* 0x000000030a047221 */ /* 0x041fe20000010000 */
[----:B------:R-:W-:-:S06]  /*1f4e0*/  F2FP.BF16.F32.PACK_AB R141, R10, R141 ;  /* 0x0000008d0a8d723e */ /* 0x000fcc00000010ff */
[----:B------:R-:W0:Y:S01]  /*1f4f0*/  MUFU.EX2 R103, R103 ;  /* 0x0000006700677308 */ /* 0x000e220000000800 */
[----:B-1----:R-:W-:Y:S01]  /*1f500*/  FADD.FTZ R102, R142, R21 ;  /* 0x000000158e667221 */ /* 0x002fe20000010000 */
[----:B------:R-:W-:-:S06]  /*1f510*/  IMAD.MOV.U32 R21, RZ, RZ, R160 ;  /* 0x000000ffff157224 */ /* 0x000fcc00078e00a0 */
[----:B------:R-:W1:Y:S01]  /*1f520*/  MUFU.EX2 R104, R104 ;  /* 0x0000006800687308 */ /* 0x000e620000000800 */
[----:B--2---:R-:W-:-:S07]  /*1f530*/  FADD.FTZ R3, R143, R4 ;  /* 0x000000048f037221 */ /* 0x004fce0000010000 */
[----:B------:R-:W2:Y:S01]  /*1f540*/  MUFU.EX2 R105, R105 ;  /* 0x0000006900697308 */ /* 0x000ea20000000800 */
[C---:B0-----:R-:W-:Y:S01]  /*1f550*/  FADD.FTZ R102, R103.reuse, R102 ;  /* 0x0000006667667221 */ /* 0x041fe20000010000 */
[----:B------:R-:W-:-:S06]  /*1f560*/  F2FP.BF16.F32.PACK_AB R142, R103, R142 ;  /* 0x0000008e678e723e */ /* 0x000fcc00000010ff */
        /* <DEDUP_REMOVED lines=10> */
[----:B------:R-:W1:Y:S01]  /*1f610*/  MUFU.EX2 R114, R114 ;  /* 0x0000007200727308 */ /* 0x000e620000000800 */
[C---:B--2---:R-:W-:Y:S01]  /*1f620*/  FADD.FTZ R3, R100.reuse, R3 ;  /* 0x0000000364037221 */ /* 0x044fe20000010000 */
[----:B------:R-:W-:-:S06]  /*1f630*/  F2FP.BF16.F32.PACK_AB R137, R100, R212 ;  /* 0x000000d46489723e */ /* 0x000fcc00000010ff */
[----:B------:R-:W2:Y:S01]  /*1f640*/  MUFU.EX2 R106, R106 ;  /* 0x0000006a006a7308 */ /* 0x000ea20000000800 */
[----:B0-----:R-:W-:Y:S01]  /*1f650*/  FADD.FTZ R102, R138, R15 ;  /* 0x0000000f8a667221 */ /* 0x001fe20000010000 */
[----:B------:R-:W-:-:S03]  /*1f660*/  F2FP.BF16.F32.PACK_AB R138, R13, R138 ;  /* 0x0000008a0d8a723e */ /* 0x000fc600000010ff */
[----:B------:R-:W-:Y:S01]  /*1f670*/  FADD.FTZ R4, R13, R102 ;  /* 0x000000660d047221 */ /* 0x000fe20000010000 */
[----:B------:R-:W-:Y:S02]  /*1f680*/  IMAD.MOV.U32 R13, RZ, RZ, R6 ;  /* 0x000000ffff0d7224 */ /* 0x000fe400078e0006 */
[----:B-1----:R-:W-:-:S04]  /*1f690*/  FADD.FTZ R3, R114, R3 ;  /* 0x0000000372037221 */ /* 0x002fc80000010000 */
[C---:B--2---:R-:W-:Y:S01]  /*1f6a0*/  FADD.FTZ R3, R106.reuse, R3 ;  /* 0x000000036a037221 */ /* 0x044fe20000010000 */
[----:B------:R-:W-:Y:S01]  /*1f6b0*/  F2FP.BF16.F32.PACK_AB R139, R106, R114 ;  /* 0x000000726a8b723e */ /* 0x000fe200000010ff */
[----:B------:R-:W-:Y:S06]  /*1f6c0*/  @P2 BRA `(.L_x_1584) ;  /* 0xffffffc800582947 */ /* 0x000fec000383ffff */
.L_x_1565:
[----:B------:R-:W-:Y:S05]  /*1f6d0*/  BSYNC B0 ;  /* 0x0000000000007941 */ /* 0x000fea0003800000 */
.L_x_1564:
        /* <DEDUP_REMOVED lines=67> */
.L_x_1585:
[----:B------:R-:W-:Y:S01]  /*1fb10*/  IMAD R13, R160, 0x8, R18 ;  /* 0x00000008a00d7824 */ /* 0x000fe200078e0212 */
[----:B------:R-:W-:-:S04]  /*1fb20*/  SHF.L.U32 R0, R161, 0x1f, RZ ;  /* 0x0000001fa1007819 */ /* 0x000fc800000006ff */
[----:B------:R0:W1:Y:S01]  /*1fb30*/  SYNCS.PHASECHK.TRANS64.TRYWAIT P2, [R13+URZ+0x2a850], R0 ;  /* 0x02a850000d0075a7 */ /* 0x000062000804017f */
[----:B------:R-:W-:Y:S05]  /*1fb40*/  @!P0 BRA `(.L_x_1586) ;  /* 0x0000000000048947 */ /* 0x000fea0003800000 */
[----:B------:R-:W-:Y:S01]  /*1fb50*/  BPT.TRAP 0x1 ;  /* 0x000000040000795c */ /* 0x000fe20000300000 */
.L_x_1586:
        /* <DEDUP_REMOVED lines=9> */
.L_x_1588:
[----:B------:R-:W-:Y:S05]  /*1fbf0*/  BSYNC B0 ;  /* 0x0000000000007941 */ /* 0x000fea0003800000 */
.L_x_1587:
[----:B------:R-:W-:Y:S01]  /*1fc00*/  IMAD.MOV.U32 R9, RZ, RZ, 0x40000040 ;  /* 0x40000040ff097424 */ /* 0x000fe200078e00ff */
[C---:B------:R-:W-:Y:S01]  /*1fc10*/  R2UR UR6, R8.reuse ;  /* 0x00000000080672ca */ /* 0x040fe200000e0000 */
[----:B------:R-:W-:Y:S01]  /*1fc20*/  WARPGROUP.ARRIVE ;  /* 0x00000000000079c5 */ /* 0x000fe20000000000 */
[----:B------:R-:W-:Y:S01]  /*1fc30*/  VIADD R14, R8, 0x80 ;  /* 0x00000080080e7836 */ /* 0x000fe20000000000 */
[----:B------:R-:W2:Y:S01]  /*1fc40*/  SHFL.BFLY PT, R5, R4, 0x2, 0x1f ;  /* 0x0c401f0004057f89 */ /* 0x000ea200000e0000 */
[----:B------:R-:W-:Y:S01]  /*1fc50*/  R2UR UR7, R9 ;  /* 0x00000000090772ca */ /* 0x000fe200000e0000 */
[----:B------:R-:W-:Y:S02]  /*1fc60*/  IMAD.MOV.U32 R15, RZ, RZ, 0x40000040 ;  /* 0x40000040ff0f7424 */ /* 0x000fe400078e00ff */
[----:B------:R-:W-:Y:S01]  /*1fc70*/  IMAD.MOV.U32 R9, RZ, RZ, 0x40000040 ;  /* 0x40000040ff097424 */ /* 0x000fe200078e00ff */
[----:B01----:R-:W0:Y:S01]  /*1fc80*/  SHFL.BFLY PT, R0, R3, 0x2, 0x1f ;  /* 0x0c401f0003007f89 */ /* 0x003e2200000e0000 */
[----:B------:R-:W-:-:S02]  /*1fc90*/  @!P1 VIADD R12, R13, 0x2a860 ;  /* 0x0002a8600d0c9836 */ /* 0x000fc40000000000 */
[----:B------:R-:W-:Y:S02]  /*1fca0*/  VIADD R160, R160, 0x1 ;  /* 0x00000001a0a07836 */ /* 0x000fe40000000000 */
[----:B------:R-:W-:Y:S01]  /*1fcb0*/  VIADD R184, R184, 0x1 ;  /* 0x00000001b8b87836 */ /* 0x000fe20000000000 */
[----:B------:R-:W-:Y:S02]  /*1fcc0*/  @!P1 PRMT R12, RZ, 0x654, R12 ;  /* 0x00000654ff0c9816 */ /* 0x000fe4000000000c */
[----:B------:R-:W-:Y:S01]  /*1fcd0*/  ISETP.NE.AND P2, PT, R160, 0x2, PT ;  /* 0x00000002a000780c */ /* 0x000fe20003f45270 */
[----:B------:R-:W-:Y:S01]  /*1fce0*/  HGMMA.64x128x16.F32.BF16 R24, R156, gdesc[UR4].tnspB, R24, gsb0 ;  /* 0x41e000049c187df0 */ /* 0x000fe20008001818 */
[----:B------:R-:W-:Y:S01]  /*1fcf0*/  R2UR UR6, R14 ;  /* 0x000000000e0672ca */ /* 0x000fe200000e0000 */
[----:B------:R-:W-:Y:S01]  /*1fd00*/  VIADD R14, R8, 0x100 ;  /* 0x00000100080e7836 */ /* 0x000fe20000000000 */
[----:B------:R-:W-:Y:S01]  /*1fd10*/  R2UR UR7, R15 ;  /* 0x000000000f0772ca */ /* 0x000fe200000e0000 */
[----:B------:R-:W-:Y:S01]  /*1fd20*/  IMAD.MOV.U32 R15, RZ, RZ, 0x40000040 ;  /* 0x40000040ff0f7424 */ /* 0x000fe200078e00ff */
[----:B------:R-:W-:Y:S01]  /*1fd30*/  SEL R160, R160, RZ, P2 ;  /* 0x000000ffa0a07207 */ /* 0x000fe20001000000 */
[----:B--2---:R-:W-:Y:S01]  /*1fd40*/  FADD.FTZ R5, R5, R4 ;  /* 0x0000000405057221 */ /* 0x004fe20000010000 */
[----:B------:R-:W-:-:S02]  /*1fd50*/  IMAD.MOV.U32 R4, RZ, RZ, RZ ;  /* 0x000000ffff047224 */ /* 0x000fc400078e00ff */
[----:B0-----:R-:W-:Y:S01]  /*1fd60*/  FADD.FTZ R2, R0, R3 ;  /* 0x0000000300027221 */ /* 0x001fe20000010000 */
[----:B------:R-:W-:Y:S01]  /*1fd70*/  IMAD.MOV.U32 R3, RZ, RZ, -0x800000 ;  /* 0xff800000ff037424 */ /* 0x000fe200078e00ff */
[----:B------:R-:W0:Y:S01]  /*1fd80*/  SHFL.BFLY PT, R0, R5, 0x1, 0x1f ;  /* 0x0c201f0005007f89 */ /* 0x000e2200000e0000 */
        /* <DEDUP_REMOVED lines=19> */
[----:B0-----:R-:W-:Y:S01]  /*1fec0*/  FADD.FTZ R14, R5, R0 ;  /* 0x00000000050e7221 */ /* 0x001fe20000010000 */
[----:B------:R-:W-:Y:S02]  /*1fed0*/  R2UR UR7, R15 ;  /* 0x000000000f0772ca */ /* 0x000fe400000e0000 */
[----:B------:R-:W-:Y:S02]  /*1fee0*/  SEL R0, RZ, 0x1, P2 ;  /* 0x00000001ff007807 */ /* 0x000fe40001000000 */
[----:B------:R-:W-:Y:S02]  /*1fef0*/  FSETP.NE.FTZ.AND P0, PT, R14, RZ, PT ;  /* 0x000000ff0e00720b */ /* 0x000fe40003f15000 */
[----:B------:R-:W-:Y:S01]  /*1ff00*/  LOP3.LUT R161, R161, R0, RZ, 0x3c, !PT ;  /* 0x00000000a1a17212 */ /* 0x000fe200078e3cff */
[----:B------:R-:W-:-:S10]  /*1ff10*/  IMAD.MOV.U32 R0, RZ, RZ, -0x800000 ;  /* 0xff800000ff007424 */ /* 0x000fd400078e00ff */
[----:B------:R-:W-:Y:S01]  /*1ff20*/  @P0 MUFU.RCP R4, R14 ;  /* 0x0000000e00040308 */ /* 0x000fe20000001000 */
[----:B------:R-:W-:Y:S01]  /*1ff30*/  @P0 FMUL.FTZ R5, R11, 0.69314718246459960938 ;  /* 0x3f3172180b050820 */ /* 0x000fe20000410000 */
[----:B------:R-:W-:Y:S02]  /*1ff40*/  WARPGROUP.DEPBAR.LE gsb0, 0x0 ;  /* 0x00008000000079c5 */ /* 0x000fe40000010000 */
[----:B------:R-:W-:-:S06]  /*1ff50*/  WARPGROUP.ARRIVE ;  /* 0x00000000000079c5 */ /* 0x000fcc0000000000 */
[----:B------:R-:W-:Y:S01]  /*1ff60*/  HGMMA.64x128x16.F32.BF16 R24, R140, gdesc[UR4].tnspB, R24, gsb0 ;  /* 0x41e000048c187df0 */ /* 0x000fe20008001818 */
[----:B------:R-:W-:Y:S02]  /*1ff70*/  R2UR UR6, R8 ;  /* 0x00000000080672ca */ /* 0x000fe400000e0000 */
[----:B------:R-:W-:Y:S01]  /*1ff80*/  R2UR UR7, R9 ;  /* 0x00000000090772ca */ /* 0x000fe200000e0000 */
[----:B------:R-:W0:Y:S01]  /*1ff90*/  @P0 MUFU.LG2 R8, R14 ;  /* 0x0000000e00080308 */ /* 0x000e220000000c00 */
[----:B------:R-:W1:Y:S01]  /*1ffa0*/  SHFL.BFLY PT, R9, R2, 0x1, 0x1f ;  /* 0x0c201f0002097f89 */ /* 0x000e6200000e0000 */
[----:B0-----:R-:W-:-:S04]  /*1ffb0*/  @P0 FMUL.FTZ R8, R8, 0.69314718246459960938 ;  /* 0x3f31721808080820 */ /* 0x001fc80000410000 */
[----:B------:R-:W-:Y:S01]  /*1ffc0*/  @P0 FFMA.FTZ R0, R5, R6, R8 ;  /* 0x0000000605000223 */ /* 0x000fe20000010008 */
[----:B------:R-:W-:Y:S01]  /*1ffd0*/  PLOP3.LUT P0, PT, PT, PT, PT, 0x8, 0x0 ;  /* 0x000000000000781c */ /* 0x000fe20003f0e170 */
[----:B-1----:R-:W-:Y:S01]  /*1ffe0*/  FADD.FTZ R15, R2, R9 ;  /* 0x00000009020f7221 */ /* 0x002fe20000010000 */
[----:B------:R-:W-:-:S04]  /*1fff0*/  IMAD.MOV.U32 R2, RZ, RZ, RZ ;  /* 0x000000ffff027224 */ /* 0x000fc800078e00ff */
[----:B------:R-:W-:-:S13]  /*20000*/  FSETP.NE.FTZ.AND P3, PT, R15, RZ, PT ;  /* 0x000000ff0f00720b */ /* 0x000fda0003f75000 */
[----:B------:R-:W0:Y:S01]  /*20010*/  @P3 MUFU.LG2 R9, R15 ;  /* 0x0000000f00093308 */ /* 0x000e220000000c00 */
[----:B------:R-:W-:-:S07]  /*20020*/  @P3 FMUL.FTZ R11, R11, 0.69314718246459960938 ;  /* 0x3f3172180b0b3820 */ /* 0x000fce0000410000 */
[----:B------:R-:W1:Y:S01]  /*20030*/  @P3 MUFU.RCP R2, R15 ;  /* 0x0000000f00023308 */ /* 0x000e620000001000 */
[----:B0-----:R-:W-:-:S04]  /*20040*/  @P3 FMUL.FTZ R10, R9, 0.69314718246459960938 ;  /* 0x3f317218090a3820 */ /* 0x001fc80000410000 */
[----:B------:R-:W-:Y:S01]  /*20050*/  @P3 FFMA.FTZ R3, R11, R7, R10 ;  /* 0x000000070b033223 */ /* 0x000fe2000001000a */
[----:B------:R-:W-:Y:S02]  /*20060*/  WARPGROUP.DEPBAR.LE gsb0, 0x0 ;  /* 0x00008000000079c5 */ /* 0x000fe40000010000 */
[----:B------:R-:W-:-:S06]  /*20070*/  WARPGROUP.ARRIVE ;  /* 0x00000000000079c5 */ /* 0x000fcc0000000000 */
[----:B------:R-:W-:Y:S03]  /*20080*/  HGMMA.64x128x16.F32.BF16 R24, R136, gdesc[UR4].tnspB, R24, gsb0 ;  /* 0x41e0000488187df0 */ /* 0x000fe60008001818 */
[----:B------:R-:W-:Y:S02]  /*20090*/  WARPGROUP.DEPBAR.LE gsb0, 0x0 ;  /* 0x00008000000079c5 */ /* 0x000fe40000010000 */
[----:B------:R0:W-:Y:S01]  /*200a0*/  @!P1 SYNCS.ARRIVE.TRANS64.RED.A1T0 RZ, [R12+URZ], RZ ;  /* 0x000000ff0cff99a7 */ /* 0x0001e2000810043f */
[-C--:B-1----:R-:W-:Y:S01]  /*200b0*/  FMUL.FTZ R95, R26, R2.reuse ;  /* 0x000000021a5f7220 */ /* 0x082fe20000410000 */
[----:B------:R-:W-:Y:S01]  /*200c0*/  FMUL.FTZ R93, R30, R2 ;  /* 0x000000021e5d7220 */ /* 0x000fe20000410000 */
[-C--:B------:R-:W-:Y:S01]  /*200d0*/  FMUL.FTZ R6, R28, R4.reuse ;  /* 0x000000041c067220 */ /* 0x080fe20000410000 */
[----:B------:R-:W-:Y:S01]  /*200e0*/  FMUL.FTZ R88, R32, R4 ;  /* 0x0000000420587220 */ /* 0x000fe20000410000 */
        /* <DEDUP_REMOVED lines=59> */
[----:B0-----:R-:W-:-:S07]  /*204a0*/  FMUL.FTZ R87, R87, R2 ;  /* 0x0000000257577220 */ /* 0x001fce0000410000 */
.L_x_1438:
        /* <DEDUP_REMOVED lines=10> */
[----:B------:R-:W-:Y:S01]  /*20550*/  ULDC.64 UR4, c[0x0][0xbd8] ;  /* 0x0002f60000047ab9 */ /* 0x000fe20000000a00 */
[----:B------:R-:W-:Y:S01]  /*20560*/  F2FP.BF16.F32.PACK_AB R6, R7, R6 ;  /* 0x000000060706723e */ /* 0x000fe200000010ff */
[----:B------:R-:W-:Y:S01]  /*20570*/  ULDC.64 UR6, c[0x0][0x208] ;  /* 0x0000820000067ab9 */ /* 0x000fe20000000a00 */
        /* <DEDUP_REMOVED lines=9> */
[C---:B------:R-:W-:Y:S02]  /*20610*/  IADD3 R105, P0, R4.reuse, 0x4060, RZ ;  /* 0x0000406004697810 */ /* 0x040fe40007f1e0ff */
[----:B------:R-:W-:Y:S01]  /*20620*/  SHF.R.U64 R15, R15, 0x3, RZ ;  /* 0x000000030f0f7819 */ /* 0x000fe200000012ff */
[--C-:B------:R-:W-:Y:S01]  /*20630*/  IMAD.X R9, RZ, RZ, R5.reuse, P6 ;  /* 0x000000ffff097224 */ /* 0x100fe200030e0605 */
[C---:B------:R-:W-:Y:S01]  /*20640*/  IADD3 R79, P5, R4.reuse, 0x40, RZ ;  /* 0x00000040044f7810 */ /* 0x040fe20007fbe0ff */
[----:B------:R-:W-:Y:S01]  /*20650*/  IMAD.X R29, RZ, RZ, R5, P0 ;  /* 0x000000ffff1d7224 */ /* 0x000fe200000e0605 */
[----:B------:R-:W-:-:S02]  /*20660*/  IADD3 R97, P4, R4, 0x60, RZ ;  /* 0x0000006004617810 */ /* 0x000fc40007f9e0ff */
[C---:B------:R-:W-:Y:S01]  /*20670*/  IADD3 R99, P3, R4.reuse, 0x4000, RZ ;  /* 0x0000400004637810 */ /* 0x040fe20007f7e0ff */
[--C-:B------:R-:W-:Y:S01]  /*20680*/  IMAD.X R11, RZ, RZ, R5.reuse, P5 ;  /* 0x000000ffff0b7224 */ /* 0x100fe200028e0605 */
[C---:B------:R-:W-:Y:S01]  /*20690*/  IADD3 R101, P2, R4.reuse, 0x4020, RZ ;  /* 0x0000402004657810 */ /* 0x040fe20007f5e0ff */
[--C-:B------:R-:W-:Y:S01]  /*206a0*/  IMAD.X R13, RZ, RZ, R5.reuse, P4 ;  /* 0x000000ffff0d7224 */ /* 0x100fe200020e0605 */
[----:B------:R-:W-:Y:S02]  /*206b0*/  IADD3 R103, P1, R4, 0x4040, RZ ;  /* 0x0000404004677810 */ /* 0x000fe40007f3e0ff */
[----:B------:R-:W-:Y:S01]  /*206c0*/  LOP3.LUT R2, R71, 0x380, RZ, 0xc0, !PT ;  /* 0x0000038047027812 */ /* 0x000fe200078ec0ff */
[--C-:B------:R-:W-:Y:S01]  /*206d0*/  IMAD.X R25, RZ, RZ, R5.reuse, P2 ;  /* 0x000000ffff197224 */ /* 0x100fe200010e0605 */
[----:B------:R-:W-:Y:S01]  /*206e0*/  LOP3.LUT R4, R15, R4, RZ, 0x3c, !PT ;  /* 0x000000040f047212 */ /* 0x000fe200078e3cff */
[--C-:B------:R-:W-:Y:S01]  /*206f0*/  IMAD.X R15, RZ, RZ, R5.reuse, P3 ;  /* 0x000000ffff0f7224 */ /* 0x100fe200018e0605 */
[----:B------:R-:W-:Y:S01]  /*20700*/  ISETP.NE.U32.AND P0, PT, RZ, UR4, PT ;  /* 0x00000004ff007c0c */ /* 0x000fe2000bf05070 */
[----:B------:R-:W-:Y:S01]  /*20710*/  IMAD.X R27, RZ, RZ, R5, P1 ;  /* 0x000000ffff1b7224 */ /* 0x000fe200008e0605 */
[----:B------:R-:W-:-:S02]  /*20720*/  SHF.R.U64 R2, R2, 0x3, RZ ;  /* 0x0000000302027819 */ /* 0x000fc400000012ff */
[----:B------:R-:W-:Y:S02]  /*20730*/  LOP3.LUT R10, R79, 0x380, RZ, 0xc0, !PT ;  /* 0x000003804f0a7812 */ /* 0x000fe400078ec0ff */
[----:B------:R-:W-:Y:S02]  /*20740*/  MOV R92, R4 ;  /* 0x00000004005c7202 */ /* 0x000fe40000000f00 */
[----:B------:R-:W-:Y:S02]  /*20750*/  F2FP.BF16.F32.PACK_AB R5, R28, R95 ;  /* 0x0000005f1c05723e */ /* 0x000fe400000010ff */
[----:B------:R-:W-:Y:S01]  /*20760*/  ISETP.NE.AND.EX P0, PT, RZ, UR5, PT, P0 ;  /* 0x00000005ff007c0c */ /* 0x000fe2000bf05300 */
[----:B------:R-:W-:Y:S01]  /*20770*/  ULDC.64 UR4, c[0x0][0xbe0] ;  /* 0x0002f80000047ab9 */ /* 0x000fe20000000a00 */
[----:B------:R-:W-:Y:S02]  /*20780*/  LOP3.LUT R28, R103, 0x380, RZ, 0xc0, !PT ;  /* 0x00000380671c7812 */ /* 0x000fe400078ec0ff */
[----:B------:R-:W-:-:S02]  /*20790*/  LOP3.LUT R12, R97, 0x380, RZ, 0xc0, !PT ;  /* 0x00000380610c7812 */ /* 0x000fc400078ec0ff */
[----:B------:R-:W-:Y:S02]  /*207a0*/  LOP3.LUT R14, R99, 0x380, RZ, 0xc0, !PT ;  /* 0x00000380630e7812 */ /* 0x000fe400078ec0ff */
[----:B------:R-:W-:Y:S02]  /*207b0*/  LOP3.LUT R8, R2, R71, RZ, 0x3c, !PT ;  /* 0x0000004702087212 */ /* 0x000fe400078e3cff */
[----:B------:R-:W-:Y:S02]  /*207c0*/  LOP3.LUT R34, R105, 0x380, RZ, 0xc0, !PT ;  /* 0x0000038069227812 */ /* 0x000fe400078ec0ff */
[----:B------:R-:W-:Y:S02]  /*207d0*/  SHF.R.U64 R10, R10, 0x3, RZ ;  /* 0x000000030a0a7819 */ /* 0x000fe400000012ff */
[----:B------:R-:W-:Y:S02]  /*207e0*/  LOP3.LUT R2, R101, 0x380, RZ, 0xc0, !PT ;  /* 0x0000038065027812 */ /* 0x000fe400078ec0ff */
[----:B------:R-:W-:-:S02]  /*207f0*/  ISETP.NE.U32.AND P1, PT, RZ, UR4, PT ;  /* 0x00000004ff007c0c */ /* 0x000fc4000bf25070 */
[----:B------:R-:W-:Y:S02]  /*20800*/  SHF.R.U64 R28, R28, 0x3, RZ ;  /* 0x000000031c1c7819 */ /* 0x000fe400000012ff */
[----:B------:R-:W-:Y:S02]  /*20810*/  SHF.R.U64 R12, R12, 0x3, RZ ;  /* 0x000000030c0c7819 */ /* 0x000fe400000012ff */
[----:B------:R-:W-:Y:S02]  /*20820*/  SHF.R.U64 R14, R14, 0x3, RZ ;  /* 0x000000030e0e7819 */ /* 0x000fe400000012ff */
[----:B------:R-:W-:Y:S02]  /*20830*/  SHF.R.U64 R34, R34, 0x3, RZ ;  /* 0x0000000322227819 */ /* 0x000fe400000012ff */
[----:B------:R-:W-:Y:S02]  /*20840*/  LOP3.LUT R10, R10, R79, RZ, 0x3c, !PT ;  /* 0x0000004f0a0a7212 */ /* 0x000fe400078e3cff */
[----:B------:R-:W-:Y:S01]  /*20850*/  F2FP.BF16.F32.PACK_AB R4, R89, R24 ;  /* 0x000000185904723e */ /* 0x000fe200000010ff */
[----:B------:R-:W-:Y:S01]  /*20860*/  BAR.SYNC.DEFER_BLOCKING 0x1, 0x100 ;  /* 0x0044000000007b1d */ /* 0x000fe20000010000 */
[----:B------:R-:W-:-:S02]  /*20870*/  SHF.R.U64 R2, R2, 0x3, RZ ;  /* 0x0000000302027819 */ /* 0x000fc400000012ff */
[----:B------:R-:W-:Y:S02]  /*20880*/  ISETP.NE.AND.EX P1, PT, RZ, UR5, PT, P1 ;  /* 0x00000005ff007c0c */ /* 0x000fe4000bf25310 */
[----:B------:R-:W-:Y:S02]  /*20890*/  LOP3.LUT R26, R28, R103, RZ, 0x3c, !PT ;  /* 0x000000671c1a7212 */ /* 0x000fe400078e3cff */
[----:B------:R-:W-:Y:S02]  /*208a0*/  LOP3.LUT R12, R12, R97, RZ, 0x3c, !PT ;  /* 0x000000610c0c7212 */ /* 0x000fe400078e3cff */
[----:B------:R-:W-:Y:S02]  /*208b0*/  LOP3.LUT R14, R14, R99, RZ, 0x3c, !PT ;  /* 0x000000630e0e7212 */ /* 0x000fe400078e3cff */
[----:B------:R-:W-:Y:S02]  /*208c0*/  LOP3.LUT R28, R34, R105, RZ, 0x3c, !PT ;  /* 0x00000069221c7212 */ /* 0x000fe400078e3cff */
[----:B------:R-:W-:-:S02]  /*208d0*/  LOP3.LUT R24, R2, R101, RZ, 0x3c, !PT ;  /* 0x0000006502187212 */ /* 0x000fc400078e3cff */
[----:B------:R-:W-:Y:S02]  /*208e0*/  MOV R34, R8 ;  /* 0x0000000800227202 */ /* 0x000fe40000000f00 */
[----:B------:R-:W-:Y:S02]  /*208f0*/  MOV R90, R10 ;  /* 0x0000000a005a7202 */ /* 0x000fe40000000f00 */
[----:B------:R-:W-:Y:S02]  /*20900*/  F2FP.BF16.F32.PACK_AB R8, R33, R88 ;  /* 0x000000582108723e */ /* 0x000fe400000010ff */
[----:B------:R-:W-:Y:S02]  /*20910*/  F2FP.BF16.F32.PACK_AB R9, R30, R91 ;  /* 0x0000005b1e09723e */ /* 0x000fe400000010ff */
[----:B------:R-:W-:Y:S01]  /*20920*/  F2FP.BF16.F32.PACK_AB R10, R37, R36 ;  /* 0x00000024250a723e */ /* 0x000fe200000010ff */
[----:B------:R2:W-:Y:S01]  /*20930*/  STSM.16.M88.4 [R92], R4 ;  /* 0x000000045c007844 */ /* 0x0005e20000000200 */
[----:B------:R-:W-:Y:S01]  /*20940*/  F2FP.BF16.F32.PACK_AB R11, R39, R38 ;  /* 0x00000026270b723e */ /* 0x000fe200000010ff */
[----:B------:R-:W3:Y:S01]  /*20950*/  LDC.64 R36, c[0x0][0xbd8] ;  /* 0x0002f600ff247b82 */ /* 0x000ee20000000a00 */
[----:B------:R-:W-:-:S02]  /*20960*/  MOV R89, R12 ;  /* 0x0000000c00597202 */ /* 0x000fc40000000f00 */
[----:B------:R-:W-:Y:S01]  /*20970*/  MOV R79, R14 ;  /* 0x0000000e004f7202 */ /* 0x000fe20000000f00 */
[----:B------:R4:W-:Y:S01]  /*20980*/  STSM.16.M88.4 [R34], R8 ;  /* 0x0000000822007844 */ /* 0x0009e20000000200 */
[----:B------:R-:W-:Y:S02]  /*20990*/  MOV R72, R24 ;  /* 0x0000001800487202 */ /* 0x000fe40000000f00 */
[----:B------:R-:W-:Y:S02]  /*209a0*/  MOV R71, R26 ;  /* 0x0000001a00477202 */ /* 0x000fe40000000f00 */
[----:B------:R-:W-:Y:S01]  /*209b0*/  F2FP.BF16.F32.PACK_AB R12, R49, R48 ;  /* 0x00000030310c723e */ /* 0x000fe200000010ff */
[----:B------:R-:W-:Y:S01]  /*209c0*/  ULDC UR4, c[0x0][0xa88] ;  /* 0x0002a20000047ab9 */ /* 0x000fe20000000800 */
[----:B------:R-:W-:Y:S01]  /*209d0*/  F2FP.BF16.F32.PACK_AB R13, R51, R50 ;  /* 0x00000032330d723e */ /* 0x000fe200000010ff */
[----:B------:R-:W-:Y:S01]  /*209e0*/  IMAD.MOV.U32 R49, RZ, RZ, RZ ;  /* 0x000000ffff317224 */ /* 0x000fe200078e00ff */
[----:B------:R-:W-:-:S02]  /*209f0*/  F2FP.BF16.F32.PACK_AB R14, R53, R52 ;  /* 0x00000034350e723e */ /* 0x000fc400000010ff */
[----:B--2---:R-:W-:Y:S02]  /*20a00*/  F2FP.BF16.F32.PACK_AB R4, R41, R40 ;  /* 0x000000282904723e */ /* 0x004fe400000010ff */
[----:B------:R-:W-:Y:S02]  /*20a10*/  F2FP.BF16.F32.PACK_AB R5, R43, R42 ;  /* 0x0000002a2b05723e */ /* 0x000fe400000010ff */
[----:B------:R-:W-:Y:S01]  /*20a20*/  F2FP.BF16.F32.PACK_AB R6, R45, R44 ;  /* 0x0000002c2d06723e */ /* 0x000fe200000010ff */
[----:B----4-:R-:W2:Y:S01]  /*20a30*/  @P1 LDC.64 R8, c[0x0][0xbe0] ;  /* 0x0002f800ff081b82 */ /* 0x010ea20000000a00 */
[----:B------:R-:W-:Y:S02]  /*20a40*/  F2FP.BF16.F32.PACK_AB R7, R47, R46 ;  /* 0x0000002e2f07723e */ /* 0x000fe400000010ff */
[----:B------:R-:W-:Y:S01]  /*20a50*/  F2FP.BF16.F32.PACK_AB R15, R55, R54 ;  /* 0x00000036370f723e */ /* 0x000fe200000010ff */
[----:B---3--:R-:W-:Y:S01]  /*20a60*/  IMAD.WIDE R36, R183, 0x4, R36 ;  /* 0x00000004b7247825 */ /* 0x008fe200078e0224 */
[----:B------:R-:W-:Y:S01]  /*20a70*/  MOV R2, R28 ;  /* 0x0000001c00027202 */ /* 0x000fe20000000f00 */
[----:B------:R3:W-:Y:S01]  /*20a80*/  STSM.16.M88.4 [R90], R4 ;  /* 0x000000045a007844 */ /* 0x0007e20000000200 */
[----:B------:R-:W-:-:S02]  /*20a90*/  F2FP.BF16.F32.PACK_AB R24, R57, R56 ;  /* 0x000000383918723e */ /* 0x000fc400000010ff */
[----:B------:R-:W-:Y:S01]  /*20aa0*/  F2FP.BF16.F32.PACK_AB R25, R59, R58 ;  /* 0x0000003a3b19723e */ /* 0x000fe200000010ff */
[----:B------:R-:W-:Y:S01]  /*20ab0*/  STSM.16.M88.4 [R89], R12 ;  /* 0x0000000c59007844 */ /* 0x000fe20000000200 */
[----:B------:R-:W-:Y:S02]  /*20ac0*/  F2FP.BF16.F32.PACK_AB R26, R61, R60 ;  /* 0x0000003c3d1a723e */ /* 0x000fe400000010ff */
[----:B------:R-:W-:Y:S02]  /*20ad0*/  F2FP.BF16.F32.PACK_AB R27, R63, R62 ;  /* 0x0000003e3f1b723e */ /* 0x000fe400000010ff */
[----:B------:R-:W-:Y:S02]  /*20ae0*/  F2FP.BF16.F32.PACK_AB R28, R65, R64 ;  /* 0x00000040411c723e */ /* 0x000fe400000010ff */
[----:B------:R-:W-:Y:S01]  /*20af0*/  F2FP.BF16.F32.PACK_AB R29, R67, R66 ;  /* 0x00000042431d723e */ /* 0x000fe200000010ff */
[----:B------:R-:W-:Y:S01]  /*20b00*/  STSM.16.M88.4 [R79], R24 ;  /* 0x000000184f007844 */ /* 0x000fe20000000200 */
[----:B------:R-:W-:-:S02]  /*20b10*/  F2FP.BF16.F32.PACK_AB R30, R69, R68 ;  /* 0x00000044451e723e */ /* 0x000fc400000010ff */
[----:B------:R-:W-:Y:S02]  /*20b20*/  F2FP.BF16.F32.PACK_AB R33, R75, R74 ;  /* 0x0000004a4b21723e */ /* 0x000fe400000010ff */
[----:B------:R-:W-:Y:S01]  /*20b30*/  F2FP.BF16.F32.PACK_AB R34, R77, R76 ;  /* 0x0000004c4d22723e */ /* 0x000fe200000010ff */
[----:B------:R-:W-:Y:S01]  /*20b40*/  STSM.16.M88.4 [R72], R28 ;  /* 0x0000001c48007844 */ /* 0x000fe20000000200 */
[----:B---3--:R-:W-:Y:S02]  /*20b50*/  F2FP.BF16.F32.PACK_AB R4, R81, R80 ;  /* 0x000000505104723e */ /* 0x008fe400000010ff */
[----:B------:R-:W-:Y:S01]  /*20b60*/  F2FP.BF16.F32.PACK_AB R5, R83, R82 ;  /* 0x000000525305723e */ /* 0x000fe200000010ff */
[----:B------:R-:W-:Y:S01]  /*20b70*/  STSM.16.M88.4 [R71], R32 ;  /* 0x0000002047007844 */ /* 0x000fe20000000200 */
[----:B------:R-:W-:Y:S02]  /*20b80*/  F2FP.BF16.F32.PACK_AB R6, R85, R84 ;  /* 0x000000545506723e */ /* 0x000fe400000010ff */
[----:B------:R-:W-:-:S05]  /*20b90*/  F2FP.BF16.F32.PACK_AB R7, R87, R86 ;  /* 0x000000565707723e */ /* 0x000fca00000010ff */
[----:B------:R3:W-:Y:S01]  /*20ba0*/  STSM.16.M88.4 [R2], R4 ;  /* 0x0000000402007844 */ /* 0x0007e20000000200 */
[----:B------:R-:W-:Y:S01]  /*20bb0*/  BAR.SYNC.DEFER_BLOCKING 0x1, 0x100 ;  /* 0x0044000000007b1d */ /* 0x000fe20000010000 */
[----:B------:R-:W-:Y:S02]  /*20bc0*/  IMAD.U32 R48, RZ, RZ, UR4 ;  /* 0x00000004ff307e24 */ /* 0x000fe4000f8e00ff */
[----:B--2---:R-:W-:-:S04]  /*20bd0*/  @P1 IMAD.WIDE R8, R183, 0x4, R8 ;  /* 0x00000004b7081825 */ /* 0x004fc800078e0208 */
[----:B------:R-:W-:-:S04]  /*20be0*/  IMAD R11, R180, 0x40, R178 ;  /* 0x00000040b40b7824 */ /* 0x000fc800078e02b2 */
[----:B---3--:R-:W-:Y:S01]  /*20bf0*/  IMAD.WIDE R4, R11, 0x2, R20 ;  /* 0x000000020b047825 */ /* 0x008fe200078e0214 */
[----:B------:R2:W5:Y:S04]  /*20c00*/  @P0 LDG.E R49, desc[UR6][R36.64] ;  /* 0x0000000624310981 */ /* 0x000568000c1e1900 */
[----:B------:R2:W5:Y:S01]  /*20c10*/  @P1 LDG.E R48, desc[UR6][R8.64] ;  /* 0x0000000608301981 */ /* 0x000562000c1e1900 */
[----:B------:R-:W-:Y:S05]  /*20c20*/  @P1 BRA `(.L_x_1592) ;  /* 0x0000000000141947 */ /* 0x000fea0003800000 */
[----:B------:R-:W-:Y:S05]  /*20c30*/  @!P0 BRA `(.L_x_1592) ;  /* 0x0000000000108947 */ /* 0x000fea0003800000 */
[----:B------:R-:W-:Y:S02]  /*20c40*/  ULDC.64 UR4, c[0x0][0x208] ;  /* 0x0000820000047ab9 */ /* 0x000fe40000000a00 */
[----:B------:R-:W3:Y:S04]  /*20c50*/  LDG.E R7, desc[UR4][R36.64] ;  /* 0x0000000424077981 */ /* 0x000ee8000c1e1900 */
[----:B-----5:R-:W3:Y:S02]  /*20c60*/  LDG.E R48, desc[UR4][R36.64+0x4] ;  /* 0x0000040424307981 */ /* 0x020ee4000c1e1900 */
[----:B---3--:R-:W-:-:S07]  /*20c70*/  IMAD.IADD R48, R48, 0x1, -R7 ;  /* 0x0000000130307824 */ /* 0x008fce00078e0a07 */
.L_x_1592:
[----:B------:R-:W-:Y:S01]  /*20c80*/  SHF.R.S32.HI R50, RZ, 0x1f, R182 ;  /* 0x0000001fff327819 */ /* 0x000fe200000114b6 */
[----:B------:R-:W-:Y:S01]  /*20c90*/  ULDC.64 UR4, c[0x0][0xb70] ;  /* 0x0002dc0000047ab9 */ /* 0x000fe20000000a00 */
[--C-:B-----5:R-:W-:Y:S01]  /*20ca0*/  SHF.R.S32.HI R21, RZ, 0x1f, R49.reuse ;  /* 0x0000001fff157819 */ /* 0x120fe20000011431 */
[----:B------:R-:W-:Y:S01]  /*20cb0*/  IMAD.MOV.U32 R20, RZ, RZ, R49 ;  /* 0x000000ffff147224 */ /* 0x000fe200078e0031 */
[----:B------:R-:W-:Y:S01]  /*20cc0*/  SHF.R.S32.HI R2, RZ, 0x1f, R183 ;  /* 0x0000001fff027819 */ /* 0x000fe200000114b7 */
[----:B------:R-:W-:Y:S01]  /*20cd0*/  IMAD R7, R50, UR4, RZ ;  /* 0x0000000432077c24 */ /* 0x000fe2000f8e02ff */
[----:B------:R-:W-:Y:S01]  /*20ce0*/  SEL R51, R183, RZ, !P0 ;  /* 0x000000ffb7337207 */ /* 0x000fe20004000000 */
[----:B------:R-:W-:Y:S01]  /*20cf0*/  IMAD R11, R187, 0x80, R179 ;  /* 0x00000080bb0b7824 */ /* 0x000fe200078e02b3 */
[----:B------:R-:W-:Y:S01]  /*20d00*/  SEL R52, R2, RZ, !P0 ;  /* 0x000000ff02347207 */ /* 0x000fe20004000000 */
[----:B--2---:R-:W-:Y:S01]  /*20d10*/  IMAD R9, R182, UR5, R7 ;  /* 0x00000005b6097c24 */ /* 0x004fe2000f8e0207 */
[----:B------:R-:W-:Y:S01]  /*20d20*/  IADD3 R37, P1, R4, 0x1000, RZ ;  /* 0x0000100004257810 */ /* 0x000fe20007f3e0ff */
[----:B------:R-:W-:Y:S01]  /*20d30*/  IMAD.WIDE.U32 R6, R182, UR4, R20 ;  /* 0x00000004b6067c25 */ /* 0x000fe2000f8e0014 */
[----:B------:R-:W-:Y:S01]  /*20d40*/  ULDC.64 UR4, c[0x0][0xb78] ;  /* 0x0002de0000047ab9 */ /* 0x000fe20000000a00 */
[----:B------:R-:W-:Y:S01]  /*20d50*/  IADD3 R33, P2, R4, 0x2000, RZ ;  /* 0x0000200004217810 */ /* 0x000fe20007f5e0ff */
[----:B------:R-:W-:Y:S01]  /*20d60*/  ULDC.64 UR6, c[0x0][0x208] ;  /* 0x0000820000067ab9 */ /* 0x000fe20000000a00 */
[----:B------:R-:W-:Y:S01]  /*20d70*/  IMAD.IADD R7, R7, 0x1, R9 ;  /* 0x0000000107077824 */ /* 0x000fe200078e0209 */
[----:B------:R-:W-:Y:S01]  /*20d80*/  SHF.R.S32.HI R9, RZ, 0x1f, R11 ;  /* 0x0000001fff097819 */ /* 0x000fe2000001140b */
[----:B------:R-:W-:Y:S01]  /*20d90*/  IMAD R2, R52, UR4, RZ ;  /* 0x0000000434027c24 */ /* 0x000fe2000f8e02ff */
[----:B------:R-:W-:Y:S01]  /*20da0*/  LOP3.LUT R36, R37, 0x380, RZ, 0xc0, !PT ;  /* 0x0000038025247812 */ /* 0x000fe200078ec0ff */
[----:B------:R-:W-:Y:S01]  /*20db0*/  IMAD.WIDE.U32 R6, R51, UR4, R6 ;  /* 0x0000000433067c25 */ /* 0x000fe2000f8e0006 */
[----:B------:R-:W-:-:S02]  /*20dc0*/  LOP3.LUT R32, R33, 0x380, RZ, 0xc0, !PT ;  /* 0x0000038021207812 */ /* 0x000fc400078ec0ff */
[----:B------:R-:W-:Y:S01]  /*20dd0*/  SHF.R.U64 R36, R36, 0x3, RZ ;  /* 0x0000000324247819 */ /* 0x000fe200000012ff */
[----:B------:R-:W-:Y:S01]  /*20de0*/  IMAD R8, R51, UR5, R2 ;  /* 0x0000000533087c24 */ /* 0x000fe2000f8e0202 */
[----:B------:R-:W-:Y:S01]  /*20df0*/  IADD3 R2, P0, R11, R6, RZ ;  /* 0x000000060b027210 */ /* 0x000fe20007f1e0ff */
[----:B------:R-:W-:Y:S01]  /*20e00*/  ULDC.64 UR4, c[0x0][0xb40] ;  /* 0x0002d00000047ab9 */ /* 0x000fe20000000a00 */
[----:B------:R-:W-:Y:S02]  /*20e10*/  SHF.R.U64 R32, R32, 0x3, RZ ;  /* 0x0000000320207819 */ /* 0x000fe400000012ff */
[----:B------:R-:W-:Y:S02]  /*20e20*/  IADD3.X R7, R9, R7, R8, P0, !PT ;  /* 0x0000000709077210 */ /* 0x000fe400007fe408 */
[----:B------:R-:W-:Y:S02]  /*20e30*/  LEA R46, P0, R2, UR4, 0x2 ;  /* 0x00000004022e7c11 */ /* 0x000fe4000f8010ff */
[----:B------:R-:W-:Y:S01]  /*20e40*/  LOP3.LUT R36, R36, R37, RZ, 0x3c, !PT ;  /* 0x0000002524247212 */ /* 0x000fe200078e3cff */
[----:B------:R-:W-:Y:S01]  /*20e50*/  IMAD.X R37, RZ, RZ, R5, P1 ;  /* 0x000000ffff257224 */ /* 0x000fe200008e0605 */
[----:B------:R-:W-:Y:S01]  /*20e60*/  LEA.HI.X R47, R2, UR5, R7, 0x2, P0 ;  /* 0x00000005022f7c11 */ /* 0x000fe200080f1407 */
[----:B------:R-:W-:Y:S01]  /*20e70*/  VIADD R7, R11, 0x8 ;  /* 0x000000080b077836 */ /* 0x000fe20000000000 */
[----:B------:R-:W-:Y:S01]  /*20e80*/  LOP3.LUT P0, RZ, R191, 0x3, RZ, 0xc0, !PT ;  /* 0x00000003bfff7812 */ /* 0x000fe2000780c0ff */
[----:B------:R-:W-:Y:S01]  /*20e90*/  ULDC.64 UR4, c[0x0][0xaa0] ;  /* 0x0002a80000047ab9 */ /* 0x000fe20000000a00 */
[----:B------:R-:W-:Y:S01]  /*20ea0*/  LOP3.LUT R32, R32, R33, RZ, 0x3c, !PT ;  /* 0x0000002120207212 */ /* 0x000fe200078e3cff */
[----:B------:R-:W-:Y:S01]  /*20eb0*/  IMAD.X R33, RZ, RZ, R5, P2 ;  /* 0x000000ffff217224 */ /* 0x000fe200010e0605 */
[----:B------:R-:W-:-:S02]  /*20ec0*/  IADD3 R29, P6, R4, 0x3000, RZ ;  /* 0x00003000041d7810 */ /* 0x000fc40007fde0ff */
[C---:B------:R-:W-:Y:S02]  /*20ed0*/  IADD3 R25, P5, R4.reuse, 0x4000, RZ ;  /* 0x0000400004197810 */ /* 0x040fe40007fbe0ff */
[C---:B------:R-:W-:Y:S02]  /*20ee0*/  IADD3 R13, P4, R4.reuse, 0x5000, RZ ;  /* 0x00005000040d7810 */ /* 0x040fe40007f9e0ff */
[C---:B------:R-:W-:Y:S02]  /*20ef0*/  IADD3 R9, P3, R4.reuse, 0x6000, RZ ;  /* 0x0000600004097810 */ /* 0x040fe40007f7e0ff */
[----:B------:R-:W-:Y:S02]  /*20f00*/  ISETP.GE.OR P1, PT, R11, R48, P0 ;  /* 0x000000300b00720c */ /* 0x000fe40000726670 */
[----:B------:R-:W-:Y:S02]  /*20f10*/  IADD3 R11, P2, R4, 0x7000, RZ ;  /* 0x00007000040b7810 */ /* 0x000fe40007f5e0ff */
[----:B------:R-:W-:-:S02]  /*20f20*/  LOP3.LUT R28, R29, 0x380, RZ, 0xc0, !PT ;  /* 0x000003801d1c7812 */ /* 0x000fc400078ec0ff */
[----:B------:R-:W-:Y:S02]  /*20f30*/  LOP3.LUT R24, R25, 0x380, RZ, 0xc0, !PT ;  /* 0x0000038019187812 */ /* 0x000fe400078ec0ff */
[----:B------:R-:W-:Y:S02]  /*20f40*/  LOP3.LUT R12, R13, 0x380, RZ, 0xc0, !PT ;  /* 0x000003800d0c7812 */ /* 0x000fe400078ec0ff */
[----:B------:R-:W-:Y:S02]  /*20f50*/  LOP3.LUT R8, R9, 0x380, RZ, 0xc0, !PT ;  /* 0x0000038009087812 */ /* 0x000fe400078ec0ff */
[----:B------:R-:W-:Y:S01]  /*20f60*/  LOP3.LUT R41, R4, 0x380, RZ, 0xc0, !PT ;  /* 0x0000038004297812 */ /* 0x000fe200078ec0ff */
[----:B------:R2:W-:Y:S01]  /*20f70*/  @!P1 STG.E desc[UR6][R46.64], R0 ;  /* 0x000000002e009986 */ /* 0x0005e2000c101906 */
[----:B------:R-:W-:Y:S01]  /*20f80*/  ISETP.GE.OR P0, PT, R7, R48, P0 ;  /* 0x000000300700720c */ /* 0x000fe20000706670 */
[----:B------:R-:W-:Y:S01]  /*20f90*/  IMAD.X R7, RZ, RZ, R5, P2 ;  /* 0x000000ffff077224 */ /* 0x000fe200010e0605 */
[----:B------:R-:W-:-:S02]  /*20fa0*/  LOP3.LUT R2, R11, 0x380, RZ, 0xc0, !PT ;  /* 0x000003800b027812 */ /* 0x000fc400078ec0ff */
[----:B------:R-:W-:Y:S02]  /*20fb0*/  SHF.R.U64 R28, R28, 0x3, RZ ;  /* 0x000000031c1c7819 */ /* 0x000fe400000012ff */
[----:B------:R-:W-:Y:S02]  /*20fc0*/  SHF.R.U64 R24, R24, 0x3, RZ ;  /* 0x0000000318187819 */ /* 0x000fe400000012ff */
[----:B------:R-:W-:Y:S02]  /*20fd0*/  SHF.R.U64 R12, R12, 0x3, RZ ;  /* 0x000000030c0c7819 */ /* 0x000fe400000012ff */
[----:B------:R-:W-:Y:S02]  /*20fe0*/  SHF.R.U64 R8, R8, 0x3, RZ ;  /* 0x0000000308087819 */ /* 0x000fe400000012ff */
[----:B------:R-:W-:Y:S01]  /*20ff0*/  SHF.R.U64 R41, R41, 0x3, RZ ;  /* 0x0000000329297819 */ /* 0x000fe200000012ff */
[----:B------:R3:W-:Y:S01]  /*21000*/  @!P0 STG.E desc[UR6][R46.64+0x20], R3 ;  /* 0x000020032e008986 */ /* 0x0007e2000c101906 */
[----:B------:R-:W-:-:S02]  /*21010*/  SHF.R.U64 R2, R2, 0x3, RZ ;  /* 0x0000000302027819 */ /* 0x000fc400000012ff */
[----:B------:R-:W-:Y:S01]  /*21020*/  LOP3.LUT R28, R28, R29, RZ, 0x3c, !PT ;  /* 0x0000001d1c1c7212 */ /* 0x000fe200078e3cff */
[--C-:B------:R-:W-:Y:S01]  /*21030*/  IMAD.X R29, RZ, RZ, R5.reuse, P6 ;  /* 0x000000ffff1d7224 */ /* 0x100fe200030e0605 */
[----:B------:R-:W-:Y:S01]  /*21040*/  LOP3.LUT R24, R24, R25, RZ, 0x3c, !PT ;  /* 0x0000001918187212 */ /* 0x000fe200078e3cff */
[--C-:B------:R-:W-:Y:S01]  /*21050*/  IMAD.X R25, RZ, RZ, R5.reuse, P5 ;  /* 0x000000ffff197224 */ /* 0x100fe200028e0605 */
[----:B------:R-:W-:Y:S01]  /*21060*/  LOP3.LUT R12, R12, R13, RZ, 0x3c, !PT ;  /* 0x0000000d0c0c7212 */ /* 0x000fe200078e3cff */
[--C-:B------:R-:W-:Y:S01]  /*21070*/  IMAD.X R13, RZ, RZ, R5.reuse, P4 ;  /* 0x000000ffff0d7224 */ /* 0x100fe200020e0605 */
[----:B------:R-:W-:Y:S01]  /*21080*/  LOP3.LUT R8, R8, R9, RZ, 0x3c, !PT ;  /* 0x0000000908087212 */ /* 0x000fe200078e3cff */
[--C-:B------:R-:W-:Y:S01]  /*21090*/  IMAD.X R9, RZ, RZ, R5.reuse, P3 ;  /* 0x000000ffff097224 */ /* 0x100fe200018e0605 */
[----:B------:R-:W-:Y:S01]  /*210a0*/  LOP3.LUT R40, R41, R4, RZ, 0x3c, !PT ;  /* 0x0000000429287212 */ /* 0x000fe200078e3cff */
[----:B------:R-:W-:Y:S01]  /*210b0*/  IMAD.MOV.U32 R41, RZ, RZ, R5 ;  /* 0x000000ffff297224 */ /* 0x000fe200078e0005 */
[----:B------:R-:W-:Y:S01]  /*210c0*/  LOP3.LUT R6, R2, R11, RZ, 0x3c, !PT ;  /* 0x0000000b02067212 */ /* 0x000fe200078e3cff */
[----:B------:R-:W5:Y:S01]  /*210d0*/  LD.E.128 R36, desc[UR6][R36.64] ;  /* 0x0000000624247980 */ /* 0x000f62000c101d00 */
[----:B------:R-:W-:-:S03]  /*210e0*/  SHF.R.S32.HI R45, RZ, 0x1f, R178 ;  /* 0x0000001fff2d7819 */ /* 0x000fc600000114b2 */
[----:B------:R-:W5:Y:S01]  /*210f0*/  LD.E.128 R40, desc[UR6][R40.64] ;  /* 0x0000000628287980 */ /* 0x000f62000c101d00 */
[----:B------:R-:W-:-:S03]  /*21100*/  IMAD.MOV.U32 R44, RZ, RZ, R178 ;  /* 0x000000ffff2c7224 */ /* 0x000fc600078e00b2 */
[----:B------:R-:W5:Y:S04]  /*21110*/  LD.E.128 R32, desc[UR6][R32.64] ;  /* 0x0000000620207980 */ /* 0x000f68000c101d00 */
[----:B------:R-:W5:Y:S04]  /*21120*/  LD.E.128 R28, desc[UR6][R28.64] ;  /* 0x000000061c1c7980 */ /* 0x000f68000c101d00 */
        /* <DEDUP_REMOVED lines=11> */
[----:B---3--:R-:W-:-:S04]  /*211e0*/  IMAD.WIDE.U32 R2, R49, UR4, R44 ;  /* 0x0000000431027c25 */ /* 0x008fc8000f8e002c */
        /* <DEDUP_REMOVED lines=8> */
[----:B------:R-:W-:-:S02]  /*21270*/  VIADD R20, R180, 0x40 ;  /* 0x00000040b4147836 */ /* 0x000fc40000000000 */
[C---:B------:R-:W-:Y:S02]  /*21280*/  IMAD R45, R182.reuse, UR5, R45 ;  /* 0x00000005b62d7c24 */ /* 0x040fe4000f8e022d */
        /* <DEDUP_REMOVED lines=8> */
[----:B------:R-:W-:Y:S01]  /*21310*/  ISETP.GE.AND P1, PT, R21, R47, PT ;  /* 0x0000002f1500720c */ /* 0x000fe20003f26270 */
[C---:B------:R-:W-:Y:S01]  /*21320*/  IMAD.WIDE.U32 R44, R51.reuse, UR4, R2 ;  /* 0x00000004332c7c25 */ /* 0x040fe2000f8e0002 */
[----:B------:R-:W-:Y:S01]  /*21330*/  SHF.R.S32.HI R181, RZ, 0x1f, R180 ;  /* 0x0000001fffb57819 */ /* 0x000fe200000114b4 */
[----:B--2---:R2:W-:Y:S01]  /*21340*/  SYNCS.ARRIVE.TRANS64.RED.A1T0 RZ, [R0+URZ], RZ ;  /* 0x000000ff00ff79a7 */ /* 0x0045e2000810043f */
[----:B------:R-:W-:Y:S01]  /*21350*/  BSSY B1, `(.L_x_1593) ;  /* 0x0000016000017945 */ /* 0x000fe20003800000 */
[----:B------:R-:W-:-:S02]  /*21360*/  IMAD R47, R51, UR5, R20 ;  /* 0x00000005332f7c24 */ /* 0x000fc4000f8e0214 */
[----:B------:R-:W-:-:S04]  /*21370*/  IMAD.WIDE R20, R187, 0x80, R180 ;  /* 0x00000080bb147825 */ /* 0x000fc800078e02b4 */
[----:B------:R-:W-:Y:S01]  /*21380*/  IMAD.IADD R49, R45, 0x1, R47 ;  /* 0x000000012d317824 */ /* 0x000fe200078e022f */
[----:B--2---:R-:W-:Y:S06]  /*21390*/  @P2 BRA `(.L_x_1594) ;  /* 0x0000000000442947 */ /* 0x004fec0003800000 */
[----:B------:R-:W-:Y:S01]  /*213a0*/  ULDC.64 UR4, c[0x0][0xad8] ;  /* 0x0002b60000047ab9 */ /* 0x000fe20000000a00 */
[C---:B------:R-:W-:Y:S01]  /*213b0*/  VIADD R0, R178.reuse, 0x40 ;  /* 0x00000040b2007836 */ /* 0x040fe20000000000 */
        /* <DEDUP_REMOVED lines=13> */
[----:B-----5:R2:W-:Y:S04]  /*21490*/  @!P2 STG.E.128 desc[UR8][R46.64], R40 ;  /* 0x000000282e00a986 */ /* 0x0205e8000c101d08 */
[----:B------:R2:W-:Y:S02]  /*214a0*/  @!P3 STG.E.128 desc[UR8][R46.64+0x80], R24 ;  /* 0x000080182e00b986 */ /* 0x0005e4000c101d08 */
.L_x_1594:
[----:B------:R-:W-:Y:S05]  /*214b0*/  BSYNC B1 ;  /* 0x0000000000017941 */ /* 0x000fea0003800000 */
.L_x_1593:
[----:B------:R-:W-:Y:S04]  /*214c0*/  BSSY B1, `(.L_x_1595) ;  /* 0x0000015000017945 */ /* 0x000fe80003800000 */
[----:B------:R-:W-:Y:S05]  /*214d0*/  @P4 BRA `(.L_x_1596) ;  /* 0x00000000004c4947 */ /* 0x000fea0003800000 */
[----:B--2--5:R-:W-:Y:S01]  /*214e0*/  IADD3 R25, P2, R20, 0x20, RZ ;  /* 0x0000002014197810 */ /* 0x024fe20007f5e0ff */
        /* <DEDUP_REMOVED lines=16> */
[----:B------:R3:W-:Y:S04]  /*215f0*/  @!P3 STG.E.128 desc[UR8][R24.64], R36 ;  /* 0x000000241800b986 */ /* 0x0007e8000c101d08 */
[----:B------:R3:W-:Y:S02]  /*21600*/  @!P4 STG.E.128 desc[UR8][R24.64+0x80], R12 ;  /* 0x0000800c1800c986 */ /* 0x0007e4000c101d08 */
.L_x_1596:
[----:B------:R-:W-:Y:S05]  /*21610*/  BSYNC B1 ;  /* 0x0000000000017941 */ /* 0x000fea0003800000 */
.L_x_1595:
[----:B------:R-:W-:Y:S04]  /*21620*/  BSSY B1, `(.L_x_1597) ;  /* 0x0000015000017945 */ /* 0x000fe80003800000 */
[----:B------:R-:W-:Y:S05]  /*21630*/  @P0 BRA `(.L_x_1598) ;  /* 0x00000000004c0947 */ /* 0x000fea0003800000 */
[----:B---3-5:R-:W-:Y:S01]  /*21640*/  IADD3 R13, P0, R20, 0x40, RZ ;  /* 0x00000040140d7810 */ /* 0x028fe20007f1e0ff */
        /* <DEDUP_REMOVED lines=18> */
.L_x_1598:
[----:B------:R-:W-:Y:S05]  /*21770*/  BSYNC B1 ;  /* 0x0000000000017941 */ /* 0x000fea0003800000 */
.L_x_1597:
[----:B------:R-:W-:Y:S05]  /*21780*/  @P1 BRA `(.L_x_1599) ;  /* 0x0000000800f81947 */ /* 0x000fea0003800000 */
[----:B----45:R-:W-:Y:S01]  /*21790*/  IADD3 R9, P0, R20, 0x60, RZ ;  /* 0x0000006014097810 */ /* 0x030fe20007f1e0ff */
        /* <DEDUP_REMOVED lines=21> */
.L_x_1591:
[----:B------:R-:W-:Y:S01]  /*218f0*/  ULDC.64 UR4, c[0x0][0xbd8] ;  /* 0x0002f60000047ab9 */ /* 0x000fe20000000a00 */
[----:B------:R-:W2:Y:S01]  /*21900*/  LDC.64 R2, c[0x0][0xbd8] ;  /* 0x0002f600ff027b82 */ /* 0x000ea20000000a00 */
[----:B------:R-:W-:Y:S01]  /*21910*/  ISETP.NE.U32.AND P0, PT, RZ, UR4, PT ;  /* 0x00000004ff007c0c */ /* 0x000fe2000bf05070 */
[----:B------:R-:W-:Y:S01]  /*21920*/  IMAD.MOV.U32 R7, RZ, RZ, RZ ;  /* 0x000000ffff077224 */ /* 0x000fe200078e00ff */
[----:B------:R-:W-:Y:S02]  /*21930*/  ULDC.64 UR6, c[0x0][0x208] ;  /* 0x0000820000067ab9 */ /* 0x000fe40000000a00 */
[----:B------:R-:W-:Y:S01]  /*21940*/  ISETP.NE.AND.EX P0, PT, RZ, UR5, PT, P0 ;  /* 0x00000005ff007c0c */ /* 0x000fe2000bf05300 */
[----:B------:R-:W-:Y:S02]  /*21950*/  ULDC.64 UR4, c[0x0][0xbe0] ;  /* 0x0002f80000047ab9 */ /* 0x000fe40000000a00 */
[----:B------:R-:W-:-:S04]  /*21960*/  ISETP.NE.U32.AND P1, PT, RZ, UR4, PT ;  /* 0x00000004ff007c0c */ /* 0x000fc8000bf25070 */
[----:B------:R-:W-:Y:S01]  /*21970*/  ISETP.NE.AND.EX P1, PT, RZ, UR5, PT, P1 ;  /* 0x00000005ff007c0c */ /* 0x000fe2000bf25310 */
[----:B------:R-:W3:Y:S01]  /*21980*/  S2R R8, SR_TID.X ;  /* 0x0000000000087919 */ /* 0x000ee20000002100 */
[----:B--2---:R-:W-:-:S11]  /*21990*/  IMAD.WIDE R2, R183, 0x4, R2 ;  /* 0x00000004b7027825 */ /* 0x004fd600078e0202 */
[----:B------:R-:W2:Y:S01]  /*219a0*/  @P1 LDC.64 R4, c[0x0][0xbe0] ;  /* 0x0002f800ff041b82 */ /* 0x000ea20000000a00 */
[----:B------:R-:W-:Y:S02]  /*219b0*/  ULDC UR4, c[0x0][0xa88] ;  /* 0x0002a20000047ab9 */ /* 0x000fe40000000800 */
[----:B------:R-:W-:Y:S01]  /*219c0*/  IMAD.U32 R0, RZ, RZ, UR4 ;  /* 0x00000004ff007e24 */ /* 0x000fe2000f8e00ff */
[----:B------:R4:W5:Y:S01]  /*219d0*/  @P0 LDG.E R7, desc[UR6][R2.64] ;  /* 0x0000000602070981 */ /* 0x000962000c1e1900 */
[----:B---3--:R-:W-:Y:S02]  /*219e0*/  VIADD R6, R8, 0xffffff80 ;  /* 0xffffff8008067836 */ /* 0x008fe40000000000 */
[----:B--2---:R-:W-:-:S03]  /*219f0*/  @P1 IMAD.WIDE R4, R183, 0x4, R4 ;  /* 0x00000004b7041825 */ /* 0x004fc600078e0204 */
[----:B------:R-:W-:Y:S02]  /*21a00*/  ISETP.GT.AND P2, PT, R6, 0x7f, PT ;  /* 0x0000007f0600780c */ /* 0x000fe40003f44270 */
[----:B------:R4:W5:Y:S01]  /*21a10*/  @P1 LDG.E R0, desc[UR6][R4.64] ;  /* 0x0000000604001981 */ /* 0x000962000c1e1900 */
[----:B------:R-:W-:Y:S10]  /*21a20*/  @P1 BRA `(.L_x_1600) ;  /* 0x0000000000141947 */ /* 0x000ff40003800000 */
[----:B------:R-:W-:Y:S05]  /*21a30*/  @!P0 BRA `(.L_x_1600) ;  /* 0x0000000000108947 */ /* 0x000fea0003800000 */
[----:B------:R-:W-:Y:S02]  /*21a40*/  ULDC.64 UR4, c[0x0][0x208] ;  /* 0x0000820000047ab9 */ /* 0x000fe40000000a00 */
[----:B----4-:R-:W2:Y:S04]  /*21a50*/  LDG.E R5, desc[UR4][R2.64] ;  /* 0x0000000402057981 */ /* 0x010ea8000c1e1900 */
[----:B-----5:R-:W2:Y:S02]  /*21a60*/  LDG.E R0, desc[UR4][R2.64+0x4] ;  /* 0x0000040402007981 */ /* 0x020ea4000c1e1900 */
[----:B--2---:R-:W-:-:S07]  /*21a70*/  IMAD.IADD R0, R0, 0x1, -R5 ;  /* 0x0000000100007824 */ /* 0x004fce00078e0a05 */
.L_x_1600:
[----:B----4-:R-:W-:Y:S01]  /*21a80*/  SHF.R.S32.HI R2, RZ, 0x1f, R183 ;  /* 0x0000001fff027819 */ /* 0x010fe200000114b7 */
[----:B------:R-:W-:Y:S01]  /*21a90*/  BSSY B1, `(.L_x_1601) ;  /* 0x000001d000017945 */ /* 0x000fe20003800000 */
[----:B------:R-:W-:Y:S02]  /*21aa0*/  SHF.R.S32.HI R9, RZ, 0x1f, R182 ;  /* 0x0000001fff097819 */ /* 0x000fe400000114b6 */
[----:B------:R-:W-:Y:S02]  /*21ab0*/  SHF.R.S32.HI R13, RZ, 0x1f, R178 ;  /* 0x0000001fff0d7819 */ /* 0x000fe400000114b2 */
[----:B------:R-:W-:Y:S02]  /*21ac0*/  SEL R11, R183, RZ, !P0 ;  /* 0x000000ffb70b7207 */ /* 0x000fe40004000000 */
[----:B------:R-:W-:Y:S02]  /*21ad0*/  SEL R10, R2, RZ, !P0 ;  /* 0x000000ff020a7207 */ /* 0x000fe40004000000 */
[----:B-----5:R-:W-:Y:S01]  /*21ae0*/  SHF.R.S32.HI R6, RZ, 0x1f, R7 ;  /* 0x0000001fff067819 */ /* 0x020fe20000011407 */
[----:B------:R-:W-:Y:S06]  /*21af0*/  @P2 BRA `(.L_x_1602) ;  /* 0x0000000000582947 */ /* 0x000fec0003800000 */
[----:B------:R-:W-:-:S04]  /*21b00*/  IMAD R2, R187, 0x80, R8 ;  /* 0x00000080bb027824 */ /* 0x000fc800078e0208 */
        /* <DEDUP_REMOVED lines=21> */
.L_x_1602:
[----:B------:R-:W-:Y:S05]  /*21c60*/  BSYNC B1 ;  /* 0x0000000000017941 */ /* 0x000fea0003800000 */
.L_x_1601:
[----:B------:R-:W-:Y:S01]  /*21c70*/  ULDC.64 UR4, c[0x0][0xaa0] ;  /* 0x0002a80000047ab9 */ /* 0x000fe20000000a00 */
[----:B------:R-:W-:Y:S01]  /*21c80*/  IMAD.MOV.U32 R2, RZ, RZ, R178 ;  /* 0x000000ffff027224 */ /* 0x000fe200078e00b2 */
[----:B------:R-:W-:Y:S01]  /*21c90*/  BSSY B1, `(.L_x_1603) ;  /* 0x000002d000017945 */ /* 0x000fe20003800000 */
[----:B--2---:R-:W-:Y:S02]  /*21ca0*/  IMAD.MOV.U32 R3, RZ, RZ, R13 ;  /* 0x000000ffff037224 */ /* 0x004fe400078e000d */
[----:B------:R-:W-:Y:S02]  /*21cb0*/  IMAD R4, R6, UR4, RZ ;  /* 0x0000000406047c24 */ /* 0x000fe4000f8e02ff */
[----:B------:R-:W-:-:S04]  /*21cc0*/  IMAD.WIDE.U32 R2, R7, UR4, R2 ;  /* 0x0000000407027c25 */ /* 0x000fc8000f8e0002 */
[----:B------:R-:W-:Y:S01]  /*21cd0*/  IMAD R7, R7, UR5, R4 ;  /* 0x0000000507077c24 */ /* 0x000fe2000f8e0204 */
[----:B------:R-:W-:Y:S01]  /*21ce0*/  ULDC.64 UR4, c[0x0][0xae0] ;  /* 0x0002b80000047ab9 */ /* 0x000fe20000000a00 */
[C---:B------:R-:W-:Y:S02]  /*21cf0*/  VIADD R4, R180.reuse, 0x20 ;  /* 0x00000020b4047836 */ /* 0x040fe40000000000 */
[----:B------:R-:W-:Y:S02]  /*21d00*/  IMAD.IADD R3, R3, 0x1, R7 ;  /* 0x0000000103037824 */ /* 0x000fe400078e0207 */
[----:B------:R-:W-:Y:S02]  /*21d10*/  IMAD R7, R187, -0x80, R0 ;  /* 0xffffff80bb077824 */ /* 0x000fe400078e0200 */
[----:B------:R-:W-:Y:S02]  /*21d20*/  IMAD R5, R9, UR4, RZ ;  /* 0x0000000409057c24 */ /* 0x000fe4000f8e02ff */
[C---:B------:R-:W-:Y:S01]  /*21d30*/  VIADD R0, R180.reuse, 0x40 ;  /* 0x00000040b4007836 */ /* 0x040fe20000000000 */
[-C--:B------:R-:W-:Y:S01]  /*21d40*/  ISETP.GE.AND P2, PT, R180, R7.reuse, PT ;  /* 0x00000007b400720c */ /* 0x080fe20003f46270 */
[----:B------:R-:W-:Y:S01]  /*21d50*/  IMAD R5, R182, UR5, R5 ;  /* 0x00000005b6057c24 */ /* 0x000fe2000f8e0205 */
[-C--:B------:R-:W-:Y:S01]  /*21d60*/  ISETP.GE.AND P3, PT, R4, R7.reuse, PT ;  /* 0x000000070400720c */ /* 0x080fe20003f66270 */
[----:B------:R-:W-:Y:S01]  /*21d70*/  IMAD.WIDE.U32 R2, R182, UR4, R2 ;  /* 0x00000004b6027c25 */ /* 0x000fe2000f8e0002 */
[----:B------:R-:W-:Y:S01]  /*21d80*/  ULDC.64 UR4, c[0x0][0xae8] ;  /* 0x0002ba0000047ab9 */ /* 0x000fe20000000a00 */
[----:B------:R-:W-:-:S02]  /*21d90*/  ISETP.GE.AND P1, PT, R0, R7, PT ;  /* 0x000000070000720c */ /* 0x000fc40003f26270 */
        /* <DEDUP_REMOVED lines=28> */
.L_x_1604:
[----:B------:R-:W-:Y:S05]  /*21f60*/  BSYNC B1 ;  /* 0x0000000000017941 */ /* 0x000fea0003800000 */
.L_x_1603:
[----:B------:R-:W-:Y:S04]  /*21f70*/  BSSY B1, `(.L_x_1605) ;  /* 0x0000015000017945 */ /* 0x000fe80003800000 */
[----:B------:R-:W-:Y:S05]  /*21f80*/  @P3 BRA `(.L_x_1606) ;  /* 0x00000000004c3947 */ /* 0x000fea0003800000 */
[----:B--2---:R-:W-:Y:S01]  /*21f90*/  IADD3 R9, P2, R6, 0x20, RZ ;  /* 0x0000002006097810 */ /* 0x004fe20007f5e0ff */
        /* <DEDUP_REMOVED lines=18> */
.L_x_1606:
[----:B------:R-:W-:Y:S05]  /*220c0*/  BSYNC B1 ;  /* 0x0000000000017941 */ /* 0x000fea0003800000 */
.L_x_1605:
[----:B------:R-:W-:Y:S04]  /*220d0*/  BSSY B1, `(.L_x_1607) ;  /* 0x0000015000017945 */ /* 0x000fe80003800000 */
[----:B------:R-:W-:Y:S05]  /*220e0*/  @P1 BRA `(.L_x_1608) ;  /* 0x00000000004c1947 */ /* 0x000fea0003800000 */
[----:B--23--:R-:W-:Y:S01]  /*220f0*/  IADD3 R9, P1, R6, 0x40, RZ ;  /* 0x0000004006097810 */ /* 0x00cfe20007f3e0ff */
        /* <DEDUP_REMOVED lines=18> */
.L_x_1608:
[----:B------:R-:W-:Y:S05]  /*22220*/  BSYNC B1 ;  /* 0x0000000000017941 */ /* 0x000fea0003800000 */
.L_x_1607:
        /* <DEDUP_REMOVED lines=20> */
.L_x_1599:
[----:B------:R-:W-:Y:S05]  /*22370*/  BSYNC B0 ;  /* 0x0000000000007941 */ /* 0x000fea0003800000 */
.L_x_1590:
[----:B------:R-:W-:Y:S02]  /*22380*/  ULDC UR4, c[0x0][0xc14] ;  /* 0x0003050000047ab9 */ /* 0x000fe40000000800 */
[----:B-1----:R-:W-:-:S13]  /*22390*/  ISETP.GE.AND P0, PT, R171, UR4, PT ;  /* 0x00000004ab007c0c */ /* 0x002fda000bf06270 */
[----:B------:R-:W-:Y:S05]  /*223a0*/  @!P0 BRA `(.L_x_1609) ;  /* 0xfffffdec00748947 */ /* 0x000fea000383ffff */
[----:B------:R-:W-:Y:S05]  /*223b0*/  BRA `(.L_x_1311) ;  /* 0x0000006400e47947 */ /* 0x000fea0003800000 */
.L_x_1309:
[----:B------:R-:W-:-:S08]  /*223c0*/  NOP ;  /* 0x0000000000007918 */ /* 0x000fd00000000000 */
[----:B------:R-:W0:-:S00]  /*223d0*/  USETMAXREG.DEALLOC.CTAPOOL 0x18 ;  /* 0x00000018000079c8 */ /* 0x000e0000080e0500 */
[----:B0-----:R-:W-:-:S06]  /*223e0*/  LOP3.LUT R0, R0, 0x3, RZ, 0xc0, !PT ;  /* 0x0000000300007812 */ /* 0x001fcc00078ec0ff */
[----:B------:R-:W0:Y:S02]  /*223f0*/  SHFL.IDX PT, R0, R0, RZ, 0x1f ;  /* 0x00001fff00007589 */ /* 0x000e2400000e0000 */
[----:B0-----:R-:W-:-:S13]  /*22400*/  ISETP.NE.AND P0, PT, R0, RZ, PT ;  /* 0x000000ff0000720c */ /* 0x001fda0003f05270 */
[----:B------:R-:W-:Y:S05]  /*22410*/  @P0 BRA `(.L_x_1311) ;  /* 0x0000006400cc0947 */ /* 0x000fea0003800000 */
[----:B------:R-:W2:Y:S01]  /*22420*/  LDL.LU R6, [R1] ;  /* 0x0000000001067983 */ /* 0x000ea20000300800 */
[----:B------:R-:W-:Y:S01]  /*22430*/  LOP3.LUT R7, R4, 0x1f, RZ, 0xc0, !PT ;  /* 0x0000001f04077812 */ /* 0x000fe200078ec0ff */
[----:B------:R-:W-:Y:S01]  /*22440*/  ULDC UR5, c[0x0][0xc14] ;  /* 0x0003050000057ab9 */ /* 0x000fe20000000800 */
[----:B------:R-:W-:Y:S01]  /*22450*/  CS2R R16, SRZ ;  /* 0x0000000000107805 */ /* 0x000fe2000001ff00 */
[----:B------:R-:W-:Y:S01]  /*22460*/  ULDC.64 UR6, c[0x0][0x208] ;  /* 0x0000820000067ab9 */ /* 0x000fe20000000a00 */
[----:B------:R-:W-:Y:S01]  /*22470*/  ISETP.NE.AND P0, PT, R7, 0x1f, PT ;  /* 0x0000001f0700780c */ /* 0x000fe20003f05270 */
[----:B------:R-:W-:Y:S01]  /*22480*/  ULDC UR4, c[0x0][0xc10] ;  /* 0x0003040000047ab9 */ /* 0x000fe20000000800 */
[----:B--2---:R-:W-:-:S11]  /*22490*/  LOP3.LUT R6, R6, 0xffffffdf, RZ, 0xc0, !PT ;  /* 0xffffffdf06067812 */ /* 0x004fd600078ec0ff */
        /* <DEDUP_REMOVED lines=34> */
[----:B------:R-:W-:-:S05]  /*226c0*/  @P0 LOP3.LUT R6, R6, 0x2, RZ, 0xfc, !PT ;  /* 0x0000000206060812 */ /* 0x000fca00078efcff */
[----:B------:R-:W-:Y:S01]  /*226d0*/  STL [R1], R6 ;  /* 0x0000000601007387 */ /* 0x000fe20000100800 */
        /* <DEDUP_REMOVED lines=12> */
.L_x_1614:
        /* <DEDUP_REMOVED lines=17> */
.L_x_1613:
[----:B------:R-:W-:Y:S05]  /*228b0*/  BSYNC B0 ;  /* 0x0000000000007941 */ /* 0x000fea0003800000 */
.L_x_1612:
        /* <DEDUP_REMOVED lines=25> */
.L_x_1610:
        /* <DEDUP_REMOVED lines=21> */
.L_x_1615:
[----:B-12---:R-:W-:Y:S02]  /*22ba0*/  IMAD.MOV R0, RZ, RZ, -R3 ;  /* 0x000000ffff007224 */ /* 0x006fe400078e0a03 */
[----:B---3--:R-:W-:Y:S02]  /*22bb0*/  IMAD R16, R16, UR4, R5 ;  /* 0x0000000410107c24 */ /* 0x008fe4000f8e0205 */
[----:B------:R-:W-:Y:S01]  /*22bc0*/  IMAD R5, R0, R9, RZ ;  /* 0x0000000900057224 */ /* 0x000fe200078e02ff */
[----:B------:R-:W-:Y:S01]  /*22bd0*/  IABS R0, R6 ;  /* 0x0000000600007213 */ /* 0x000fe20000000000 */
[----:B------:R-:W-:-:S04]  /*22be0*/  IMAD.MOV.U32 R2, RZ, RZ, RZ ;  /* 0x000000ffff027224 */ /* 0x000fc800078e00ff */
[----:B------:R-:W-:Y:S01]  /*22bf0*/  IMAD.HI.U32 R2, R3, R5, R2 ;  /* 0x0000000503027227 */ /* 0x000fe200078e0002 */
[----:B------:R-:W-:-:S03]  /*22c00*/  IADD3 R5, -R16, UR6, RZ ;  /* 0x0000000610057c10 */ /* 0x000fc6000fffe1ff */
[----:B------:R-:W-:Y:S01]  /*22c10*/  IMAD.MOV R0, RZ, RZ, -R0 ;  /* 0x000000ffff007224 */ /* 0x000fe200078e0a00 */
        /* <DEDUP_REMOVED lines=16> */
[----:B------:R-:W-:Y:S02]  /*22d20*/  IMAD R5, R6, R2, R5 ;  /* 0x0000000206057224 */ /* 0x000fe400078e0205 */
[----:B------:R-:W-:Y:S01]  /*22d30*/  IMAD.MOV.U32 R2, RZ, RZ, RZ ;  /* 0x000000ffff027224 */ /* 0x000fe200078e00ff */
[----:B------:R-:W-:-:S04]  /*22d40*/  VIADDMNMX R8, R3, UR4, R8, PT ;  /* 0x0000000403087c46 */ /* 0x000fc8000b800108 */
[-C--:B------:R-:W-:Y:S02]  /*22d50*/  IABS R4, R8.reuse ;  /* 0x0000000800047213 */ /* 0x080fe40000000000 */
[----:B------:R-:W-:Y:S02]  /*22d60*/  IABS R6, R8 ;  /* 0x0000000800067213 */ /* 0x000fe40000000000 */
[----:B------:R-:W1:Y:S08]  /*22d70*/  I2F.RP R7, R4 ;  /* 0x0000000400077306 */ /* 0x000e700000209400 */
[----:B-1----:R-:W1:Y:S02]  /*22d80*/  MUFU.RCP R7, R7 ;  /* 0x0000000700077308 */ /* 0x002e640000001000 */
[----:B-1----:R-:W-:Y:S01]  /*22d90*/  VIADD R3, R7, 0xffffffe ;  /* 0x0ffffffe07037836 */ /* 0x002fe20000000000 */
[----:B------:R-:W-:-:S05]  /*22da0*/  IABS R7, R5 ;  /* 0x0000000500077213 */ /* 0x000fca0000000000 */
[----:B------:R-:W1:Y:S02]  /*22db0*/  F2I.FTZ.U32.TRUNC.NTZ R3, R3 ;  /* 0x0000000300037305 */ /* 0x000e64000021f000 */
[----:B-1----:R-:W-:-:S04]  /*22dc0*/  IMAD.MOV R9, RZ, RZ, -R3 ;  /* 0x000000ffff097224 */ /* 0x002fc800078e0a03 */
[----:B------:R-:W-:-:S04]  /*22dd0*/  IMAD R9, R9, R4, RZ ;  /* 0x0000000409097224 */ /* 0x000fc800078e02ff */
[----:B------:R-:W-:-:S04]  /*22de0*/  IMAD.HI.U32 R2, R3, R9, R2 ;  /* 0x0000000903027227 */ /* 0x000fc800078e0002 */
[----:B------:R-:W-:Y:S02]  /*22df0*/  IMAD.MOV R3, RZ, RZ, -R6 ;  /* 0x000000ffff037224 */ /* 0x000fe400078e0a06 */
[----:B------:R-:W-:-:S04]  /*22e00*/  IMAD.HI.U32 R2, R2, R7, RZ ;  /* 0x0000000702027227 */ /* 0x000fc800078e00ff */
[----:B------:R-:W-:-:S05]  /*22e10*/  IMAD R3, R2, R3, R7 ;  /* 0x0000000302037224 */ /* 0x000fca00078e0207 */
[----:B------:R-:W-:-:S13]  /*22e20*/  ISETP.GT.U32.AND P0, PT, R4, R3, PT ;  /* 0x000000030400720c */ /* 0x000fda0003f04070 */
[----:B------:R-:W-:Y:S02]  /*22e30*/  @!P0 IMAD.IADD R3, R3, 0x1, -R4 ;  /* 0x0000000103038824 */ /* 0x000fe400078e0a04 */
[----:B------:R-:W-:-:S03]  /*22e40*/  @!P0 VIADD R2, R2, 0x1 ;  /* 0x0000000102028836 */ /* 0x000fc60000000000 */
[----:B------:R-:W-:Y:S02]  /*22e50*/  ISETP.GE.U32.AND P0, PT, R3, R4, PT ;  /* 0x000000040300720c */ /* 0x000fe40003f06070 */
[C---:B------:R-:W-:Y:S01]  /*22e60*/  LOP3.LUT R3, R5.reuse, R8, RZ, 0x3c, !PT ;  /* 0x0000000805037212 */ /* 0x040fe200078e3cff */
[----:B------:R-:W-:-:S10]  /*22e70*/  IMAD.IADD R5, R5, 0x1, R0 ;  /* 0x0000000105057824 */ /* 0x000fd400078e0200 */
        /* <DEDUP_REMOVED lines=10> */
.L_x_1611:
[----:B------:R-:W-:Y:S02]  /*22f20*/  IMAD.MOV.U32 R17, RZ, RZ, RZ ;  /* 0x000000ffff117224 */ /* 0x000fe400078e00ff */
[----:B------:R-:W-:Y:S02]  /*22f30*/  IMAD.U32 R16, RZ, RZ, UR6 ;  /* 0x00000006ff107e24 */ /* 0x000fe4000f8e00ff */
[----:B------:R-:W-:-:S07]  /*22f40*/  IMAD.MOV.U32 R18, RZ, RZ, RZ ;  /* 0x000000ffff127224 */ /* 0x000fce00078e00ff */
.L_x_1616:
        /* <DEDUP_REMOVED lines=16> */
[----:B------:R-:W-:Y:S01]  /*23050*/  ULDC.64 UR38, c[0x0][0x198] ;  /* 0x0000660000267ab9 */ /* 0x000fe20000000a00 */
[----:B------:R-:W-:Y:S02]  /*23060*/  ULDC UR36, c[0x0][0xc] ;  /* 0x0000030000247ab9 */ /* 0x000fe40000000800 */
[----:B------:R1:W-:Y:S04]  /*23070*/  STL [R1+0x10], R0 ;  /* 0x0000100001007387 */ /* 0x0003e80000100800 */
[----:B------:R1:W-:Y:S04]  /*23080*/  STL [R1+0x4], RZ ;  /* 0x000004ff01007387 */ /* 0x0003e80000100800 */
[----:B------:R1:W-:Y:S04]  /*23090*/  STL [R1], RZ ;  /* 0x000000ff01007387 */ /* 0x0003e80000100800 */
[----:B------:R1:W-:Y:S02]  /*230a0*/  STL [R1+0xc], R0 ;  /* 0x00000c0001007387 */ /* 0x0003e40000100800 */
.L_x_1719:
[----:B------:R-:W-:Y:S05]  /*230b0*/  YIELD ;  /* 0x0000000000007946 */ /* 0x000fea0003800000 */
[----:B------:R-:W-:Y:S01]  /*230c0*/  ULDC.64 UR4, c[0x0][0xa28] ;  /* 0x00028a0000047ab9 */ /* 0x000fe20000000a00 */
[----:B--2---:R-:W-:Y:S01]  /*230d0*/  IMAD.MOV.U32 R9, RZ, RZ, RZ ;  /* 0x000000ffff097224 */ /* 0x004fe200078e00ff */
[----:B------:R-:W-:Y:S01]  /*230e0*/  ISETP.NE.U32.AND P0, PT, RZ, UR4, PT ;  /* 0x00000004ff007c0c */ /* 0x000fe2000bf05070 */
[----:B------:R-:W-:Y:S01]  /*230f0*/  ULDC.64 UR6, c[0x0][0x208] ;  /* 0x0000820000067ab9 */ /* 0x000fe20000000a00 */
[----:B-1----:R-:W-:Y:S01]  /*23100*/  IMAD.MOV.U32 R0, RZ, RZ, RZ ;  /* 0x000000ffff007224 */ /* 0x002fe200078e00ff */
[----:B------:R-:W-:Y:S01]  /*23110*/  ULDC.64 UR8, c[0x0][0xa08] ;  /* 0x0002820000087ab9 */ /* 0x000fe20000000a00 */
[----:B------:R-:W-:Y:S01]  /*23120*/  ISETP.NE.AND.EX P0, PT, RZ, UR5, PT, P0 ;  /* 0x00000005ff007c0c */ /* 0x000fe2000bf05300 */
[----:B------:R-:W-:Y:S01]  /*23130*/  ULDC.64 UR4, c[0x0][0xa00] ;  /* 0x0002800000047ab9 */ /* 0x000fe20000000a00 */
[----:B------:R-:W-:-:S11]  /*23140*/  ULDC.64 UR10, c[0x0][0xa10] ;  /* 0x00028400000a7ab9 */ /* 0x000fd60000000a00 */
[----:B---3--:R-:W1:Y:S01]  /*23150*/  @P0 LDC.64 R2, c[0x0][0xa28] ;  /* 0x00028a00ff020b82 */ /* 0x008e620000000a00 */
[----:B------:R-:W-:Y:S01]  /*23160*/  ISETP.NE.U32.AND P2, PT, RZ, UR4, PT ;  /* 0x00000004ff007c0c */ /* 0x000fe2000bf45070 */
[----:B-1----:R-:W-:-:S05]  /*23170*/  @P0 IMAD.WIDE R2, R19, 0x4, R2 ;  /* 0x0000000413020825 */ /* 0x002fca00078e0202 */
[----:B------:R1:W5:Y:S01]  /*23180*/  @P0 LDG.E R9, desc[UR6][R2.64] ;  /* 0x0000000602090981 */ /* 0x000362000c1e1900 */
[----:B------:R-:W-:Y:S01]  /*23190*/  ISETP.NE.AND.EX P2, PT, RZ, UR5, PT, P2 ;  /* 0x00000005ff007c0c */ /* 0x000fe2000bf45320 */
[----:B------:R-:W-:Y:S01]  /*231a0*/  ULDC.64 UR4, c[0x0][0xa18] ;  /* 0x0002860000047ab9 */ /* 0x000fe20000000a00 */
[----:B-1----:R-:W1:Y:S02]  /*231b0*/  LDC.64 R2, c[0x0][0xa00] ;  /* 0x00028000ff027b82 */ /* 0x002e640000000a00 */
[----:B-1----:R-:W-:-:S09]  /*231c0*/  IMAD.WIDE R2, R19, 0x4, R2 ;  /* 0x0000000413027825 */ /* 0x002fd200078e0202 */
[----:B------:R-:W2:Y:S01]  /*231d0*/  @P2 LDG.E R0, desc[UR6][R2.64] ;  /* 0x0000000602002981 */ /* 0x000ea2000c1e1900 */
[----:B------:R-:W-:Y:S01]  /*231e0*/  ISETP.NE.U32.AND P0, PT, RZ, UR4, PT ;  /* 0x00000004ff007c0c */ /* 0x000fe2000bf05070 */
[----:B------:R-:W-:-:S03]  /*231f0*/  ULDC UR4, c[0x0][0x288] ;  /* 0x0000a20000047ab9 */ /* 0x000fc60000000800 */
[----:B------:R-:W-:-:S13]  /*23200*/  ISETP.NE.AND.EX P0, PT, RZ, UR5, PT, P0 ;  /* 0x00000005ff007c0c */ /* 0x000fda000bf05300 */
[----:B------:R-:W1:Y:S01]  /*23210*/  @P0 LDC.64 R4, c[0x0][0xa18] ;  /* 0x00028600ff040b82 */ /* 0x000e620000000a00 */
[----:B------:R-:W-:-:S04]  /*23220*/  ISETP.NE.U32.AND P1, PT, RZ, UR8, PT ;  /* 0x00000008ff007c0c */ /* 0x000fc8000bf25070 */
[----:B------:R-:W-:Y:S02]  /*23230*/  ISETP.NE.AND.EX P3, PT, RZ, UR9, PT, P1 ;  /* 0x00000009ff007c0c */ /* 0x000fe4000bf65310 */
[----:B------:R-:W-:-:S04]  /*23240*/  ISETP.NE.U32.AND P1, PT, RZ, UR10, PT ;  /* 0x0000000aff007c0c */ /* 0x000fc8000bf25070 */
[----:B------:R-:W-:Y:S01]  /*23250*/  ISETP.NE.AND.EX P1, PT, RZ, UR11, PT, P1 ;  /* 0x0000000bff007c0c */ /* 0x000fe2000bf25310 */
        /* <DEDUP_REMOVED lines=8> */
[----:B------:R-:W-:Y:S01]  /*232e0*/  ULDC UR6, c[0x0][0x338] ;  /* 0x0000ce0000067ab9 */ /* 0x000fe20000000800 */
[----:B------:R-:W-:Y:S01]  /*232f0*/  ULDC UR5, c[0x0][0x2e0] ;  /* 0x0000b80000057ab9 */ /* 0x000fe20000000800 */
[----:B------:R-:W-:Y:S01]  /*23300*/  USEL UR4, UR4, 0x1, UP0 ;  /* 0x0000000104047887 */ /* 0x000fe20008000000 */
[----:B------:R-:W-:-:S03]  /*23310*/  IMAD.U32 R10, RZ, RZ, UR6 ;  /* 0x00000006ff0a7e24 */ /* 0x000fc6000f8e00ff */
[----:B------:R-:W-:-:S06]  /*23320*/  UIMAD UR4, UR4, UR5, URZ ;  /* 0x00000005040472a4 */ /* 0x000fcc000f8e023f */
[----:B-1----:R-:W-:Y:S01]  /*23330*/  IMAD.U32 R4, RZ, RZ, UR4 ;  /* 0x00000004ff047e24 */ /* 0x002fe2000f8e00ff */
[----:B------:R-:W-:Y:S06]  /*23340*/  @P0 BRA `(.L_x_1618) ;  /* 0x0000000000140947 */ /* 0x000fec0003800000 */
[----:B------:R-:W-:Y:S05]  /*23350*/  @!P2 BRA `(.L_x_1618) ;  /* 0x000000000010a947 */ /* 0x000fea0003800000 */
[----:B------:R-:W-:Y:S02]  /*23360*/  ULDC.64 UR4, c[0x0][0x208] ;  /* 0x0000820000047ab9 */ /* 0x000fe40000000a00 */
[----:B------:R-:W2:Y:S04]  /*23370*/  LDG.E R5, desc[UR4][R2.64] ;  /* 0x0000000402057981 */ /* 0x000ea8000c1e1900 */
[----:B-----5:R-:W2:Y:S02]  /*23380*/  LDG.E R0, desc[UR4][R2.64+0x4] ;  /* 0x0000040402007981 */ /* 0x020ea4000c1e1900 */
[----:B--2---:R-:W-:-:S07]  /*23390*/  IMAD.IADD R0, R0, 0x1, -R5 ;  /* 0x0000000100007824 */ /* 0x004fce00078e0a05 */
.L_x_1618:
[----:B------:R-:W1:Y:S01]  /*233a0*/  LDC.64 R6, c[0x0][0xa08] ;  /* 0x00028200ff067b82 */ /* 0x000e620000000a00 */
[----:B------:R-:W-:Y:S01]  /*233b0*/  IMAD.MOV.U32 R8, RZ, RZ, RZ ;  /* 0x000000ffff087224 */ /* 0x000fe200078e00ff */
[----:B------:R-:W-:-:S06]  /*233c0*/  ULDC.64 UR4, c[0x0][0x208] ;  /* 0x0000820000047ab9 */ /* 0x000fcc0000000a00 */
[----:B------:R-:W2:Y:S01]  /*233d0*/  LDC.64 R2, c[0x0][0xa10] ;  /* 0x00028400ff027b82 */ /* 0x000ea20000000a00 */
[----:B-1----:R-:W-:-:S05]  /*233e0*/  IMAD.WIDE R6, R19, 0x4, R6 ;  /* 0x0000000413067825 */ /* 0x002fca00078e0206 */
[----:B------:R-:W3:Y:S01]  /*233f0*/  @P3 LDG.E R8, desc[UR4][R6.64] ;  /* 0x0000000406083981 */ /* 0x000ee2000c1e1900 */
[----:B------:R-:W-:Y:S02]  /*23400*/  IMAD.MOV.U32 R5, RZ, RZ, RZ ;  /* 0x000000ffff057224 */ /* 0x000fe400078e00ff */
[----:B--2---:R-:W-:-:S05]  /*23410*/  IMAD.WIDE R2, R19, 0x4, R2 ;  /* 0x0000000413027825 */ /* 0x004fca00078e0202 */
[----:B------:R1:W5:Y:S01]  /*23420*/  @P1 LDG.E R5, desc[UR4][R2.64] ;  /* 0x0000000402051981 */ /* 0x000362000c1e1900 */
[----:B------:R-:W-:Y:S02]  /*23430*/  ULDC.64 UR4, c[0x0][0xa20] ;  /* 0x0002880000047ab9 */ /* 0x000fe40000000a00 */
[----:B------:R-:W-:-:S04]  /*23440*/  ISETP.NE.U32.AND P0, PT, RZ, UR4, PT ;  /* 0x00000004ff007c0c */ /* 0x000fc8000bf05070 */
[----:B------:R-:W-:Y:S01]  /*23450*/  ISETP.NE.AND.EX P0, PT, RZ, UR5, PT, P0 ;  /* 0x00000005ff007c0c */ /* 0x000fe2000bf05300 */
[----:B---3-5:R-:W-:-:S05]  /*23460*/  IMAD.IADD R8, R8, 0x1, R9 ;  /* 0x0000000108087824 */ /* 0x028fca00078e0209 */
[----:B------:R1:W-:Y:S07]  /*23470*/  STL [R1+0x8], R8 ;  /* 0x0000080801007387 */ /* 0x0003ee0000100800 */
[----:B------:R-:W-:Y:S05]  /*23480*/  @!P0 BRA `(.L_x_1619) ;  /* 0x0000000000148947 */ /* 0x000fea0003800000 */
[----:B------:R-:W2:Y:S01]  /*23490*/  LDC.64 R6, c[0x0][0xa20] ;  /* 0x00028800ff067b82 */ /* 0x000ea20000000a00 */
[----:B------:R-:W-:Y:S01]  /*234a0*/  ULDC.64 UR4, c[0x0][0x208] ;  /* 0x0000820000047ab9 */ /* 0x000fe20000000a00 */
[----:B--2---:R-:W-:-:S05]  /*234b0*/  IMAD.WIDE R6, R19, 0x4, R6 ;  /* 0x0000000413067825 */ /* 0x004fca00078e0206 */
[----:B------:R2:W5:Y:S01]  /*234c0*/  LDG.E R4, desc[UR4][R6.64] ;  /* 0x0000000406047981 */ /* 0x000562000c1e1900 */
[----:B------:R-:W-:Y:S05]  /*234d0*/  BRA `(.L_x_1620) ;  /* 0x0000000000147947 */ /* 0x000fea0003800000 */
.L_x_1619:
[----:B------:R-:W-:Y:S05]  /*234e0*/  @!P3 BRA `(.L_x_1620) ;  /* 0x000000000010b947 */ /* 0x000fea0003800000 */
[----:B------:R-:W-:Y:S02]  /*234f0*/  ULDC.64 UR4, c[0x0][0x208] ;  /* 0x0000820000047ab9 */ /* 0x000fe40000000a00 */
[----:B------:R-:W2:Y:S04]  /*23500*/  LDG.E R4, desc[UR4][R6.64] ;  /* 0x0000000406047981 */ /* 0x000ea8000c1e1900 */
[----:B------:R-:W2:Y:S02]  /*23510*/  LDG.E R6, desc[UR4][R6.64+0x4] ;  /* 0x0000040406067981 */ /* 0x000ea4000c1e1900 */
[----:B--2---:R-:W-:-:S07]  /*23520*/  IMAD.IADD R4, R6, 0x1, -R4 ;  /* 0x0000000106047824 */ /* 0x004fce00078e0a04 */
.L_x_1620:
[----:B------:R-:W-:Y:S02]  /*23530*/  ULDC.64 UR4, c[0x0][0x208] ;  /* 0x0000820000047ab9 */ /* 0x000fe40000000a00 */
[----:B--2---:R-:W2:Y:S04]  /*23540*/  @P1 LDG.E R6, desc[UR4][R2.64] ;  /* 0x0000000402061981 */ /* 0x004ea8000c1e1900 */
[----:B------:R1:W2:Y:S01]  /*23550*/  @P1 LDG.E R7, desc[UR4][R2.64+0x4] ;  /* 0x0000040402071981 */ /* 0x0002a2000c1e1900 */
[----:B-----5:R-:W-:Y:S01]  /*23560*/  IMAD.IADD R9, R4, 0x1, -R9 ;  /* 0x0000000104097824 */ /* 0x020fe200078e0a09 */
[----:B-1----:R-:W1:Y:S02]  /*23570*/  LDC.64 R2, c[0x0][0x9e0] ;  /* 0x00027800ff027b82 */ /* 0x002e640000000a00 */
[----:B-1----:R-:W-:Y:S01]  /*23580*/  ISETP.GE.AND P2, PT, R3, 0x1, PT ;  /* 0x000000010300780c */ /* 0x002fe20003f46270 */
[----:B--2---:R-:W-:-:S04]  /*23590*/  @P1 IMAD.IADD R10, R7, 0x1, -R6 ;  /* 0x00000001070a1824 */ /* 0x004fc800078e0a06 */
[----:B------:R-:W-:-:S04]  /*235a0*/  IMAD.IADD R8, R9, 0x1, R10 ;  /* 0x0000000109087824 */ /* 0x000fc800078e020a */
[----:B------:R-:W-:-:S04]  /*235b0*/  VIADD R4, R8, 0x5f ;  /* 0x0000005f08047836 */ /* 0x000fc80000000000 */
[----:B------:R-:W-:-:S05]  /*235c0*/  IMAD.HI R4, R4, 0x2aaaaaab, RZ ;  /* 0x2aaaaaab04047827 */ /* 0x000fca00078e02ff */
[----:B------:R-:W-:-:S04]  /*235d0*/  SHF.R.U32.HI R7, RZ, 0x1f, R4 ;  /* 0x0000001fff077819 */ /* 0x000fc80000011604 */
[----:B------:R-:W-:Y:S02]  /*235e0*/  LEA.HI.SX32 R20, R4, R7, 0x1c ;  /* 0x0000000704147211 */ /* 0x000fe400078fe2ff */
[----:B------:R-:W-:-:S04]  /*235f0*/  LEA R4, R17, 0x80, 0x7 ;  /* 0x0000008011047811 */ /* 0x000fc800078e38ff */
[----:B------:R-:W-:-:S05]  /*23600*/  IADD3 R4, R8, R4, -R0 ;  /* 0x0000000408047210 */ /* 0x000fca0007ffe800 */
[----:B------:R-:W-:Y:S01]  /*23610*/  IMAD.IADD R2, R4, 0x1, R2 ;  /* 0x0000000104027824 */ /* 0x000fe200078e0202 */
[----:B------:R-:W-:Y:S06]  /*23620*/  @!P2 BRA `(.L_x_1621) ;  /* 0x000000000048a947 */ /* 0x000fec0003800000 */
[C---:B------:R-:W-:Y:S01]  /*23630*/  ISETP.GT.AND P0, PT, R4.reuse, RZ, PT ;  /* 0x000000ff0400720c */ /* 0x040fe20003f04270 */
[----:B------:R-:W-:Y:S01]  /*23640*/  BSSY B0, `(.L_x_1622) ;  /* 0x000000e000007945 */ /* 0x000fe20003800000 */
[----:B0-----:R-:W-:-:S11]  /*23650*/  VIADD R11, R4, 0xffffffff ;  /* 0xffffffff040b7836 */ /* 0x001fd60000000000 */
        /* <DEDUP_REMOVED lines=8> */
.L_x_1623:
[----:B------:R-:W-:-:S13]  /*236e0*/  ISETP.NE.AND P0, PT, R3, 0x1, PT ;  /* 0x000000010300780c */ /* 0x000fda0003f05270 */
[----:B------:R-:W0:Y:S02]  /*236f0*/  @P0 LDC.64 R6, c[0x0][0x9e8] ;  /* 0x00027a00ff060b82 */ /* 0x000e240000000a00 */
[----:B0-----:R-:W-:-:S05]  /*23700*/  @P0 IMAD.HI.U32 R6, R11, R6, RZ ;  /* 0x000000060b060227 */ /* 0x001fca00078e00ff */
[----:B------:R-:W-:-:S07]  /*23710*/  @P0 SHF.R.U32.HI R11, RZ, R7, R6 ;  /* 0x00000007ff0b0219 */ /* 0x000fce0000011606 */
.L_x_1624:
[----:B------:R-:W-:Y:S05]  /*23720*/  BSYNC B0 ;  /* 0x0000000000007941 */ /* 0x000fea0003800000 */
.L_x_1622:
[----:B------:R-:W-:-:S05]  /*23730*/  IMAD R11, R11, R3, R3 ;  /* 0x000000030b0b7224 */ /* 0x000fca00078e0203 */
[----:B------:R-:W-:-:S07]  /*23740*/  VIMNMX R2, R2, R11, PT ;  /* 0x0000000b02027248 */ /* 0x000fce0003fe0100 */
.L_x_1621:
        /* <DEDUP_REMOVED lines=9> */
[----:B0-----:R-:W-:-:S11]  /*237e0*/  LOP3.LUT R11, RZ, R0, RZ, 0x33, !PT ;  /* 0x00000000ff0b7212 */ /* 0x001fd600078e33ff */
[----:B------:R-:W0:Y:S02]  /*237f0*/  @P0 LDC.64 R6, c[0x0][0x9e8] ;  /* 0x00027a00ff060b82 */ /* 0x000e240000000a00 */
[----:B0-----:R-:W-:-:S05]  /*23800*/  @P0 IMAD.HI.U32 R6, R11, R6, RZ ;  /* 0x000000060b060227 */ /* 0x001fca00078e00ff */
[----:B------:R-:W-:-:S04]  /*23810*/  @P0 SHF.R.U32.HI R11, RZ, R7, R6 ;  /* 0x00000007ff0b0219 */ /* 0x000fc80000011606 */
[----:B------:R-:W-:Y:S01]  /*23820*/  LOP3.LUT R11, RZ, R11, RZ, 0x33, !PT ;  /* 0x0000000bff0b7212 */ /* 0x000fe200078e33ff */
[----:B------:R-:W-:Y:S06]  /*23830*/  BRA `(.L_x_1628) ;  /* 0x0000000000147947 */ /* 0x000fec0003800000 */
.L_x_1627:
[----:B------:R-:W-:Y:S01]  /*23840*/  ISETP.NE.AND P0, PT, R3, 0x1, PT ;  /* 0x000000010300780c */ /* 0x000fe20003f05270 */
[----:B0-----:R-:W-:-:S12]  /*23850*/  IMAD.MOV.U32 R11, RZ, RZ, R0 ;  /* 0x000000ffff0b7224 */ /* 0x001fd800078e0000 */
[----:B------:R-:W0:Y:S02]  /*23860*/  @P0 LDC.64 R6, c[0x0][0x9e8] ;  /* 0x00027a00ff060b82 */ /* 0x000e240000000a00 */
[----:B0-----:R-:W-:-:S05]  /*23870*/  @P0 IMAD.HI.U32 R6, R0, R6, RZ ;  /* 0x0000000600060227 */ /* 0x001fca00078e00ff */
[----:B------:R-:W-:-:S07]  /*23880*/  @P0 SHF.R.U32.HI R11, RZ, R7, R6 ;  /* 0x00000007ff0b0219 */ /* 0x000fce0000011606 */
.L_x_1628:
[----:B------:R-:W-:Y:S05]  /*23890*/  BSYNC B0 ;  /* 0x0000000000007941 */ /* 0x000fea0003800000 */
.L_x_1626:
[----:B------:R-:W-:-:S05]  /*238a0*/  IMAD R3, R11, R3, RZ ;  /* 0x000000030b037224 */ /* 0x000fca00078e02ff */
[----:B------:R-:W-:-:S07]  /*238b0*/  VIMNMX R8, R8, R3, !PT ;  /* 0x0000000308087248 */ /* 0x000fce0007fe0100 */
.L_x_1625:
[----:B------:R-:W-:Y:S01]  /*238c0*/  VIADD R2, R2, 0x5f ;  /* 0x0000005f02027836 */ /* 0x000fe20000000000 */
[----:B------:R-:W-:Y:S01]  /*238d0*/  BSSY B0, `(.L_x_1629) ;  /* 0x00000e9000007945 */ /* 0x000fe20003800000 */
[----:B------:R-:W-:Y:S01]  /*238e0*/  IMAD.HI R8, R8, 0x2aaaaaab, RZ ;  /* 0x2aaaaaab08087827 */ /* 0x000fe200078e02ff */
[----:B------:R-:W-:-:S03]  /*238f0*/  PLOP3.LUT P2, PT, PT, PT, PT, 0x80, 0x0 ;  /* 0x000000000000781c */ /* 0x000fc60003f4f070 */
[----:B------:R-:W-:-:S05]  /*23900*/  IMAD.HI R2, R2, 0x2aaaaaab, RZ ;  /* 0x2aaaaaab02027827 */ /* 0x000fca00078e02ff */
[----:B------:R-:W-:-:S04]  /*23910*/  SHF.R.U32.HI R3, RZ, 0x1f, R2 ;  /* 0x0000001fff037819 */ /* 0x000fc80000011602 */
[----:B------:R-:W-:Y:S02]  /*23920*/  LEA.HI.SX32 R3, R2, R3, 0x1c ;  /* 0x0000000302037211 */ /* 0x000fe400078fe2ff */
[----:B------:R-:W-:Y:S02]  /*23930*/  SHF.R.U32.HI R2, RZ, 0x1f, R8 ;  /* 0x0000001fff027819 */ /* 0x000fe40000011608 */
[----:B------:R-:W-:Y:S02]  /*23940*/  VIMNMX R3, R20, R3, PT ;  /* 0x0000000314037248 */ /* 0x000fe40003fe0100 */
[----:B------:R-:W-:-:S03]  /*23950*/  LEA.HI.SX32 R2, R8, R2, 0x1c ;  /* 0x0000000208027211 */ /* 0x000fc600078fe2ff */
[----:B------:R-:W-:Y:S01]  /*23960*/  IMAD R3, R3, 0x60, -R9 ;  /* 0x0000006003037824 */ /* 0x000fe200078e0a09 */
[----:B------:R-:W-:-:S04]  /*23970*/  VIMNMX R2, RZ, R2, !PT ;  /* 0x00000002ff027248 */ /* 0x000fc80007fe0100 */
[----:B------:R-:W-:Y:S01]  /*23980*/  VIMNMX R10, R3, R10, PT ;  /* 0x0000000a030a7248 */ /* 0x000fe20003fe0100 */
[----:B------:R-:W-:-:S05]  /*23990*/  IMAD R2, R2, 0x60, -R9 ;  /* 0x0000006002027824 */ /* 0x000fca00078e0a09 */
[----:B------:R-:W-:-:S04]  /*239a0*/  VIMNMX R6, RZ, R2, !PT ;  /* 0x00000002ff067248 */ /* 0x000fc80007fe0100 */
[----:B------:R-:W-:Y:S01]  /*239b0*/  ISETP.GT.AND P0, PT, R10, R6, PT ;  /* 0x000000060a00720c */ /* 0x000fe20003f04270 */
[----:B------:R-:W-:-:S05]  /*239c0*/  IMAD.WIDE.U32 R2, R6, -0x55555555, RZ ;  /* 0xaaaaaaab06027825 */ /* 0x000fca00078e00ff */
[----:B------:R-:W-:-:S05]  /*239d0*/  SHF.R.U32.HI R2, RZ, 0x6, R3 ;  /* 0x00000006ff027819 */ /* 0x000fca0000011603 */
[----:B------:R-:W-:Y:S02]  /*239e0*/  IMAD.MOV.U32 R7, RZ, RZ, R2 ;  /* 0x000000ffff077224 */ /* 0x000fe400078e0002 */
[----:B------:R-:W-:-:S04]  /*239f0*/  @P0 VIADD R3, R10, 0x5f ;  /* 0x0000005f0a030836 */ /* 0x000fc80000000000 */
[----:B------:R-:W-:-:S05]  /*23a00*/  @P0 IMAD.HI R3, R3, 0x2aaaaaab, RZ ;  /* 0x2aaaaaab03030827 */ /* 0x000fca00078e02ff */
[----:B------:R-:W-:-:S04]  /*23a10*/  @P0 SHF.R.U32.HI R6, RZ, 0x1f, R3 ;  /* 0x0000001fff060819 */ /* 0x000fc80000011603 */
[----:B------:R-:W-:-:S04]  /*23a20*/  @P0 LEA.HI.SX32 R7, R3, R6, 0x1c ;  /* 0x0000000603070211 */ /* 0x000fc800078fe2ff */
[----:B------:R-:W-:-:S13]  /*23a30*/  ISETP.GT.AND P0, PT, R7, R2, PT ;  /* 0x000000020700720c */ /* 0x000fda0003f04270 */
[----:B------:R-:W-:Y:S05]  /*23a40*/  @!P0 BRA `(.L_x_1630) ;  /* 0x0000000c00448947 */ /* 0x000fea0003800000 */
[----:B------:R-:W1:Y:S01]  /*23a50*/  LDC R3, c[0x0][0x428] ;  /* 0x00010a00ff037b82 */ /* 0x000e620000000800 */
[----:B------:R-:W-:Y:S01]  /*23a60*/  UMOV UR4, 0xffffffff ;  /* 0xffffffff00047882 */ /* 0x000fe20000000000 */
[----:B-1----:R-:W-:Y:S01]  /*23a70*/  ISETP.NE.AND P0, PT, R3, 0x1, PT ;  /* 0x000000010300780c */ /* 0x002fe20003f05270 */
[----:B------:R-:W-:-:S12]  /*23a80*/  IMAD.MOV.U32 R3, RZ, RZ, R18 ;  /* 0x000000ffff037224 */ /* 0x000fd800078e0012 */
[----:B------:R-:W1:Y:S08]  /*23a90*/  @P0 LDC R8, c[0x0][0x42c] ;  /* 0x00010b00ff080b82 */ /* 0x000e700000000800 */
[----:B------:R-:W2:Y:S01]  /*23aa0*/  @P0 LDC R6, c[0x0][0x430] ;  /* 0x00010c00ff060b82 */ /* 0x000ea20000000800 */
[----:B-1----:R-:W-:-:S05]  /*23ab0*/  @P0 IMAD.HI.U32 R8, R18, R8, RZ ;  /* 0x0000000812080227 */ /* 0x002fca00078e00ff */
[----:B--2---:R-:W-:Y:S02]  /*23ac0*/  @P0 SHF.R.U32.HI R3, RZ, R6, R8 ;  /* 0x00000006ff030219 */ /* 0x004fe40000011608 */
[----:B------:R-:W-:Y:S01]  /*23ad0*/  SEL R6, R19, RZ, !P1 ;  /* 0x000000ff13067207 */ /* 0x000fe20004800000 */
[----:B------:R-:W-:Y:S06]  /*23ae0*/  BRA.DIV UR4, `(.L_x_1631) ;  /* 0x0000005e04b87947 */ /* 0x000fec000b800000 */
.L_x_1786:
[----:B------:R-:W-:-:S03]  /*23af0*/  UMOV UR4, 0xffffffff ;  /* 0xffffffff00047882 */ /* 0x000fc60000000000 */
[----:B------:R-:W-:Y:S05]  /*23b00*/  BRA.DIV UR4, `(.L_x_1632) ;  /* 0x0000005e04e47947 */ /* 0x000fea000b800000 */
[----:B------:R-:W-:-:S13]  /*23b10*/  ELECT P6, URZ, PT ;  /* 0x00000000003f782f */ /* 0x000fda00038c0000 */
.L_x_1789:
[----:B------:R-:W2:Y:S01]  /*23b20*/  LDL R8, [R1+0x24] ;  /* 0x0000240001087983 */ /* 0x000ea20000100800 */
[----:B------:R-:W-:Y:S01]  /*23b30*/  MOV R10, 0x400 ;  /* 0x00000400000a7802 */ /* 0x000fe20000000f00 */
[----:B------:R-:W-:Y:S01]  /*23b40*/  BSSY B1, `(.L_x_1633) ;  /* 0x000000a000017945 */ /* 0x000fe20003800000 */
[----:B--2---:R-:W-:-:S05]  /*23b50*/  VIADD R9, R8, 0x1 ;  /* 0x0000000108097836 */ /* 0x004fca0000000000 */
[----:B------:R-:W-:-:S04]  /*23b60*/  LEA.HI R8, R9, R9, RZ, 0x1 ;  /* 0x0000000909087211 */ /* 0x000fc800078f08ff */
[----:B------:R-:W-:-:S05]  /*23b70*/  LOP3.LUT R8, R8, 0xfffffffe, RZ, 0xc0, !PT ;  /* 0xfffffffe08087812 */ /* 0x000fca00078ec0ff */
[----:B------:R-:W-:Y:S02]  /*23b80*/  IMAD.IADD R9, R9, 0x1, -R8 ;  /* 0x0000000109097824 */ /* 0x000fe400078e0a08 */
[----:B------:R-:W1:Y:S03]  /*23b90*/  S2R R8, SR_CgaCtaId ;  /* 0x0000000000087919 */ /* 0x000e660000008800 */
[----:B------:R-:W-:Y:S02]  /*23ba0*/  SHF.L.U32 R9, R9, 0x1f, RZ ;  /* 0x0000001f09097819 */ /* 0x000fe400000006ff */
[----:B-1----:R-:W-:-:S04]  /*23bb0*/  LEA R8, R8, R10, 0x18 ;  /* 0x0000000a08087211 */ /* 0x002fc800078ec0ff */
[----:B------:R-:W1:Y:S02]  /*23bc0*/  SYNCS.PHASECHK.TRANS64.TRYWAIT P0, [R8+URZ+0x2a820], R9 ;  /* 0x02a82009080075a7 */ /* 0x000e64000800017f */
[----:B-1----:R-:W-:Y:S05]  /*23bd0*/  @!P0 BRA `(.L_x_1634) ;  /* 0x0000005c00d08947 */ /* 0x002fea0003800000 */
.L_x_1790:
[----:B------:R-:W-:Y:S05]  /*23be0*/  BSYNC B1 ;  /* 0x0000000000017941 */ /* 0x000fea0003800000 */
.L_x_1633:
[----:B------:R-:W-:Y:S04]  /*23bf0*/  BSSY B1, `(.L_x_1635) ;  /* 0x000004e000017945 */ /* 0x000fe80003800000 */
[----:B------:R-:W-:Y:S05]  /*23c00*/  @!P6 BRA `(.L_x_1636) ;  /* 0x000000040030e947 */ /* 0x000fea0003800000 */
[----:B0-----:R-:W1:Y:S04]  /*23c10*/  LDL R11, [R1+0x4] ;  /* 0x00000400010b7983 */ /* 0x001e680000100800 */
[----:B------:R-:W2:Y:S01]  /*23c20*/  LDL R10, [R1+0x10] ;  /* 0x00001000010a7983 */ /* 0x000ea20000100800 */
[----:B-1----:R-:W-:Y:S01]  /*23c30*/  IMAD R9, R11, 0x8, R8 ;  /* 0x000000080b097824 */ /* 0x002fe200078e0208 */
[----:B--2---:R-:W-:-:S04]  /*23c40*/  SHF.L.U32 R11, R10, 0x1f, RZ ;  /* 0x0000001f0a0b7819 */ /* 0x004fc800000006ff */
[----:B------:R-:W0:Y:S02]  /*23c50*/  SYNCS.PHASECHK.TRANS64.TRYWAIT P0, [R9+URZ+0x2a8a0], R11 ;  /* 0x02a8a00b090075a7 */ /* 0x000e24000800017f */
[----:B0-----:R-:W-:Y:S05]  /*23c60*/  @!P0 BRA `(.L_x_1637) ;  /* 0x0000005c00c08947 */ /* 0x001fea0003800000 */
.L_x_1791:
        /* <DEDUP_REMOVED lines=11> */
.L_x_1638:
        /* <DEDUP_REMOVED lines=13> */
[----:B------:R-:W-:-:S04]  /*23df0*/  IMAD R10, R7, 0x60, R5 ;  /* 0x00000060070a7824 */ /* 0x000fc800078e0205 */
        /* <DEDUP_REMOVED lines=16> */
.L_x_1792:
        /* <DEDUP_REMOVED lines=8> */
.L_x_1640:
[----:B01----:R-:W2:Y:S01]  /*23f80*/  LDL R11, [R1+0x4] ;  /* 0x00000400010b7983 */ /* 0x003ea20000100800 */
        /* <DEDUP_REMOVED lines=11> */
[----:B------:R-:W-:-:S13]  /*24040*/  R2UR UR6, R9 ;  /* 0x00000000090672ca */ /* 0x000fda00000e0000 */
[----:B------:R-:W-:Y:S02]  /*24050*/  UIADD3 UR8, UR6, 0x400, URZ ;  /* 0x0000040006087890 */ /* 0x000fe4000fffe03f */
[----:B------:R-:W-:-:S03]  /*24060*/  UIADD3 UR14, UR6, 0x3400, URZ ;  /* 0x00003400060e7890 */ /* 0x000fc6000fffe03f */
[----:B------:R-:W-:-:S04]  /*24070*/  UMOV UR6, 0x0 ;  /* 0x0000000000067882 */ /* 0x000fc80000000000 */
[----:B------:R0:W-:Y:S02]  /*24080*/  UTMALDG.4D [UR8], [UR4], desc[UR6] ;  /* 0x00000608040075b4 */ /* 0x0001e40008019000 */
[----:B0-----:R-:W-:Y:S01]  /*24090*/  UMOV UR8, UR14 ;  /* 0x0000000e00087c82 */ /* 0x001fe20008000000 */
[----:B------:R-:W-:Y:S02]  /*240a0*/  UMOV UR10, UR15 ;  /* 0x0000000f000a7c82 */ /* 0x000fe40008000000 */
[----:B------:R2:W-:Y:S02]  /*240b0*/  UTMALDG.4D [UR8], [UR4], desc[UR6] ;  /* 0x00000608040075b4 */ /* 0x0005e40008019000 */
[----:B--2---:R-:W-:Y:S01]  /*240c0*/  NOP ;  /* 0x0000000000007918 */ /* 0x004fe20000000000 */
.L_x_1636:
[----:B------:R-:W-:Y:S05]  /*240d0*/  BSYNC B1 ;  /* 0x0000000000017941 */ /* 0x000fea0003800000 */
.L_x_1635:
[----:B-1----:R-:W2:Y:S04]  /*240e0*/  LDL.LU R9, [R1+0x4] ;  /* 0x0000040001097983 */ /* 0x002ea80000300800 */
[----:B0-----:R-:W3:Y:S01]  /*240f0*/  LDL.LU R11, [R1+0x10] ;  /* 0x00001000010b7983 */ /* 0x001ee20000300800 */
[----:B------:R-:W-:Y:S01]  /*24100*/  VIADD R7, R7, 0xfffffffe ;  /* 0xfffffffe07077836 */ /* 0x000fe20000000000 */
[----:B------:R-:W-:Y:S01]  /*24110*/  PLOP3.LUT P2, PT, PT, PT, PT, 0x8, 0x0 ;  /* 0x000000000000781c */ /* 0x000fe20003f4e170 */
[----:B--2---:R-:W-:-:S05]  /*24120*/  VIADD R9, R9, 0x1 ;  /* 0x0000000109097836 */ /* 0x004fca0000000000 */
[----:B------:R-:W-:-:S04]  /*24130*/  ISETP.NE.AND P0, PT, R9, 0x2, PT ;  /* 0x000000020900780c */ /* 0x000fc80003f05270 */
[----:B------:R-:W-:Y:S02]  /*24140*/  SEL R10, RZ, 0x1, P0 ;  /* 0x00000001ff0a7807 */ /* 0x000fe40000000000 */
[----:B------:R-:W-:Y:S02]  /*24150*/  SEL R9, R9, RZ, P0 ;  /* 0x000000ff09097207 */ /* 0x000fe40000000000 */
[----:B---3--:R-:W-:Y:S02]  /*24160*/  LOP3.LUT R11, R11, R10, RZ, 0x3c, !PT ;  /* 0x0000000a0b0b7212 */ /* 0x008fe400078e3cff */
[----:B------:R-:W-:-:S03]  /*24170*/  ISETP.GE.AND P0, PT, R7, R2, PT ;  /* 0x000000020700720c */ /* 0x000fc60003f06270 */
[----:B------:R1:W-:Y:S04]  /*24180*/  STL [R1+0x10], R11 ;  /* 0x0000100b01007387 */ /* 0x0003e80000100800 */
[----:B------:R1:W-:Y:S06]  /*24190*/  STL [R1+0x4], R9 ;  /* 0x0000040901007387 */ /* 0x0003ec0000100800 */
[----:B------:R-:W-:Y:S05]  /*241a0*/  @!P0 BRA `(.L_x_1630) ;  /* 0x00000004006c8947 */ /* 0x000fea0003800000 */
.L_x_1647:
[----:B------:R-:W-:Y:S05]  /*241b0*/  YIELD ;  /* 0x0000000000007946 */ /* 0x000fea0003800000 */
[----:B------:R-:W-:Y:S04]  /*241c0*/  BSSY B1, `(.L_x_1641) ;  /* 0x000004d000017945 */ /* 0x000fe80003800000 */
[----:B--2---:R-:W-:Y:S05]  /*241d0*/  @!P6 BRA `(.L_x_1642) ;  /* 0x00000004002ce947 */ /* 0x004fea0003800000 */
[----:B-1----:R-:W2:Y:S04]  /*241e0*/  LDL R9, [R1+0x4] ;  /* 0x0000040001097983 */ /* 0x002ea80000100800 */
[----:B------:R-:W3:Y:S01]  /*241f0*/  LDL R10, [R1+0x10] ;  /* 0x00001000010a7983 */ /* 0x000ee20000100800 */
[----:B--2---:R-:W-:Y:S01]  /*24200*/  IMAD R9, R9, 0x8, R8 ;  /* 0x0000000809097824 */ /* 0x004fe200078e0208 */
[----:B---3--:R-:W-:-:S04]  /*24210*/  SHF.L.U32 R10, R10, 0x1f, RZ ;  /* 0x0000001f0a0a7819 */ /* 0x008fc800000006ff */
[----:B------:R-:W0:Y:S02]  /*24220*/  SYNCS.PHASECHK.TRANS64.TRYWAIT P0, [R9+URZ+0x2a8a0], R10 ;  /* 0x02a8a00a090075a7 */ /* 0x000e24000800017f */
[----:B0-----:R-:W-:Y:S05]  /*24230*/  @!P0 BRA `(.L_x_1643) ;  /* 0x0000005800748947 */ /* 0x001fea0003800000 */
.L_x_1793:
        /* <DEDUP_REMOVED lines=11> */
.L_x_1644:
        /* <DEDUP_REMOVED lines=13> */
[----:B------:R-:W-:-:S05]  /*243c0*/  IMAD R11, R7, 0x60, R5 ;  /* 0x00000060070b7824 */ /* 0x000fca00078e0205 */
[----:B------:R-:W-:-:S07]  /*243d0*/  R2UR UR11, R11 ;  /* 0x000000000b0b72ca */ /* 0x000fce00000e0000 */
        /* <DEDUP_REMOVED lines=14> */
.L_x_1794:
        /* <DEDUP_REMOVED lines=8> */
.L_x_1646:
        /* <DEDUP_REMOVED lines=21> */
.L_x_1642:
[----:B------:R-:W-:Y:S05]  /*24690*/  BSYNC B1 ;  /* 0x0000000000017941 */ /* 0x000fea0003800000 */
.L_x_1641:
[----:B-1----:R-:W2:Y:S04]  /*246a0*/  LDL.LU R9, [R1+0x4] ;  /* 0x0000040001097983 */ /* 0x002ea80000300800 */
[----:B------:R-:W3:Y:S01]  /*246b0*/  LDL.LU R11, [R1+0x10] ;  /* 0x00001000010b7983 */ /* 0x000ee20000300800 */
[----:B--2---:R-:W-:-:S05]  /*246c0*/  VIADD R9, R9, 0x1 ;  /* 0x0000000109097836 */ /* 0x004fca0000000000 */
[----:B------:R-:W-:-:S04]  /*246d0*/  ISETP.NE.AND P0, PT, R9, 0x2, PT ;  /* 0x000000020900780c */ /* 0x000fc80003f05270 */
[----:B------:R-:W-:Y:S02]  /*246e0*/  SEL R10, RZ, 0x1, P0 ;  /* 0x00000001ff0a7807 */ /* 0x000fe40000000000 */
[----:B------:R-:W-:Y:S02]  /*246f0*/  SEL R9, R9, RZ, P0 ;  /* 0x000000ff09097207 */ /* 0x000fe40000000000 */
[----:B---3--:R-:W-:Y:S02]  /*24700*/  LOP3.LUT R11, R11, R10, RZ, 0x3c, !PT ;  /* 0x0000000a0b0b7212 */ /* 0x008fe400078e3cff */
[C---:B------:R-:W-:Y:S01]  /*24710*/  ISETP.GT.AND P0, PT, R7.reuse, R2, PT ;  /* 0x000000020700720c */ /* 0x040fe20003f04270 */
[----:B------:R-:W-:Y:S02]  /*24720*/  VIADD R7, R7, 0xffffffff ;  /* 0xffffffff07077836 */ /* 0x000fe40000000000 */
[----:B------:R2:W-:Y:S04]  /*24730*/  STL [R1+0x10], R11 ;  /* 0x0000100b01007387 */ /* 0x0005e80000100800 */
[----:B------:R2:W-:Y:S06]  /*24740*/  STL [R1+0x4], R9 ;  /* 0x0000040901007387 */ /* 0x0005ec0000100800 */
[----:B------:R-:W-:Y:S05]  /*24750*/  @P0 BRA `(.L_x_1647) ;  /* 0xfffffff800940947 */ /* 0x000fea000383ffff */
.L_x_1630:
[----:B------:R-:W-:Y:S05]  /*24760*/  BSYNC B0 ;  /* 0x0000000000007941 */ /* 0x000fea0003800000 */
.L_x_1629:
[----:B------:R-:W3:Y:S01]  /*24770*/  LDC.64 R2, c[0x0][0x9e0] ;  /* 0x00027800ff027b82 */ /* 0x000ee20000000a00 */
[----:B------:R-:W-:Y:S07]  /*24780*/  @!P2 WARPSYNC.ALL ;  /* 0x000000000000a948 */ /* 0x000fee0003800000 */
[----:B------:R-:W-:Y:S01]  /*24790*/  @!P2 BAR.SYNC.DEFER_BLOCKING 0xc, 0x120 ;  /* 0x030480000000ab1d */ /* 0x000fe20000010000 */
[----:B---3--:R-:W-:Y:S01]  /*247a0*/  ISETP.GE.AND P0, PT, R3, 0x1, PT ;  /* 0x000000010300780c */ /* 0x008fe20003f06270 */
[----:B------:R-:W-:-:S12]  /*247b0*/  IMAD.IADD R2, R4, 0x1, R2 ;  /* 0x0000000104027824 */ /* 0x000fd800078e0202 */
[----:B------:R-:W-:Y:S05]  /*247c0*/  @!P0 BRA `(.L_x_1648) ;  /* 0x0000000000488947 */ /* 0x000fea0003800000 */
[C---:B------:R-:W-:Y:S01]  /*247d0*/  ISETP.GT.AND P1, PT, R4.reuse, RZ, PT ;  /* 0x000000ff0400720c */ /* 0x040fe20003f24270 */
[----:B------:R-:W-:Y:S01]  /*247e0*/  BSSY B0, `(.L_x_1649) ;  /* 0x000000e000007945 */ /* 0x000fe20003800000 */
[----:B------:R-:W-:-:S11]  /*247f0*/  VIADD R6, R4, 0xffffffff ;  /* 0xffffffff04067836 */ /* 0x000fd60000000000 */
[----:B------:R-:W-:Y:S05]  /*24800*/  @P1 BRA `(.L_x_1650) ;  /* 0x00000000001c1947 */ /* 0x000fea0003800000 */
[----:B------:R-:W-:Y:S01]  /*24810*/  ISETP.NE.AND P1, PT, R3, 0x1, PT ;  /* 0x000000010300780c */ /* 0x000fe20003f25270 */
[----:B------:R-:W-:-:S12]  /*24820*/  IMAD.MOV R5, RZ, RZ, -R4 ;  /* 0x000000ffff057224 */ /* 0x000fd800078e0a04 */
[----:B------:R-:W3:Y:S02]  /*24830*/  @P1 LDC.64 R6, c[0x0][0x9e8] ;  /* 0x00027a00ff061b82 */ /* 0x000ee40000000a00 */
[----:B---3--:R-:W-:-:S05]  /*24840*/  @P1 IMAD.HI.U32 R6, R5, R6, RZ ;  /* 0x0000000605061227 */ /* 0x008fca00078e00ff */
[----:B------:R-:W-:-:S04]  /*24850*/  @P1 SHF.R.U32.HI R5, RZ, R7, R6 ;  /* 0x00000007ff051219 */ /* 0x000fc80000011606 */
[----:B------:R-:W-:Y:S01]  /*24860*/  LOP3.LUT R6, RZ, R5, RZ, 0x33, !PT ;  /* 0x00000005ff067212 */ /* 0x000fe200078e33ff */
[----:B------:R-:W-:Y:S06]  /*24870*/  BRA `(.L_x_1651) ;  /* 0x0000000000107947 */ /* 0x000fec0003800000 */
.L_x_1650:
[----:B------:R-:W-:-:S13]  /*24880*/  ISETP.NE.AND P1, PT, R3, 0x1, PT ;  /* 0x000000010300780c */ /* 0x000fda0003f25270 */
[----:B------:R-:W3:Y:S02]  /*24890*/  @P1 LDC.64 R4, c[0x0][0x9e8] ;  /* 0x00027a00ff041b82 */ /* 0x000ee40000000a00 */
[----:B---3--:R-:W-:-:S05]  /*248a0*/  @P1 IMAD.HI.U32 R4, R6, R4, RZ ;  /* 0x0000000406041227 */ /* 0x008fca00078e00ff */
[----:B------:R-:W-:-:S07]  /*248b0*/  @P1 SHF.R.U32.HI R6, RZ, R5, R4 ;  /* 0x00000005ff061219 */ /* 0x000fce0000011604 */
.L_x_1651:
[----:B------:R-:W-:Y:S05]  /*248c0*/  BSYNC B0 ;  /* 0x0000000000007941 */ /* 0x000fea0003800000 */
.L_x_1649:
[----:B------:R-:W-:-:S05]  /*248d0*/  IMAD R5, R6, R3, R3 ;  /* 0x0000000306057224 */ /* 0x000fca00078e0203 */
[----:B------:R-:W-:-:S07]  /*248e0*/  VIMNMX R2, R2, R5, PT ;  /* 0x0000000502027248 */ /* 0x000fce0003fe0100 */
.L_x_1648:
[----:B------:R-:W-:Y:S01]  /*248f0*/  VIADD R2, R2, 0x5f ;  /* 0x0000005f02027836 */ /* 0x000fe20000000000 */
[----:B------:R-:W-:-:S03]  /*24900*/  ULDC UR4, c[0x0][0x9dc] ;  /* 0x0002770000047ab9 */ /* 0x000fc60000000800 */
[----:B------:R-:W-:-:S05]  /*24910*/  IMAD.HI R2, R2, 0x2aaaaaab, RZ ;  /* 0x2aaaaaab02027827 */ /* 0x000fca00078e02ff */
[----:B------:R-:W-:-:S04]  /*24920*/  SHF.R.U32.HI R5, RZ, 0x1f, R2 ;  /* 0x0000001fff057819 */ /* 0x000fc80000011602 */
[----:B------:R-:W-:Y:S01]  /*24930*/  LEA.HI.SX32 R5, R2, R5, 0x1c ;  /* 0x0000000502057211 */ /* 0x000fe200078fe2ff */
[----:B------:R-:W-:-:S03]  /*24940*/  VIADD R2, R0, -UR4 ;  /* 0x8000000400027c36 */ /* 0x000fc60008000000 */
[----:B------:R-:W-:-:S05]  /*24950*/  VIMNMX R6, R20, R5, PT ;  /* 0x0000000514067248 */ /* 0x000fca0003fe0100 */
[----:B------:R3:W-:Y:S01]  /*24960*/  STL [R1+0x20], R6 ;  /* 0x0000200601007387 */ /* 0x0007e20000100800 */
[----:B------:R-:W-:Y:S05]  /*24970*/  @!P0 BRA `(.L_x_1652) ;  /* 0x0000000000448947 */ /* 0x000fea0003800000 */
[----:B------:R-:W-:Y:S01]  /*24980*/  ISETP.GT.AND P0, PT, R0, -0x1, PT ;  /* 0xffffffff0000780c */ /* 0x000fe20003f04270 */
[----:B------:R-:W-:-:S12]  /*24990*/  BSSY B0, `(.L_x_1653) ;  /* 0x000000d000007945 */ /* 0x000fd80003800000 */
[----:B------:R-:W-:Y:S05]  /*249a0*/  @P0 BRA `(.L_x_1654) ;  /* 0x00000000001c0947 */ /* 0x000fea0003800000 */
[----:B------:R-:W-:Y:S02]  /*249b0*/  ISETP.NE.AND P0, PT, R3, 0x1, PT ;  /* 0x000000010300780c */ /* 0x000fe40003f05270 */
[----:B------:R-:W-:-:S11]  /*249c0*/  LOP3.LUT R7, RZ, R0, RZ, 0x33, !PT ;  /* 0x00000000ff077212 */ /* 0x000fd600078e33ff */
[----:B------:R-:W4:Y:S02]  /*249d0*/  @P0 LDC.64 R4, c[0x0][0x9e8] ;  /* 0x00027a00ff040b82 */ /* 0x000f240000000a00 */
[----:B----4-:R-:W-:-:S05]  /*249e0*/  @P0 IMAD.HI.U32 R4, R7, R4, RZ ;  /* 0x0000000407040227 */ /* 0x010fca00078e00ff */
[----:B------:R-:W-:-:S04]  /*249f0*/  @P0 SHF.R.U32.HI R7, RZ, R5, R4 ;  /* 0x00000005ff070219 */ /* 0x000fc80000011604 */
[----:B------:R-:W-:Y:S01]  /*24a00*/  LOP3.LUT R0, RZ, R7, RZ, 0x33, !PT ;  /* 0x00000007ff007212 */ /* 0x000fe200078e33ff */
[----:B------:R-:W-:Y:S06]  /*24a10*/  BRA `(.L_x_1655) ;  /* 0x0000000000107947 */ /* 0x000fec0003800000 */
.L_x_1654:
[----:B------:R-:W-:-:S13]  /*24a20*/  ISETP.NE.AND P0, PT, R3, 0x1, PT ;  /* 0x000000010300780c */ /* 0x000fda0003f05270 */
[----:B------:R-:W4:Y:S02]  /*24a30*/  @P0 LDC.64 R4, c[0x0][0x9e8] ;  /* 0x00027a00ff040b82 */ /* 0x000f240000000a00 */
[----:B----4-:R-:W-:-:S05]  /*24a40*/  @P0 IMAD.HI.U32 R4, R0, R4, RZ ;  /* 0x0000000400040227 */ /* 0x010fca00078e00ff */
[----:B------:R-:W-:-:S07]  /*24a50*/  @P0 SHF.R.U32.HI R0, RZ, R5, R4 ;  /* 0x00000005ff000219 */ /* 0x000fce0000011604 */
.L_x_1655:
[----:B------:R-:W-:Y:S05]  /*24a60*/  BSYNC B0 ;  /* 0x0000000000007941 */ /* 0x000fea0003800000 */
.L_x_1653:
[----:B------:R-:W-:-:S05]  /*24a70*/  IMAD R3, R0, R3, RZ ;  /* 0x0000000300037224 */ /* 0x000fca00078e02ff */
[----:B------:R-:W-:-:S07]  /*24a80*/  VIMNMX R2, R2, R3, !PT ;  /* 0x0000000302027248 */ /* 0x000fce0007fe0100 */
.L_x_1652:
[----:B------:R-:W-:Y:S01]  /*24a90*/  IMAD.HI R2, R2, 0x2aaaaaab, RZ ;  /* 0x2aaaaaab02027827 */ /* 0x000fe200078e02ff */
[----:B------:R-:W-:Y:S04]  /*24aa0*/  BSSY B6, `(.L_x_1656) ;  /* 0x000030c000067945 */ /* 0x000fe80003800000 */
[----:B------:R-:W-:-:S04]  /*24ab0*/  SHF.R.U32.HI R3, RZ, 0x1f, R2 ;  /* 0x0000001fff037819 */ /* 0x000fc80000011602 */
[----:B------:R-:W-:-:S04]  /*24ac0*/  LEA.HI.SX32 R3, R2, R3, 0x1c ;  /* 0x0000000302037211 */ /* 0x000fc800078fe2ff */
[----:B------:R-:W-:-:S04]  /*24ad0*/  VIMNMX R0, RZ, R3, !PT ;  /* 0x00000003ff007248 */ /* 0x000fc80007fe0100 */
[----:B------:R-:W-:Y:S01]  /*24ae0*/  ISETP.GT.AND P0, PT, R6, R0, PT ;  /* 0x000000000600720c */ /* 0x000fe20003f04270 */
[----:B------:R4:W-:-:S12]  /*24af0*/  STL [R1+0x1c], R0 ;  /* 0x00001c0001007387 */ /* 0x0009d80000100800 */
[----:B----4-:R-:W-:Y:S05]  /*24b00*/  @P0 BRA `(.L_x_1657) ;  /* 0x0000000000480947 */ /* 0x010fea0003800000 */
[----:B------:R-:W4:Y:S02]  /*24b10*/  S2R R0, SR_TID.X ;  /* 0x0000000000007919 */ /* 0x000f240000002100 */
[----:B----4-:R-:W-:-:S04]  /*24b20*/  LOP3.LUT R0, R0, 0x1f, RZ, 0xc0, !PT ;  /* 0x0000001f00007812 */ /* 0x010fc800078ec0ff */
[----:B------:R-:W-:-:S13]  /*24b30*/  ISETP.NE.AND P1, PT, R0, RZ, PT ;  /* 0x000000ff0000720c */ /* 0x000fda0003f25270 */
[----:B------:R-:W-:Y:S05]  /*24b40*/  @P1 BRA `(.L_x_1658) ;  /* 0x0000003000041947 */ /* 0x000fea0003800000 */
[----:B------:R-:W4:Y:S01]  /*24b50*/  S2R R7, SR_LANEID ;  /* 0x0000000000077919 */ /* 0x000f220000000000 */
[----:B------:R-:W-:Y:S01]  /*24b60*/  VOTEU.ANY UR4, UPT, PT ;  /* 0x0000000000047886 */ /* 0x000fe200038e0100 */
[----:B------:R-:W5:Y:S01]  /*24b70*/  LDC.64 R2, c[0x0][0xc38] ;  /* 0x00030e00ff027b82 */ /* 0x000f620000000a00 */
[----:B------:R-:W4:Y:S01]  /*24b80*/  FLO.U32 R0, UR4 ;  /* 0x0000000400007d00 */ /* 0x000f2200080e0000 */
[----:B------:R-:W-:-:S07]  /*24b90*/  ULDC.64 UR6, c[0x0][0x208] ;  /* 0x0000820000067ab9 */ /* 0x000fce0000000a00 */
[----:B------:R-:W5:Y:S01]  /*24ba0*/  POPC R5, UR4 ;  /* 0x0000000400057d09 */ /* 0x000f620008000000 */
[----:B----4-:R-:W-:-:S13]  /*24bb0*/  ISETP.EQ.U32.AND P0, PT, R0, R7, PT ;  /* 0x000000070000720c */ /* 0x010fda0003f02070 */
[----:B-----5:R-:W4:Y:S01]  /*24bc0*/  @P0 ATOMG.E.ADD.STRONG.GPU PT, R3, desc[UR6][R2.64], R5 ;  /* 0x00000005020309a8 */ /* 0x020f2200081ee1c6 */
[----:B------:R-:W5:Y:S02]  /*24bd0*/  S2R R4, SR_LTMASK ;  /* 0x0000000000047919 */ /* 0x000f640000003900 */
[----:B-----5:R-:W-:-:S04]  /*24be0*/  LOP3.LUT R4, R4, UR4, RZ, 0xc0, !PT ;  /* 0x0000000404047c12 */ /* 0x020fc8000f8ec0ff */
[----:B------:R-:W5:Y:S01]  /*24bf0*/  POPC R7, R4 ;  /* 0x0000000400077309 */ /* 0x000f620000000000 */
[----:B----4-:R-:W5:Y:S02]  /*24c00*/  SHFL.IDX PT, R0, R3, R0, 0x1f ;  /* 0x00001f0003007589 */ /* 0x010f6400000e0000 */
[----:B-----5:R-:W-:Y:S01]  /*24c10*/  IADD3 R16, R0, UR36, R7 ;  /* 0x0000002400107c10 */ /* 0x020fe2000fffe007 */
[----:B------:R-:W-:Y:S06]  /*24c20*/  BRA `(.L_x_1658) ;  /* 0x0000002c00cc7947 */ /* 0x000fec0003800000 */
.L_x_1657:
[----:B------:R-:W4:Y:S01]  /*24c30*/  S2R R3, SR_CgaCtaId ;  /* 0x0000000000037919 */ /* 0x000f220000008800 */
[----:B------:R-:W-:-:S04]  /*24c40*/  MOV R0, 0x400 ;  /* 0x0000040000007802 */ /* 0x000fc80000000f00 */
[----:B----4-:R-:W-:-:S05]  /*24c50*/  LEA R2, R3, R0, 0x18 ;  /* 0x0000000003027211 */ /* 0x010fca00078ec0ff */
[----:B------:R4:W-:Y:S01]  /*24c60*/  STL [R1+0x14], R2 ;  /* 0x0000140201007387 */ /* 0x0009e20000100800 */
[----:B------:R-:W-:-:S05]  /*24c70*/  VIADD R0, R2, 0x18400 ;  /* 0x0001840002007836 */ /* 0x000fca0000000000 */
[----:B------:R-:W-:-:S13]  /*24c80*/  LOP3.LUT P0, RZ, R0, 0x3ff, RZ, 0xc0, !PT ;  /* 0x000003ff00ff7812 */ /* 0x000fda000780c0ff */
[----:B----4-:R-:W-:Y:S05]  /*24c90*/  @!P0 BRA `(.L_x_1659) ;  /* 0x0000000000408947 */ /* 0x010fea0003800000 */
[----:B------:R-:W-:Y:S01]  /*24ca0*/  MOV R2, 0x0 ;  /* 0x0000000000027802 */ /* 0x000fe20000000f00 */
[----:B------:R-:W-:Y:S01]  /*24cb0*/  ULDC.64 UR6, c[0x4][0xb8] ;  /* 0x01002e0000067ab9 */ /* 0x000fe20000000a00 */
[----:B------:R-:W-:Y:S01]  /*24cc0*/  ULDC.64 UR8, c[0x4][0xc0] ;  /* 0x0100300000087ab9 */ /* 0x000fe20000000a00 */
[----:B------:R-:W-:Y:S01]  /*24cd0*/  ULDC.64 UR4, c[0x4][0x38] ;  /* 0x01000e0000047ab9 */ /* 0x000fe20000000a00 */
[----:B------:R-:W-:Y:S02]  /*24ce0*/  IMAD.U32 R4, RZ, RZ, UR6 ;  /* 0x00000006ff047e24 */ /* 0x000fe4000f8e00ff */
[----:B------:R-:W4:Y:S01]  /*24cf0*/  LDC.64 R2, c[0x4][R2] ;  /* 0x0100000002027b82 */ /* 0x000f220000000a00 */
[----:B------:R-:W-:Y:S02]  /*24d00*/  IMAD.U32 R5, RZ, RZ, UR7 ;  /* 0x00000007ff057e24 */ /* 0x000fe4000f8e00ff */
[----:B---3--:R-:W-:Y:S02]  /*24d10*/  IMAD.U32 R6, RZ, RZ, UR8 ;  /* 0x00000008ff067e24 */ /* 0x008fe4000f8e00ff */
[----:B------:R-:W-:-:S02]  /*24d20*/  IMAD.U32 R7, RZ, RZ, UR9 ;  /* 0x00000009ff077e24 */ /* 0x000fc4000f8e00ff */
[----:B------:R-:W-:Y:S02]  /*24d30*/  IMAD.U32 R10, RZ, RZ, UR4 ;  /* 0x00000004ff0a7e24 */ /* 0x000fe4000f8e00ff */
[----:B012---:R-:W-:Y:S02]  /*24d40*/  IMAD.U32 R11, RZ, RZ, UR5 ;  /* 0x00000005ff0b7e24 */ /* 0x007fe4000f8e00ff */
[----:B------:R-:W-:Y:S02]  /*24d50*/  IMAD.MOV.U32 R8, RZ, RZ, 0x70 ;  /* 0x00000070ff087424 */ /* 0x000fe400078e00ff */
[----:B------:R-:W-:Y:S02]  /*24d60*/  IMAD.MOV.U32 R12, RZ, RZ, 0x1 ;  /* 0x00000001ff0c7424 */ /* 0x000fe400078e00ff */
[----:B------:R-:W-:-:S07]  /*24d70*/  IMAD.MOV.U32 R13, RZ, RZ, RZ ;  /* 0x000000ffff0d7224 */ /* 0x000fce00078e00ff */
[----:B------:R-:W-:-:S07]  /*24d80*/  LEPC R20, `(.L_x_1659) ;  /* 0x000000001014794e */ /* 0x000fce0000000000 */
[----:B----4-:R-:W-:Y:S05]  /*24d90*/  CALL.ABS.NOINC R2 ;  /* 0x0000000002007343 */ /* 0x010fea0003c00000 */
.L_x_1659:
[----:B------:R-:W4:Y:S02]  /*24da0*/  LDL R2, [R1+0x14] ;  /* 0x0000140001027983 */ /* 0x000f240000100800 */
[----:B----4-:R-:W-:-:S05]  /*24db0*/  VIADD R0, R2, 0x400 ;  /* 0x0000040002007836 */ /* 0x010fca0000000000 */
[----:B------:R-:W-:-:S13]  /*24dc0*/  LOP3.LUT P0, RZ, R0, 0x3ff, RZ, 0xc0, !PT ;  /* 0x000003ff00ff7812 */ /* 0x000fda000780c0ff */
[----:B------:R-:W-:Y:S05]  /*24dd0*/  @!P0 BRA `(.L_x_1660) ;  /* 0x0000000000808947 */ /* 0x000fea0003800000 */
[----:B------:R-:W-:Y:S01]  /*24de0*/  MOV R0, 0x0 ;  /* 0x0000000000007802 */ /* 0x000fe20000000f00 */
[----:B------:R-:W-:Y:S01]  /*24df0*/  ULDC.64 UR6, c[0x4][0xb8] ;  /* 0x01002e0000067ab9 */ /* 0x000fe20000000a00 */
[----:B------:R-:W-:Y:S01]  /*24e00*/  ULDC.64 UR8, c[0x4][0xc0] ;  /* 0x0100300000087ab9 */ /* 0x000fe20000000a00 */
[----:B------:R-:W-:Y:S01]  /*24e10*/  ULDC.64 UR4, c[0x4][0x40] ;  /* 0x0100100000047ab9 */ /* 0x000fe20000000a00 */
[----:B------:R4:W4:Y:S01]  /*24e20*/  LDC.64 R2, c[0x4][R0] ;  /* 0x0100000000027b82 */ /* 0x0009220000000a00 */
[----:B------:R-:W-:Y:S02]  /*24e30*/  IMAD.U32 R4, RZ, RZ, UR6 ;  /* 0x00000006ff047e24 */ /* 0x000fe4000f8e00ff */
        /* <DEDUP_REMOVED lines=10> */
.L_x_1661:
        /* <DEDUP_REMOVED lines=16> */
.L_x_1660:
[----:B------:R-:W4:Y:S01]  /*24fe0*/  LDL.LU R4, [R1+0x28] ;  /* 0x0000280001047983 */ /* 0x000f220000300800 */
[----:B------:R-:W0:Y:S01]  /*24ff0*/  LDC R0, c[0x0][0x428] ;  /* 0x00010a00ff007b82 */ /* 0x000e220000000800 */
[----:B------:R-:W-:Y:S01]  /*25000*/  ULDC.64 UR4, c[0x0][0x9f8] ;  /* 0x00027e0000047ab9 */ /* 0x000fe20000000a00 */
[----:B------:R-:W-:Y:S01]  /*25010*/  ULDC.64 UR6, c[0x0][0x208] ;  /* 0x0000820000067ab9 */ /* 0x000fe20000000a00 */
[----:B------:R-:W1:Y:S01]  /*25020*/  S2R R5, SR_TID.X ;  /* 0x0000000000057919 */ /* 0x000e620000002100 */
[----:B0-----:R-:W-:Y:S01]  /*25030*/  ISETP.NE.AND P0, PT, R0, 0x1, PT ;  /* 0x000000010000780c */ /* 0x001fe20003f05270 */
[----:B------:R-:W-:Y:S01]  /*25040*/  IMAD.MOV.U32 R0, RZ, RZ, R18 ;  /* 0x000000ffff007224 */ /* 0x000fe200078e0012 */
[----:B-1----:R-:W-:-:S11]  /*25050*/  LOP3.LUT R5, R5, 0x1f, RZ, 0xc0, !PT ;  /* 0x0000001f05057812 */ /* 0x002fd600078ec0ff */
[----:B------:R-:W0:Y:S08]  /*25060*/  @P0 LDC R3, c[0x0][0x42c] ;  /* 0x00010b00ff030b82 */ /* 0x000e300000000800 */
[----:B------:R-:W1:Y:S01]  /*25070*/  @P0 LDC R2, c[0x0][0x430] ;  /* 0x00010c00ff020b82 */ /* 0x000e620000000800 */
[----:B0-----:R-:W-:-:S05]  /*25080*/  @P0 IMAD.HI.U32 R3, R18, R3, RZ ;  /* 0x0000000312030227 */ /* 0x001fca00078e00ff */
[----:B-1----:R-:W-:Y:S02]  /*25090*/  @P0 SHF.R.U32.HI R0, RZ, R2, R3 ;  /* 0x00000002ff000219 */ /* 0x002fe40000011603 */
[----:B------:R-:W-:-:S04]  /*250a0*/  ISETP.NE.U32.AND P0, PT, RZ, UR4, PT ;  /* 0x00000004ff007c0c */ /* 0x000fc8000bf05070 */
[----:B------:R-:W-:Y:S01]  /*250b0*/  ISETP.NE.AND.EX P0, PT, RZ, UR5, PT, P0 ;  /* 0x00000005ff007c0c */ /* 0x000fe2000bf05300 */
[----:B------:R-:W-:-:S12]  /*250c0*/  ULDC.64 UR4, c[0x0][0xa00] ;  /* 0x0002800000047ab9 */ /* 0x000fd80000000a00 */
[----:B---3--:R-:W0:Y:S01]  /*250d0*/  @P0 LDC.64 R6, c[0x0][0x9f8] ;  /* 0x00027e00ff060b82 */ /* 0x008e220000000a00 */
[----:B------:R-:W-:-:S04]  /*250e0*/  ISETP.NE.AND P6, PT, R5, RZ, PT ;  /* 0x000000ff0500720c */ /* 0x000fc80003fc5270 */
[----:B------:R-:W-:-:S09]  /*250f0*/  PLOP3.LUT P1, PT, P6, PT, PT, 0x8, 0x0 ;  /* 0x000000000000781c */ /* 0x000fd2000372e170 */
[----:B------:R-:W-:Y:S01]  /*25100*/  VOTEU.ALL UP1, P6 ;  /* 0x00000000003f7886 */ /* 0x000fe20003020000 */
[----:B0-----:R-:W-:-:S04]  /*25110*/  @P0 IMAD.WIDE R6, R19, 0x4, R6 ;  /* 0x0000000413060825 */ /* 0x001fc800078e0206 */
[----:B------:R-:W-:-:S04]  /*25120*/  @!UP1 UIADD3 UR8, UP0, UR38, 0x270, URZ ;  /* 0x0000027026089890 */ /* 0x000fc8000ff1e03f */
[----:B------:R-:W-:-:S03]  /*25130*/  @!UP1 UIADD3.X UR9, URZ, UR39, URZ, UP0, !UPT ;  /* 0x000000273f099290 */ /* 0x000fc600087fe43f */
[----:B------:R-:W-:Y:S01]  /*25140*/  VOTEU.ALL UP0, P6 ;  /* 0x00000000003f7886 */ /* 0x000fe20003000000 */
[----:B----4-:R-:W-:Y:S02]  /*25150*/  IMAD R2, R17, 0x80, R4 ;  /* 0x0000008011027824 */ /* 0x010fe400078e0204 */
[----:B------:R-:W-:-:S06]  /*25160*/  IMAD.MOV.U32 R4, RZ, RZ, R19 ;  /* 0x000000ffff047224 */ /* 0x000fcc00078e0013 */
[----:B------:R0:W5:Y:S01]  /*25170*/  @P0 LDG.E R4, desc[UR6][R6.64] ;  /* 0x0000000606040981 */ /* 0x000162000c1e1900 */
[----:B------:R-:W-:-:S04]  /*25180*/  ISETP.NE.U32.AND P0, PT, RZ, UR4, PT ;  /* 0x00000004ff007c0c */ /* 0x000fc8000bf05070 */
[----:B------:R-:W-:-:S04]  /*25190*/  ISETP.NE.AND.EX P0, PT, RZ, UR5, PT, P0 ;  /* 0x00000005ff007c0c */ /* 0x000fc8000bf05300 */
[----:B------:R-:W-:-:S09]  /*251a0*/  SEL R3, R19, RZ, !P0 ;  /* 0x000000ff13037207 */ /* 0x000fd20004000000 */
.L_x_1662:
        /* <DEDUP_REMOVED lines=16> */
.L_x_1663:
        /* <DEDUP_REMOVED lines=15> */
.L_x_1664:
        /* <DEDUP_REMOVED lines=9> */
[----:B------:R-:W3:Y:S01]  /*25430*/  LDL R5, [R1+0x20] ;  /* 0x0000200001057983 */ /* 0x000ee20000100800 */
[----:B--2---:R-:W1:Y:S01]  /*25440*/  LDC.64 R8, c[0x0][0x3f8] ;  /* 0x0000fe00ff087b82 */ /* 0x004e620000000a00 */
[----:B------:R-:W-:Y:S02]  /*25450*/  ULDC.64 UR4, c[0x0][0xa08] ;  /* 0x0002820000047ab9 */ /* 0x000fe40000000a00 */
[----:B-1----:R-:W-:Y:S01]  /*25460*/  LOP3.LUT P0, RZ, R8, UR4, RZ, 0xfc, !PT ;  /* 0x0000000408ff7c12 */ /* 0x002fe2000f80fcff */
[----:B------:R-:W-:-:S03]  /*25470*/  UMOV UR4, 0xffffffff ;  /* 0xffffffff00047882 */ /* 0x000fc60000000000 */
[----:B------:R-:W-:-:S04]  /*25480*/  LOP3.LUT P0, RZ, R9, UR5, RZ, 0xfc, P0 ;  /* 0x0000000509ff7c12 */ /* 0x000fc8000800fcff */
[----:B0----5:R-:W-:Y:S01]  /*25490*/  SEL R6, R4, RZ, !P0 ;  /* 0x000000ff04067207 */ /* 0x021fe20004000000 */
[----:B---3--:R-:W-:Y:S01]  /*254a0*/  VIADD R5, R5, 0xffffffff ;  /* 0xffffffff05057836 */ /* 0x008fe20000000000 */
[----:B------:R-:W-:Y:S07]  /*254b0*/  BRA.DIV UR4, `(.L_x_1665) ;  /* 0x0000004604fc7947 */ /* 0x000fee000b800000 */
.L_x_1797:
[----:B------:R-:W-:Y:S01]  /*254c0*/  UMOV UR4, 0xffffffff ;  /* 0xffffffff00047882 */ /* 0x000fe20000000000 */
[----:B------:R-:W-:Y:S02]  /*254d0*/  SHF.R.S32.HI R17, RZ, 0x1f, R4 ;  /* 0x0000001fff117819 */ /* 0x000fe40000011404 */
[----:B------:R-:W-:Y:S05]  /*254e0*/  BRA.DIV UR4, `(.L_x_1666) ;  /* 0x0000004a04247947 */ /* 0x000fea000b800000 */
[----:B------:R-:W-:-:S13]  /*254f0*/  ELECT P6, URZ, PT ;  /* 0x00000000003f782f */ /* 0x000fda00038c0000 */
.L_x_1800:
[----:B------:R-:W-:Y:S05]  /*25500*/  @!P6 BRA `(.L_x_1667) ;  /* 0x000000040028e947 */ /* 0x000fea0003800000 */
[----:B------:R-:W-:-:S04]  /*25510*/  ISETP.NE.U32.AND P0, PT, R8, RZ, PT ;  /* 0x000000ff0800720c */ /* 0x000fc80003f05070 */
        /* <DEDUP_REMOVED lines=20> */
.L_x_1668:
        /* <DEDUP_REMOVED lines=9> */
.L_x_1801:
        /* <DEDUP_REMOVED lines=11> */
.L_x_1670:
        /* <DEDUP_REMOVED lines=33> */
.L_x_1667:
[----:B------:R-:W2:Y:S01]  /*259b0*/  LDL.LU R12, [R1+0x24] ;  /* 0x00002400010c7983 */ /* 0x000ea20000300800 */
[----:B------:R-:W-:Y:S01]  /*259c0*/  MOV R10, 0x400 ;  /* 0x00000400000a7802 */ /* 0x000fe20000000f00 */
[----:B------:R-:W-:Y:S05]  /*259d0*/  WARPSYNC.ALL ;  /* 0x0000000000007948 */ /* 0x000fea0003800000 */
[----:B------:R-:W0:Y:S01]  /*259e0*/  S2R R11, SR_CgaCtaId ;  /* 0x00000000000b7919 */ /* 0x000e220000008800 */
[----:B------:R-:W-:-:S13]  /*259f0*/  ELECT P0, URZ, PT ;  /* 0x00000000003f782f */ /* 0x000fda0003800000 */
[C---:B------:R-:W-:Y:S01]  /*25a00*/  @P0 R2UR UR13, R3.reuse ;  /* 0x00000000030d02ca */ /* 0x040fe200000e0000 */
        /* <DEDUP_REMOVED lines=41> */
.L_x_1802:
[----:B------:R-:W-:Y:S05]  /*25ca0*/  BSYNC B0 ;  /* 0x0000000000007941 */ /* 0x000fea0003800000 */
.L_x_1671:
[----:B0-----:R-:W2:Y:S04]  /*25cb0*/  LDL R3, [R1+0x20] ;  /* 0x0000200001037983 */ /* 0x001ea80000100800 */
[----:B------:R-:W3:Y:S01]  /*25cc0*/  LDL R10, [R1+0x1c] ;  /* 0x00001c00010a7983 */ /* 0x000ee20000100800 */
[----:B------:R-:W-:Y:S01]  /*25cd0*/  BSSY B0, `(.L_x_1673) ;  /* 0x000019a000007945 */ /* 0x000fe20003800000 */
[----:B--2---:R-:W-:-:S05]  /*25ce0*/  VIADD R7, R3, 0xfffffffe ;  /* 0xfffffffe03077836 */ /* 0x004fca0000000000 */
[----:B---3--:R-:W-:-:S13]  /*25cf0*/  ISETP.GE.AND P0, PT, R7, R10, PT ;  /* 0x0000000a0700720c */ /* 0x008fda0003f06270 */
[----:B------:R-:W-:Y:S05]  /*25d00*/  @!P0 BRA `(.L_x_1674) ;  /* 0x0000001800588947 */ /* 0x000fea0003800000 */
[----:B------:R-:W-:Y:S01]  /*25d10*/  IMAD.MOV R13, RZ, RZ, -R3 ;  /* 0x000000ffff0d7224 */ /* 0x000fe200078e0a03 */
[----:B------:R-:W-:Y:S01]  /*25d20*/  LOP3.LUT R2, RZ, R10, RZ, 0x33, !PT ;  /* 0x0000000aff027212 */ /* 0x000fe200078e33ff */
[----:B------:R-:W-:Y:S03]  /*25d30*/  BSSY B1, `(.L_x_1675) ;  /* 0x000008d000017945 */ /* 0x000fe60003800000 */
        /* <DEDUP_REMOVED lines=36> */
.L_x_1679:
[----:B0-----:R-:W0:Y:S01]  /*25f80*/  S2R R8, SR_CgaCtaId ;  /* 0x0000000000087919 */ /* 0x001e220000008800 */
[----:B------:R-:W-:-:S04]  /*25f90*/  MOV R3, 0x400 ;  /* 0x0000040000037802 */ /* 0x000fc80000000f00 */
[----:B0-----:R-:W-:Y:S02]  /*25fa0*/  LEA R3, R8, R3, 0x18 ;  /* 0x0000000308037211 */ /* 0x001fe400078ec0ff */
[----:B------:R-:W-:-:S03]  /*25fb0*/  SHF.L.U32 R8, R14, 0x1f, RZ ;  /* 0x0000001f0e087819 */ /* 0x000fc600000006ff */
[----:B------:R-:W-:-:S04]  /*25fc0*/  IMAD R3, R12, 0x8, R3 ;  /* 0x000000080c037824 */ /* 0x000fc800078e0203 */
[----:B------:R-:W0:Y:S02]  /*25fd0*/  SYNCS.PHASECHK.TRANS64.TRYWAIT P0, [R3+URZ+0x2a840], R8 ;  /* 0x02a84008030075a7 */ /* 0x000e24000800017f */
[----:B0-----:R-:W-:Y:S05]  /*25fe0*/  @!P0 BRA `(.L_x_1680) ;  /* 0x0000003c00b88947 */ /* 0x001fea0003800000 */
.L_x_1803:
        /* <DEDUP_REMOVED lines=11> */
.L_x_1681:
        /* <DEDUP_REMOVED lines=37> */
.L_x_1804:
        /* <DEDUP_REMOVED lines=13> */
.L_x_1683:
        /* <DEDUP_REMOVED lines=31> */
.L_x_1678:
[----:B------:R-:W-:Y:S05]  /*265b0*/  BSYNC B2 ;  /* 0x0000000000027941 */ /* 0x000fea0003800000 */
.L_x_1677:
[----:B------:R-:W2:Y:S04]  /*265c0*/  LDL R2, [R1+0x20] ;  /* 0x0000200001027983 */ /* 0x000ea80000100800 */
[----:B------:R0:W-:Y:S04]  /*265d0*/  STL [R1], R12 ;  /* 0x0000000c01007387 */ /* 0x0001e80000100800 */
[----:B------:R0:W-:Y:S02]  /*265e0*/  STL [R1+0xc], R14 ;  /* 0x00000c0e01007387 */ /* 0x0001e40000100800 */
[----:B0-2---:R-:W-:-:S07]  /*265f0*/  VIADD R7, R2, 0xfffffffd ;  /* 0xfffffffd02077836 */ /* 0x005fce0000000000 */
.L_x_1676:
[----:B------:R-:W-:Y:S05]  /*26600*/  BSYNC B1 ;  /* 0x0000000000017941 */ /* 0x000fea0003800000 */
.L_x_1675:
[----:B------:R-:W2:Y:S01]  /*26610*/  LDL.LU R2, [R1+0x20] ;  /* 0x0000200001027983 */ /* 0x000ea20000300800 */
[----:B------:R-:W-:Y:S01]  /*26620*/  VIADD R13, R13, 0xfffffffe ;  /* 0xfffffffe0d0d7836 */ /* 0x000fe20000000000 */
[----:B--2---:R-:W-:-:S04]  /*26630*/  LOP3.LUT R2, RZ, R2, RZ, 0x33, !PT ;  /* 0x00000002ff027212 */ /* 0x004fc800078e33ff */
[----:B------:R-:W-:-:S13]  /*26640*/  ISETP.NE.AND P0, PT, R13, R2, PT ;  /* 0x000000020d00720c */ /* 0x000fda0003f05270 */
[----:B------:R-:W-:Y:S05]  /*26650*/  @!P0 BRA `(.L_x_1674) ;  /* 0x0000001000048947 */ /* 0x000fea0003800000 */
[----:B------:R-:W-:-:S07]  /*26660*/  IMAD.MOV.U32 R13, RZ, RZ, R6 ;  /* 0x000000ffff0d7224 */ /* 0x000fce00078e0006 */
.L_x_1698:
        /* <DEDUP_REMOVED lines=24> */
[--C-:B------:R-:W-:Y:S01]  /*267f0*/  SHF.R.S32.HI R3, RZ, 0x1f, R2.reuse ;  /* 0x0000001fff037819 */ /* 0x100fe20000011402 */
[----:B------:R-:W-:Y:S02]  /*26800*/  IMAD.MOV R12, RZ, RZ, -R2 ;  /* 0x000000ffff0c7224 */ /* 0x000fe400078e0a02 */
[C---:B------:R-:W-:Y:S02]  /*26810*/  IMAD R10, R4.reuse, UR7, R10 ;  /* 0x00000007040a7c24 */ /* 0x040fe4000f8e020a */
[----:B------:R-:W-:-:S04]  /*26820*/  IMAD.WIDE.U32 R2, R4, UR6, R2 ;  /* 0x0000000604027c25 */ /* 0x000fc8000f8e0002 */
[----:B------:R-:W-:Y:S01]  /*26830*/  IMAD.IADD R3, R10, 0x1, R3 ;  /* 0x000000010a037824 */ /* 0x000fe200078e0203 */
[----:B------:R-:W-:Y:S01]  /*26840*/  LEA R10, P0, R2, UR4, 0x2 ;  /* 0x00000004020a7c11 */ /* 0x000fe2000f8010ff */
[----:B------:R-:W-:-:S03]  /*26850*/  IMAD R12, R11, R12, R7 ;  /* 0x0000000c0b0c7224 */ /* 0x000fc600078e0207 */
[----:B------:R-:W-:-:S05]  /*26860*/  LEA.HI.X R11, R2, UR5, R3, 0x2, P0 ;  /* 0x00000005020b7c11 */ /* 0x000fca00080f1403 */
[----:B------:R0:W5:Y:S04]  /*26870*/  LDG.E R13, desc[UR8][R10.64] ;  /* 0x000000080a0d7981 */ /* 0x000168000c1e1900 */
.L_x_1686:
[----:B------:R-:W1:Y:S01]  /*26880*/  S2R R3, SR_CgaCtaId ;  /* 0x0000000000037919 */ /* 0x000e620000008800 */
[----:B------:R-:W-:-:S04]  /*26890*/  MOV R2, 0x400 ;  /* 0x0000040000027802 */ /* 0x000fc80000000f00 */
[----:B-1----:R-:W-:Y:S02]  /*268a0*/  LEA R2, R3, R2, 0x18 ;  /* 0x0000000203027211 */ /* 0x002fe400078ec0ff */
[----:B------:R-:W-:-:S03]  /*268b0*/  SHF.L.U32 R3, R9, 0x1f, RZ ;  /* 0x0000001f09037819 */ /* 0x000fc600000006ff */
[----:B------:R-:W-:-:S04]  /*268c0*/  IMAD R2, R8, 0x8, R2 ;  /* 0x0000000808027824 */ /* 0x000fc800078e0202 */
[----:B------:R-:W1:Y:S02]  /*268d0*/  SYNCS.PHASECHK.TRANS64.TRYWAIT P0, [R2+URZ+0x2a840], R3 ;  /* 0x02a84003020075a7 */ /* 0x000e64000800017f */
[----:B-1----:R-:W-:Y:S05]  /*268e0*/  @!P0 BRA `(.L_x_1687) ;  /* 0x0000003400a08947 */ /* 0x002fea0003800000 */
.L_x_1805:
        /* <DEDUP_REMOVED lines=11> */
.L_x_1688:
        /* <DEDUP_REMOVED lines=37> */
.L_x_1806:
        /* <DEDUP_REMOVED lines=8> */
.L_x_1690:
        /* <DEDUP_REMOVED lines=29> */
.L_x_1685:
[----:B------:R-:W-:Y:S05]  /*26e40*/  BSYNC B1 ;  /* 0x0000000000017941 */ /* 0x000fea0003800000 */
.L_x_1684:
        /* <DEDUP_REMOVED lines=31> */
[----:B------:R-:W-:-:S06]  /*27040*/  LEA.HI.X R13, R2, UR5, R3, 0x2, P0 ;  /* 0x00000005020d7c11 */ /* 0x000fcc00080f1403 */
[----:B------:R1:W5:Y:S03]  /*27050*/  LDG.E R13, desc[UR8][R12.64] ;  /* 0x000000080c0d7981 */ /* 0x000366000c1e1900 */
.L_x_1693:
[----:B------:R-:W2:Y:S01]  /*27060*/  S2R R3, SR_CgaCtaId ;  /* 0x0000000000037919 */ /* 0x000ea20000008800 */
[----:B------:R-:W-:-:S04]  /*27070*/  MOV R2, 0x400 ;  /* 0x0000040000027802 */ /* 0x000fc80000000f00 */
[----:B--2---:R-:W-:Y:S02]  /*27080*/  LEA R2, R3, R2, 0x18 ;  /* 0x0000000203027211 */ /* 0x004fe400078ec0ff */
[----:B------:R-:W-:-:S03]  /*27090*/  SHF.L.U32 R3, R14, 0x1f, RZ ;  /* 0x0000001f0e037819 */ /* 0x000fc600000006ff */
[----:B------:R-:W-:-:S04]  /*270a0*/  IMAD R2, R15, 0x8, R2 ;  /* 0x000000080f027824 */ /* 0x000fc800078e0202 */
[----:B------:R-:W2:Y:S02]  /*270b0*/  SYNCS.PHASECHK.TRANS64.TRYWAIT P0, [R2+URZ+0x2a840], R3 ;  /* 0x02a84003020075a7 */ /* 0x000ea4000800017f */
[----:B--2---:R-:W-:Y:S05]  /*270c0*/  @!P0 BRA `(.L_x_1694) ;  /* 0x0000002c00d08947 */ /* 0x004fea0003800000 */
.L_x_1807:
        /* <DEDUP_REMOVED lines=11> */
.L_x_1695:
        /* <DEDUP_REMOVED lines=38> */
.L_x_1808:
        /* <DEDUP_REMOVED lines=8> */
.L_x_1697:
        /* <DEDUP_REMOVED lines=28> */
.L_x_1692:
[----:B------:R-:W-:Y:S05]  /*27620*/  BSYNC B1 ;  /* 0x0000000000017941 */ /* 0x000fea0003800000 */
.L_x_1691:
[----:B------:R-:W2:Y:S01]  /*27630*/  LDL R2, [R1+0x1c] ;  /* 0x00001c0001027983 */ /* 0x000ea20000100800 */
[----:B------:R-:W-:Y:S01]  /*27640*/  VIADD R7, R7, 0xfffffffe ;  /* 0xfffffffe07077836 */ /* 0x000fe20000000000 */
[----:B--2---:R-:W-:-:S13]  /*27650*/  ISETP.GT.AND P0, PT, R11, R2, PT ;  /* 0x000000020b00720c */ /* 0x004fda0003f04270 */
[----:B------:R-:W-:Y:S05]  /*27660*/  @P0 BRA `(.L_x_1698) ;  /* 0xfffffff000000947 */ /* 0x000fea000383ffff */
.L_x_1674:
[----:B------:R-:W-:Y:S05]  /*27670*/  BSYNC B0 ;  /* 0x0000000000007941 */ /* 0x000fea0003800000 */
.L_x_1673:
        /* <DEDUP_REMOVED lines=9> */
[----:B------:R-:W-:Y:S01]  /*27710*/  ULDC.64 UR6, c[0x0][0x208] ;  /* 0x0000820000067ab9 */ /* 0x000fe20000000a00 */
        /* <DEDUP_REMOVED lines=8> */
.L_x_1700:
[----:B------:R-:W-:Y:S05]  /*277a0*/  BSYNC B0 ;  /* 0x0000000000007941 */ /* 0x000fea0003800000 */
.L_x_1699:
        /* <DEDUP_REMOVED lines=11> */
.L_x_1809:
        /* <DEDUP_REMOVED lines=11> */
.L_x_1704:
        /* <DEDUP_REMOVED lines=27> */
.L_x_1702:
[----:B------:R-:W-:Y:S05]  /*27ac0*/  BSYNC B0 ;  /* 0x0000000000007941 */ /* 0x000fea0003800000 */
.L_x_1701:
        /* <DEDUP_REMOVED lines=9> */
.L_x_1658:
[----:B------:R-:W-:Y:S05]  /*27b60*/  BSYNC B6 ;  /* 0x0000000000067941 */ /* 0x000fea0003800000 */
.L_x_1656:
[----:B------:R-:W-:-:S03]  /*27b70*/  UMOV UR4, 0xffffffff ;  /* 0xffffffff00047882 */ /* 0x000fc60000000000 */
[----:B------:R-:W-:Y:S05]  /*27b80*/  BRA.DIV UR4, `(.L_x_1705) ;  /* 0x00000026045c7947 */ /* 0x000fea000b800000 */
[----:B------:R4:W0:Y:S04]  /*27b90*/  SHFL.IDX PT, R4, R16, RZ, 0x1f ;  /* 0x00001fff10047589 */ /* 0x00082800000e0000 */
[----:B------:R-:W0:Y:S02]  /*27ba0*/  SHFL.IDX PT, R16, R16, 0x1, 0x1f ;  /* 0x00201f0010107f89 */ /* 0x000e2400000e0000 */
.L_x_1813:
[----:B------:R-:W5:Y:S01]  /*27bb0*/  S2R R7, SR_TID.X ;  /* 0x0000000000077919 */ /* 0x000f620000002100 */
[----:B------:R-:W-:Y:S01]  /*27bc0*/  ULDC UR4, c[0x0][0xc14] ;  /* 0x0003050000047ab9 */ /* 0x000fe20000000800 */
[----:B------:R-:W-:Y:S01]  /*27bd0*/  BSSY B0, `(.L_x_1706) ;  /* 0x000000c000007945 */ /* 0x000fe20003800000 */
[----:B-1----:R-:W-:Y:S02]  /*27be0*/  IMAD.U32 R0, RZ, RZ, UR4 ;  /* 0x00000004ff007e24 */ /* 0x002fe4000f8e00ff */
[----:B------:R-:W-:Y:S01]  /*27bf0*/  IMAD.MOV.U32 R17, RZ, RZ, RZ ;  /* 0x000000ffff117224 */ /* 0x000fe200078e00ff */
[----:B-----5:R-:W-:-:S04]  /*27c00*/  LOP3.LUT R7, R7, 0x1f, RZ, 0xc0, !PT ;  /* 0x0000001f07077812 */ /* 0x020fc800078ec0ff */
        /* <DEDUP_REMOVED lines=8> */
.L_x_1707:
[----:B------:R-:W-:Y:S05]  /*27c90*/  BSYNC B0 ;  /* 0x0000000000007941 */ /* 0x000fea0003800000 */
.L_x_1706:
[----:B------:R-:W-:-:S03]  /*27ca0*/  UMOV UR4, 0xffffffff ;  /* 0xffffffff00047882 */ /* 0x000fc60000000000 */
[----:B------:R-:W-:Y:S05]  /*27cb0*/  BRA.DIV UR4, `(.L_x_1708) ;  /* 0x00000026045c7947 */ /* 0x000fea000b800000 */
[----:B0----5:R-:W0:Y:S01]  /*27cc0*/  SHFL.UP PT, R14, R17, 0x1, RZ ;  /* 0x04200000110e7989 */ /* 0x021e2200000e00ff */
[C---:B------:R-:W-:Y:S02]  /*27cd0*/  ISETP.NE.AND P0, PT, R7.reuse, RZ, PT ;  /* 0x000000ff0700720c */ /* 0x040fe40003f05270 */
[C---:B------:R-:W-:Y:S02]  /*27ce0*/  ISETP.GE.U32.AND P1, PT, R7.reuse, 0x2, PT ;  /* 0x000000020700780c */ /* 0x040fe40003f26070 */
[----:B0-----:R-:W-:Y:S02]  /*27cf0*/  SEL R14, R14, RZ, P0 ;  /* 0x000000ff0e0e7207 */ /* 0x001fe40000000000 */
[----:B------:R-:W-:-:S03]  /*27d00*/  ISETP.GE.U32.AND P0, PT, R7, 0x4, PT ;  /* 0x000000040700780c */ /* 0x000fc60003f06070 */
[----:B------:R-:W-:-:S05]  /*27d10*/  IMAD.IADD R13, R17, 0x1, R14 ;  /* 0x00000001110d7824 */ /* 0x000fca00078e020e */
[----:B------:R-:W0:Y:S02]  /*27d20*/  SHFL.UP PT, R14, R13, 0x2, RZ ;  /* 0x044000000d0e7989 */ /* 0x000e2400000e00ff */
[----:B0-----:R-:W-:Y:S02]  /*27d30*/  SEL R14, R14, RZ, P1 ;  /* 0x000000ff0e0e7207 */ /* 0x001fe40000800000 */
[----:B------:R-:W-:-:S03]  /*27d40*/  ISETP.GE.U32.AND P1, PT, R7, 0x8, PT ;  /* 0x000000080700780c */ /* 0x000fc60003f26070 */
[----:B-1----:R-:W-:-:S05]  /*27d50*/  IMAD.IADD R3, R13, 0x1, R14 ;  /* 0x000000010d037824 */ /* 0x002fca00078e020e */
[----:B------:R-:W0:Y:S02]  /*27d60*/  SHFL.UP PT, R14, R3, 0x4, RZ ;  /* 0x04800000030e7989 */ /* 0x000e2400000e00ff */
[----:B0-----:R-:W-:Y:S02]  /*27d70*/  SEL R14, R14, RZ, P0 ;  /* 0x000000ff0e0e7207 */ /* 0x001fe40000000000 */
[----:B------:R-:W-:-:S03]  /*27d80*/  ISETP.GE.U32.AND P0, PT, R7, 0x10, PT ;  /* 0x000000100700780c */ /* 0x000fc60003f06070 */
[----:B------:R-:W-:-:S05]  /*27d90*/  IMAD.IADD R5, R3, 0x1, R14 ;  /* 0x0000000103057824 */ /* 0x000fca00078e020e */
[----:B------:R-:W3:Y:S02]  /*27da0*/  SHFL.UP PT, R14, R5, 0x8, RZ ;  /* 0x05000000050e7989 */ /* 0x000ee400000e00ff */
[----:B---3--:R-:W-:-:S05]  /*27db0*/  SEL R6, R14, RZ, P1 ;  /* 0x000000ff0e067207 */ /* 0x008fca0000800000 */
[----:B------:R-:W-:-:S05]  /*27dc0*/  IMAD.IADD R6, R5, 0x1, R6 ;  /* 0x0000000105067824 */ /* 0x000fca00078e0206 */
[----:B------:R-:W0:Y:S02]  /*27dd0*/  SHFL.UP PT, R14, R6, 0x10, RZ ;  /* 0x06000000060e7989 */ /* 0x000e2400000e00ff */
[----:B0-----:R-:W-:-:S05]  /*27de0*/  SEL R7, R14, RZ, P0 ;  /* 0x000000ff0e077207 */ /* 0x001fca0000000000 */
[----:B------:R-:W-:-:S05]  /*27df0*/  IMAD.IADD R2, R6, 0x1, R7 ;  /* 0x0000000106027824 */ /* 0x000fca00078e0207 */
[----:B------:R0:W1:Y:S02]  /*27e00*/  SHFL.IDX PT, R14, R2, 0x1f, 0x1f ;  /* 0x03e01f00020e7f89 */ /* 0x00006400000e0000 */
.L_x_1821:
[----:B------:R-:W-:Y:S02]  /*27e10*/  ULDC UR4, c[0x0][0xc10] ;  /* 0x0003040000047ab9 */ /* 0x000fe40000000800 */
[----:B------:R-:W-:-:S04]  /*27e20*/  IMAD.U32 R5, RZ, RZ, UR4 ;  /* 0x00000004ff057e24 */ /* 0x000fc8000f8e00ff */
[----:B-1----:R-:W-:-:S04]  /*27e30*/  IMAD R3, R14, R5, RZ ;  /* 0x000000050e037224 */ /* 0x002fc800078e02ff */
[----:B----4-:R-:W-:-:S05]  /*27e40*/  IMAD.IADD R16, R16, 0x1, R3 ;  /* 0x0000000110107824 */ /* 0x010fca00078e0203 */
[----:B------:R-:W-:-:S13]  /*27e50*/  ISETP.GT.AND P0, PT, R16, R4, PT ;  /* 0x000000041000720c */ /* 0x000fda0003f04270 */
[----:B------:R-:W-:Y:S05]  /*27e60*/  @P0 BRA `(.L_x_1709) ;  /* 0x0000000000b80947 */ /* 0x000fea0003800000 */
[----:B------:R-:W1:Y:S02]  /*27e70*/  LDC R0, c[0x0][0xc14] ;  /* 0x00030500ff007b82 */ /* 0x000e640000000800 */
.L_x_1714:
        /* <DEDUP_REMOVED lines=11> */
[----:B0-----:R-:W0:Y:S01]  /*27f30*/  LDC.64 R2, c[0x0][0xc58] ;  /* 0x00031600ff027b82 */ /* 0x001e220000000a00 */
[----:B------:R-:W-:Y:S01]  /*27f40*/  ULDC.64 UR4, c[0x0][0x208] ;  /* 0x0000820000047ab9 */ /* 0x000fe20000000a00 */
[----:B0-----:R-:W-:-:S05]  /*27f50*/  IMAD.WIDE R2, R5, 0x4, R2 ;  /* 0x0000000405027825 */ /* 0x001fca00078e0202 */
[----:B------:R1:W5:Y:S02]  /*27f60*/  LDG.E R17, desc[UR4][R2.64] ;  /* 0x0000000402117981 */ /* 0x000364000c1e1900 */
.L_x_1712:
[----:B------:R-:W-:Y:S05]  /*27f70*/  BSYNC B0 ;  /* 0x0000000000007941 */ /* 0x000fea0003800000 */
.L_x_1711:
[----:B------:R-:W-:-:S03]  /*27f80*/  UMOV UR4, 0xffffffff ;  /* 0xffffffff00047882 */ /* 0x000fc60000000000 */
[----:B------:R-:W-:Y:S05]  /*27f90*/  BRA.DIV UR4, `(.L_x_1713) ;  /* 0x0000002604747947 */ /* 0x000fea000b800000 */
[----:B-----5:R-:W3:Y:S01]  /*27fa0*/  SHFL.UP PT, R14, R17, 0x1, RZ ;  /* 0x04200000110e7989 */ /* 0x020ee200000e00ff */
[C---:B------:R-:W-:Y:S02]  /*27fb0*/  ISETP.NE.AND P0, PT, R6.reuse, RZ, PT ;  /* 0x000000ff0600720c */ /* 0x040fe40003f05270 */
[----:B------:R-:W-:Y:S02]  /*27fc0*/  ISETP.GE.U32.AND P1, PT, R6, 0x2, PT ;  /* 0x000000020600780c */ /* 0x000fe40003f26070 */
[----:B---3--:R-:W-:Y:S02]  /*27fd0*/  SEL R14, R14, RZ, P0 ;  /* 0x000000ff0e0e7207 */ /* 0x008fe40000000000 */
[----:B------:R-:W-:-:S03]  /*27fe0*/  ISETP.GE.U32.AND P0, PT, R6, 0x4, PT ;  /* 0x000000040600780c */ /* 0x000fc60003f06070 */
[----:B------:R-:W-:-:S05]  /*27ff0*/  IMAD.IADD R13, R17, 0x1, R14 ;  /* 0x00000001110d7824 */ /* 0x000fca00078e020e */
[----:B------:R-:W0:Y:S02]  /*28000*/  SHFL.UP PT, R14, R13, 0x2, RZ ;  /* 0x044000000d0e7989 */ /* 0x000e2400000e00ff */
[----:B01----:R-:W-:Y:S02]  /*28010*/  SEL R2, R14, RZ, P1 ;  /* 0x000000ff0e027207 */ /* 0x003fe40000800000 */
        /* <DEDUP_REMOVED lines=13> */
.L_x_1829:
[----:B------:R-:W-:Y:S02]  /*280f0*/  ULDC UR4, c[0x0][0xc10] ;  /* 0x0003040000047ab9 */ /* 0x000fe40000000800 */
[----:B------:R-:W-:-:S04]  /*28100*/  IMAD.U32 R5, RZ, RZ, UR4 ;  /* 0x00000004ff057e24 */ /* 0x000fc8000f8e00ff */
[----:B-1----:R-:W-:-:S04]  /*28110*/  IMAD R3, R14, R5, RZ ;  /* 0x000000050e037224 */ /* 0x002fc800078e02ff */
[----:B------:R-:W-:-:S05]  /*28120*/  IMAD.IADD R16, R3, 0x1, R16 ;  /* 0x0000000103107824 */ /* 0x000fca00078e0210 */
[----:B------:R-:W-:-:S13]  /*28130*/  ISETP.GT.AND P0, PT, R16, R4, PT ;  /* 0x000000041000720c */ /* 0x000fda0003f04270 */
[----:B------:R-:W-:Y:S05]  /*28140*/  @!P0 BRA `(.L_x_1714) ;  /* 0xfffffffc004c8947 */ /* 0x000fea000383ffff */
.L_x_1709:
[----:B------:R-:W-:Y:S01]  /*28150*/  IMAD.IADD R16, R16, 0x1, -R3 ;  /* 0x0000000110107824 */ /* 0x000fe200078e0a03 */
[----:B------:R-:W-:-:S03]  /*28160*/  UMOV UR4, 0xffffffff ;  /* 0xffffffff00047882 */ /* 0x000fc60000000000 */
[----:B------:R-:W-:-:S05]  /*28170*/  IMAD R3, R2, R5, R16 ;  /* 0x0000000502037224 */ /* 0x000fca00078e0210 */
[----:B------:R-:W-:Y:S01]  /*28180*/  ISETP.GT.AND P6, PT, R3, R4, PT ;  /* 0x000000040300720c */ /* 0x000fe20003fc4270 */
[----:B------:R-:W-:-:S12]  /*28190*/  BRA.DIV UR4, `(.L_x_1715) ;  /* 0x0000002604c47947 */ /* 0x000fd8000b800000 */
[----:B------:R-:W-:-:S04]  /*281a0*/  VOTE.ANY R3, PT, !P6 ;  /* 0x0000000000037806 */ /* 0x000fc800070e0100 */
[----:B------:R-:W1:Y:S02]  /*281b0*/  POPC R6, R3 ;  /* 0x0000000300067309 */ /* 0x000e640000000000 */
[----:B-1----:R1:W3:Y:S02]  /*281c0*/  SHFL.IDX PT, R17, R17, R6, 0x1f ;  /* 0x00001f0611117589 */ /* 0x0022e400000e0000 */
.L_x_1833:
[----:B------:R-:W-:Y:S01]  /*281d0*/  ISETP.NE.AND P0, PT, R3, RZ, PT ;  /* 0x000000ff0300720c */ /* 0x000fe20003f05270 */
[----:B------:R-:W-:-:S12]  /*281e0*/  IMAD.MOV.U32 R7, RZ, RZ, RZ ;  /* 0x000000ffff077224 */ /* 0x000fd800078e00ff */
[----:B------:R-:W-:Y:S05]  /*281f0*/  @!P0 BRA `(.L_x_1716) ;  /* 0x0000000000108947 */ /* 0x000fea0003800000 */
[----:B------:R-:W-:Y:S01]  /*28200*/  UMOV UR4, 0xffffffff ;  /* 0xffffffff00047882 */ /* 0x000fe20000000000 */
[----:B------:R-:W-:Y:S02]  /*28210*/  VIADD R12, R6, 0xffffffff ;  /* 0xffffffff060c7836 */ /* 0x000fe40000000000 */
[----:B------:R-:W-:Y:S05]  /*28220*/  BRA.DIV UR4, `(.L_x_1717) ;  /* 0x0000002604e87947 */ /* 0x000fea000b800000 */
[----:B------:R4:W0:Y:S02]  /*28230*/  SHFL.IDX PT, R7, R2, R12, 0x1f ;  /* 0x00001f0c02077589 */ /* 0x00082400000e0000 */
.L_x_1716:
[----:B0---4-:R-:W0:Y:S01]  /*28240*/  LDC.64 R2, c[0x0][0xc68] ;  /* 0x00031a00ff027b82 */ /* 0x011e220000000a00 */
[----:B------:R-:W-:Y:S01]  /*28250*/  IMAD.IADD R19, R6, 0x1, R19 ;  /* 0x0000000106137824 */ /* 0x000fe200078e0213 */
[----:B------:R-:W-:-:S03]  /*28260*/  ULDC.64 UR4, c[0x0][0x208] ;  /* 0x0000820000047ab9 */ /* 0x000fc60000000a00 */
[----:B0-----:R-:W-:-:S05]  /*28270*/  IMAD.WIDE R2, R19, 0x4, R2 ;  /* 0x0000000413027825 */ /* 0x001fca00078e0202 */
[----:B------:R0:W1:Y:S01]  /*28280*/  LDG.E R8, desc[UR4][R2.64] ;  /* 0x0000000402087981 */ /* 0x000062000c1e1900 */
[----:B------:R-:W-:-:S04]  /*28290*/  IMAD R16, R7, R5, R16 ;  /* 0x0000000507107224 */ /* 0x000fc800078e0210 */
[----:B------:R-:W-:Y:S02]  /*282a0*/  IMAD.IADD R7, R4, 0x1, -R16 ;  /* 0x0000000104077824 */ /* 0x000fe400078e0a10 */
[----:B0-----:R-:W-:Y:S02]  /*282b0*/  IMAD.MOV.U32 R2, RZ, RZ, RZ ;  /* 0x000000ffff027224 */ /* 0x001fe400078e00ff */
[----:B-1-3--:R-:W-:-:S05]  /*282c0*/  IMAD R6, R17, R8, RZ ;  /* 0x0000000811067224 */ /* 0x00afca00078e02ff */
[-C--:B--2---:R-:W-:Y:S02]  /*282d0*/  IABS R9, R6.reuse ;  /* 0x0000000600097213 */ /* 0x084fe40000000000 */
        /* <DEDUP_REMOVED lines=28> */
[----:B------:R-:W-:Y:S02]  /*284a0*/  IMAD.MOV.U32 R2, RZ, RZ, RZ ;  /* 0x000000ffff027224 */ /* 0x000fe400078e00ff */
[----:B------:R-:W-:Y:S01]  /*284b0*/  IMAD.IADD R4, R6, 0x1, R4 ;  /* 0x0000000106047824 */ /* 0x000fe200078e0204 */
[----:B------:R-:W-:-:S04]  /*284c0*/  IABS R8, R5 ;  /* 0x0000000500087213 */ /* 0x000fc80000000000 */
[----:B------:R-:W0:Y:S08]  /*284d0*/  I2F.RP R10, R8 ;  /* 0x00000008000a7306 */ /* 0x000e300000209400 */
[----:B0-----:R-:W0:Y:S02]  /*284e0*/  MUFU.RCP R10, R10 ;  /* 0x0000000a000a7308 */ /* 0x001e240000001000 */
[----:B0-----:R-:W-:-:S06]  /*284f0*/  VIADD R11, R10, 0xffffffe ;  /* 0x0ffffffe0a0b7836 */ /* 0x001fcc0000000000 */
[----:B------:R-:W0:Y:S02]  /*28500*/  F2I.FTZ.U32.TRUNC.NTZ R3, R11 ;  /* 0x0000000b00037305 */ /* 0x000e24000021f000 */
[----:B0-----:R-:W-:-:S04]  /*28510*/  IMAD.MOV R7, RZ, RZ, -R3 ;  /* 0x000000ffff077224 */ /* 0x001fc800078e0a03 */
[----:B------:R-:W-:-:S04]  /*28520*/  IMAD R7, R7, R8, RZ ;  /* 0x0000000807077224 */ /* 0x000fc800078e02ff */
[----:B------:R-:W-:Y:S01]  /*28530*/  IMAD.HI.U32 R3, R3, R7, R2 ;  /* 0x0000000703037227 */ /* 0x000fe200078e0002 */
[----:B------:R-:W-:Y:S02]  /*28540*/  IABS R2, R6 ;  /* 0x0000000600027213 */ /* 0x000fe40000000000 */
[----:B------:R-:W-:-:S03]  /*28550*/  IABS R7, R5 ;  /* 0x0000000500077213 */ /* 0x000fc60000000000 */
[----:B------:R-:W-:-:S04]  /*28560*/  IMAD.HI.U32 R3, R3, R2, RZ ;  /* 0x0000000203037227 */ /* 0x000fc800078e00ff */
[----:B------:R-:W-:-:S04]  /*28570*/  IMAD.MOV R7, RZ, RZ, -R7 ;  /* 0x000000ffff077224 */ /* 0x000fc800078e0a07 */
        /* <DEDUP_REMOVED lines=16> */
.L_x_1710:
[----:B------:R-:W-:Y:S01]  /*28680*/  UMOV UR4, URZ ;  /* 0x0000003f00047c82 */ /* 0x000fe20008000000 */
[----:B------:R-:W-:Y:S01]  /*28690*/  UMOV UR5, URZ ;  /* 0x0000003f00057c82 */ /* 0x000fe20008000000 */
[----:B------:R-:W-:Y:S01]  /*286a0*/  ULDC UR6, c[0x0][0xc14] ;  /* 0x0003050000067ab9 */ /* 0x000fe20000000800 */
[----:B------:R-:W-:Y:S02]  /*286b0*/  IMAD.MOV.U32 R16, RZ, RZ, R4 ;  /* 0x000000ffff107224 */ /* 0x000fe400078e0004 */
[----:B------:R-:W-:Y:S02]  /*286c0*/  IMAD.U32 R17, RZ, RZ, UR4 ;  /* 0x00000004ff117e24 */ /* 0x000fe4000f8e00ff */
[----:B------:R-:W-:Y:S02]  /*286d0*/  IMAD.U32 R18, RZ, RZ, UR5 ;  /* 0x00000005ff127e24 */ /* 0x000fe4000f8e00ff */
[----:B------:R-:W-:-:S07]  /*286e0*/  IMAD.U32 R19, RZ, RZ, UR6 ;  /* 0x00000006ff137e24 */ /* 0x000fce000f8e00ff */
.L_x_1718:
        /* <DEDUP_REMOVED lines=12> */
.L_x_1617:
[----:B-1----:R-:W4:Y:S01]  /*287b0*/  LDL.LU R0, [R1+0x24] ;  /* 0x0000240001007983 */ /* 0x002f220000300800 */
[----:B------:R-:W-:Y:S01]  /*287c0*/  BSSY B0, `(.L_x_1720) ;  /* 0x000000b000007945 */ /* 0x000fe20003800000 */
[----:B------:R-:W1:Y:S01]  /*287d0*/  S2R R5, SR_CgaCtaId ;  /* 0x0000000000057919 */ /* 0x000e620000008800 */
[----:B----4-:R-:W-:-:S05]  /*287e0*/  VIADD R0, R0, 0x1 ;  /* 0x0000000100007836 */ /* 0x010fca0000000000 */
[----:B---3--:R-:W-:-:S04]  /*287f0*/  LEA.HI R2, R0, R0, RZ, 0x1 ;  /* 0x0000000000027211 */ /* 0x008fc800078f08ff */
[----:B------:R-:W-:-:S05]  /*28800*/  LOP3.LUT R3, R2, 0xfffffffe, RZ, 0xc0, !PT ;  /* 0xfffffffe02037812 */ /* 0x000fca00078ec0ff */
[----:B------:R-:W-:Y:S01]  /*28810*/  IMAD.IADD R3, R0, 0x1, -R3 ;  /* 0x0000000100037824 */ /* 0x000fe200078e0a03 */
[----:B------:R-:W-:-:S04]  /*28820*/  MOV R0, 0x400 ;  /* 0x0000040000007802 */ /* 0x000fc80000000f00 */
[----:B-1----:R-:W-:Y:S02]  /*28830*/  LEA R0, R5, R0, 0x18 ;  /* 0x0000000005007211 */ /* 0x002fe400078ec0ff */
[----:B------:R-:W-:-:S04]  /*28840*/  SHF.L.U32 R3, R3, 0x1f, RZ ;  /* 0x0000001f03037819 */ /* 0x000fc800000006ff */
[----:B------:R-:W1:Y:S02]  /*28850*/  SYNCS.PHASECHK.TRANS64.TRYWAIT P0, [R0+URZ+0x2a820], R3 ;  /* 0x02a82003000075a7 */ /* 0x000e64000800017f */
[----:B-1----:R-:W-:Y:S05]  /*28860*/  @!P0 BRA `(.L_x_1721) ;  /* 0x0000002000808947 */ /* 0x002fea0003800000 */
.L_x_1836:
[----:B------:R-:W-:Y:S05]  /*28870*/  BSYNC B0 ;  /* 0x0000000000007941 */ /* 0x000fea0003800000 */
.L_x_1720:
[----:B------:R-:W-:-:S03]  /*28880*/  UMOV UR4, 0xffffffff ;  /* 0xffffffff00047882 */ /* 0x000fc60000000000 */
[----:B------:R-:W-:Y:S05]  /*28890*/  BRA.DIV UR4, `(.L_x_1722) ;  /* 0x0000002204887947 */ /* 0x000fea000b800000 */
[----:B------:R-:W3:Y:S02]  /*288a0*/  S2R R2, SR_TID.X ;  /* 0x0000000000027919 */ /* 0x000ee40000002100 */
[----:B---3--:R-:W-:-:S04]  /*288b0*/  SHF.R.U32.HI R2, RZ, 0x5, R2 ;  /* 0x00000005ff027819 */ /* 0x008fc80000011602 */
[----:B------:R-:W-:-:S05]  /*288c0*/  LOP3.LUT R2, R2, 0x3, RZ, 0xc0, !PT ;  /* 0x0000000302027812 */ /* 0x000fca00078ec0ff */
[----:B------:R3:W4:Y:S02]  /*288d0*/  SHFL.IDX PT, R14, R2, RZ, 0x1f ;  /* 0x00001fff020e7589 */ /* 0x00072400000e0000 */
.L_x_1839:
[----:B----4-:R-:W-:-:S13]  /*288e0*/  ISETP.NE.AND P0, PT, R14, RZ, PT ;  /* 0x000000ff0e00720c */ /* 0x010fda0003f05270 */
[----:B------:R-:W-:Y:S05]  /*288f0*/  @P0 BRA `(.L_x_1311) ;  /* 0x0000000000940947 */ /* 0x000fea0003800000 */
[----:B------:R-:W-:-:S03]  /*28900*/  UMOV UR4, 0xffffffff ;  /* 0xffffffff00047882 */ /* 0x000fc60000000000 */
[----:B------:R-:W-:Y:S05]  /*28910*/  BRA.DIV UR4, `(.L_x_1723) ;  /* 0x00000022049c7947 */ /* 0x000fea000b800000 */
[----:B------:R-:W-:-:S13]  /*28920*/  ELECT P6, URZ, PT ;  /* 0x00000000003f782f */ /* 0x000fda00038c0000 */
.L_x_1842:
[----:B------:R-:W-:Y:S05]  /*28930*/  @!P6 BRA `(.L_x_1311) ;  /* 0x000000000084e947 */ /* 0x000fea0003800000 */
[----:B------:R-:W-:-:S06]  /*28940*/  ULOP3.LUT UR4, UR60, 0x2, URZ, 0xfc, !UPT ;  /* 0x000000023c047892 */ /* 0x000fcc000f8efc3f */
[----:B---3--:R-:W-:-:S05]  /*28950*/  IMAD.U32 R2, RZ, RZ, UR4 ;  /* 0x00000004ff027e24 */ /* 0x008fca000f8e00ff */
[----:B------:R-:W-:-:S13]  /*28960*/  ISETP.NE.AND P2, PT, R2, 0x3, PT ;  /* 0x000000030200780c */ /* 0x000fda0003f45270 */
[----:B------:R-:W-:Y:S05]  /*28970*/  @!P2 BRA `(.L_x_1724) ;  /* 0x000000000004a947 */ /* 0x000fea0003800000 */
[----:B------:R-:W-:Y:S01]  /*28980*/  BPT.TRAP 0x1 ;  /* 0x000000040000795c */ /* 0x000fe20000300000 */
.L_x_1724:
[----:B-1----:R-:W3:Y:S04]  /*28990*/  LDL R3, [R1] ;  /* 0x0000000001037983 */ /* 0x002ee80000100800 */
[----:B------:R-:W4:Y:S01]  /*289a0*/  LDL.LU R7, [R1+0xc] ;  /* 0x00000c0001077983 */ /* 0x000f220000300800 */
[----:B------:R-:W-:-:S04]  /*289b0*/  VIADD R2, R0, 0x2a840 ;  /* 0x0002a84000027836 */ /* 0x000fc80000000000 */
[C---:B---3--:R-:W-:Y:S02]  /*289c0*/  IMAD R6, R3.reuse, 0x8, R2 ;  /* 0x0000000803067824 */ /* 0x048fe400078e0202 */
[----:B------:R-:W-:Y:S01]  /*289d0*/  VIADD R3, R3, 0x1 ;  /* 0x0000000103037836 */ /* 0x000fe20000000000 */
[----:B----4-:R-:W-:-:S04]  /*289e0*/  SHF.L.U32 R5, R7, 0x1f, RZ ;  /* 0x0000001f07057819 */ /* 0x010fc800000006ff */
        /* <DEDUP_REMOVED lines=8> */
.L_x_1843:
[----:B------:R-:W3:Y:S02]  /*28a70*/  SYNCS.PHASECHK.TRANS64.TRYWAIT P0, [R7+URZ], R2 ;  /* 0x00000002070075a7 */ /* 0x000ee4000800017f */
[----:B---3--:R-:W-:Y:S05]  /*28a80*/  @!P0 BRA `(.L_x_1726) ;  /* 0x0000002000748947 */ /* 0x008fea0003800000 */
.L_x_1844:
[----:B------:R-:W-:Y:S05]  /*28a90*/  @!P2 BRA `(.L_x_1727) ;  /* 0x000000000004a947 */ /* 0x000fea0003800000 */
[----:B------:R-:W-:Y:S01]  /*28aa0*/  BPT.TRAP 0x1 ;  /* 0x000000040000795c */ /* 0x000fe20000300000 */
.L_x_1727:
[----:B------:R-:W4:Y:S01]  /*28ab0*/  LDL.LU R4, [R1] ;  /* 0x0000000001047983 */ /* 0x000f220000300800 */
[----:B------:R-:W-:-:S04]  /*28ac0*/  VIADD R0, R0, 0x2a860 ;  /* 0x0002a86000007836 */ /* 0x000fc80000000000 */
[----:B----4-:R-:W-:-:S04]  /*28ad0*/  IMAD R4, R4, 0x8, R0 ;  /* 0x0000000804047824 */ /* 0x010fc800078e0200 */
[----:B------:R-:W4:Y:S02]  /*28ae0*/  SYNCS.PHASECHK.TRANS64.TRYWAIT P0, [R4+URZ], R5 ;  /* 0x00000005040075a7 */ /* 0x000f24000800017f */
[----:B----4-:R-:W-:Y:S05]  /*28af0*/  @!P0 BRA `(.L_x_1728) ;  /* 0x00000020006c8947 */ /* 0x010fea0003800000 */
.L_x_1845:
[----:B------:R-:W-:-:S07]  /*28b00*/  IMAD R3, R3, 0x8, R0 ;  /* 0x0000000803037824 */ /* 0x000fce00078e0200 */
.L_x_1729:
[----:B------:R0:W0:Y:S02]  /*28b10*/  SYNCS.PHASECHK.TRANS64.TRYWAIT P0, [R3+URZ], R2 ;  /* 0x00000002030075a7 */ /* 0x000024000800017f */
[----:B0-----:R-:W-:Y:S05]  /*28b20*/  @!P0 NANOSLEEP.SYNCS 0x989680 ;  /* 0x009896800000895d */ /* 0x001fea0003900000 */
[----:B------:R-:W0:Y:S02]  /*28b30*/  @!P0 SYNCS.PHASECHK.TRANS64 P0, [R3+URZ], R2 ;  /* 0x00000002030085a7 */ /* 0x000e24000800007f */
[----:B0-----:R-:W-:Y:S05]  /*28b40*/  @!P0 BRA `(.L_x_1729) ;  /* 0xfffffffc00f08947 */ /* 0x001fea000383ffff */
.L_x_1311:
[----:B------:R-:W-:Y:S05]  /*28b50*/  BSYNC B7 ;  /* 0x0000000000077941 */ /* 0x000fea0003800000 */
.L_x_1308:
[----:B------:R-:W-:Y:S05]  /*28b60*/  EXIT ;  /* 0x000000000000794d */ /* 0x000fea0003800000 */
.L_x_1337:
[----:B0-----:R0:W1:Y:S02]  /*28b70*/  SYNCS.PHASECHK.TRANS64.TRYWAIT P5, [R4+URZ+0x2a890], R3 ;  /* 0x02a89003040075a7 */ /* 0x00106400080a017f */
[----:B-1----:R-:W-:Y:S05]  /*28b80*/  @!P5 NANOSLEEP.SYNCS 0x989680 ;  /* 0x009896800000d95d */ /* 0x002fea0003900000 */
[----:B------:R-:W1:Y:S02]  /*28b90*/  @!P5 SYNCS.PHASECHK.TRANS64 P5, [R4+URZ+0x2a890], R3 ;  /* 0x02a890030400d5a7 */ /* 0x000e6400080a007f */
[----:B-1----:R-:W-:Y:S05]  /*28ba0*/  @!P5 BRA `(.L_x_1337) ;  /* 0xfffffffc00f0d947 */ /* 0x002fea000383ffff */
[----:B------:R-:W-:Y:S05]  /*28bb0*/  BRA `(.L_x_1730) ;  /* 0xfffffdac00d07947 */ /* 0x000fea000383ffff */
.L_x_1391:
[----:B-1----:R1:W3:Y:S02]  /*28bc0*/  SYNCS.PHASECHK.TRANS64.TRYWAIT P5, [R4+URZ+0x2a890], R3 ;  /* 0x02a89003040075a7 */ /* 0x0022e400080a017f */
[----:B---3--:R-:W-:Y:S05]  /*28bd0*/  @!P5 NANOSLEEP.SYNCS 0x989680 ;  /* 0x009896800000d95d */ /* 0x008fea0003900000 */
[----:B------:R-:W3:Y:S02]  /*28be0*/  @!P5 SYNCS.PHASECHK.TRANS64 P5, [R4+URZ+0x2a890], R3 ;  /* 0x02a890030400d5a7 */ /* 0x000ee400080a007f */
[----:B---3--:R-:W-:Y:S05]  /*28bf0*/  @!P5 BRA `(.L_x_1391) ;  /* 0xfffffffc00f0d947 */ /* 0x008fea000383ffff */
[----:B------:R-:W-:Y:S05]  /*28c00*/  BRA `(.L_x_1731) ;  /* 0xfffffde400b87947 */ /* 0x000fea000383ffff */
.L_x_1416:
[----:B-1----:R1:W2:Y:S02]  /*28c10*/  SYNCS.PHASECHK.TRANS64.TRYWAIT P4, [R4+URZ+0x2a890], R3 ;  /* 0x02a89003040075a7 */ /* 0x0022a4000808017f */
[----:B--2---:R-:W-:Y:S05]  /*28c20*/  @!P4 NANOSLEEP.SYNCS 0x989680 ;  /* 0x009896800000c95d */ /* 0x004fea0003900000 */
[----:B------:R-:W2:Y:S02]  /*28c30*/  @!P4 SYNCS.PHASECHK.TRANS64 P4, [R4+URZ+0x2a890], R3 ;  /* 0x02a890030400c5a7 */ /* 0x000ea4000808007f */
[----:B--2---:R-:W-:Y:S05]  /*28c40*/  @!P4 BRA `(.L_x_1416) ;  /* 0xfffffffc00f0c947 */ /* 0x004fea000383ffff */
[----:B------:R-:W-:Y:S05]  /*28c50*/  BRA `(.L_x_1732) ;  /* 0xfffffe1800547947 */ /* 0x000fea000383ffff */
.L_x_1422:
[----:B0-----:R0:W1:Y:S02]  /*28c60*/  SYNCS.PHASECHK.TRANS64.TRYWAIT P4, [R4+URZ+0x2a8b0], R3 ;  /* 0x02a8b003040075a7 */ /* 0x001064000808017f */
[----:B-1----:R-:W-:Y:S05]  /*28c70*/  @!P4 NANOSLEEP.SYNCS 0x989680 ;  /* 0x009896800000c95d */ /* 0x002fea0003900000 */
[----:B------:R-:W1:Y:S02]  /*28c80*/  @!P4 SYNCS.PHASECHK.TRANS64 P4, [R4+URZ+0x2a8b0], R3 ;  /* 0x02a8b0030400c5a7 */ /* 0x000e64000808007f */
[----:B-1----:R-:W-:Y:S05]  /*28c90*/  @!P4 BRA `(.L_x_1422) ;  /* 0xfffffffc00f0c947 */ /* 0x002fea000383ffff */
[----:B------:R-:W-:Y:S05]  /*28ca0*/  BRA `(.L_x_1733) ;  /* 0xfffffe1c00607947 */ /* 0x000fea000383ffff */
.L_x_1452:
        /* <DEDUP_REMOVED lines=8> */
.L_x_1735:
[----:B------:R-:W-:Y:S05]  /*28d30*/  BSYNC B1 ;  /* 0x0000000000017941 */ /* 0x000fea0003800000 */
.L_x_1734:
[----:B------:R-:W-:Y:S05]  /*28d40*/  BRA `(.L_x_1736) ;  /* 0xfffffe3c00507947 */ /* 0x000fea000383ffff */
.L_x_1453:
        /* <DEDUP_REMOVED lines=8> */
.L_x_1738:
[----:B------:R-:W-:Y:S05]  /*28dd0*/  BSYNC B1 ;  /* 0x0000000000017941 */ /* 0x000fea0003800000 */
.L_x_1737:
[----:B------:R-:W-:Y:S05]  /*28de0*/  BRA `(.L_x_1739) ;  /* 0xfffffe3c00307947 */ /* 0x000fea000383ffff */
.L_x_1454:
        /* <DEDUP_REMOVED lines=8> */
.L_x_1741:
[----:B------:R-:W-:Y:S05]  /*28e70*/  BSYNC B1 ;  /* 0x0000000000017941 */ /* 0x000fea0003800000 */
.L_x_1740:
[----:B------:R-:W-:Y:S05]  /*28e80*/  BRA `(.L_x_1742) ;  /* 0xfffffe3c00107947 */ /* 0x000fea000383ffff */
.L_x_1455:
        /* <DEDUP_REMOVED lines=8> */
.L_x_1744:
[----:B------:R-:W-:Y:S05]  /*28f10*/  BSYNC B1 ;  /* 0x0000000000017941 */ /* 0x000fea0003800000 */
.L_x_1743:
[----:B------:R-:W-:Y:S05]  /*28f20*/  BRA `(.L_x_1745) ;  /* 0xfffffe3800f07947 */ /* 0x000fea000383ffff */
.L_x_1456:
[----:B------:R-:W-:Y:S01]  /*28f30*/  BSSY B1, `(.L_x_1746) ;  /* 0x0000008000017945 */ /* 0x000fe20003800000 */
[----:B------:R-:W-:Y:S02]  /*28f40*/  IMAD.MOV.U32 R13, RZ, RZ, R5 ;  /* 0x000000ffff0d7224 */ /* 0x000fe400078e0005 */
[----:B------:R-:W-:Y:S02]  /*28f50*/  IMAD.MOV.U32 R12, RZ, RZ, 0x1 ;  /* 0x00000001ff0c7424 */ /* 0x000fe400078e00ff */
[----:B------:R-:W-:Y:S02]  /*28f60*/  IMAD.MOV.U32 R11, RZ, RZ, 0x1c1f ;  /* 0x00001c1fff0b7424 */ /* 0x000fe400078e00ff */
[----:B------:R-:W-:-:S07]  /*28f70*/  IMAD.MOV.U32 R15, RZ, RZ, -0x1 ;  /* 0xffffffffff0f7424 */ /* 0x000fce00078e00ff */
[----:B------:R-:W-:Y:S05]  /*28f80*/  WARPSYNC.COLLECTIVE R15, `(.L_x_1747) ;  /* 0x000000000f087348 */ /* 0x000fea0003c00000 */
[----:B------:R0:W1:Y:S02]  /*28f90*/  SHFL.IDX P6, R14, R13, R12, R11 ;  /* 0x0000000c0d0e7389 */ /* 0x00006400000c000b */
[----:B01----:R-:W-:Y:S01]  /*28fa0*/  ENDCOLLECTIVE ;  /* 0x000000000000791b */ /* 0x003fe20003800000 */
.L_x_1747:
[----:B------:R-:W-:Y:S05]  /*28fb0*/  BSYNC B1 ;  /* 0x0000000000017941 */ /* 0x000fea0003800000 */
.L_x_1746:
[----:B------:R-:W-:Y:S05]  /*28fc0*/  BRA `(.L_x_1748) ;  /* 0xfffffe3800d07947 */ /* 0x000fea000383ffff */
.L_x_1457:
        /* <DEDUP_REMOVED lines=8> */
.L_x_1750:
[----:B------:R-:W-:Y:S05]  /*29050*/  BSYNC B1 ;  /* 0x0000000000017941 */ /* 0x000fea0003800000 */
.L_x_1749:
[----:B------:R-:W-:Y:S05]  /*29060*/  BRA `(.L_x_1751) ;  /* 0xfffffe3800b47947 */ /* 0x000fea000383ffff */
.L_x_1458:
        /* <DEDUP_REMOVED lines=8> */
.L_x_1753:
[----:B------:R-:W-:Y:S05]  /*290f0*/  BSYNC B1 ;  /* 0x0000000000017941 */ /* 0x000fea0003800000 */
.L_x_1752:
[----:B------:R-:W-:Y:S05]  /*29100*/  BRA `(.L_x_1754) ;  /* 0xfffffe3800987947 */ /* 0x000fea000383ffff */
.L_x_1459:
        /* <DEDUP_REMOVED lines=8> */
.L_x_1756:
[----:B------:R-:W-:Y:S05]  /*29190*/  BSYNC B1 ;  /* 0x0000000000017941 */ /* 0x000fea0003800000 */
.L_x_1755:
[----:B------:R-:W-:Y:S05]  /*291a0*/  BRA `(.L_x_1757) ;  /* 0xfffffe38007c7947 */ /* 0x000fea000383ffff */
.L_x_1461:
[----:B0-----:R0:W1:Y:S02]  /*291b0*/  SYNCS.PHASECHK.TRANS64.TRYWAIT P2, [R18+URZ+0x2a800], R5 ;  /* 0x02a80005120075a7 */ /* 0x001064000804017f */
[----:B-1----:R-:W-:Y:S05]  /*291c0*/  @!P2 NANOSLEEP.SYNCS 0x989680 ;  /* 0x009896800000a95d */ /* 0x002fea0003900000 */
[----:B------:R-:W1:Y:S02]  /*291d0*/  @!P2 SYNCS.PHASECHK.TRANS64 P2, [R18+URZ+0x2a800], R5 ;  /* 0x02a800051200a5a7 */ /* 0x000e64000804007f */
[----:B-1----:R-:W-:Y:S05]  /*291e0*/  @!P2 BRA `(.L_x_1461) ;  /* 0xfffffffc00f0a947 */ /* 0x002fea000383ffff */
[----:B------:R-:W-:Y:S05]  /*291f0*/  BRA `(.L_x_1758) ;  /* 0xfffffe3800f47947 */ /* 0x000fea000383ffff */
.L_x_1489:
        /* <DEDUP_REMOVED lines=8> */
.L_x_1760:
[----:B------:R-:W-:Y:S05]  /*29280*/  BSYNC B1 ;  /* 0x0000000000017941 */ /* 0x000fea0003800000 */
.L_x_1759:
[----:B------:R-:W-:Y:S05]  /*29290*/  BRA `(.L_x_1761) ;  /* 0xfffffe6c005c7947 */ /* 0x000fea000383ffff */
.L_x_1490:
        /* <DEDUP_REMOVED lines=8> */
.L_x_1763:
[----:B------:R-:W-:Y:S05]  /*29320*/  BSYNC B1 ;  /* 0x0000000000017941 */ /* 0x000fea0003800000 */
.L_x_1762:
[----:B------:R-:W-:Y:S05]  /*29330*/  BRA `(.L_x_1764) ;  /* 0xfffffe6c003c7947 */ /* 0x000fea000383ffff */
.L_x_1491:
        /* <DEDUP_REMOVED lines=8> */
.L_x_1766:
[----:B------:R-:W-:Y:S05]  /*293c0*/  BSYNC B1 ;  /* 0x0000000000017941 */ /* 0x000fea0003800000 */
.L_x_1765:
[----:B------:R-:W-:Y:S05]  /*293d0*/  BRA `(.L_x_1767) ;  /* 0xfffffe6c001c7947 */ /* 0x000fea000383ffff */
.L_x_1492:
        /* <DEDUP_REMOVED lines=8> */
.L_x_1769:
[----:B------:R-:W-:Y:S05]  /*29460*/  BSYNC B1 ;  /* 0x0000000000017941 */ /* 0x000fea0003800000 */
.L_x_1768:
[----:B------:R-:W-:Y:S05]  /*29470*/  BRA `(.L_x_1770) ;  /* 0xfffffe6800fc7947 */ /* 0x000fea000383ffff */
.L_x_1493:
        /* <DEDUP_REMOVED lines=8> */
.L_x_1772:
[----:B------:R-:W-:Y:S05]  /*29500*/  BSYNC B1 ;  /* 0x0000000000017941 */ /* 0x000fea0003800000 */
.L_x_1771:
[----:B------:R-:W-:Y:S05]  /*29510*/  BRA `(.L_x_1773) ;  /* 0xfffffe6800dc7947 */ /* 0x000fea000383ffff */
.L_x_1494:
        /* <DEDUP_REMOVED lines=8> */
.L_x_1775:
[----:B------:R-:W-:Y:S05]  /*295a0*/  BSYNC B1 ;  /* 0x0000000000017941 */ /* 0x000fea0003800000 */
.L_x_1774:
[----:B------:R-:W-:Y:S05]  /*295b0*/  BRA `(.L_x_1776) ;  /* 0xfffffe6800c07947 */ /* 0x000fea000383ffff */
.L_x_1495:
        /* <DEDUP_REMOVED lines=8> */
.L_x_1778:
[----:B------:R-:W-:Y:S05]  /*29640*/  BSYNC B1 ;  /* 0x0000000000017941 */ /* 0x000fea0003800000 */
.L_x_1777:
[----:B------:R-:W-:Y:S05]  /*29650*/  BRA `(.L_x_1779) ;  /* 0xfffffe6800a47947 */ /* 0x000fea000383ffff */
.L_x_1496:
        /* <DEDUP_REMOVED lines=8> */
.L_x_1781:
[----:B------:R-:W-:Y:S05]  /*296e0*/  BSYNC B1 ;  /* 0x0000000000017941 */ /* 0x000fea0003800000 */
.L_x_1780:
[----:B------:R-:W-:Y:S05]  /*296f0*/  BRA `(.L_x_1782) ;  /* 0xfffffe6800887947 */ /* 0x000fea000383ffff */
.L_x_1498:
[----:B0-----:R0:W1:Y:S02]  /*29700*/  SYNCS.PHASECHK.TRANS64.TRYWAIT P2, [R18+URZ+0x2a800], R9 ;  /* 0x02a80009120075a7 */ /* 0x001064000804017f */
[----:B-1----:R-:W-:Y:S05]  /*29710*/  @!P2 NANOSLEEP.SYNCS 0x989680 ;  /* 0x009896800000a95d */ /* 0x002fea0003900000 */
[----:B------:R-:W1:Y:S02]  /*29720*/  @!P2 SYNCS.PHASECHK.TRANS64 P2, [R18+URZ+0x2a800], R9 ;  /* 0x02a800091200a5a7 */ /* 0x000e64000804007f */
[----:B-1----:R-:W-:Y:S05]  /*29730*/  @!P2 BRA `(.L_x_1498) ;  /* 0xfffffffc00f0a947 */ /* 0x002fea000383ffff */
[----:B------:R-:W-:Y:S05]  /*29740*/  BRA `(.L_x_1783) ;  /* 0xfffffe6c00087947 */ /* 0x000fea000383ffff */
.L_x_1512:
[----:B-1----:R1:W2:Y:S02]  /*29750*/  SYNCS.PHASECHK.TRANS64.TRYWAIT P2, [R4+URZ+0x2a830], R3 ;  /* 0x02a83003040075a7 */ /* 0x0022a4000804017f */
[----:B--2---:R-:W-:Y:S05]  /*29760*/  @!P2 NANOSLEEP.SYNCS 0x989680 ;  /* 0x009896800000a95d */ /* 0x004fea0003900000 */
[----:B------:R-:W2:Y:S02]  /*29770*/  @!P2 SYNCS.PHASECHK.TRANS64 P2, [R4+URZ+0x2a830], R3 ;  /* 0x02a830030400a5a7 */ /* 0x000ea4000804007f */
[----:B--2---:R-:W-:Y:S05]  /*29780*/  @!P2 BRA `(.L_x_1512) ;  /* 0xfffffffc00f0a947 */ /* 0x004fea000383ffff */
[----:B------:R-:W-:Y:S05]  /*29790*/  BRA `(.L_x_1511) ;  /* 0xfffffe94006c7947 */ /* 0x000fea000383ffff */
.L_x_1532:
[----:B-1----:R1:W2:Y:S02]  /*297a0*/  SYNCS.PHASECHK.TRANS64.TRYWAIT P2, [R192+URZ+0x2a830], R13 ;  /* 0x02a8300dc00075a7 */ /* 0x0022a4000804017f */
[----:B--2---:R-:W-:Y:S05]  /*297b0*/  @!P2 NANOSLEEP.SYNCS 0x989680 ;  /* 0x009896800000a95d */ /* 0x004fea0003900000 */
[----:B------:R-:W2:Y:S02]  /*297c0*/  @!P2 SYNCS.PHASECHK.TRANS64 P2, [R192+URZ+0x2a830], R13 ;  /* 0x02a8300dc000a5a7 */ /* 0x000ea4000804007f */
[----:B--2---:R-:W-:Y:S05]  /*297d0*/  @!P2 BRA `(.L_x_1532) ;  /* 0xfffffffc00f0a947 */ /* 0x004fea000383ffff */
[----:B------:R-:W-:Y:S05]  /*297e0*/  BRA `(.L_x_1531) ;  /* 0xfffffec800807947 */ /* 0x000fea000383ffff */
.L_x_1537:
[----:B-1----:R1:W2:Y:S02]  /*297f0*/  SYNCS.PHASECHK.TRANS64.TRYWAIT P2, [R12+URZ+0x2a850], R11 ;  /* 0x02a8500b0c0075a7 */ /* 0x0022a4000804017f */
[----:B--2---:R-:W-:Y:S05]  /*29800*/  @!P2 NANOSLEEP.SYNCS 0x989680 ;  /* 0x009896800000a95d */ /* 0x004fea0003900000 */
[----:B------:R-:W2:Y:S02]  /*29810*/  @!P2 SYNCS.PHASECHK.TRANS64 P2, [R12+URZ+0x2a850], R11 ;  /* 0x02a8500b0c00a5a7 */ /* 0x000ea4000804007f */
[----:B--2---:R-:W-:Y:S05]  /*29820*/  @!P2 BRA `(.L_x_1537) ;  /* 0xfffffffc00f0a947 */ /* 0x004fea000383ffff */
[----:B------:R-:W-:Y:S05]  /*29830*/  BRA `(.L_x_1536) ;  /* 0xfffffed400747947 */ /* 0x000fea000383ffff */
.L_x_1557:
[----:B-1----:R1:W2:Y:S02]  /*29840*/  SYNCS.PHASECHK.TRANS64.TRYWAIT P2, [R10+URZ+0x2a830], R11 ;  /* 0x02a8300b0a0075a7 */ /* 0x0022a4000804017f */
[----:B--2---:R-:W-:Y:S05]  /*29850*/  @!P2 NANOSLEEP.SYNCS 0x989680 ;  /* 0x009896800000a95d */ /* 0x004fea0003900000 */
[----:B------:R-:W2:Y:S02]  /*29860*/  @!P2 SYNCS.PHASECHK.TRANS64 P2, [R10+URZ+0x2a830], R11 ;  /* 0x02a8300b0a00a5a7 */ /* 0x000ea4000804007f */
[----:B--2---:R-:W-:Y:S05]  /*29870*/  @!P2 BRA `(.L_x_1557) ;  /* 0xfffffffc00f0a947 */ /* 0x004fea000383ffff */
[----:B------:R-:W-:Y:S05]  /*29880*/  BRA `(.L_x_1556) ;  /* 0xffffff0000ac7947 */ /* 0x000fea000383ffff */
.L_x_1562:
[----:B-1----:R1:W2:Y:S02]  /*29890*/  SYNCS.PHASECHK.TRANS64.TRYWAIT P2, [R20+URZ+0x2a850], R7 ;  /* 0x02a85007140075a7 */ /* 0x0022a4000804017f */
[----:B--2---:R-:W-:Y:S05]  /*298a0*/  @!P2 NANOSLEEP.SYNCS 0x989680 ;  /* 0x009896800000a95d */ /* 0x004fea0003900000 */
[----:B------:R-:W2:Y:S02]  /*298b0*/  @!P2 SYNCS.PHASECHK.TRANS64 P2, [R20+URZ+0x2a850], R7 ;  /* 0x02a850071400a5a7 */ /* 0x000ea4000804007f */
[----:B--2---:R-:W-:Y:S05]  /*298c0*/  @!P2 BRA `(.L_x_1562) ;  /* 0xfffffffc00f0a947 */ /* 0x004fea000383ffff */
[----:B------:R-:W-:Y:S05]  /*298d0*/  BRA `(.L_x_1561) ;  /* 0xffffff0c008c7947 */ /* 0x000fea000383ffff */
.L_x_1570:
[----:B-1----:R1:W2:Y:S02]  /*298e0*/  SYNCS.PHASECHK.TRANS64.TRYWAIT P2, [R15+URZ+0x2a830], R10 ;  /* 0x02a8300a0f0075a7 */ /* 0x0022a4000804017f */
[----:B--2---:R-:W-:Y:S05]  /*298f0*/  @!P2 NANOSLEEP.SYNCS 0x989680 ;  /* 0x009896800000a95d */ /* 0x004fea0003900000 */
[----:B------:R-:W2:Y:S02]  /*29900*/  @!P2 SYNCS.PHASECHK.TRANS64 P2, [R15+URZ+0x2a830], R10 ;  /* 0x02a8300a0f00a5a7 */ /* 0x000ea4000804007f */
[----:B--2---:R-:W-:Y:S05]  /*29910*/  @!P2 BRA `(.L_x_1570) ;  /* 0xfffffffc00f0a947 */ /* 0x004fea000383ffff */
[----:B------:R-:W-:Y:S05]  /*29920*/  BRA `(.L_x_1569) ;  /* 0xffffff2800087947 */ /* 0x000fea000383ffff */
.L_x_1575:
[----:B-1----:R1:W2:Y:S02]  /*29930*/  SYNCS.PHASECHK.TRANS64.TRYWAIT P2, [R10+URZ+0x2a850], R7 ;  /* 0x02a850070a0075a7 */ /* 0x0022a4000804017f */
[----:B--2---:R-:W-:Y:S05]  /*29940*/  @!P2 NANOSLEEP.SYNCS 0x989680 ;  /* 0x009896800000a95d */ /* 0x004fea0003900000 */
[----:B------:R-:W2:Y:S02]  /*29950*/  @!P2 SYNCS.PHASECHK.TRANS64 P2, [R10+URZ+0x2a850], R7 ;  /* 0x02a850070a00a5a7 */ /* 0x000ea4000804007f */
[----:B--2---:R-:W-:Y:S05]  /*29960*/  @!P2 BRA `(.L_x_1575) ;  /* 0xfffffffc00f0a947 */ /* 0x004fea000383ffff */
[----:B------:R-:W-:Y:S05]  /*29970*/  BRA `(.L_x_1574) ;  /* 0xffffff3000fc7947 */ /* 0x000fea000383ffff */
.L_x_1589:
[----:B-1----:R1:W2:Y:S02]  /*29980*/  SYNCS.PHASECHK.TRANS64.TRYWAIT P0, [R13+URZ+0x2a850], R0 ;  /* 0x02a850000d0075a7 */ /* 0x0022a4000800017f */
[----:B--2---:R-:W-:Y:S05]  /*29990*/  @!P0 NANOSLEEP.SYNCS 0x989680 ;  /* 0x009896800000895d */ /* 0x004fea0003900000 */
[----:B------:R-:W2:Y:S02]  /*299a0*/  @!P0 SYNCS.PHASECHK.TRANS64 P0, [R13+URZ+0x2a850], R0 ;  /* 0x02a850000d0085a7 */ /* 0x000ea4000800007f */
[----:B--2---:R-:W-:Y:S05]  /*299b0*/  @!P0 BRA `(.L_x_1589) ;  /* 0xfffffffc00f08947 */ /* 0x004fea000383ffff */
[----:B------:R-:W-:Y:S05]  /*299c0*/  BRA `(.L_x_1588) ;  /* 0xffffff6000887947 */ /* 0x000fea000383ffff */
.L_x_1631:
[----:B0-----:R-:W0:Y:S01]  /*299d0*/  S2R R11, SR_TID.X ;  /* 0x00000000000b7919 */ /* 0x001e220000002100 */
[----:B------:R-:W-:Y:S01]  /*299e0*/  BSSY B1, `(.L_x_1784) ;  /* 0x000000a000017945 */ /* 0x000fe20003800000 */
[----:B------:R-:W-:Y:S02]  /*299f0*/  IMAD.MOV.U32 R12, RZ, RZ, RZ ;  /* 0x000000ffff0c7224 */ /* 0x000fe400078e00ff */
[----:B------:R-:W-:Y:S01]  /*29a00*/  IMAD.MOV.U32 R15, RZ, RZ, -0x1 ;  /* 0xffffffffff0f7424 */ /* 0x000fe200078e00ff */
[----:B0-----:R-:W-:-:S04]  /*29a10*/  SHF.R.U32.HI R11, RZ, 0x5, R11 ;  /* 0x00000005ff0b7819 */ /* 0x001fc8000001160b */
[----:B------:R-:W-:-:S05]  /*29a20*/  LOP3.LUT R11, R11, 0x3, RZ, 0xc0, !PT ;  /* 0x000000030b0b7812 */ /* 0x000fca00078ec0ff */
[----:B------:R-:W-:Y:S02]  /*29a30*/  IMAD.MOV.U32 R13, RZ, RZ, R11 ;  /* 0x000000ffff0d7224 */ /* 0x000fe400078e000b */
[----:B------:R-:W-:-:S07]  /*29a40*/  IMAD.MOV.U32 R11, RZ, RZ, 0x1f ;  /* 0x0000001fff0b7424 */ /* 0x000fce00078e00ff */
[----:B------:R-:W-:Y:S05]  /*29a50*/  WARPSYNC.COLLECTIVE R15, `(.L_x_1785) ;  /* 0x000000000f087348 */ /* 0x000fea0003c00000 */
[----:B------:R0:W1:Y:S02]  /*29a60*/  SHFL.IDX P6, R14, R13, R12, R11 ;  /* 0x0000000c0d0e7389 */ /* 0x00006400000c000b */
[----:B01----:R-:W-:Y:S01]  /*29a70*/  ENDCOLLECTIVE ;  /* 0x000000000000791b */ /* 0x003fe20003800000 */
.L_x_1785:
[----:B------:R-:W-:Y:S05]  /*29a80*/  BSYNC B1 ;  /* 0x0000000000017941 */ /* 0x000fea0003800000 */
.L_x_1784:
[----:B------:R-:W-:Y:S05]  /*29a90*/  BRA `(.L_x_1786) ;  /* 0xffffffa000147947 */ /* 0x000fea000383ffff */
.L_x_1632:
[----:B------:R-:W-:Y:S01]  /*29aa0*/  BSSY B1, `(.L_x_1787) ;  /* 0x0000006000017945 */ /* 0x000fe20003800000 */
[----:B------:R-:W-:-:S07]  /*29ab0*/  IMAD.MOV.U32 R15, RZ, RZ, -0x1 ;  /* 0xffffffffff0f7424 */ /* 0x000fce00078e00ff */
[----:B0-----:R-:W-:Y:S05]  /*29ac0*/  WARPSYNC.COLLECTIVE R15, `(.L_x_1788) ;  /* 0x000000000f0c7348 */ /* 0x001fea0003c00000 */
[----:B------:R-:W-:Y:S02]  /*29ad0*/  ELECT P6, UR62, PT ;  /* 0x00000000003e782f */ /* 0x000fe400038c0000 */
[----:B------:R-:W-:Y:S01]  /*29ae0*/  MOV R14, UR62 ;  /* 0x0000003e000e7c02 */ /* 0x000fe20008000f00 */
[----:B0-----:R-:W-:Y:S10]  /*29af0*/  ENDCOLLECTIVE ;  /* 0x000000000000791b */ /* 0x001ff40003800000 */
.L_x_1788:
[----:B------:R-:W-:Y:S05]  /*29b00*/  BSYNC B1 ;  /* 0x0000000000017941 */ /* 0x000fea0003800000 */
.L_x_1787:
[----:B------:R-:W-:Y:S05]  /*29b10*/  BRA `(.L_x_1789) ;  /* 0xffffffa000007947 */ /* 0x000fea000383ffff */
.L_x_1634:
[----:B-1----:R1:W2:Y:S02]  /*29b20*/  SYNCS.PHASECHK.TRANS64.TRYWAIT P0, [R8+URZ+0x2a820], R9 ;  /* 0x02a82009080075a7 */ /* 0x0022a4000800017f */
[----:B--2---:R-:W-:Y:S05]  /*29b30*/  @!P0 NANOSLEEP.SYNCS 0x989680 ;  /* 0x009896800000895d */ /* 0x004fea0003900000 */
[----:B------:R-:W2:Y:S02]  /*29b40*/  @!P0 SYNCS.PHASECHK.TRANS64 P0, [R8+URZ+0x2a820], R9 ;  /* 0x02a82009080085a7 */ /* 0x000ea4000800007f */
[----:B--2---:R-:W-:Y:S05]  /*29b50*/  @!P0 BRA `(.L_x_1634) ;  /* 0xfffffffc00f08947 */ /* 0x004fea000383ffff */
[----:B------:R-:W-:Y:S05]  /*29b60*/  BRA `(.L_x_1790) ;  /* 0xffffffa0001c7947 */ /* 0x000fea000383ffff */
.L_x_1637:
[----:B0-----:R0:W1:Y:S02]  /*29b70*/  SYNCS.PHASECHK.TRANS64.TRYWAIT P0, [R9+URZ+0x2a8a0], R11 ;  /* 0x02a8a00b090075a7 */ /* 0x001064000800017f */
[----:B-1----:R-:W-:Y:S05]  /*29b80*/  @!P0 NANOSLEEP.SYNCS 0x989680 ;  /* 0x009896800000895d */ /* 0x002fea0003900000 */
[----:B------:R-:W1:Y:S02]  /*29b90*/  @!P0 SYNCS.PHASECHK.TRANS64 P0, [R9+URZ+0x2a8a0], R11 ;  /* 0x02a8a00b090085a7 */ /* 0x000e64000800007f */
[----:B-1----:R-:W-:Y:S05]  /*29ba0*/  @!P0 BRA `(.L_x_1637) ;  /* 0xfffffffc00f08947 */ /* 0x002fea000383ffff */
[----:B------:R-:W-:Y:S05]  /*29bb0*/  BRA `(.L_x_1791) ;  /* 0xffffffa0002c7947 */ /* 0x000fea000383ffff */
.L_x_1639:
[----:B-1----:R1:W2:Y:S02]  /*29bc0*/  SYNCS.PHASECHK.TRANS64.TRYWAIT P0, [R9+URZ+0x2a8c0], R11 ;  /* 0x02a8c00b090075a7 */ /* 0x0022a4000800017f */
[----:B--2---:R-:W-:Y:S05]  /*29bd0*/  @!P0 NANOSLEEP.SYNCS 0x989680 ;  /* 0x009896800000895d */ /* 0x004fea0003900000 */
[----:B------:R-:W2:Y:S02]  /*29be0*/  @!P0 SYNCS.PHASECHK.TRANS64 P0, [R9+URZ+0x2a8c0], R11 ;  /* 0x02a8c00b090085a7 */ /* 0x000ea4000800007f */
[----:B--2---:R-:W-:Y:S05]  /*29bf0*/  @!P0 BRA `(.L_x_1639) ;  /* 0xfffffffc00f08947 */ /* 0x004fea000383ffff */
[----:B------:R-:W-:Y:S05]  /*29c00*/  BRA `(.L_x_1792) ;  /* 0xffffffa000bc7947 */ /* 0x000fea000383ffff */
.L_x_1643:
[----:B0-----:R0:W1:Y:S02]  /*29c10*/  SYNCS.PHASECHK.TRANS64.TRYWAIT P0, [R9+URZ+0x2a8a0], R10 ;  /* 0x02a8a00a090075a7 */ /* 0x001064000800017f */
[----:B-1----:R-:W-:Y:S05]  /*29c20*/  @!P0 NANOSLEEP.SYNCS 0x989680 ;  /* 0x009896800000895d */ /* 0x002fea0003900000 */
[----:B------:R-:W1:Y:S02]  /*29c30*/  @!P0 SYNCS.PHASECHK.TRANS64 P0, [R9+URZ+0x2a8a0], R10 ;  /* 0x02a8a00a090085a7 */ /* 0x000e64000800007f */
[----:B-1----:R-:W-:Y:S05]  /*29c40*/  @!P0 BRA `(.L_x_1643) ;  /* 0xfffffffc00f08947 */ /* 0x002fea000383ffff */
[----:B------:R-:W-:Y:S05]  /*29c50*/  BRA `(.L_x_1793) ;  /* 0xffffffa400787947 */ /* 0x000fea000383ffff */
.L_x_1645:
[----:B-1----:R1:W2:Y:S02]  /*29c60*/  SYNCS.PHASECHK.TRANS64.TRYWAIT P1, [R9+URZ+0x2a8c0], R10 ;  /* 0x02a8c00a090075a7 */ /* 0x0022a4000802017f */
[----:B--2---:R-:W-:Y:S05]  /*29c70*/  @!P1 NANOSLEEP.SYNCS 0x989680 ;  /* 0x009896800000995d */ /* 0x004fea0003900000 */
[----:B------:R-:W2:Y:S02]  /*29c80*/  @!P1 SYNCS.PHASECHK.TRANS64 P1, [R9+URZ+0x2a8c0], R10 ;  /* 0x02a8c00a090095a7 */ /* 0x000ea4000802007f */
[----:B--2---:R-:W-:Y:S05]  /*29c90*/  @!P1 BRA `(.L_x_1645) ;  /* 0xfffffffc00f09947 */ /* 0x004fea000383ffff */
[----:B------:R-:W-:Y:S05]  /*29ca0*/  BRA `(.L_x_1794) ;  /* 0xffffffa800047947 */ /* 0x000fea000383ffff */
.L_x_1665:
        /* <DEDUP_REMOVED lines=11> */
.L_x_1796:
[----:B------:R-:W-:Y:S05]  /*29d60*/  BSYNC B0 ;  /* 0x0000000000007941 */ /* 0x000fea0003800000 */
.L_x_1795:
[----:B------:R-:W-:Y:S05]  /*29d70*/  BRA `(.L_x_1797) ;  /* 0xffffffb400d07947 */ /* 0x000fea000383ffff */
.L_x_1666:
[----:B------:R-:W-:Y:S01]  /*29d80*/  BSSY B0, `(.L_x_1798) ;  /* 0x0000006000007945 */ /* 0x000fe20003800000 */
[----:B------:R-:W-:-:S07]  /*29d90*/  IMAD.MOV.U32 R15, RZ, RZ, -0x1 ;  /* 0xffffffffff0f7424 */ /* 0x000fce00078e00ff */
[----:B------:R-:W-:Y:S05]  /*29da0*/  WARPSYNC.COLLECTIVE R15, `(.L_x_1799) ;  /* 0x000000000f0c7348 */ /* 0x000fea0003c00000 */
[----:B------:R-:W-:Y:S02]  /*29db0*/  ELECT P6, UR62, PT ;  /* 0x00000000003e782f */ /* 0x000fe400038c0000 */
[----:B------:R-:W-:Y:S01]  /*29dc0*/  MOV R14, UR62 ;  /* 0x0000003e000e7c02 */ /* 0x000fe20008000f00 */
[----:B------:R-:W-:Y:S10]  /*29dd0*/  ENDCOLLECTIVE ;  /* 0x000000000000791b */ /* 0x000ff40003800000 */
.L_x_1799:
[----:B------:R-:W-:Y:S05]  /*29de0*/  BSYNC B0 ;  /* 0x0000000000007941 */ /* 0x000fea0003800000 */
.L_x_1798:
[----:B------:R-:W-:Y:S05]  /*29df0*/  BRA `(.L_x_1800) ;  /* 0xffffffb400c07947 */ /* 0x000fea000383ffff */
.L_x_1669:
[----:B0-----:R0:W1:Y:S02]  /*29e00*/  SYNCS.PHASECHK.TRANS64.TRYWAIT P0, [R7+URZ+0x2a840], R10 ;  /* 0x02a8400a070075a7 */ /* 0x001064000800017f */
[----:B-1----:R-:W-:Y:S05]  /*29e10*/  @!P0 NANOSLEEP.SYNCS 0x989680 ;  /* 0x009896800000895d */ /* 0x002fea0003900000 */
[----:B------:R-:W1:Y:S02]  /*29e20*/  @!P0 SYNCS.PHASECHK.TRANS64 P0, [R7+URZ+0x2a840], R10 ;  /* 0x02a8400a070085a7 */ /* 0x000e64000800007f */
[----:B-1----:R-:W-:Y:S05]  /*29e30*/  @!P0 BRA `(.L_x_1669) ;  /* 0xfffffffc00f08947 */ /* 0x002fea000383ffff */
[----:B------:R-:W-:Y:S05]  /*29e40*/  BRA `(.L_x_1801) ;  /* 0xffffffb800287947 */ /* 0x000fea000383ffff */
.L_x_1672:
        /* <DEDUP_REMOVED lines=8> */
.L_x_1680:
[----:B0-----:R0:W1:Y:S02]  /*29ed0*/  SYNCS.PHASECHK.TRANS64.TRYWAIT P0, [R3+URZ+0x2a840], R8 ;  /* 0x02a84008030075a7 */ /* 0x001064000800017f */
[----:B-1----:R-:W-:Y:S05]  /*29ee0*/  @!P0 NANOSLEEP.SYNCS 0x989680 ;  /* 0x009896800000895d */ /* 0x002fea0003900000 */
[----:B------:R-:W1:Y:S02]  /*29ef0*/  @!P0 SYNCS.PHASECHK.TRANS64 P0, [R3+URZ+0x2a840], R8 ;  /* 0x02a84008030085a7 */ /* 0x000e64000800007f */
[----:B-1----:R-:W-:Y:S05]  /*29f00*/  @!P0 BRA `(.L_x_1680) ;  /* 0xfffffffc00f08947 */ /* 0x002fea000383ffff */
[----:B------:R-:W-:Y:S05]  /*29f10*/  BRA `(.L_x_1803) ;  /* 0xffffffc000347947 */ /* 0x000fea000383ffff */
.L_x_1682:
[----:B0-----:R0:W1:Y:S02]  /*29f20*/  SYNCS.PHASECHK.TRANS64.TRYWAIT P0, [R8+URZ+0x60], R3 ;  /* 0x00006003080075a7 */ /* 0x001064000800017f */
[----:B-1----:R-:W-:Y:S05]  /*29f30*/  @!P0 NANOSLEEP.SYNCS 0x989680 ;  /* 0x009896800000895d */ /* 0x002fea0003900000 */
[----:B------:R-:W1:Y:S02]  /*29f40*/  @!P0 SYNCS.PHASECHK.TRANS64 P0, [R8+URZ+0x60], R3 ;  /* 0x00006003080085a7 */ /* 0x000e64000800007f */
[----:B-1----:R-:W-:Y:S05]  /*29f50*/  @!P0 BRA `(.L_x_1682) ;  /* 0xfffffffc00f08947 */ /* 0x002fea000383ffff */
[----:B------:R-:W-:Y:S05]  /*29f60*/  BRA `(.L_x_1804) ;  /* 0xffffffc000e07947 */ /* 0x000fea000383ffff */
.L_x_1687:
[----:B-1----:R1:W2:Y:S02]  /*29f70*/  SYNCS.PHASECHK.TRANS64.TRYWAIT P0, [R2+URZ+0x2a840], R3 ;  /* 0x02a84003020075a7 */ /* 0x0022a4000800017f */
[----:B--2---:R-:W-:Y:S05]  /*29f80*/  @!P0 NANOSLEEP.SYNCS 0x989680 ;  /* 0x009896800000895d */ /* 0x004fea0003900000 */
[----:B------:R-:W2:Y:S02]  /*29f90*/  @!P0 SYNCS.PHASECHK.TRANS64 P0, [R2+URZ+0x2a840], R3 ;  /* 0x02a84003020085a7 */ /* 0x000ea4000800007f */
[----:B--2---:R-:W-:Y:S05]  /*29fa0*/  @!P0 BRA `(.L_x_1687) ;  /* 0xfffffffc00f08947 */ /* 0x004fea000383ffff */
[----:B------:R-:W-:Y:S05]  /*29fb0*/  BRA `(.L_x_1805) ;  /* 0xffffffc8004c7947 */ /* 0x000fea000383ffff */
.L_x_1689:
[----:B0-----:R0:W1:Y:S02]  /*29fc0*/  SYNCS.PHASECHK.TRANS64.TRYWAIT P1, [R3+URZ+0x60], R2 ;  /* 0x00006002030075a7 */ /* 0x001064000802017f */
[----:B-1----:R-:W-:Y:S05]  /*29fd0*/  @!P1 NANOSLEEP.SYNCS 0x989680 ;  /* 0x009896800000995d */ /* 0x002fea0003900000 */
[----:B------:R-:W1:Y:S02]  /*29fe0*/  @!P1 SYNCS.PHASECHK.TRANS64 P1, [R3+URZ+0x60], R2 ;  /* 0x00006002030095a7 */ /* 0x000e64000802007f */
[----:B-1----:R-:W-:Y:S05]  /*29ff0*/  @!P1 BRA `(.L_x_1689) ;  /* 0xfffffffc00f09947 */ /* 0x002fea000383ffff */
[----:B------:R-:W-:Y:S05]  /*2a000*/  BRA `(.L_x_1806) ;  /* 0xffffffc800f87947 */ /* 0x000fea000383ffff */
.L_x_1694:
[----:B--2---:R2:W3:Y:S02]  /*2a010*/  SYNCS.PHASECHK.TRANS64.TRYWAIT P0, [R2+URZ+0x2a840], R3 ;  /* 0x02a84003020075a7 */ /* 0x0044e4000800017f */
[----:B---3--:R-:W-:Y:S05]  /*2a020*/  @!P0 NANOSLEEP.SYNCS 0x989680 ;  /* 0x009896800000895d */ /* 0x008fea0003900000 */
[----:B------:R-:W3:Y:S02]  /*2a030*/  @!P0 SYNCS.PHASECHK.TRANS64 P0, [R2+URZ+0x2a840], R3 ;  /* 0x02a84003020085a7 */ /* 0x000ee4000800007f */
[----:B---3--:R-:W-:Y:S05]  /*2a040*/  @!P0 BRA `(.L_x_1694) ;  /* 0xfffffffc00f08947 */ /* 0x008fea000383ffff */
[----:B------:R-:W-:Y:S05]  /*2a050*/  BRA `(.L_x_1807) ;  /* 0xffffffd0001c7947 */ /* 0x000fea000383ffff */
.L_x_1696:
[----:B0-----:R0:W1:Y:S02]  /*2a060*/  SYNCS.PHASECHK.TRANS64.TRYWAIT P1, [R2+URZ+0x60], R9 ;  /* 0x00006009020075a7 */ /* 0x001064000802017f */
[----:B-1----:R-:W-:Y:S05]  /*2a070*/  @!P1 NANOSLEEP.SYNCS 0x989680 ;  /* 0x009896800000995d */ /* 0x002fea0003900000 */
[----:B------:R-:W1:Y:S02]  /*2a080*/  @!P1 SYNCS.PHASECHK.TRANS64 P1, [R2+URZ+0x60], R9 ;  /* 0x00006009020095a7 */ /* 0x000e64000802007f */
[----:B-1----:R-:W-:Y:S05]  /*2a090*/  @!P1 BRA `(.L_x_1696) ;  /* 0xfffffffc00f09947 */ /* 0x002fea000383ffff */
[----:B------:R-:W-:Y:S05]  /*2a0a0*/  BRA `(.L_x_1808) ;  /* 0xffffffd000cc7947 */ /* 0x000fea000383ffff */
.L_x_1703:
[----:B-1----:R1:W2:Y:S02]  /*2a0b0*/  SYNCS.PHASECHK.TRANS64.TRYWAIT P0, [R3+URZ+0x2a860], R2 ;  /* 0x02a86002030075a7 */ /* 0x0022a4000800017f */
[----:B--2---:R-:W-:Y:S05]  /*2a0c0*/  @!P0 NANOSLEEP.SYNCS 0x989680 ;  /* 0x009896800000895d */ /* 0x004fea0003900000 */
[----:B------:R-:W2:Y:S02]  /*2a0d0*/  @!P0 SYNCS.PHASECHK.TRANS64 P0, [R3+URZ+0x2a860], R2 ;  /* 0x02a86002030085a7 */ /* 0x000ea4000800007f */
[----:B--2---:R-:W-:Y:S05]  /*2a0e0*/  @!P0 BRA `(.L_x_1703) ;  /* 0xfffffffc00f08947 */ /* 0x004fea000383ffff */
[----:B------:R-:W-:Y:S05]  /*2a0f0*/  BRA `(.L_x_1809) ;  /* 0xffffffd400d87947 */ /* 0x000fea000383ffff */
.L_x_1705:
[----:B------:R-:W-:Y:S01]  /*2a100*/  BSSY B0, `(.L_x_1810) ;  /* 0x0000008000007945 */ /* 0x000fe20003800000 */
[----:B------:R-:W-:Y:S02]  /*2a110*/  IMAD.MOV.U32 R13, RZ, RZ, R16 ;  /* 0x000000ffff0d7224 */ /* 0x000fe400078e0010 */
[----:B------:R-:W-:Y:S02]  /*2a120*/  IMAD.MOV.U32 R12, RZ, RZ, RZ ;  /* 0x000000ffff0c7224 */ /* 0x000fe400078e00ff */
[----:B012---:R-:W-:Y:S02]  /*2a130*/  IMAD.MOV.U32 R11, RZ, RZ, 0x1f ;  /* 0x0000001fff0b7424 */ /* 0x007fe400078e00ff */
[----:B------:R-:W-:-:S07]  /*2a140*/  IMAD.MOV.U32 R15, RZ, RZ, -0x1 ;  /* 0xffffffffff0f7424 */ /* 0x000fce00078e00ff */
[----:B---3--:R-:W-:Y:S05]  /*2a150*/  WARPSYNC.COLLECTIVE R15, `(.L_x_1811) ;  /* 0x000000000f087348 */ /* 0x008fea0003c00000 */
[----:B------:R0:W1:Y:S02]  /*2a160*/  SHFL.IDX P6, R14, R13, R12, R11 ;  /* 0x0000000c0d0e7389 */ /* 0x00006400000c000b */
[----:B01-3--:R-:W-:Y:S01]  /*2a170*/  ENDCOLLECTIVE ;  /* 0x000000000000791b */ /* 0x00bfe20003800000 */
.L_x_1811:
[----:B------:R-:W-:Y:S05]  /*2a180*/  BSYNC B0 ;  /* 0x0000000000007941 */ /* 0x000fea0003800000 */
.L_x_1810:
        /* <DEDUP_REMOVED lines=8> */
.L_x_1812:
[----:B------:R-:W-:Y:S01]  /*2a210*/  IMAD.MOV.U32 R16, RZ, RZ, R14 ;  /* 0x000000ffff107224 */ /* 0x000fe200078e000e */
[----:B------:R-:W-:Y:S06]  /*2a220*/  BRA `(.L_x_1813) ;  /* 0xffffffd800607947 */ /* 0x000fec000383ffff */
.L_x_1708:
[----:B------:R-:W-:Y:S01]  /*2a230*/  BSSY B0, `(.L_x_1814) ;  /* 0x0000008000007945 */ /* 0x000fe20003800000 */
[----:B-----5:R-:W-:Y:S02]  /*2a240*/  IMAD.MOV.U32 R13, RZ, RZ, R17 ;  /* 0x000000ffff0d7224 */ /* 0x020fe400078e0011 */
[----:B------:R-:W-:Y:S02]  /*2a250*/  IMAD.MOV.U32 R12, RZ, RZ, 0x1 ;  /* 0x00000001ff0c7424 */ /* 0x000fe400078e00ff */
[----:B0-2---:R-:W-:Y:S02]  /*2a260*/  IMAD.MOV.U32 R11, RZ, RZ, RZ ;  /* 0x000000ffff0b7224 */ /* 0x005fe400078e00ff */
[----:B------:R-:W-:-:S07]  /*2a270*/  IMAD.MOV.U32 R15, RZ, RZ, -0x1 ;  /* 0xffffffffff0f7424 */ /* 0x000fce00078e00ff */
[----:B-1-34-:R-:W-:Y:S05]  /*2a280*/  WARPSYNC.COLLECTIVE R15, `(.L_x_1815) ;  /* 0x000000000f087348 */ /* 0x01afea0003c00000 */
[----:B------:R0:W2:Y:S02]  /*2a290*/  SHFL.UP P6, R14, R13, R12, R11 ;  /* 0x0400000c0d0e7389 */ /* 0x0000a400000c000b */
[----:B01234-:R-:W-:Y:S01]  /*2a2a0*/  ENDCOLLECTIVE ;  /* 0x000000000000791b */ /* 0x01ffe20003800000 */
.L_x_1815:
[----:B------:R-:W-:Y:S05]  /*2a2b0*/  BSYNC B0 ;  /* 0x0000000000007941 */ /* 0x000fea0003800000 */
.L_x_1814:
        /* <DEDUP_REMOVED lines=10> */
.L_x_1816:
        /* <DEDUP_REMOVED lines=8> */
.L_x_1817:
        /* <DEDUP_REMOVED lines=8> */
.L_x_1818:
        /* <DEDUP_REMOVED lines=8> */
.L_x_1819:
        /* <DEDUP_REMOVED lines=8> */
.L_x_1820:
[----:B------:R-:W-:Y:S05]  /*2a560*/  BRA `(.L_x_1821) ;  /* 0xffffffd800287947 */ /* 0x000fea000383ffff */
.L_x_1713:
[----:B------:R-:W-:Y:S01]  /*2a570*/  BSSY B0, `(.L_x_1822) ;  /* 0x0000008000007945 */ /* 0x000fe20003800000 */
[----:B-----5:R-:W-:Y:S02]  /*2a580*/  IMAD.MOV.U32 R13, RZ, RZ, R17 ;  /* 0x000000ffff0d7224 */ /* 0x020fe400078e0011 */
[----:B------:R-:W-:Y:S02]  /*2a590*/  IMAD.MOV.U32 R12, RZ, RZ, 0x1 ;  /* 0x00000001ff0c7424 */ /* 0x000fe400078e00ff */
[----:B--2---:R-:W-:Y:S02]  /*2a5a0*/  IMAD.MOV.U32 R11, RZ, RZ, RZ ;  /* 0x000000ffff0b7224 */ /* 0x004fe400078e00ff */
[----:B------:R-:W-:-:S07]  /*2a5b0*/  IMAD.MOV.U32 R15, RZ, RZ, -0x1 ;  /* 0xffffffffff0f7424 */ /* 0x000fce00078e00ff */
[----:B01----:R-:W-:Y:S05]  /*2a5c0*/  WARPSYNC.COLLECTIVE R15, `(.L_x_1823) ;  /* 0x000000000f087348 */ /* 0x003fea0003c00000 */
[----:B------:R2:W3:Y:S02]  /*2a5d0*/  SHFL.UP P6, R14, R13, R12, R11 ;  /* 0x0400000c0d0e7389 */ /* 0x0004e400000c000b */
[----:B0123--:R-:W-:Y:S01]  /*2a5e0*/  ENDCOLLECTIVE ;  /* 0x000000000000791b */ /* 0x00ffe20003800000 */
.L_x_1823:
[----:B------:R-:W-:Y:S05]  /*2a5f0*/  BSYNC B0 ;  /* 0x0000000000007941 */ /* 0x000fea0003800000 */
.L_x_1822:
        /* <DEDUP_REMOVED lines=10> */
.L_x_1824:
        /* <DEDUP_REMOVED lines=8> */
.L_x_1825:
        /* <DEDUP_REMOVED lines=8> */
.L_x_1826:
        /* <DEDUP_REMOVED lines=8> */
.L_x_1827:
        /* <DEDUP_REMOVED lines=8> */
.L_x_1828:
[----:B------:R-:W-:Y:S05]  /*2a8a0*/  BRA `(.L_x_1829) ;  /* 0xffffffd800107947 */ /* 0x000fea000383ffff */
.L_x_1715:
[----:B------:R-:W-:Y:S01]  /*2a8b0*/  BSSY B0, `(.L_x_1830) ;  /* 0x0000006000007945 */ /* 0x000fe20003800000 */
[----:B------:R-:W-:Y:S01]  /*2a8c0*/  PLOP3.LUT P6, PT, P6, PT, PT, 0x8, 0x0 ;  /* 0x000000000000781c */ /* 0x000fe200037ce170 */
[----:B------:R-:W-:-:S12]  /*2a8d0*/  IMAD.MOV.U32 R15, RZ, RZ, -0x1 ;  /* 0xffffffffff0f7424 */ /* 0x000fd800078e00ff */
[----:B0-2---:R-:W-:Y:S05]  /*2a8e0*/  WARPSYNC.COLLECTIVE R15, `(.L_x_1831) ;  /* 0x000000000f087348 */ /* 0x005fea0003c00000 */
[----:B------:R-:W-:Y:S01]  /*2a8f0*/  VOTE.ANY R14, PT, P6 ;  /* 0x00000000000e7806 */ /* 0x000fe200030e0100 */
[----:B0-2---:R-:W-:Y:S06]  /*2a900*/  ENDCOLLECTIVE ;  /* 0x000000000000791b */ /* 0x005fec0003800000 */
.L_x_1831:
[----:B------:R-:W-:Y:S05]  /*2a910*/  BSYNC B0 ;  /* 0x0000000000007941 */ /* 0x000fea0003800000 */
.L_x_1830:
        /* <DEDUP_REMOVED lines=9> */
.L_x_1832:
[----:B------:R-:W-:Y:S01]  /*2a9b0*/  IMAD.MOV.U32 R17, RZ, RZ, R14 ;  /* 0x000000ffff117224 */ /* 0x000fe200078e000e */
[----:B------:R-:W-:Y:S06]  /*2a9c0*/  BRA `(.L_x_1833) ;  /* 0xffffffd800007947 */ /* 0x000fec000383ffff */
.L_x_1717:
[----:B------:R-:W-:Y:S01]  /*2a9d0*/  BSSY B0, `(.L_x_1834) ;  /* 0x0000007000007945 */ /* 0x000fe20003800000 */
[----:B------:R-:W-:Y:S02]  /*2a9e0*/  IMAD.MOV.U32 R13, RZ, RZ, R2 ;  /* 0x000000ffff0d7224 */ /* 0x000fe400078e0002 */
[----:B--2---:R-:W-:Y:S02]  /*2a9f0*/  IMAD.MOV.U32 R11, RZ, RZ, 0x1f ;  /* 0x0000001fff0b7424 */ /* 0x004fe400078e00ff */
[----:B------:R-:W-:-:S07]  /*2aa00*/  IMAD.MOV.U32 R15, RZ, RZ, -0x1 ;  /* 0xffffffffff0f7424 */ /* 0x000fce00078e00ff */
[----:B01-3--:R-:W-:Y:S05]  /*2aa10*/  WARPSYNC.COLLECTIVE R15, `(.L_x_1835) ;  /* 0x000000000f087348 */ /* 0x00bfea0003c00000 */
[----:B------:R2:W4:Y:S02]  /*2aa20*/  SHFL.IDX P6, R14, R13, R12, R11 ;  /* 0x0000000c0d0e7389 */ /* 0x00052400000c000b */
[----:B01234-:R-:W-:Y:S01]  /*2aa30*/  ENDCOLLECTIVE ;  /* 0x000000000000791b */ /* 0x01ffe20003800000 */
.L_x_1835:
[----:B------:R-:W-:Y:S05]  /*2aa40*/  BSYNC B0 ;  /* 0x0000000000007941 */ /* 0x000fea0003800000 */
.L_x_1834:
[----:B------:R-:W-:Y:S01]  /*2aa50*/  IMAD.MOV.U32 R7, RZ, RZ, R14 ;  /* 0x000000ffff077224 */ /* 0x000fe200078e000e */
[----:B------:R-:W-:Y:S06]  /*2aa60*/  BRA `(.L_x_1716) ;  /* 0xffffffd400f47947 */ /* 0x000fec000383ffff */
.L_x_1721:
[----:B-1----:R1:W3:Y:S02]  /*2aa70*/  SYNCS.PHASECHK.TRANS64.TRYWAIT P0, [R0+URZ+0x2a820], R3 ;  /* 0x02a82003000075a7 */ /* 0x0022e4000800017f */
[----:B---3--:R-:W-:Y:S05]  /*2aa80*/  @!P0 NANOSLEEP.SYNCS 0x989680 ;  /* 0x009896800000895d */ /* 0x008fea0003900000 */
[----:B------:R-:W3:Y:S02]  /*2aa90*/  @!P0 SYNCS.PHASECHK.TRANS64 P0, [R0+URZ+0x2a820], R3 ;  /* 0x02a82003000085a7 */ /* 0x000ee4000800007f */
[----:B---3--:R-:W-:Y:S05]  /*2aaa0*/  @!P0 BRA `(.L_x_1721) ;  /* 0xfffffffc00f08947 */ /* 0x008fea000383ffff */
[----:B------:R-:W-:Y:S05]  /*2aab0*/  BRA `(.L_x_1836) ;  /* 0xffffffdc006c7947 */ /* 0x000fea000383ffff */
.L_x_1722:
[----:B------:R-:W3:Y:S01]  /*2aac0*/  S2R R2, SR_TID.X ;  /* 0x0000000000027919 */ /* 0x000ee20000002100 */
[----:B------:R-:W-:Y:S01]  /*2aad0*/  BSSY B0, `(.L_x_1837) ;  /* 0x000000a000007945 */ /* 0x000fe20003800000 */
[----:B------:R-:W-:Y:S02]  /*2aae0*/  IMAD.MOV.U32 R12, RZ, RZ, RZ ;  /* 0x000000ffff0c7224 */ /* 0x000fe400078e00ff */
[----:B0-2---:R-:W-:Y:S02]  /*2aaf0*/  IMAD.MOV.U32 R11, RZ, RZ, 0x1f ;  /* 0x0000001fff0b7424 */ /* 0x005fe400078e00ff */
[----:B------:R-:W-:Y:S01]  /*2ab00*/  IMAD.MOV.U32 R15, RZ, RZ, -0x1 ;  /* 0xffffffffff0f7424 */ /* 0x000fe200078e00ff */
[----:B---3--:R-:W-:-:S04]  /*2ab10*/  SHF.R.U32.HI R2, RZ, 0x5, R2 ;  /* 0x00000005ff027819 */ /* 0x008fc80000011602 */
[----:B------:R-:W-:-:S05]  /*2ab20*/  LOP3.LUT R2, R2, 0x3, RZ, 0xc0, !PT ;  /* 0x0000000302027812 */ /* 0x000fca00078ec0ff */
[----:B------:R-:W-:-:S07]  /*2ab30*/  IMAD.MOV.U32 R13, RZ, RZ, R2 ;  /* 0x000000ffff0d7224 */ /* 0x000fce00078e0002 */
[----:B-1----:R-:W-:Y:S05]  /*2ab40*/  WARPSYNC.COLLECTIVE R15, `(.L_x_1838) ;  /* 0x000000000f087348 */ /* 0x002fea0003c00000 */
[----:B------:R0:W2:Y:S02]  /*2ab50*/  SHFL.IDX P6, R14, R13, R12, R11 ;  /* 0x0000000c0d0e7389 */ /* 0x0000a400000c000b */
[----:B012---:R-:W-:Y:S01]  /*2ab60*/  ENDCOLLECTIVE ;  /* 0x000000000000791b */ /* 0x007fe20003800000 */
.L_x_1838:
[----:B------:R-:W-:Y:S05]  /*2ab70*/  BSYNC B0 ;  /* 0x0000000000007941 */ /* 0x000fea0003800000 */
.L_x_1837:
[----:B------:R-:W-:Y:S05]  /*2ab80*/  BRA `(.L_x_1839) ;  /* 0xffffffdc00547947 */ /* 0x000fea000383ffff */
.L_x_1723:
[----:B------:R-:W-:Y:S01]  /*2ab90*/  BSSY B0, `(.L_x_1840) ;  /* 0x0000006000007945 */ /* 0x000fe20003800000 */
[----:B------:R-:W-:-:S07]  /*2aba0*/  IMAD.MOV.U32 R15, RZ, RZ, -0x1 ;  /* 0xffffffffff0f7424 */ /* 0x000fce00078e00ff */
[----:B0123--:R-:W-:Y:S05]  /*2abb0*/  WARPSYNC.COLLECTIVE R15, `(.L_x_1841) ;  /* 0x000000000f0c7348 */ /* 0x00ffea0003c00000 */
[----:B------:R-:W-:Y:S02]  /*2abc0*/  ELECT P6, UR62, PT ;  /* 0x00000000003e782f */ /* 0x000fe400038c0000 */
[----:B------:R-:W-:Y:S01]  /*2abd0*/  MOV R14, UR62 ;  /* 0x0000003e000e7c02 */ /* 0x000fe20008000f00 */
[----:B0123--:R-:W-:Y:S10]  /*2abe0*/  ENDCOLLECTIVE ;  /* 0x000000000000791b */ /* 0x00fff40003800000 */
.L_x_1841:
[----:B------:R-:W-:Y:S05]  /*2abf0*/  BSYNC B0 ;  /* 0x0000000000007941 */ /* 0x000fea0003800000 */
.L_x_1840:
[----:B------:R-:W-:Y:S05]  /*2ac00*/  BRA `(.L_x_1842) ;  /* 0xffffffdc00487947 */ /* 0x000fea000383ffff */
.L_x_1725:
[----:B-1----:R1:W3:Y:S02]  /*2ac10*/  SYNCS.PHASECHK.TRANS64.TRYWAIT P0, [R6+URZ], R5 ;  /* 0x00000005060075a7 */ /* 0x0022e4000800017f */
[----:B---3--:R-:W-:Y:S05]  /*2ac20*/  @!P0 NANOSLEEP.SYNCS 0x989680 ;  /* 0x009896800000895d */ /* 0x008fea0003900000 */
[----:B------:R-:W3:Y:S02]  /*2ac30*/  @!P0 SYNCS.PHASECHK.TRANS64 P0, [R6+URZ], R5 ;  /* 0x00000005060085a7 */ /* 0x000ee4000800007f */
[----:B---3--:R-:W-:Y:S05]  /*2ac40*/  @!P0 BRA `(.L_x_1725) ;  /* 0xfffffffc00f08947 */ /* 0x008fea000383ffff */
[----:B------:R-:W-:Y:S05]  /*2ac50*/  BRA `(.L_x_1843) ;  /* 0xffffffdc00847947 */ /* 0x000fea000383ffff */
.L_x_1726:
[----:B---3--:R3:W4:Y:S02]  /*2ac60*/  SYNCS.PHASECHK.TRANS64.TRYWAIT P0, [R7+URZ], R2 ;  /* 0x00000002070075a7 */ /* 0x008724000800017f */
[----:B----4-:R-:W-:Y:S05]  /*2ac70*/  @!P0 NANOSLEEP.SYNCS 0x989680 ;  /* 0x009896800000895d */ /* 0x010fea0003900000 */
[----:B------:R-:W4:Y:S02]  /*2ac80*/  @!P0 SYNCS.PHASECHK.TRANS64 P0, [R7+URZ], R2 ;  /* 0x00000002070085a7 */ /* 0x000f24000800007f */
[----:B----4-:R-:W-:Y:S05]  /*2ac90*/  @!P0 BRA `(.L_x_1726) ;  /* 0xfffffffc00f08947 */ /* 0x010fea000383ffff */
[----:B------:R-:W-:Y:S05]  /*2aca0*/  BRA `(.L_x_1844) ;  /* 0xffffffdc00787947 */ /* 0x000fea000383ffff */
.L_x_1728:
[----:B----4-:R4:W0:Y:S02]  /*2acb0*/  SYNCS.PHASECHK.TRANS64.TRYWAIT P0, [R4+URZ], R5 ;  /* 0x00000005040075a7 */ /* 0x010824000800017f */
[----:B0-----:R-:W-:Y:S05]  /*2acc0*/  @!P0 NANOSLEEP.SYNCS 0x989680 ;  /* 0x009896800000895d */ /* 0x001fea0003900000 */
[----:B------:R-:W0:Y:S02]  /*2acd0*/  @!P0 SYNCS.PHASECHK.TRANS64 P0, [R4+URZ], R5 ;  /* 0x00000005040085a7 */ /* 0x000e24000800007f */
[----:B0-----:R-:W-:Y:S05]  /*2ace0*/  @!P0 BRA `(.L_x_1728) ;  /* 0xfffffffc00f08947 */ /* 0x001fea000383ffff */
[----:B------:R-:W-:Y:S05]  /*2acf0*/  BRA `(.L_x_1845) ;  /* 0xffffffdc00807947 */ /* 0x000fea000383ffff */
.L_x_1846:
        /* <DEDUP_REMOVED lines=16> */
.L_x_2662:


//--------------------- .text._ZN7cutlass13device_kernelIN5flash11enable_sm90INS1_16FlashAttnFwdSm90INS1_25CollectiveMainloopFwdSm90ILi2EN4cute5tupleIJNS5_1CILi1EEES8_S8_EEENS6_IJNS7_ILi128EEESA_NS7_ILi192EEEEEELi128ENS_10bfloat16_tEfNS_4arch4Sm90ELb1ELb0ELb1ELb0ELb0ELb0ELb0ELb1ELb1ELb0ELb0ELb0EEENS1_21CollectiveEpilogueFwdINS6_IJSA_SA_SA_EEES9_SD_SF_Li256ELb0ELb0ELb0ELb0EEENS1_30DynamicPersistentTileSchedulerILi256ELi32ELb0ELb0ELb1EEEEEEEEEvNT_6ParamsE --------------------------
	.section	.text._ZN7cutlass13device_kernelIN5flash11enable_sm90INS1_16FlashAttnFwdSm90INS1_25CollectiveMainloopFwdSm90ILi2EN4cute5tupleIJNS5_1CILi1EEES8_S8_EEENS6_IJNS7_ILi128EEESA_NS7_ILi192EEEEEELi128ENS_10bfloat16_tEfNS_4arch4Sm90ELb1ELb0ELb1ELb0ELb0ELb0ELb0ELb1ELb1ELb0ELb0ELb0EEENS1_21CollectiveEpilogueFwdINS6_IJSA_SA_SA_EEES9_SD_SF_Li256ELb0ELb0ELb0ELb0EEENS1_30DynamicPersistentTileSchedulerILi256ELi32ELb0ELb0ELb1EEEEEEEEEvNT_6ParamsE,"ax",@progbits
	.align	128
.text._ZN7cutlass13device_kernelIN5flash11enable_sm90INS1_16FlashAttnFwdSm90INS1_25CollectiveMainloopFwdSm90ILi2EN4cute5tupleIJNS5_1CILi1EEES8_S8_EEENS6_IJNS7_ILi128EEESA_NS7_ILi192EEEEEELi128ENS_10bfloat16_tEfNS_4arch4Sm90ELb1ELb0ELb1ELb0ELb0ELb0ELb0ELb1ELb1ELb0ELb0ELb0EEENS1_21CollectiveEpilogueFwdINS6_IJSA_SA_SA_EEES9_SD_SF_Li256ELb0ELb0ELb0ELb0EEENS1_30DynamicPersistentTileSchedulerILi256ELi32ELb0ELb0ELb1EEEEEEEEEvNT_6ParamsE:
        .type           _ZN7cutlass13device_kernelIN5flash11enable_sm90INS1_16FlashAttnFwdSm90INS1_25CollectiveMainloopFwdSm90ILi2EN4cute5tupleIJNS5_1CILi1EEES8_S8_EEENS6_IJNS7_ILi128EEESA_NS7_ILi192EEEEEELi128ENS_10bfloat16_tEfNS_4arch4Sm90ELb1ELb0ELb1ELb0ELb0ELb0ELb0ELb1ELb1ELb0ELb0ELb0EEENS1_21CollectiveEpilogueFwdINS6_IJSA_SA_SA_EEES9_SD_SF_Li256ELb0ELb0ELb0ELb0EEENS1_30DynamicPersistentTileSchedulerILi256ELi32ELb0ELb0ELb1EEEEEEEEEvNT_6ParamsE,@function
        .size           _ZN7cutlass13device_kernelIN5flash11enable_sm90INS1_16FlashAttnFwdSm90INS1_25CollectiveMainloopFwdSm90ILi2EN4cute5tupleIJNS5_1CILi1EEES8_S8_EEENS6_IJNS7_ILi128EEESA_NS7_ILi192EEEEEELi128ENS_10bfloat16_tEfNS_4arch4Sm90ELb1ELb0ELb1ELb0ELb0ELb0ELb0ELb1ELb1ELb0ELb0ELb0EEENS1_21CollectiveEpilogueFwdINS6_IJSA_SA_SA_EEES9_SD_SF_Li256ELb0ELb0ELb0ELb0EEENS1_30DynamicPersistentTileSchedulerILi256ELi32ELb0ELb0ELb1EEEEEEEEEvNT_6ParamsE,(.L_x_2663 - _ZN7cutlass13device_kernelIN5flash11enable_sm90INS1_16FlashAttnFwdSm90INS1_25CollectiveMainloopFwdSm90ILi2EN4cute5tupleIJNS5_1CILi1EEES8_S8_EEENS6_IJNS7_ILi128EEESA_NS7_ILi192EEEEEELi128ENS_10bfloat16_tEfNS_4arch4Sm90ELb1ELb0ELb1ELb0ELb0ELb0ELb0ELb1ELb1ELb0ELb0ELb0EEENS1_21CollectiveEpilogueFwdINS6_IJSA_SA_SA_EEES9_SD_SF_Li256ELb0ELb0ELb0ELb0EEENS1_30DynamicPersistentTileSchedulerILi256ELi32ELb0ELb0ELb1EEEEEEEEEvNT_6ParamsE)
        .other          _ZN7cutlass13device_kernelIN5flash11enable_sm90INS1_16FlashAttnFwdSm90INS1_25CollectiveMainloopFwdSm90ILi2EN4cute5tupleIJNS5_1CILi1EEES8_S8_EEENS6_IJNS7_ILi128EEESA_NS7_ILi192EEEEEELi128ENS_10bfloat16_tEfNS_4arch4Sm90ELb1ELb0ELb1ELb0ELb0ELb0ELb0ELb1ELb1ELb0ELb0ELb0EEENS1_21CollectiveEpilogueFwdINS6_IJSA_SA_SA_EEES9_SD_SF_Li256ELb0ELb0ELb0ELb0EEENS1_30DynamicPersistentTileSchedulerILi256ELi32ELb0ELb0ELb1EEEEEEEEEvNT_6ParamsE,@"STO_CUDA_ENTRY STV_DEFAULT"
_ZN7cutlass13device_kernelIN5flash11enable_sm90INS1_16FlashAttnFwdSm90INS1_25CollectiveMainloopFwdSm90ILi2EN4cute5tupleIJNS5_1CILi1EEES8_S8_EEENS6_IJNS7_ILi128EEESA_NS7_ILi192EEEEEELi128ENS_10bfloat16_tEfNS_4arch4Sm90ELb1ELb0ELb1ELb0ELb0ELb0ELb0ELb1ELb1ELb0ELb0ELb0EEENS1_21CollectiveEpilogueFwdINS6_IJSA_SA_SA_EEES9_SD_SF_Li256ELb0ELb0ELb0ELb0EEENS1_30DynamicPersistentTileSchedulerILi256ELi32ELb0ELb0ELb1EEEEEEEEEvNT_6ParamsE:
        /* <DEDUP_REMOVED lines=24> */
.L_x_1848:
[----:B------:R-:W-:Y:S05]  /*0180*/  BSYNC B0 ;  /* 0x0000000000007941 */ /* 0x000fea0003800000 */
.L_x_1847:
        /* <DEDUP_REMOVED lines=37> */
.L_x_1849:
        /* <DEDUP_REMOVED lines=22> */
.L_x_1850:
        /* <DEDUP_REMOVED lines=18> */
.L_x_1851:
        /* <DEDUP_REMOVED lines=22> */
.L_x_1852:
        /* <DEDUP_REMOVED lines=22> */
.L_x_1853:
[----:B-1----:R-:W-:Y:S01]  /*0920*/  UMOV UR4, 0x1 ;  /* 0x0000000100047882 */ /* 0x002fe20000000000 */
[----:B------:R-:W-:Y:S01]  /*0930*/  PLOP3.LUT P0, PT, PT, PT, UP0, 0x80, 0x0 ;  /* 0x000000000000781c */ /* 0x000fe20003f0f008 */
[----:B------:R-:W-:Y:S01]  /*0940*/  USEL UR4, UR4, 0x2, !UP0 ;  /* 0x0000000204047887 */ /* 0x000fe2000c000000 */
[----:B------:R-:W-:-:S05]  /*0950*/  NOP ;  /* 0x0000000000007918 */ /* 0x000fca0000000000 */
[----:B------:R-:W-:-:S05]  /*0960*/  IMAD.U32 R2, RZ, RZ, UR4 ;  /* 0x00000004ff027e24 */ /* 0x000fca000f8e00ff */
[----:B------:R1:W-:Y:S01]  /*0970*/  STL [R1], R2 ;  /* 0x0000000201007387 */ /* 0x0003e20000100800 */
[----:B--23--:R-:W-:Y:S06]  /*0980*/  BAR.SYNC.DEFER_BLOCKING 0x0 ;  /* 0x0000000000007b1d */ /* 0x00cfec0000010000 */
[----:B------:R-:W-:Y:S05]  /*0990*/  @!P0 BRA `(.L_x_1854) ;  /* 0x000000b800e88947 */ /* 0x000fea0003800000 */
.L_x_1855:
        /* <DEDUP_REMOVED lines=13> */
[----:B------:R-:W-:Y:S01]  /*0a70*/  UMOV UR46, URZ ;  /* 0x0000003f002e7c82 */ /* 0x000fe20008000000 */
[----:B-1----:R-:W1:Y:S01]  /*0a80*/  S2R R2, SR_TID.X ;  /* 0x0000000000027919 */ /* 0x002e620000002100 */
[----:B------:R-:W-:-:S04]  /*0a90*/  UMOV UR36, URZ ;  /* 0x0000003f00247c82 */ /* 0x000fc80008000000 */
[----:B------:R-:W4:Y:S01]  /*0aa0*/  S2UR UR6, SR_SWINHI ;  /* 0x00000000000679c3 */ /* 0x000f220000002f00 */
[----:B---3--:R-:W-:-:S07]  /*0ab0*/  ULEA UR38, UR4, UR38, 0x18 ;  /* 0x0000002604267291 */ /* 0x008fce000f8ec03f */
[----:B------:R-:W-:Y:S01]  /*0ac0*/  UMOV UR4, UR38 ;  /* 0x0000002600047c82 */ /* 0x000fe20008000000 */
[----:B----4-:R-:W-:Y:S02]  /*0ad0*/  UMOV UR5, UR6 ;  /* 0x0000000600057c82 */ /* 0x010fe40008000000 */
[----:B------:R-:W-:Y:S01]  /*0ae0*/  IMAD.U32 R17, RZ, RZ, UR5 ;  /* 0x00000005ff117e24 */ /* 0x000fe2000f8e00ff */
[----:B-1----:R-:W-:Y:S01]  /*0af0*/  IADD3 R191, R2, -0x80, RZ ;  /* 0xffffff8002bf7810 */ /* 0x002fe20007ffe0ff */
[----:B------:R-:W-:Y:S01]  /*0b00*/  IMAD.U32 R16, RZ, RZ, UR4 ;  /* 0x00000004ff107e24 */ /* 0x000fe2000f8e00ff */
[----:B------:R-:W-:Y:S02]  /*0b10*/  UMOV UR4, UR7 ;  /* 0x0000000700047c82 */ /* 0x000fe40008000000 */
[----:B------:R-:W-:-:S04]  /*0b20*/  SHF.R.S32.HI R0, RZ, 0x1f, R191 ;  /* 0x0000001fff007819 */ /* 0x000fc800000114bf */
[CC--:B------:R-:W-:Y:S02]  /*0b30*/  LEA.HI R2, R0.reuse, R191.reuse, RZ, 0x4 ;  /* 0x000000bf00027211 */ /* 0x0c0fe400078f20ff */
[----:B------:R-:W-:Y:S02]  /*0b40*/  LEA.HI R189, R0, R191, RZ, 0x5 ;  /* 0x000000bf00bd7211 */ /* 0x000fe400078f28ff */
[----:B------:R-:W-:Y:S02]  /*0b50*/  SHF.R.S32.HI R5, RZ, 0x4, R2 ;  /* 0x00000004ff057819 */ /* 0x000fe40000011402 */
[----:B------:R-:W-:Y:S02]  /*0b60*/  SHF.R.S32.HI R189, RZ, 0x5, R189 ;  /* 0x00000005ffbd7819 */ /* 0x000fe400000114bd */
[C---:B------:R-:W-:Y:S02]  /*0b70*/  LEA.HI R4, R2.reuse, R5, RZ, 0x1 ;  /* 0x0000000502047211 */ /* 0x040fe400078f08ff */
[----:B------:R-:W-:-:S02]  /*0b80*/  LOP3.LUT R2, R2, 0x3fffff0, RZ, 0xc0, !PT ;  /* 0x03fffff002027812 */ /* 0x000fc400078ec0ff */
[----:B------:R-:W-:Y:S02]  /*0b90*/  LOP3.LUT R4, R4, 0x1ffffffe, RZ, 0xc0, !PT ;  /* 0x1ffffffe04047812 */ /* 0x000fe400078ec0ff */
[----:B------:R-:W-:-:S03]  /*0ba0*/  IADD3 R2, R191, -R2, RZ ;  /* 0x80000002bf027210 */ /* 0x000fc60007ffe0ff */
        /* <DEDUP_REMOVED lines=17> */
[----:B------:R-:W-:Y:S01]  /*0cc0*/  UMOV UR5, URZ ;  /* 0x0000003f00057c82 */ /* 0x000fe20008000000 */
[----:B------:R-:W-:Y:S01]  /*0cd0*/  LEA.HI R6, R6, R187, RZ, 0x5 ;  /* 0x000000bb06067211 */ /* 0x000fe200078f28ff */
[----:B------:R-:W-:Y:S01]  /*0ce0*/  IMAD.U32 R186, RZ, RZ, UR5 ;  /* 0x00000005ffba7e24 */ /* 0x000fe2000f8e00ff */
[--C-:B------:R-:W-:Y:S02]  /*0cf0*/  SHF.R.S32.HI R5, RZ, 0x2, R7.reuse ;  /* 0x00000002ff057819 */ /* 0x100fe40000011407 */
[----:B------:R-:W-:Y:S02]  /*0d00*/  SHF.R.S32.HI R8, RZ, 0x1f, R7 ;  /* 0x0000001fff087819 */ /* 0x000fe40000011407 */
[----:B------:R-:W-:Y:S02]  /*0d10*/  SHF.R.S32.HI R6, RZ, 0x5, R6 ;  /* 0x00000005ff067819 */ /* 0x000fe40000011406 */
[----:B------:R-:W-:-:S02]  /*0d20*/  LEA.HI R8, R8, R5, RZ, 0x3 ;  /* 0x0000000508087211 */ /* 0x000fc400078f18ff */
[----:B------:R-:W-:Y:S02]  /*0d30*/  LOP3.LUT R22, R7, 0x7ffffffc, RZ, 0xc0, !PT ;  /* 0x7ffffffc07167812 */ /* 0x000fe400078ec0ff */
[----:B------:R-:W-:Y:S02]  /*0d40*/  LOP3.LUT R8, R8, 0xfffffff8, RZ, 0xc0, !PT ;  /* 0xfffffff808087812 */ /* 0x000fe400078ec0ff */
[----:B------:R-:W-:Y:S01]  /*0d50*/  SHF.L.U32 R18, R2, 0x3, RZ ;  /* 0x0000000302127819 */ /* 0x000fe200000006ff */
[----:B------:R-:W-:Y:S01]  /*0d60*/  IMAD.IADD R22, R187, 0x1, -R22 ;  /* 0x00000001bb167824 */ /* 0x000fe200078e0a16 */
[----:B------:R-:W-:Y:S02]  /*0d70*/  IADD3 R9, R5, -R8, RZ ;  /* 0x8000000805097210 */ /* 0x000fe40007ffe0ff */
[----:B------:R-:W-:Y:S02]  /*0d80*/  LOP3.LUT R5, R3, 0x3fffffe, RZ, 0xc0, !PT ;  /* 0x03fffffe03057812 */ /* 0x000fe400078ec0ff */
[----:B------:R-:W-:Y:S01]  /*0d90*/  SHF.L.U32 R3, R4, 0x3, RZ ;  /* 0x0000000304037819 */ /* 0x000fe200000006ff */
[----:B------:R-:W-:-:S02]  /*0da0*/  IMAD R6, R6, 0x10, R9 ;  /* 0x0000001006067824 */ /* 0x000fc400078e0209 */
[----:B------:R-:W-:Y:S02]  /*0db0*/  IMAD.IADD R5, R188, 0x1, -R5 ;  /* 0x00000001bc057824 */ /* 0x000fe400078e0a05 */
[----:B------:R-:W-:-:S03]  /*0dc0*/  IMAD.WIDE R16, R3, 0x2, R16 ;  /* 0x0000000203107825 */ /* 0x000fc600078e0210 */
[----:B------:R-:W-:-:S07]  /*0dd0*/  LEA R23, R5, R6, 0x6 ;  /* 0x0000000605177211 */ /* 0x000fce00078e30ff */
.L_x_1902:
        /* <DEDUP_REMOVED lines=11> */
[----:B--2-4-:R-:W-:Y:S05]  /*0e90*/  @!P0 BRA `(.L_x_1856) ;  /* 0x0000000000208947 */ /* 0x014fea0003800000 */
        /* <DEDUP_REMOVED lines=8> */
.L_x_1856:
[----:B------:R-:W-:Y:S01]  /*0f20*/  ULDC UR6, c[0x0][0xdc4] ;  /* 0x0003710000067ab9 */ /* 0x000fe20000000800 */
[----:B------:R-:W-:Y:S01]  /*0f30*/  UMOV UR60, UR7 ;  /* 0x00000007003c7c82 */ /* 0x000fe20008000000 */
[----:B------:R-:W-:-:S11]  /*0f40*/  UISETP.NE.AND UP0, UPT, UR6, 0x1, UPT ;  /* 0x000000010600788c */ /* 0x000fd6000bf05270 */
[----:B------:R-:W-:Y:S02]  /*0f50*/  @UP0 ULDC.64 UR10, c[0x0][0xdc8] ;  /* 0x00037200000a0ab9 */ /* 0x000fe40000000a00 */
[----:B------:R-:W-:-:S04]  /*0f60*/  UIMAD.WIDE.U32 UR4, UR7, UR10, URZ ;  /* 0x0000000a070472a5 */ /* 0x000fc8000f8e003f */
[----:B------:R-:W-:-:S04]  /*0f70*/  @UP0 USHF.R.U32.HI UR60, URZ, UR11, UR5 ;  /* 0x0000000b3f3c0299 */ /* 0x000fc80008011605 */
[----:B------:R-:W-:-:S12]  /*0f80*/  UIMAD UR4, UR60, UR6, URZ ;  /* 0x000000063c0472a4 */ /* 0x000fd8000f8e023f */
.L_x_1857:
[----:B------:R-:W-:Y:S01]  /*0f90*/  ULOP3.LUT UR5, URZ, UR60, URZ, 0x33, !UPT ;  /* 0x0000003c3f057292 */ /* 0x000fe2000f8e333f */
[----:B------:R-:W-:Y:S01]  /*0fa0*/  PLOP3.LUT P0, PT, PT, PT, PT, 0x80, 0x0 ;  /* 0x000000000000781c */ /* 0x000fe20003f0f070 */
[----:B------:R-:W-:Y:S01]  /*0fb0*/  ULDC.64 UR10, c[0x0][0x3f8] ;  /* 0x0000fe00000a7ab9 */ /* 0x000fe20000000a00 */
[----:B------:R-:W-:Y:S01]  /*0fc0*/  ULDC UR6, c[0x0][0xdac] ;  /* 0x00036b0000067ab9 */ /* 0x000fe20000000800 */
[----:B------:R-:W-:Y:S01]  /*0fd0*/  UISETP.NE.U32.AND UP0, UPT, UR10, URZ, UPT ;  /* 0x0000003f0a00728c */ /* 0x000fe2000bf05070 */
[----:B------:R-:W-:Y:S01]  /*0fe0*/  MOV R0, RZ ;  /* 0x000000ff00007202 */ /* 0x000fe20000000f00 */
[----:B------:R-:W-:Y:S01]  /*0ff0*/  UIADD3 UR5, UR5, UR6, URZ ;  /* 0x0000000605057290 */ /* 0x000fe2000fffe03f */
[----:B------:R-:W-:Y:S01]  /*1000*/  CS2R R2, SRZ ;  /* 0x0000000000027805 */ /* 0x000fe2000001ff00 */
[----:B------:R-:W-:Y:S01]  /*1010*/  UISETP.NE.AND.EX UP0, UPT, UR11, URZ, UPT, UP0 ;  /* 0x0000003f0b00728c */ /* 0x000fe2000bf05300 */
[----:B------:R-:W-:Y:S01]  /*1020*/  CS2R R86, SRZ ;  /* 0x0000000000567805 */ /* 0x000fe2000001ff00 */
[----:B------:R-:W-:Y:S01]  /*1030*/  USHF.L.U32 UR42, UR5, 0x7, URZ ;  /* 0x00000007052a7899 */ /* 0x000fe2000800063f */
[----:B------:R-:W-:Y:S01]  /*1040*/  CS2R R84, SRZ ;  /* 0x0000000000547805 */ /* 0x000fe2000001ff00 */
[----:B------:R-:W-:Y:S01]  /*1050*/  ULDC UR37, c[0x0][0x404] ;  /* 0x0001010000257ab9 */ /* 0x000fe20000000800 */
[----:B------:R-:W-:Y:S01]  /*1060*/  ULDC UR9, c[0x0][0x288] ;  /* 0x0000a20000097ab9 */ /* 0x000fe20000000800 */
[----:B------:R-:W-:Y:S01]  /*1070*/  UIADD3 UR4, UR7, -UR4, URZ ;  /* 0x8000000407047290 */ /* 0x000fe2000fffe03f */
[----:B------:R-:W-:Y:S01]  /*1080*/  CS2R R82, SRZ ;  /* 0x0000000000527805 */ /* 0x000fe2000001ff00 */
[----:B------:R-:W-:Y:S01]  /*1090*/  USEL UR37, UR37, 0x1, UP0 ;  /* 0x0000000125257887 */ /* 0x000fe20008000000 */
[----:B------:R-:W-:Y:S01]  /*10a0*/  CS2R R80, SRZ ;  /* 0x0000000000507805 */ /* 0x000fe2000001ff00 */
[----:B------:R-:W-:Y:S01]  /*10b0*/  UIADD3 UR5, UR42, 0xff, -UR9 ;  /* 0x000000ff2a057890 */ /* 0x000fe2000fffe809 */
[----:B------:R-:W-:Y:S01]  /*10c0*/  CS2R R78, SRZ ;  /* 0x00000000004e7805 */ /* 0x000fe2000001ff00 */
[----:B------:R-:W-:Y:S01]  /*10d0*/  ULDC UR10, c[0x0][0xdc4] ;  /* 0x00037100000a7ab9 */ /* 0x000fe20000000800 */
[----:B------:R-:W-:Y:S01]  /*10e0*/  ULDC UR7, c[0x0][0x2e0] ;  /* 0x0000b80000077ab9 */ /* 0x000fe20000000800 */
[----:B------:R-:W-:Y:S01]  /*10f0*/  UIMAD UR10, UR8, UR10, UR4 ;  /* 0x0000000a080a72a4 */ /* 0x000fe2000f8e0204 */
[----:B------:R-:W-:Y:S01]  /*1100*/  CS2R R76, SRZ ;  /* 0x00000000004c7805 */ /* 0x000fe2000001ff00 */
[----:B------:R-:W-:Y:S01]  /*1110*/  UIMAD UR4, UR37, UR7, 0x7f ;  /* 0x0000007f250474a4 */ /* 0x000fe2000f8e0207 */
[----:B------:R-:W-:Y:S01]  /*1120*/  CS2R R74, SRZ ;  /* 0x00000000004a7805 */ /* 0x000fe2000001ff00 */
[----:B------:R-:W-:Y:S01]  /*1130*/  UIMAD UR6, UR37, UR7, UR5 ;  /* 0x00000007250672a4 */ /* 0x000fe2000f8e0205 */
[----:B------:R-:W-:Y:S01]  /*1140*/  CS2R R72, SRZ ;  /* 0x0000000000487805 */ /* 0x000fe2000001ff00 */
[----:B------:R-:W-:Y:S01]  /*1150*/  USHF.R.S32.HI UR5, URZ, 0x1f, UR4 ;  /* 0x0000001f3f057899 */ /* 0x000fe20008011404 */
[----:B------:R-:W-:Y:S01]  /*1160*/  CS2R R70, SRZ ;  /* 0x0000000000467805 */ /* 0x000fe2000001ff00 */
[----:B------:R-:W-:Y:S01]  /*1170*/  USHF.R.S32.HI UR7, URZ, 0x1f, UR6 ;  /* 0x0000001f3f077899 */ /* 0x000fe20008011406 */
[----:B------:R-:W-:Y:S01]  /*1180*/  CS2R R68, SRZ ;  /* 0x0000000000447805 */ /* 0x000fe2000001ff00 */
[----:B------:R-:W-:Y:S01]  /*1190*/  ULEA.HI UR5, UR5, UR4, URZ, 0x7 ;  /* 0x0000000405057291 */ /* 0x000fe2000f8f383f */
[----:B------:R-:W-:Y:S01]  /*11a0*/  CS2R R66, SRZ ;  /* 0x0000000000427805 */ /* 0x000fe2000001ff00 */
[----:B------:R-:W-:Y:S01]  /*11b0*/  ULEA.HI UR7, UR7, UR6, URZ, 0x7 ;  /* 0x0000000607077291 */ /* 0x000fe2000f8f383f */
[----:B------:R-:W-:Y:S01]  /*11c0*/  CS2R R64, SRZ ;  /* 0x0000000000407805 */ /* 0x000fe2000001ff00 */
[----:B------:R-:W-:Y:S01]  /*11d0*/  USHF.R.S32.HI UR40, URZ, 0x7, UR5 ;  /* 0x000000073f287899 */ /* 0x000fe20008011405 */
[----:B------:R-:W-:Y:S01]  /*11e0*/  CS2R R62, SRZ ;  /* 0x00000000003e7805 */ /* 0x000fe2000001ff00 */
[----:B------:R-:W-:Y:S01]  /*11f0*/  USHF.R.S32.HI UR7, URZ, 0x7, UR7 ;  /* 0x000000073f077899 */ /* 0x000fe20008011407 */
[----:B------:R-:W-:Y:S01]  /*1200*/  CS2R R60, SRZ ;  /* 0x00000000003c7805 */ /* 0x000fe2000001ff00 */
[----:B------:R-:W-:Y:S01]  /*1210*/  ULDC UR43, c[0x0][0xdb8] ;  /* 0x00036e00002b7ab9 */ /* 0x000fe20000000800 */
[----:B------:R-:W-:Y:S01]  /*1220*/  UMOV UR44, UR10 ;  /* 0x0000000a002c7c82 */ /* 0x000fe20008000000 */
[----:B------:R-:W-:Y:S01]  /*1230*/  UISETP.LT.AND UP0, UPT, UR40, UR7, UPT ;  /* 0x000000072800728c */ /* 0x000fe2000bf01270 */
[----:B------:R-:W-:Y:S01]  /*1240*/  CS2R R58, SRZ ;  /* 0x00000000003a7805 */ /* 0x000fe2000001ff00 */
[----:B------:R-:W-:Y:S01]  /*1250*/  UISETP.NE.AND UP1, UPT, UR43, 0x1, UPT ;  /* 0x000000012b00788c */ /* 0x000fe2000bf25270 */
[----:B------:R-:W-:Y:S01]  /*1260*/  CS2R R56, SRZ ;  /* 0x0000000000387805 */ /* 0x000fe2000001ff00 */
[----:B------:R-:W-:Y:S01]  /*1270*/  USEL UR40, UR40, UR7, UP0 ;  /* 0x0000000728287287 */ /* 0x000fe20008000000 */
[----:B------:R-:W-:-:S02]  /*1280*/  CS2R R54, SRZ ;  /* 0x0000000000367805 */ /* 0x000fc4000001ff00 */
[----:B------:R-:W-:Y:S02]  /*1290*/  CS2R R52, SRZ ;  /* 0x0000000000347805 */ /* 0x000fe4000001ff00 */
[----:B------:R-:W-:Y:S01]  /*12a0*/  CS2R R50, SRZ ;  /* 0x0000000000327805 */ /* 0x000fe2000001ff00 */
[----:B------:R-:W-:Y:S01]  /*12b0*/  UISETP.GE.AND UP0, UPT, UR40, 0x1, UPT ;  /* 0x000000012800788c */ /* 0x000fe2000bf06270 */
[----:B------:R-:W-:Y:S02]  /*12c0*/  CS2R R48, SRZ ;  /* 0x0000000000307805 */ /* 0x000fe4000001ff00 */
[----:B------:R-:W-:Y:S02]  /*12d0*/  CS2R R46, SRZ ;  /* 0x00000000002e7805 */ /* 0x000fe4000001ff00 */
[----:B------:R-:W-:Y:S02]  /*12e0*/  CS2R R44, SRZ ;  /* 0x00000000002c7805 */ /* 0x000fe4000001ff00 */
[----:B------:R-:W-:Y:S01]  /*12f0*/  CS2R R42, SRZ ;  /* 0x00000000002a7805 */ /* 0x000fe2000001ff00 */
[----:B------:R-:W-:Y:S01]  /*1300*/  @UP1 ULDC UR8, c[0x0][0xdbc] ;  /* 0x00036f0000081ab9 */ /* 0x000fe20000000800 */
[----:B------:R-:W-:Y:S01]  /*1310*/  PLOP3.LUT P1, PT, PT, PT, UP0, 0x80, 0x0 ;  /* 0x000000000000781c */ /* 0x000fe20003f2f008 */
[----:B------:R-:W-:Y:S01]  /*1320*/  UIMAD.WIDE.U32 UR4, UR10, UR8, URZ ;  /* 0x000000080a0472a5 */ /* 0x000fe2000f8e003f */
[----:B------:R-:W-:Y:S01]  /*1330*/  CS2R R40, SRZ ;  /* 0x0000000000287805 */ /* 0x000fe2000001ff00 */
[----:B------:R-:W-:Y:S01]  /*1340*/  @UP1 ULDC UR6, c[0x0][0xdc0] ;  /* 0x0003700000061ab9 */ /* 0x000fe20000000800 */
[----:B------:R-:W-:Y:S01]  /*1350*/  CS2R R38, SRZ ;  /* 0x0000000000267805 */ /* 0x000fe2000001ff00 */
[----:B------:R-:W-:Y:S01]  /*1360*/  @UP1 USHF.R.U32.HI UR44, URZ, UR6, UR5 ;  /* 0x000000063f2c1299 */ /* 0x000fe20008011605 */
[----:B------:R-:W-:-:S02]  /*1370*/  CS2R R36, SRZ ;  /* 0x0000000000247805 */ /* 0x000fc4000001ff00 */
[----:B------:R-:W-:Y:S02]  /*1380*/  CS2R R34, SRZ ;  /* 0x0000000000227805 */ /* 0x000fe4000001ff00 */
[----:B------:R-:W-:Y:S01]  /*1390*/  CS2R R32, SRZ ;  /* 0x0000000000207805 */ /* 0x000fe2000001ff00 */
[----:B------:R-:W-:Y:S01]  /*13a0*/  UIADD3 UR4, -UR44, URZ, URZ ;  /* 0x0000003f2c047290 */ /* 0x000fe2000fffe13f */
[----:B------:R-:W-:Y:S01]  /*13b0*/  CS2R R6, SRZ ;  /* 0x0000000000067805 */ /* 0x000fe2000001ff00 */
[----:B------:R-:W-:Y:S01]  /*13c0*/  IMAD.MOV.U32 R30, RZ, RZ, RZ ;  /* 0x000000ffff1e7224 */ /* 0x000fe200078e00ff */
[----:B------:R-:W-:Y:S01]  /*13d0*/  CS2R R8, SRZ ;  /* 0x0000000000087805 */ /* 0x000fe2000001ff00 */
[----:B------:R-:W-:Y:S01]  /*13e0*/  UIMAD UR43, UR43, UR4, UR10 ;  /* 0x000000042b2b72a4 */ /* 0x000fe2000f8e020a */
[----:B------:R-:W-:Y:S01]  /*13f0*/  IMAD.MOV.U32 R25, RZ, RZ, RZ ;  /* 0x000000ffff197224 */ /* 0x000fe200078e00ff */
[----:B------:R-:W-:Y:S01]  /*1400*/  MOV R10, RZ ;  /* 0x000000ff000a7202 */ /* 0x000fe20000000f00 */
[----:B------:R-:W-:Y:S09]  /*1410*/  @!P1 BRA `(.L_x_1858) ;  /* 0x0000009c00949947 */ /* 0x000ff20003800000 */
        /* <DEDUP_REMOVED lines=28> */
.L_x_1859:
[----:B------:R-:W-:Y:S02]  /*15e0*/  R2UR UR6, R186 ;  /* 0x00000000ba0672ca */ /* 0x000fe400000e0000 */
[----:B------:R-:W-:-:S11]  /*15f0*/  R2UR UR5, R190 ;  /* 0x00000000be0572ca */ /* 0x000fd600000e0000 */
[----:B------:R-:W-:Y:S02]  /*1600*/  ULEA.HI UR4, UR6, UR6, URZ, 0x1 ;  /* 0x0000000606047291 */ /* 0x000fe4000f8f083f */
[----:B------:R-:W-:Y:S02]  /*1610*/  IMAD.U32 R2, RZ, RZ, UR5 ;  /* 0x00000005ff027e24 */ /* 0x000fe4000f8e00ff */
[----:B------:R-:W-:-:S03]  /*1620*/  ULOP3.LUT UR4, UR4, 0xfffffffe, URZ, 0xc0, !UPT ;  /* 0xfffffffe04047892 */ /* 0x000fc6000f8ec03f */
[----:B------:R-:W-:Y:S01]  /*1630*/  ISETP.NE.AND P0, PT, R2, 0x3, PT ;  /* 0x000000030200780c */ /* 0x000fe20003f05270 */
[----:B------:R-:W-:-:S06]  /*1640*/  UIADD3 UR4, UR6, -UR4, URZ ;  /* 0x8000000406047290 */ /* 0x000fcc000fffe03f */
[----:B------:R-:W-:-:S05]  /*1650*/  IMAD.U32 R0, RZ, RZ, UR4 ;  /* 0x00000004ff007e24 */ /* 0x000fca000f8e00ff */
[----:B------:R-:W-:-:S04]  /*1660*/  SHF.L.U32 R0, R0, 0x1f, RZ ;  /* 0x0000001f00007819 */ /* 0x000fc800000006ff */
[----:B------:R-:W1:Y:S02]  /*1670*/  SYNCS.PHASECHK.TRANS64.TRYWAIT P1, [UR38+0x34800], R0 ;  /* 0x03480000ff0075a7 */ /* 0x000e640008020166 */
[----:B-1----:R-:W-:Y:S05]  /*1680*/  @!P1 BRA `(.L_x_1860) ;  /* 0x000000dc00a49947 */ /* 0x002fea0003800000 */
.L_x_1961:
[----:B------:R-:W-:Y:S05]  /*1690*/  @!P0 BRA `(.L_x_1861) ;  /* 0x0000000000048947 */ /* 0x000fea0003800000 */
[----:B------:R-:W-:Y:S01]  /*16a0*/  BPT.TRAP 0x1 ;  /* 0x000000040000795c */ /* 0x000fe20000300000 */
.L_x_1861:
[----:B-1----:R-:W-:Y:S01]  /*16b0*/  IMAD.U32 R3, RZ, RZ, UR46 ;  /* 0x0000002eff037e24 */ /* 0x002fe2000f8e00ff */
[----:B------:R-:W-:-:S04]  /*16c0*/  MOV R0, UR36 ;  /* 0x0000002400007c02 */ /* 0x000fc80008000f00 */
[----:B------:R-:W-:Y:S02]  /*16d0*/  LEA R0, R0, UR38, 0x3 ;  /* 0x0000002600007c11 */ /* 0x000fe4000f8e18ff */
[----:B------:R-:W-:-:S04]  /*16e0*/  SHF.L.U32 R3, R3, 0x1f, RZ ;  /* 0x0000001f03037819 */ /* 0x000fc800000006ff */
[----:B------:R1:W2:Y:S01]  /*16f0*/  SYNCS.PHASECHK.TRANS64.TRYWAIT P2, [R0+URZ+0x34830], R3 ;  /* 0x03483003000075a7 */ /* 0x0002a2000804017f */
[----:B------:R-:W-:Y:S05]  /*1700*/  @!P0 BRA `(.L_x_1862) ;  /* 0x0000000000048947 */ /* 0x000fea0003800000 */
[----:B------:R-:W-:Y:S01]  /*1710*/  BPT.TRAP 0x1 ;  /* 0x000000040000795c */ /* 0x000fe20000300000 */
.L_x_1862:
[----:B------:R-:W3:Y:S01]  /*1720*/  S2R R2, SR_TID.X ;  /* 0x0000000000027919 */ /* 0x000ee20000002100 */
[----:B------:R-:W-:Y:S01]  /*1730*/  IMAD.MOV.U32 R151, RZ, RZ, RZ ;  /* 0x000000ffff977224 */ /* 0x000fe200078e00ff */
[----:B---3--:R-:W-:Y:S01]  /*1740*/  LOP3.LUT P1, RZ, R2, 0x7f, RZ, 0xc0, !PT ;  /* 0x0000007f02ff7812 */ /* 0x008fe2000782c0ff */
[----:B--2---:R-:W-:-:S12]  /*1750*/  @P2 BRA `(.L_x_1863) ;  /* 0x0000000000082947 */ /* 0x004fd80003800000 */
[----:B------:R-:W2:Y:S02]  /*1760*/  SYNCS.PHASECHK.TRANS64.TRYWAIT P2, [R0+URZ+0x34830], R3 ;  /* 0x03483003000075a7 */ /* 0x000ea4000804017f */
[----:B--2---:R-:W-:Y:S05]  /*1770*/  @!P2 BRA `(.L_x_1864) ;  /* 0x000000dc0080a947 */ /* 0x004fea0003800000 */
.L_x_1863:
        /* <DEDUP_REMOVED lines=10> */
[----:B-12---:R-:W-:Y:S01]  /*1820*/  @!P1 VIADD R0, R0, 0x34840 ;  /* 0x0003484000009836 */ /* 0x006fe20000000000 */
[----:B------:R-:W-:Y:S01]  /*1830*/  UMOV UR17, 0x40000040 ;  /* 0x4000004000117882 */ /* 0x000fe20000000000 */
[----:B------:R-:W-:Y:S01]  /*1840*/  UMOV UR19, 0x40000040 ;  /* 0x4000004000137882 */ /* 0x000fe20000000000 */
[----:B------:R-:W-:Y:S01]  /*1850*/  ULOP3.LUT UR39, UR4, 0x10000, URZ, 0xfc, !UPT ;  /* 0x0001000004277892 */ /* 0x000fe2000f8efc3f */
[--C-:B------:R-:W-:Y:S01]  /*1860*/  IMAD.MOV.U32 R150, RZ, RZ, R151.reuse ;  /* 0x000000ffff967224 */ /* 0x100fe200078e0097 */
[----:B------:R-:W-:Y:S01]  /*1870*/  ULOP3.LUT UR4, UR41, 0x10000, URZ, 0xfc, !UPT ;  /* 0x0001000029047892 */ /* 0x000fe2000f8efc3f */
[----:B------:R-:W-:Y:S01]  /*1880*/  @!P1 PRMT R0, RZ, 0x654, R0 ;  /* 0x00000654ff009816 */ /* 0x000fe20000000000 */
[----:B------:R-:W-:Y:S01]  /*1890*/  UIMAD UR5, UR36, 0xc00, UR39 ;  /* 0x00000c00240578a4 */ /* 0x000fe2000f8e0227 */
[--C-:B------:R-:W-:Y:S01]  /*18a0*/  IMAD.MOV.U32 R149, RZ, RZ, R151.reuse ;  /* 0x000000ffff957224 */ /* 0x100fe200078e0097 */
[----:B------:R-:W-:Y:S01]  /*18b0*/  UIADD3 UR6, UR4, 0x2, URZ ;  /* 0x0000000204067890 */ /* 0x000fe2000fffe03f */
[-C--:B------:R-:W-:Y:S01]  /*18c0*/  MOV R148, R151.reuse ;  /* 0x0000009700947202 */ /* 0x080fe20000000f00 */
[----:B------:R-:W-:Y:S01]  /*18d0*/  UIADD3 UR7, UR5, 0x2, URZ ;  /* 0x0000000205077890 */ /* 0x000fe2000fffe03f */
[--C-:B------:R-:W-:Y:S01]  /*18e0*/  IMAD.MOV.U32 R147, RZ, RZ, R151.reuse ;  /* 0x000000ffff937224 */ /* 0x100fe200078e0097 */
[----:B------:R-:W-:Y:S01]  /*18f0*/  UMOV UR8, UR4 ;  /* 0x0000000400087c82 */ /* 0x000fe20008000000 */
[----:B------:R-:W-:Y:S01]  /*1900*/  UMOV UR10, UR5 ;  /* 0x00000005000a7c82 */ /* 0x000fe20008000000 */
[----:B------:R-:W-:Y:S01]  /*1910*/  MOV R10, UR8 ;  /* 0x00000008000a7c02 */ /* 0x000fe20008000f00 */
[----:B------:R-:W-:Y:S01]  /*1920*/  HGMMA.64x128x16.F32.BF16 R24, gdesc[UR8], RZ, !UPT, gsb0 ;  /* 0x01e00000081879f0 */ /* 0x000fe2000c0018ff */
[----:B------:R-:W-:Y:S01]  /*1930*/  UMOV UR8, UR6 ;  /* 0x0000000600087c82 */ /* 0x000fe20008000000 */
[----:B------:R-:W-:Y:S01]  /*1940*/  UMOV UR9, 0x40000040 ;  /* 0x4000004000097882 */ /* 0x000fe20000000000 */
[----:B------:R-:W-:Y:S01]  /*1950*/  UMOV UR10, UR7 ;  /* 0x00000007000a7c82 */ /* 0x000fe20008000000 */
[----:B------:R-:W-:Y:S01]  /*1960*/  UMOV UR11, 0x40000040 ;  /* 0x40000040000b7882 */ /* 0x000fe20000000000 */
[----:B------:R-:W-:Y:S01]  /*1970*/  UIADD3 UR6, UR4, 0x4, URZ ;  /* 0x0000000404067890 */ /* 0x000fe2000fffe03f */
[----:B------:R-:W-:Y:S01]  /*1980*/  IMAD.U32 R8, RZ, RZ, UR8 ;  /* 0x00000008ff087e24 */ /* 0x000fe2000f8e00ff */
[----:B------:R-:W-:Y:S01]  /*1990*/  UIADD3 UR7, UR5, 0x4, URZ ;  /* 0x0000000405077890 */ /* 0x000fe2000fffe03f */
[----:B------:R-:W-:Y:S01]  /*19a0*/  MOV R9, UR9 ;  /* 0x0000000900097c02 */ /* 0x000fe20008000f00 */
[----:B------:R-:W-:Y:S01]  /*19b0*/  UIADD3 UR12, UR4, 0x400, URZ ;  /* 0x00000400040c7890 */ /* 0x000fe2000fffe03f */
[--C-:B------:R-:W-:Y:S01]  /*19c0*/  IMAD.MOV.U32 R146, RZ, RZ, R151.reuse ;  /* 0x000000ffff927224 */ /* 0x100fe200078e0097 */
[----:B------:R-:W-:Y:S01]  /*19d0*/  UIADD3 UR14, UR5, 0x400, URZ ;  /* 0x00000400050e7890 */ /* 0x000fe2000fffe03f */
[-C--:B------:R-:W-:Y:S01]  /*19e0*/  MOV R145, R151.reuse ;  /* 0x0000009700917202 */ /* 0x080fe20000000f00 */
[----:B------:R-:W-:Y:S01]  /*19f0*/  UIADD3 UR16, UR4, 0x402, URZ ;  /* 0x0000040204107890 */ /* 0x000fe2000fffe03f */
[--C-:B------:R-:W-:Y:S01]  /*1a00*/  IMAD.MOV.U32 R144, RZ, RZ, R151.reuse ;  /* 0x000000ffff907224 */ /* 0x100fe200078e0097 */
[----:B------:R-:W-:Y:S01]  /*1a10*/  UIADD3 UR18, UR5, 0x402, URZ ;  /* 0x0000040205127890 */ /* 0x000fe2000fffe03f */
[--C-:B------:R-:W-:Y:S01]  /*1a20*/  IMAD.MOV.U32 R143, RZ, RZ, R151.reuse ;  /* 0x000000ffff8f7224 */ /* 0x100fe200078e0097 */
        /* <DEDUP_REMOVED lines=61> */
[----:B------:R-:W-:Y:S01]  /*1e00*/  HGMMA.64x128x16.F32.BF16 R24, gdesc[UR8], R24, gsb0 ;  /* 0x01e00000081879f0 */ /* 0x000fe20008001818 */
[----:B------:R-:W-:Y:S01]  /*1e10*/  UMOV UR8, UR6 ;  /* 0x0000000600087c82 */ /* 0x000fe20008000000 */
[----:B------:R-:W-:Y:S01]  /*1e20*/  UMOV UR9, 0x40000040 ;  /* 0x4000004000097882 */ /* 0x000fe20000000000 */
[----:B------:R-:W-:Y:S01]  /*1e30*/  UMOV UR10, UR7 ;  /* 0x00000007000a7c82 */ /* 0x000fe20008000000 */
[----:B------:R-:W-:Y:S01]  /*1e40*/  UMOV UR11, 0x40000040 ;  /* 0x40000040000b7882 */ /* 0x000fe20000000000 */
[----:B------:R-:W-:Y:S01]  /*1e50*/  IMAD.U32 R6, RZ, RZ, UR8 ;  /* 0x00000008ff067e24 */ /* 0x000fe2000f8e00ff */
[----:B------:R-:W-:Y:S01]  /*1e60*/  ULDC UR6, c[0x0][0x288] ;  /* 0x0000a20000067ab9 */ /* 0x000fe20000000800 */
[----:B------:R-:W-:Y:S01]  /*1e70*/  IMAD.U32 R7, RZ, RZ, UR9 ;  /* 0x00000009ff077e24 */ /* 0x000fe2000f8e00ff */
[----:B------:R-:W-:Y:S02]  /*1e80*/  WARPGROUP.DEPBAR.LE gsb0, 0x0 ;  /* 0x00008000000079c5 */ /* 0x000fe40000010000 */
[----:B------:R-:W-:-:S06]  /*1e90*/  WARPGROUP.ARRIVE ;  /* 0x00000000000079c5 */ /* 0x000fcc0000000000 */
[----:B------:R-:W-:Y:S01]  /*1ea0*/  HGMMA.64x128x16.F32.BF16 R24, gdesc[UR8], R24, gsb0 ;  /* 0x01e00000081879f0 */ /* 0x000fe20008001818 */
[----:B------:R-:W-:Y:S02]  /*1eb0*/  UIADD3 UR8, UR4, 0x6, URZ ;  /* 0x0000000604087890 */ /* 0x000fe4000fffe03f */
[----:B------:R-:W-:Y:S01]  /*1ec0*/  UIADD3 UR10, UR5, 0x6, URZ ;  /* 0x00000006050a7890 */ /* 0x000fe2000fffe03f */
[----:B------:R-:W-:Y:S01]  /*1ed0*/  UMOV UR9, 0x40000040 ;  /* 0x4000004000097882 */ /* 0x000fe20000000000 */
[----:B------:R-:W-:Y:S01]  /*1ee0*/  UMOV UR11, 0x40000040 ;  /* 0x40000040000b7882 */ /* 0x000fe20000000000 */
[----:B------:R-:W-:Y:S01]  /*1ef0*/  UMOV UR4, 0xffffff80 ;  /* 0xffffff8000047882 */ /* 0x000fe20000000000 */
[----:B------:R-:W-:Y:S01]  /*1f00*/  ULDC UR5, c[0x0][0x2e0] ;  /* 0x0000b80000057ab9 */ /* 0x000fe20000000800 */
[----:B------:R-:W-:-:S04]  /*1f10*/  UIMAD UR4, UR40, UR4, 0x80 ;  /* 0x00000080280474a4 */ /* 0x000fc8000f8e0204 */
[----:B------:R-:W-:Y:S02]  /*1f20*/  UIMAD UR4, UR37, UR5, UR4 ;  /* 0x00000005250472a4 */ /* 0x000fe4000f8e0204 */
[----:B------:R-:W-:Y:S02]  /*1f30*/  UIMAD UR37, UR37, UR5, -UR6 ;  /* 0x00000005252572a4 */ /* 0x000fe4000f8e0a06 */
[----:B------:R-:W-:Y:S02]  /*1f40*/  UIADD3 UR7, UR4, 0x1, -UR6 ;  /* 0x0000000104077890 */ /* 0x000fe4000fffe806 */
[----:B------:R-:W-:-:S04]  /*1f50*/  UIADD3 UR37, UR42, UR37, URZ ;  /* 0x000000252a257290 */ /* 0x000fc8000fffe03f */
[----:B------:R-:W-:Y:S01]  /*1f60*/  MOV R5, UR7 ;  /* 0x0000000700057c02 */ /* 0x000fe20008000f00 */
[----:B------:R-:W-:-:S04]  /*1f70*/  UIADD3 UR7, UR40, -0x2, URZ ;  /* 0xfffffffe28077890 */ /* 0x000fc8000fffe03f */
[----:B------:R-:W-:Y:S01]  /*1f80*/  IMAD R94, R22, -0x2, R5 ;  /* 0xfffffffe165e7824 */ /* 0x000fe200078e0205 */
[----:B------:R-:W-:Y:S02]  /*1f90*/  WARPGROUP.DEPBAR.LE gsb0, 0x0 ;  /* 0x00008000000079c5 */ /* 0x000fe40000010000 */
[----:B------:R-:W-:-:S06]  /*1fa0*/  WARPGROUP.ARRIVE ;  /* 0x00000000000079c5 */ /* 0x000fcc0000000000 */
[----:B------:R-:W-:Y:S01]  /*1fb0*/  HGMMA.64x128x16.F32.BF16 R24, gdesc[UR8], R24, gsb0 ;  /* 0x01e00000081879f0 */ /* 0x000fe20008001818 */
[----:B------:R-:W-:Y:S02]  /*1fc0*/  ULDC UR10, c[0x0][0x9d8] ;  /* 0x00027600000a7ab9 */ /* 0x000fe40000000800 */
        /* <DEDUP_REMOVED lines=33> */
[----:B------:R-:W-:-:S02]  /*21e0*/  IMAD.U32 R45, RZ, RZ, UR4 ;  /* 0x00000004ff2d7e24 */ /* 0x000fc4000f8e00ff */
[----:B------:R-:W-:Y:S01]  /*21f0*/  FMUL.FTZ R31, R31, UR10 ;  /* 0x0000000a1f1f7c20 */ /* 0x000fe20008410000 */
[----:B------:R-:W-:Y:S02]  /*2200*/  VIADD R49, R23, UR42 ;  /* 0x0000002a17317c36 */ /* 0x000fe40008000000 */
[----:B------:R-:W-:Y:S01]  /*2210*/  FMUL.FTZ R34, R34, UR10 ;  /* 0x0000000a22227c20 */ /* 0x000fe20008410000 */
[----:B------:R-:W-:Y:S02]  /*2220*/  IMAD R45, R22, -0x2, R45 ;  /* 0xfffffffe162d7824 */ /* 0x000fe400078e022d */
[----:B------:R-:W-:Y:S01]  /*2230*/  FMUL.FTZ R35, R35, UR10 ;  /* 0x0000000a23237c20 */ /* 0x000fe20008410000 */
[----:B------:R-:W-:Y:S01]  /*2240*/  FMUL.FTZ R38, R38, UR10 ;  /* 0x0000000a26267c20 */ /* 0x000fe20008410000 */
[----:B------:R-:W2:Y:S01]  /*2250*/  MUFU.TANH R27, R27 ;  /* 0x0000001b001b7308 */ /* 0x000ea20000002400 */
[----:B------:R-:W-:Y:S01]  /*2260*/  IADD3 R14, R94, 0x8, R49 ;  /* 0x000000085e0e7810 */ /* 0x000fe20007ffe031 */
[----:B------:R-:W-:Y:S01]  /*2270*/  FMUL.FTZ R21, R37, UR10 ;  /* 0x0000000a25157c20 */ /* 0x000fe20008410000 */
[----:B------:R-:W-:Y:S01]  /*2280*/  FMUL.FTZ R37, R53, UR10 ;  /* 0x0000000a35257c20 */ /* 0x000fe20008410000 */
[----:B------:R-:W-:Y:S01]  /*2290*/  FMUL.FTZ R39, R39, UR10 ;  /* 0x0000000a27277c20 */ /* 0x000fe20008410000 */
[----:B------:R-:W-:Y:S01]  /*22a0*/  VIMNMX R14, R45, R14, PT ;  /* 0x0000000e2d0e7248 */ /* 0x000fe20003fe0100 */
[----:B------:R-:W-:Y:S01]  /*22b0*/  FMUL.FTZ R42, R42, UR10 ;  /* 0x0000000a2a2a7c20 */ /* 0x000fe20008410000 */
[----:B------:R-:W-:Y:S01]  /*22c0*/  FMUL.FTZ R43, R43, UR10 ;  /* 0x0000000a2b2b7c20 */ /* 0x000fe20008410000 */
[----:B------:R-:W3:Y:S01]  /*22d0*/  MUFU.TANH R30, R30 ;  /* 0x0000001e001e7308 */ /* 0x000ee20000002400 */
[----:B------:R-:W-:Y:S01]  /*22e0*/  ISETP.GT.AND P2, PT, R14, RZ, PT ;  /* 0x000000ff0e00720c */ /* 0x000fe20003f44270 */
[----:B------:R-:W-:Y:S01]  /*22f0*/  FMUL.FTZ R46, R46, UR10 ;  /* 0x0000000a2e2e7c20 */ /* 0x000fe20008410000 */
[C---:B------:R-:W-:Y:S01]  /*2300*/  ISETP.GT.AND P3, PT, R14.reuse, 0x1, PT ;  /* 0x000000010e00780c */ /* 0x040fe20003f64270 */
[----:B------:R-:W-:Y:S01]  /*2310*/  FMUL.FTZ R47, R47, UR10 ;  /* 0x0000000a2f2f7c20 */ /* 0x000fe20008410000 */
[----:B------:R-:W-:Y:S01]  /*2320*/  ISETP.GT.AND P4, PT, R14, 0x8, PT ;  /* 0x000000080e00780c */ /* 0x000fe20003f84270 */
[----:B------:R-:W-:Y:S01]  /*2330*/  FMUL.FTZ R50, R50, UR10 ;  /* 0x0000000a32327c20 */ /* 0x000fe20008410000 */
[----:B-1----:R-:W-:Y:S01]  /*2340*/  FSEL R96, R26, -INF , P2 ;  /* 0xff8000001a607808 */ /* 0x002fe20001000000 */
[----:B------:R-:W1:Y:S01]  /*2350*/  MUFU.TANH R31, R31 ;  /* 0x0000001f001f7308 */ /* 0x000e620000002400 */
[----:B--2---:R-:W-:Y:S01]  /*2360*/  FSEL R53, R27, -INF , P3 ;  /* 0xff8000001b357808 */ /* 0x004fe20001800000 */
[----:B------:R-:W-:Y:S01]  /*2370*/  FMUL.FTZ R51, R51, UR10 ;  /* 0x0000000a33337c20 */ /* 0x000fe20008410000 */
[----:B------:R-:W-:Y:S01]  /*2380*/  ISETP.GT.AND P2, PT, R14, 0x9, PT ;  /* 0x000000090e00780c */ /* 0x000fe20003f44270 */
[----:B------:R-:W-:Y:S01]  /*2390*/  FMUL.FTZ R54, R54, UR10 ;  /* 0x0000000a36367c20 */ /* 0x000fe20008410000 */
[----:B------:R-:W-:Y:S01]  /*23a0*/  FMNMX.FTZ R5, R96, R53, !PT ;  /* 0x0000003560057209 */ /* 0x000fe20007810000 */
[----:B------:R-:W-:Y:S01]  /*23b0*/  FMUL.FTZ R20, R36, UR10 ;  /* 0x0000000a24147c20 */ /* 0x000fe20008410000 */
[----:B------:R-:W-:Y:S01]  /*23c0*/  ISETP.GT.AND P3, PT, R14, 0x10, PT ;  /* 0x000000100e00780c */ /* 0x000fe20003f64270 */
        /* <DEDUP_REMOVED lines=21> */
[----:B------:R-:W-:Y:S01]  /*2520*/  FMNMX.FTZ R27, R102, R27, !PT ;  /* 0x0000001b661b7209 */ /* 0x000fe20007810000 */
[----:B------:R-:W-:Y:S01]  /*2530*/  FMUL.FTZ R4, R28, UR10 ;  /* 0x0000000a1c047c20 */ /* 0x000fe20008410000 */
[----:B------:R-:W-:Y:S01]  /*2540*/  FMUL.FTZ R28, R44, UR10 ;  /* 0x0000000a2c1c7c20 */ /* 0x000fe20008410000 */
[----:B------:R-:W2:Y:S01]  /*2550*/  MUFU.TANH R39, R39 ;  /* 0x0000002700277308 */ /* 0x000ea20000002400 */
[----:B---3--:R-:W-:Y:S01]  /*2560*/  FSEL R106, R35, -INF , P2 ;  /* 0xff800000236a7808 */ /* 0x008fe20001000000 */
[----:B------:R-:W-:Y:S01]  /*2570*/  FMUL.FTZ R70, R70, UR10 ;  /* 0x0000000a46467c20 */ /* 0x000fe20008410000 */
[----:B------:R-:W-:Y:S01]  /*2580*/  ISETP.GT.AND P2, PT, R14, 0x19, PT ;  /* 0x000000190e00780c */ /* 0x000fe20003f44270 */
        /* <DEDUP_REMOVED lines=24> */
[----:B------:R-:W-:Y:S01]  /*2710*/  ULDC UR4, c[0x0][0x988] ;  /* 0x0002620000047ab9 */ /* 0x000fe20000000800 */
[----:B------:R-:W-:Y:S01]  /*2720*/  FMNMX.FTZ R27, R118, R27, !PT ;  /* 0x0000001b761b7209 */ /* 0x000fe20007810000 */
[----:B------:R-:W-:Y:S01]  /*2730*/  FMUL.FTZ R25, R41, UR10 ;  /* 0x0000000a29197c20 */ /* 0x000fe20008410000 */
[----:B------:R-:W-:Y:S01]  /*2740*/  VIADDMNMX R45, R49, R94, R45, PT ;  /* 0x0000005e312d7246 */ /* 0x000fe2000380012d */
[----:B------:R-:W3:Y:S01]  /*2750*/  MUFU.TANH R47, R47 ;  /* 0x0000002f002f7308 */ /* 0x000ee20000002400 */
[----:B-1----:R-:W-:Y:S01]  /*2760*/  FSEL R92, R43, -INF , P2 ;  /* 0xff8000002b5c7808 */ /* 0x002fe20001000000 */
[----:B------:R-:W-:Y:S01]  /*2770*/  FMUL.FTZ R41, R57, UR10 ;  /* 0x0000000a39297c20 */ /* 0x000fe20008410000 */
[----:B------:R-:W-:Y:S01]  /*2780*/  ISETP.GT.AND P2, PT, R14, 0x29, PT ;  /* 0x000000290e00780c */ /* 0x000fe20003f44270 */
[----:B------:R-:W-:Y:S01]  /*2790*/  FMUL.FTZ R61, R61, UR10 ;  /* 0x0000000a3d3d7c20 */ /* 0x000fe20008410000 */
[----:B------:R-:W-:Y:S01]  /*27a0*/  FMNMX.FTZ R27, R92, R27, !PT ;  /* 0x0000001b5c1b7209 */ /* 0x000fe20007810000 */
[----:B------:R-:W-:Y:S01]  /*27b0*/  FMUL.FTZ R64, R64, UR10 ;  /* 0x0000000a40407c20 */ /* 0x000fe20008410000 */
[----:B------:R-:W-:Y:S01]  /*27c0*/  ISETP.GT.AND P4, PT, R45, 0x8, PT ;  /* 0x000000082d00780c */ /* 0x000fe20003f84270 */
[----:B------:R-:W-:Y:S01]  /*27d0*/  MUFU.TANH R50, R50 ;  /* 0x0000003200327308 */ /* 0x000fe20000002400 */
[----:B--2---:R-:W-:Y:S01]  /*27e0*/  FSEL R90, R46, -INF , P3 ;  /* 0xff8000002e5a7808 */ /* 0x004fe20001800000 */
[----:B------:R-:W-:Y:S01]  /*27f0*/  FMUL.FTZ R65, R65, UR10 ;  /* 0x0000000a41417c20 */ /* 0x000fe20008410000 */
[----:B------:R-:W-:Y:S01]  /*2800*/  ISETP.GT.AND P3, PT, R14, 0x30, PT ;  /* 0x000000300e00780c */ /* 0x000fe20003f64270 */
        /* <DEDUP_REMOVED lines=9> */
[----:B------:R-:W-:Y:S01]  /*28a0*/  FMNMX.FTZ R27, R88, R27, !PT ;  /* 0x0000001b581b7209 */ /* 0x000fe20007810000 */
[----:B------:R-:W-:Y:S01]  /*28b0*/  FMUL.FTZ R77, R77, UR10 ;  /* 0x0000000a4d4d7c20 */ /* 0x000fe20008410000 */
[----:B------:R-:W-:Y:S01]  /*28c0*/  FMUL.FTZ R80, R80, UR10 ;  /* 0x0000000a50507c20 */ /* 0x000fe20008410000 */
[----:B------:R-:W-:Y:S01]  /*28d0*/  MUFU.TANH R52, R54 ;  /* 0x0000003600347308 */ /* 0x000fe20000002400 */
[----:B------:R-:W-:Y:S01]  /*28e0*/  FMUL.FTZ R81, R81, UR10 ;  /* 0x0000000a51517c20 */ /* 0x000fe20008410000 */
[----:B------:R-:W-:Y:S01]  /*28f0*/  FMUL.FTZ R84, R84, UR10 ;  /* 0x0000000a54547c20 */ /* 0x000fe20008410000 */
[----:B------:R-:W-:Y:S01]  /*2900*/  FMUL.FTZ R85, R85, UR10 ;  /* 0x0000000a55557c20 */ /* 0x000fe20008410000 */
[----:B------:R2:W-:Y:S04]  /*2910*/  @!P1 SYNCS.ARRIVE.TRANS64.RED.A1T0 RZ, [R0+URZ], RZ ;  /* 0x000000ff00ff99a7 */ /* 0x0005e8000810043f */
[----:B------:R-:W3:Y:S01]  /*2920*/  MUFU.TANH R55, R55 ;  /* 0x0000003700377308 */ /* 0x000ee20000002400 */
[----:B-1----:R-:W-:-:S02]  /*2930*/  FSEL R56, R51, -INF , P2 ;  /* 0xff80000033387808 */ /* 0x002fc40001000000 */
[----:B------:R-:W-:-:S05]  /*2940*/  ISETP.GT.AND P2, PT, R14, 0x39, PT ;  /* 0x000000390e00780c */ /* 0x000fca0003f44270 */
[----:B------:R-:W1:Y:S08]  /*2950*/  MUFU.TANH R58, R58 ;  /* 0x0000003a003a7308 */ /* 0x000e700000002400 */
[----:B------:R4:W-:Y:S01]  /*2960*/  MUFU.TANH R5, R66 ;  /* 0x0000004200057308 */ /* 0x0009e20000002400 */
[----:B---3--:R-:W-:Y:S02]  /*2970*/  FSEL R46, R55, -INF , P2 ;  /* 0xff800000372e7808 */ /* 0x008fe40001000000 */
[----:B------:R-:W-:-:S05]  /*2980*/  ISETP.GT.AND P2, PT, R14, 0x41, PT ;  /* 0x000000410e00780c */ /* 0x000fca0003f44270 */
[----:B------:R-:W3:Y:S01]  /*2990*/  MUFU.TANH R59, R59 ;  /* 0x0000003b003b7308 */ /* 0x000ee20000002400 */
[----:B----4-:R-:W-:Y:S02]  /*29a0*/  FSEL R66, R50, -INF , P3 ;  /* 0xff80000032427808 */ /* 0x010fe40001800000 */
[----:B------:R-:W-:Y:S02]  /*29b0*/  ISETP.GT.AND P3, PT, R14, 0x38, PT ;  /* 0x000000380e00780c */ /* 0x000fe40003f64270 */
[----:B------:R-:W-:Y:S02]  /*29c0*/  FMNMX.FTZ R27, R66, R27, !PT ;  /* 0x0000001b421b7209 */ /* 0x000fe40007810000 */
[----:B------:R-:W-:Y:S01]  /*29d0*/  FSEL R52, R52, -INF , P3 ;  /* 0xff80000034347808 */ /* 0x000fe20001800000 */
[----:B------:R-:W4:Y:S01]  /*29e0*/  MUFU.TANH R62, R62 ;  /* 0x0000003e003e7308 */ /* 0x000f220000002400 */
[----:B------:R-:W-:Y:S02]  /*29f0*/  FMNMX.FTZ R27, R56, R27, !PT ;  /* 0x0000001b381b7209 */ /* 0x000fe40007810000 */
[----:B------:R-:W-:-:S02]  /*2a00*/  ISETP.GT.AND P3, PT, R14, 0x40, PT ;  /* 0x000000400e00780c */ /* 0x000fc40003f64270 */
[----:B------:R-:W-:Y:S02]  /*2a10*/  FMNMX.FTZ R27, R52, R27, !PT ;  /* 0x0000001b341b7209 */ /* 0x000fe40007810000 */
[----:B-1----:R-:W-:Y:S01]  /*2a20*/  FSEL R38, R58, -INF , P3 ;  /* 0xff8000003a267808 */ /* 0x002fe20001800000 */
[----:B------:R-:W1:Y:S01]  /*2a30*/  MUFU.TANH R63, R63 ;  /* 0x0000003f003f7308 */ /* 0x000e620000002400 */
[----:B------:R-:W-:Y:S02]  /*2a40*/  FMNMX.FTZ R27, R46, R27, !PT ;  /* 0x0000001b2e1b7209 */ /* 0x000fe40007810000 */
[----:B------:R-:W-:Y:S02]  /*2a50*/  ISETP.GT.AND P3, PT, R14, 0x48, PT ;  /* 0x000000480e00780c */ /* 0x000fe40003f64270 */
[----:B---3--:R-:W-:Y:S02]  /*2a60*/  FSEL R26, R59, -INF , P2 ;  /* 0xff8000003b1a7808 */ /* 0x008fe40001000000 */
[----:B------:R-:W-:Y:S01]  /*2a70*/  FMNMX.FTZ R27, R38, R27, !PT ;  /* 0x0000001b261b7209 */ /* 0x000fe20007810000 */
[----:B------:R-:W3:Y:S01]  /*2a80*/  MUFU.TANH R44, R67 ;  /* 0x00000043002c7308 */ /* 0x000ee20000002400 */
[----:B------:R-:W-:-:S02]  /*2a90*/  ISETP.GT.AND P2, PT, R14, 0x49, PT ;  /* 0x000000490e00780c */ /* 0x000fc40003f44270 */
[----:B----4-:R-:W-:Y:S02]  /*2aa0*/  FSEL R30, R62, -INF , P3 ;  /* 0xff8000003e1e7808 */ /* 0x010fe40001800000 */
[----:B------:R-:W-:Y:S02]  /*2ab0*/  FMNMX.FTZ R27, R26, R27, !PT ;  /* 0x0000001b1a1b7209 */ /* 0x000fe40007810000 */
[----:B------:R-:W-:Y:S01]  /*2ac0*/  ISETP.GT.AND P3, PT, R14, 0x50, PT ;  /* 0x000000500e00780c */ /* 0x000fe20003f64270 */
[----:B------:R-:W4:Y:S01]  /*2ad0*/  MUFU.TANH R48, R70 ;  /* 0x0000004600307308 */ /* 0x000f220000002400 */
[----:B-1----:R-:W-:Y:S02]  /*2ae0*/  FSEL R34, R63, -INF , P2 ;  /* 0xff8000003f227808 */ /* 0x002fe40001000000 */
[----:B------:R-:W-:Y:S02]  /*2af0*/  FMNMX.FTZ R27, R30, R27, !PT ;  /* 0x0000001b1e1b7209 */ /* 0x000fe40007810000 */
[----:B------:R-:W-:-:S02]  /*2b00*/  ISETP.GT.AND P2, PT, R14, 0x51, PT ;  /* 0x000000510e00780c */ /* 0x000fc40003f44270 */
[----:B------:R-:W-:Y:S01]  /*2b10*/  FSEL R42, R5, -INF , P3 ;  /* 0xff800000052a7808 */ /* 0x000fe20001800000 */
[----:B------:R-:W1:Y:S01]  /*2b20*/  MUFU.TANH R54, R71 ;  /* 0x0000004700367308 */ /* 0x000e620000002400 */
[----:B------:R-:W-:Y:S01]  /*2b30*/  FMNMX.FTZ R27, R34, R27, !PT ;  /* 0x0000001b221b7209 */ /* 0x000fe20007810000 */
[----:B------:R-:W-:Y:S01]  /*2b40*/  FMUL.FTZ R5, R60, UR10 ;  /* 0x0000000a3c057c20 */ /* 0x000fe20008410000 */
        /* <DEDUP_REMOVED lines=12> */
[----:B------:R-:W-:Y:S01]  /*2c10*/  FMNMX.FTZ R27, R54, R27, !PT ;  /* 0x0000001b361b7209 */ /* 0x000fe20007810000 */
[----:B------:R-:W1:Y:S01]  /*2c20*/  MUFU.TANH R70, R78 ;  /* 0x0000004e00467308 */ /* 0x000e620000002400 */
[----:B---3--:R-:W-:Y:S02]  /*2c30*/  FSEL R58, R74, -INF , P3 ;  /* 0xff8000004a3a7808 */ /* 0x008fe40001800000 */
[----:B------:R-:W-:Y:S02]  /*2c40*/  ISETP.GT.AND P3, PT, R14, 0x68, PT ;  /* 0x000000680e00780c */ /* 0x000fe40003f64270 */
[----:B------:R-:W-:-:S03]  /*2c50*/  FMNMX.FTZ R27, R58, R27, !PT ;  /* 0x0000001b3a1b7209 */ /* 0x000fc60007810000 */
[----:B------:R-:W3:Y:S01]  /*2c60*/  MUFU.TANH R79, R79 ;  /* 0x0000004f004f7308 */ /* 0x000ee20000002400 */
[----:B----4-:R-:W-:Y:S02]  /*2c70*/  FSEL R62, R75, -INF , P2 ;  /* 0xff8000004b3e7808 */ /* 0x010fe40001000000 */
[----:B------:R-:W-:Y:S02]  /*2c80*/  ISETP.GT.AND P2, PT, R14, 0x69, PT ;  /* 0x000000690e00780c */ /* 0x000fe40003f44270 */
[----:B------:R-:W-:-:S03]  /*2c90*/  FMNMX.FTZ R27, R62, R27, !PT ;  /* 0x0000001b3e1b7209 */ /* 0x000fc60007810000 */
[----:B------:R-:W4:Y:S01]  /*2ca0*/  MUFU.TANH R82, R82 ;  /* 0x0000005200527308 */ /* 0x000f220000002400 */
[----:B-1----:R-:W-:Y:S02]  /*2cb0*/  FSEL R70, R70, -INF , P3 ;  /* 0xff80000046467808 */ /* 0x002fe40001800000 */
[----:B------:R-:W-:Y:S02]  /*2cc0*/  ISETP.GT.AND P3, PT, R14, 0x70, PT ;  /* 0x000000700e00780c */ /* 0x000fe40003f64270 */
[----:B------:R-:W-:-:S03]  /*2cd0*/  FMNMX.FTZ R27, R70, R27, !PT ;  /* 0x0000001b461b7209 */ /* 0x000fc60007810000 */
        /* <DEDUP_REMOVED lines=12> */
[----:B------:R-:W-:Y:S01]  /*2da0*/  MUFU.TANH R27, R5 ;  /* 0x00000005001b7308 */ /* 0x000fe20000002400 */
[----:B---3--:R-:W-:Y:S02]  /*2db0*/  FSEL R82, R86, -INF , P3 ;  /* 0xff80000056527808 */ /* 0x008fe40001800000 */
[----:B------:R-:W-:Y:S02]  /*2dc0*/  ISETP.GT.AND P3, PT, R45, 0x1, PT ;  /* 0x000000012d00780c */ /* 0x000fe40003f64270 */
[----:B------:R-:W-:-:S03]  /*2dd0*/  FMNMX.FTZ R31, R82, R31, !PT ;  /* 0x0000001f521f7209 */ /* 0x000fc60007810000 */
[----:B------:R-:W-:Y:S01]  /*2de0*/  MUFU.TANH R2, R2 ;  /* 0x0000000200027308 */ /* 0x000fe20000002400 */
[----:B----4-:R-:W-:-:S04]  /*2df0*/  FSEL R86, R87, -INF , P2 ;  /* 0xff80000057567808 */ /* 0x010fc80001000000 */
[----:B------:R-:W-:-:S03]  /*2e00*/  FMNMX.FTZ R31, R86, R31, !PT ;  /* 0x0000001f561f7209 */ /* 0x000fc60007810000 */
[----:B------:R-:W1:Y:S02]  /*2e10*/  MUFU.TANH R3, R3 ;  /* 0x0000000300037308 */ /* 0x000e640000002400 */
[----:B------:R-:W3:Y:S06]  /*2e20*/  SHFL.BFLY PT, R14, R31, 0x2, 0x1f ;  /* 0x0c401f001f0e7f89 */ /* 0x000eec00000e0000 */
[----:B------:R-:W4:Y:S08]  /*2e30*/  MUFU.TANH R4, R4 ;  /* 0x0000000400047308 */ /* 0x000f300000002400 */
[----:B------:R-:W5:Y:S01]  /*2e40*/  MUFU.TANH R12, R12 ;  /* 0x0000000c000c7308 */ /* 0x000f620000002400 */
[----:B-1----:R-:W-:-:S02]  /*2e50*/  FSEL R3, R3, -INF , P3 ;  /* 0xff80000003037808 */ /* 0x002fc40001800000 */
[----:B------:R-:W-:-:S05]  /*2e60*/  ISETP.GT.AND P3, PT, R45, 0x10, PT ;  /* 0x000000102d00780c */ /* 0x000fca0003f64270 */
[----:B------:R-:W1:Y:S01]  /*2e70*/  MUFU.TANH R13, R13 ;  /* 0x0000000d000d7308 */ /* 0x000e620000002400 */
[----:B---3--:R-:W-:-:S05]  /*2e80*/  FMNMX.FTZ R5, R31, R14, !PT ;  /* 0x0000000e1f057209 */ /* 0x008fca0007810000 */
[----:B------:R-:W3:Y:S02]  /*2e90*/  SHFL.BFLY PT, R14, R5, 0x1, 0x1f ;  /* 0x0c201f00050e7f89 */ /* 0x000ee400000e0000 */
[----:B------:R-:W2:Y:S08]  /*2ea0*/  MUFU.TANH R15, R15 ;  /* 0x0000000f000f7308 */ /* 0x000eb00000002400 */
[----:B------:R-:W2:Y:S08]  /*2eb0*/  MUFU.TANH R20, R20 ;  /* 0x0000001400147308 */ /* 0x000eb00000002400 */
[----:B------:R-:W2:Y:S01]  /*2ec0*/  MUFU.TANH R21, R21 ;  /* 0x0000001500157308 */ /* 0x000ea20000002400 */
[----:B---3--:R-:W-:-:S07]  /*2ed0*/  FMNMX.FTZ R14, R5, R14, !PT ;  /* 0x0000000e050e7209 */ /* 0x008fce0007810000 */
[----:B------:R-:W3:Y:S01]  /*2ee0*/  MUFU.TANH R24, R24 ;  /* 0x0000001800187308 */ /* 0x000ee20000002400 */
[----:B------:R-:W-:Y:S01]  /*2ef0*/  MOV R5, UR4 ;  /* 0x0000000400057c02 */ /* 0x000fe20008000f00 */
[----:B------:R-:W-:Y:S01]  /*2f00*/  USHF.R.S32.HI UR4, URZ, 0x1f, UR37 ;  /* 0x0000001f3f047899 */ /* 0x000fe20008011425 */
[----:B------:R-:W-:-:S03]  /*2f10*/  FSETP.NEU.FTZ.AND P2, PT, R14, -INF , PT ;  /* 0xff8000000e00780b */ /* 0x000fc60003f5d000 */
[----:B------:R-:W-:Y:S01]  /*2f20*/  FMUL.FTZ R31, R14, R5 ;  /* 0x000000050e1f7220 */ /* 0x000fe20000410000 */
[----:B------:R-:W-:Y:S01]  /*2f30*/  ULEA.HI UR4, UR4, UR37, URZ, 0x7 ;  /* 0x0000002504047291 */ /* 0x000fe2000f8f383f */
[----:B------:R-:W3:Y:S03]  /*2f40*/  MUFU.TANH R25, R25 ;  /* 0x0000001900197308 */ /* 0x000ee60000002400 */
[----:B------:R-:W-:Y:S01]  /*2f50*/  FSEL R35, R31, RZ, P2 ;  /* 0x000000ff1f237208 */ /* 0x000fe20001000000 */
[----:B------:R-:W-:Y:S01]  /*2f60*/  USHF.R.S32.HI UR4, URZ, 0x7, UR4 ;  /* 0x000000073f047899 */ /* 0x000fe20008011404 */
[----:B------:R-:W-:-:S03]  /*2f70*/  ISETP.GT.AND P2, PT, R45, RZ, PT ;  /* 0x000000ff2d00720c */ /* 0x000fc60003f44270 */
[-CC-:B------:R-:W-:Y:S01]  /*2f80*/  FFMA.FTZ R181, R96, R5.reuse, -R35.reuse ;  /* 0x0000000560b57223 */ /* 0x180fe20000010823 */
[----:B------:R-:W-:Y:S01]  /*2f90*/  FSEL R94, R2, -INF , P2 ;  /* 0xff800000025e7808 */ /* 0x000fe20001000000 */
[-CC-:B------:R-:W-:Y:S01]  /*2fa0*/  FFMA.FTZ R183, R98, R5.reuse, -R35.reuse ;  /* 0x0000000562b77223 */ /* 0x180fe20000010823 */
[C---:B------:R-:W-:Y:S01]  /*2fb0*/  ISETP.GT.AND P2, PT, R45.reuse, 0x9, PT ;  /* 0x000000092d00780c */ /* 0x040fe20003f44270 */
[-CC-:B------:R-:W-:Y:S01]  /*2fc0*/  FFMA.FTZ R2, R100, R5.reuse, -R35.reuse ;  /* 0x0000000564027223 */ /* 0x180fe20000010823 */
[----:B----4-:R-:W-:Y:S01]  /*2fd0*/  FSEL R96, R4, -INF , P4 ;  /* 0xff80000004607808 */ /* 0x010fe20002000000 */
[--C-:B------:R-:W-:Y:S01]  /*2fe0*/  FFMA.FTZ R177, R102, R5, -R35.reuse ;  /* 0x0000000566b17223 */ /* 0x100fe20000010823 */
[----:B------:R-:W-:Y:S01]  /*2ff0*/  FMNMX.FTZ R31, R94, R3, !PT ;  /* 0x000000035e1f7209 */ /* 0x000fe20007810000 */
[----:B------:R-:W4:Y:S01]  /*3000*/  MUFU.TANH R28, R28 ;  /* 0x0000001c001c7308 */ /* 0x000f220000002400 */
[----:B-----5:R-:W-:Y:S01]  /*3010*/  FSEL R98, R12, -INF , P2 ;  /* 0xff8000000c627808 */ /* 0x020fe20001000000 */
[--C-:B------:R-:W-:Y:S01]  /*3020*/  FFMA.FTZ R4, R106, R5, -R35.reuse ;  /* 0x000000056a047223 */ /* 0x100fe20000010823 */
[----:B------:R-:W-:Y:S01]  /*3030*/  FMNMX.FTZ R31, R96, R31, !PT ;  /* 0x0000001f601f7209 */ /* 0x000fe20007810000 */
[-CC-:B------:R-:W-:Y:S01]  /*3040*/  FFMA.FTZ R179, R110, R5.reuse, -R35.reuse ;  /* 0x000000056eb37223 */ /* 0x180fe20000010823 */
[----:B------:R-:W-:Y:S01]  /*3050*/  ISETP.GT.AND P2, PT, R45, 0x11, PT ;  /* 0x000000112d00780c */ /* 0x000fe20003f44270 */
[--C-:B------:R-:W-:Y:S01]  /*3060*/  FFMA.FTZ R173, R118, R5, -R35.reuse ;  /* 0x0000000576ad7223 */ /* 0x100fe20000010823 */
[----:B-1----:R-:W-:Y:S01]  /*3070*/  FSEL R100, R13, -INF , P3 ;  /* 0xff8000000d647808 */ /* 0x002fe20001800000 */
[----:B------:R-:W1:Y:S01]  /*3080*/  MUFU.TANH R29, R29 ;  /* 0x0000001d001d7308 */ /* 0x000e620000002400 */
[----:B------:R-:W-:Y:S01]  /*3090*/  FMNMX.FTZ R31, R98, R31, !PT ;  /* 0x0000001f621f7209 */ /* 0x000fe20007810000 */
[-CC-:B------:R-:W-:Y:S01]  /*30a0*/  FFMA.FTZ R175, R90, R5.reuse, -R35.reuse ;  /* 0x000000055aaf7223 */ /* 0x180fe20000010823 */
[----:B------:R-:W-:Y:S01]  /*30b0*/  ISETP.GT.AND P3, PT, R45, 0x18, PT ;  /* 0x000000182d00780c */ /* 0x000fe20003f64270 */
[-CC-:B------:R-:W-:Y:S01]  /*30c0*/  FFMA.FTZ R169, R66, R5.reuse, -R35.reuse ;  /* 0x0000000542a97223 */ /* 0x180fe20000010823 */
[----:B--2---:R-:W-:Y:S01]  /*30d0*/  FSEL R102, R15, -INF , P2 ;  /* 0xff8000000f667808 */ /* 0x004fe20001000000 */
[--C-:B------:R-:W-:Y:S01]  /*30e0*/  FFMA.FTZ R171, R52, R5, -R35.reuse ;  /* 0x0000000534ab7223 */ /* 0x100fe20000010823 */
[----:B------:R-:W-:Y:S01]  /*30f0*/  FMNMX.FTZ R31, R100, R31, !PT ;  /* 0x0000001f641f7209 */ /* 0x000fe20007810000 */
[----:B------:R-:W2:Y:S01]  /*3100*/  MUFU.TANH R32, R32 ;  /* 0x0000002000207308 */ /* 0x000ea20000002400 */
[----:B------:R-:W-:Y:S01]  /*3110*/  ISETP.GT.AND P2, PT, R45, 0x19, PT ;  /* 0x000000192d00780c */ /* 0x000fe20003f44270 */
[-CC-:B------:R-:W-:Y:S01]  /*3120*/  FFMA.FTZ R50, R53, R5.reuse, -R35.reuse ;  /* 0x0000000535327223 */ /* 0x180fe20000010823 */
[----:B------:R-:W-:Y:S01]  /*3130*/  FSEL R104, R20, -INF , P3 ;  /* 0xff80000014687808 */ /* 0x000fe20001800000 */
[--C-:B------:R-:W-:Y:S01]  /*3140*/  FFMA.FTZ R20, R114, R5, -R35.reuse ;  /* 0x0000000572147223 */ /* 0x100fe20000010823 */
[----:B------:R-:W-:Y:S01]  /*3150*/  FMNMX.FTZ R31, R102, R31, !PT ;  /* 0x0000001f661f7209 */ /* 0x000fe20007810000 */
[-CC-:B------:R-:W-:Y:S01]  /*3160*/  FFMA.FTZ R161, R42, R5.reuse, -R35.reuse ;  /* 0x000000052aa17223 */ /* 0x180fe20000010823 */
[----:B------:R-:W-:Y:S01]  /*3170*/  ISETP.GT.AND P3, PT, R45, 0x20, PT ;  /* 0x000000202d00780c */ /* 0x000fe20003f64270 */
[----:B------:R-:W5:Y:S01]  /*3180*/  MUFU.TANH R33, R33 ;  /* 0x0000002100217308 */ /* 0x000f620000002400 */
[----:B------:R-:W-:Y:S01]  /*3190*/  FSEL R106, R21, -INF , P2 ;  /* 0xff800000156a7808 */ /* 0x000fe20001000000 */
[--C-:B------:R-:W-:Y:S01]  /*31a0*/  FFMA.FTZ R167, R30, R5, -R35.reuse ;  /* 0x000000051ea77223 */ /* 0x100fe20000010823 */
[----:B------:R-:W-:Y:S01]  /*31b0*/  FMNMX.FTZ R31, R104, R31, !PT ;  /* 0x0000001f681f7209 */ /* 0x000fe20007810000 */
[-CC-:B------:R-:W-:Y:S01]  /*31c0*/  FFMA.FTZ R30, R34, R5.reuse, -R35.reuse ;  /* 0x00000005221e7223 */ /* 0x180fe20000010823 */
[C---:B------:R-:W-:Y:S01]  /*31d0*/  ISETP.GT.AND P2, PT, R45.reuse, 0x21, PT ;  /* 0x000000212d00780c */ /* 0x040fe20003f44270 */
[--C-:B------:R-:W-:Y:S01]  /*31e0*/  FFMA.FTZ R34, R44, R5, -R35.reuse ;  /* 0x000000052c227223 */ /* 0x100fe20000010823 */
[----:B---3--:R-:W-:Y:S01]  /*31f0*/  FSEL R108, R24, -INF , P3 ;  /* 0xff800000186c7808 */ /* 0x008fe20001800000 */
[----:B------:R-:W3:Y:S01]  /*3200*/  MUFU.TANH R36, R36 ;  /* 0x0000002400247308 */ /* 0x000ee20000002400 */
[----:B------:R-:W-:Y:S01]  /*3210*/  FMNMX.FTZ R31, R106, R31, !PT ;  /* 0x0000001f6a1f7209 */ /* 0x000fe20007810000 */
[-CC-:B------:R-:W-:Y:S01]  /*3220*/  FFMA.FTZ R24, R92, R5.reuse, -R35.reuse ;  /* 0x000000055c187223 */ /* 0x180fe20000010823 */
[----:B------:R-:W-:Y:S01]  /*3230*/  ISETP.GT.AND P3, PT, R45, 0x28, PT ;  /* 0x000000282d00780c */ /* 0x000fe20003f64270 */
[-CC-:B------:R-:W-:Y:S01]  /*3240*/  FFMA.FTZ R165, R38, R5.reuse, -R35.reuse ;  /* 0x0000000526a57223 */ /* 0x180fe20000010823 */
[----:B------:R-:W-:Y:S01]  /*3250*/  FSEL R110, R25, -INF , P2 ;  /* 0xff800000196e7808 */ /* 0x000fe20001000000 */
[--C-:B------:R-:W-:Y:S01]  /*3260*/  FFMA.FTZ R26, R26, R5, -R35.reuse ;  /* 0x000000051a1a7223 */ /* 0x100fe20000010823 */
[----:B------:R-:W-:Y:S01]  /*3270*/  FMNMX.FTZ R31, R108, R31, !PT ;  /* 0x0000001f6c1f7209 */ /* 0x000fe20007810000 */
[----:B------:R-:W3:Y:S01]  /*3280*/  MUFU.TANH R37, R37 ;  /* 0x0000002500257308 */ /* 0x000ee20000002400 */
[C---:B------:R-:W-:Y:S01]  /*3290*/  ISETP.GT.AND P2, PT, R45.reuse, 0x29, PT ;  /* 0x000000292d00780c */ /* 0x040fe20003f44270 */
[-CC-:B------:R-:W-:Y:S01]  /*32a0*/  FFMA.FTZ R163, R48, R5.reuse, -R35.reuse ;  /* 0x0000000530a37223 */ /* 0x180fe20000010823 */
[----:B----4-:R-:W-:Y:S01]  /*32b0*/  FSEL R112, R28, -INF , P3 ;  /* 0xff8000001c707808 */ /* 0x010fe20001800000 */
[--C-:B------:R-:W-:Y:S01]  /*32c0*/  FFMA.FTZ R28, R88, R5, -R35.reuse ;  /* 0x00000005581c7223 */ /* 0x100fe20000010823 */
[----:B------:R-:W-:Y:S01]  /*32d0*/  FMNMX.FTZ R31, R110, R31, !PT ;  /* 0x0000001f6e1f7209 */ /* 0x000fe20007810000 */
[-CC-:B------:R-:W-:Y:S01]  /*32e0*/  FFMA.FTZ R38, R54, R5.reuse, -R35.reuse ;  /* 0x0000000536267223 */ /* 0x180fe20000010823 */
[----:B------:R-:W-:Y:S01]  /*32f0*/  ISETP.GT.AND P3, PT, R45, 0x30, PT ;  /* 0x000000302d00780c */ /* 0x000fe20003f64270 */
[----:B------:R-:W4:Y:S01]  /*3300*/  MUFU.TANH R40, R40 ;  /* 0x0000002800287308 */ /* 0x000f220000002400 */
[----:B-1----:R-:W-:Y:S01]  /*3310*/  FSEL R114, R29, -INF , P2 ;  /* 0xff8000001d727808 */ /* 0x002fe20001000000 */
[--C-:B------:R-:W-:Y:S01]  /*3320*/  FFMA.FTZ R157, R58, R5, -R35.reuse ;  /* 0x000000053a9d7223 */ /* 0x100fe20000010823 */
[----:B------:R-:W-:Y:S01]  /*3330*/  FMNMX.FTZ R31, R112, R31, !PT ;  /* 0x0000001f701f7209 */ /* 0x000fe20007810000 */
[-CC-:B------:R-:W-:Y:S01]  /*3340*/  FFMA.FTZ R62, R62, R5.reuse, -R35.reuse ;  /* 0x000000053e3e7223 */ /* 0x180fe20000010823 */
[C---:B------:R-:W-:Y:S01]  /*3350*/  ISETP.GT.AND P2, PT, R45.reuse, 0x31, PT ;  /* 0x000000312d00780c */ /* 0x040fe20003f44270 */
[--C-:B------:R-:W-:Y:S01]  /*3360*/  FFMA.FTZ R70, R70, R5, -R35.reuse ;  /* 0x0000000546467223 */ /* 0x100fe20000010823 */
[----:B--2---:R-:W-:Y:S01]  /*3370*/  FSEL R116, R32, -INF , P3 ;  /* 0xff80000020747808 */ /* 0x004fe20001800000 */
[----:B------:R-:W1:Y:S01]  /*3380*/  MUFU.TANH R41, R41 ;  /* 0x0000002900297308 */ /* 0x000e620000002400 */
[----:B------:R-:W-:Y:S01]  /*3390*/  FMNMX.FTZ R31, R114, R31, !PT ;  /* 0x0000001f721f7209 */ /* 0x000fe20007810000 */
[-CC-:B------:R-:W-:Y:S01]  /*33a0*/  FFMA.FTZ R32, R56, R5.reuse, -R35.reuse ;  /* 0x0000000538207223 */ /* 0x180fe20000010823 */
[----:B------:R-:W-:Y:S01]  /*33b0*/  ISETP.GT.AND P3, PT, R45, 0x38, PT ;  /* 0x000000382d00780c */ /* 0x000fe20003f64270 */
[-CC-:B------:R-:W-:Y:S01]  /*33c0*/  FFMA.FTZ R74, R74, R5.reuse, -R35.reuse ;  /* 0x000000054a4a7223 */ /* 0x180fe20000010823 */
[----:B-----5:R-:W-:Y:S01]  /*33d0*/  FSEL R118, R33, -INF , P2 ;  /* 0xff80000021767808 */ /* 0x020fe20001000000 */
[--C-:B------:R-:W-:Y:S01]  /*33e0*/  FFMA.FTZ R60, R60, R5, -R35.reuse ;  /* 0x000000053c3c7223 */ /* 0x100fe20000010823 */
[----:B------:R-:W-:Y:S01]  /*33f0*/  FMNMX.FTZ R31, R116, R31, !PT ;  /* 0x0000001f741f7209 */ /* 0x000fe20007810000 */
[----:B------:R-:W2:Y:S01]  /*3400*/  MUFU.TANH R61, R61 ;  /* 0x0000003d003d7308 */ /* 0x000ea20000002400 */
[C---:B------:R-:W-:Y:S01]  /*3410*/  ISETP.GT.AND P2, PT, R45.reuse, 0x39, PT ;  /* 0x000000392d00780c */ /* 0x040fe20003f44270 */
[-CC-:B------:R-:W-:Y:S01]  /*3420*/  FFMA.FTZ R78, R78, R5.reuse, -R35.reuse ;  /* 0x000000054e4e7223 */ /* 0x180fe20000010823 */
[----:B---3--:R-:W-:Y:S01]  /*3430*/  FSEL R120, R36, -INF , P3 ;  /* 0xff80000024787808 */ /* 0x008fe20001800000 */
[--C-:B------:R-:W-:Y:S01]  /*3440*/  FFMA.FTZ R36, R46, R5, -R35.reuse ;  /* 0x000000052e247223 */ /* 0x100fe20000010823 */
[----:B------:R-:W-:Y:S01]  /*3450*/  FMNMX.FTZ R31, R118, R31, !PT ;  /* 0x0000001f761f7209 */ /* 0x000fe20007810000 */
[-CC-:B------:R-:W-:Y:S01]  /*3460*/  FFMA.FTZ R82, R82, R5.reuse, -R35.reuse ;  /* 0x0000000552527223 */ /* 0x180fe20000010823 */
[----:B------:R-:W-:Y:S01]  /*3470*/  ISETP.GT.AND P3, PT, R45, 0x40, PT ;  /* 0x000000402d00780c */ /* 0x000fe20003f64270 */
[----:B------:R-:W3:Y:S01]  /*3480*/  MUFU.TANH R64, R64 ;  /* 0x0000004000407308 */ /* 0x000ee20000002400 */
[----:B------:R-:W-:Y:S01]  /*3490*/  FSEL R92, R37, -INF , P2 ;  /* 0xff800000255c7808 */ /* 0x000fe20001000000 */
[----:B------:R-:W-:Y:S01]  /*34a0*/  FFMA.FTZ R35, R86, R5, -R35 ;  /* 0x0000000556237223 */ /* 0x000fe20000010823 */
[----:B------:R-:W-:Y:S01]  /*34b0*/  FMNMX.FTZ R31, R120, R31, !PT ;  /* 0x0000001f781f7209 */ /* 0x000fe20007810000 */
[----:B------:R-:W-:Y:S01]  /*34c0*/  UISETP.LT.AND UP0, UPT, URZ, UR4, UPT ;  /* 0x000000043f00728c */ /* 0x000fe2000bf01270 */
[----:B------:R-:W-:-:S02]  /*34d0*/  ISETP.GT.AND P2, PT, R45, 0x41, PT ;  /* 0x000000412d00780c */ /* 0x000fc40003f44270 */
[----:B----4-:R-:W-:Y:S01]  /*34e0*/  FSEL R40, R40, -INF , P3 ;  /* 0xff80000028287808 */ /* 0x010fe20001800000 */
[----:B------:R-:W4:Y:S01]  /*34f0*/  MUFU.TANH R65, R65 ;  /* 0x0000004100417308 */ /* 0x000f220000002400 */
[----:B------:R-:W-:Y:S01]  /*3500*/  FMNMX.FTZ R31, R92, R31, !PT ;  /* 0x0000001f5c1f7209 */ /* 0x000fe20007810000 */
[----:B------:R-:W-:Y:S01]  /*3510*/  USEL UR47, URZ, UR4, !UP0 ;  /* 0x000000043f2f7287 */ /* 0x000fe2000c000000 */
[----:B------:R-:W-:Y:S02]  /*3520*/  ISETP.GT.AND P3, PT, R45, 0x48, PT ;  /* 0x000000482d00780c */ /* 0x000fe40003f64270 */
[----:B-1----:R-:W-:Y:S01]  /*3530*/  FSEL R90, R41, -INF , P2 ;  /* 0xff800000295a7808 */ /* 0x002fe20001000000 */
[----:B------:R-:W-:Y:S01]  /*3540*/  UISETP.GE.AND UP0, UPT, UR7, UR47, UPT ;  /* 0x0000002f0700728c */ /* 0x000fe2000bf06270 */
[----:B------:R-:W-:Y:S01]  /*3550*/  FMNMX.FTZ R31, R40, R31, !PT ;  /* 0x0000001f281f7209 */ /* 0x000fe20007810000 */
[----:B------:R-:W1:Y:S01]  /*3560*/  MUFU.TANH R68, R68 ;  /* 0x0000004400447308 */ /* 0x000e620000002400 */
[----:B------:R-:W-:-:S02]  /*3570*/  ISETP.GT.AND P2, PT, R45, 0x49, PT ;  /* 0x000000492d00780c */ /* 0x000fc40003f44270 */
[----:B------:R-:W-:Y:S02]  /*3580*/  FSEL R122, R27, -INF , P3 ;  /* 0xff8000001b7a7808 */ /* 0x000fe40001800000 */
[----:B------:R-:W-:Y:S02]  /*3590*/  FMNMX.FTZ R31, R90, R31, !PT ;  /* 0x0000001f5a1f7209 */ /* 0x000fe40007810000 */
[----:B------:R-:W-:Y:S01]  /*35a0*/  ISETP.GT.AND P3, PT, R45, 0x50, PT ;  /* 0x000000502d00780c */ /* 0x000fe20003f64270 */
[----:B------:R-:W5:Y:S01]  /*35b0*/  MUFU.TANH R69, R69 ;  /* 0x0000004500457308 */ /* 0x000f620000002400 */
[----:B--2---:R-:W-:Y:S02]  /*35c0*/  FSEL R88, R61, -INF , P2 ;  /* 0xff8000003d587808 */ /* 0x004fe40001000000 */
[----:B------:R-:W-:Y:S02]  /*35d0*/  FMNMX.FTZ R31, R122, R31, !PT ;  /* 0x0000001f7a1f7209 */ /* 0x000fe40007810000 */
[----:B------:R-:W-:-:S02]  /*35e0*/  ISETP.GT.AND P2, PT, R45, 0x51, PT ;  /* 0x000000512d00780c */ /* 0x000fc40003f44270 */
[----:B---3--:R-:W-:Y:S01]  /*35f0*/  FSEL R64, R64, -INF , P3 ;  /* 0xff80000040407808 */ /* 0x008fe20001800000 */
[----:B------:R-:W2:Y:S01]  /*3600*/  MUFU.TANH R72, R72 ;  /* 0x0000004800487308 */ /* 0x000ea20000002400 */
[----:B------:R-:W-:Y:S02]  /*3610*/  FMNMX.FTZ R31, R88, R31, !PT ;  /* 0x0000001f581f7209 */ /* 0x000fe40007810000 */
[----:B------:R-:W-:Y:S02]  /*3620*/  ISETP.GT.AND P3, PT, R45, 0x58, PT ;  /* 0x000000582d00780c */ /* 0x000fe40003f64270 */
[----:B----4-:R-:W-:Y:S02]  /*3630*/  FSEL R66, R65, -INF , P2 ;  /* 0xff80000041427808 */ /* 0x010fe40001000000 */
[----:B------:R-:W-:Y:S01]  /*3640*/  FMNMX.FTZ R31, R64, R31, !PT ;  /* 0x0000001f401f7209 */ /* 0x000fe20007810000 */
[----:B------:R-:W3:Y:S01]  /*3650*/  MUFU.TANH R73, R73 ;  /* 0x0000004900497308 */ /* 0x000ee20000002400 */
[----:B------:R-:W-:-:S02]  /*3660*/  ISETP.GT.AND P2, PT, R45, 0x59, PT ;  /* 0x000000592d00780c */ /* 0x000fc40003f44270 */
[----:B-1----:R-:W-:Y:S02]  /*3670*/  FSEL R68, R68, -INF , P3 ;  /* 0xff80000044447808 */ /* 0x002fe40001800000 */
[----:B------:R-:W-:Y:S02]  /*3680*/  FMNMX.FTZ R31, R66, R31, !PT ;  /* 0x0000001f421f7209 */ /* 0x000fe40007810000 */
[----:B------:R-:W-:Y:S01]  /*3690*/  ISETP.GT.AND P3, PT, R45, 0x60, PT ;  /* 0x000000602d00780c */ /* 0x000fe20003f64270 */
[----:B------:R-:W1:Y:S01]  /*36a0*/  MUFU.TANH R76, R76 ;  /* 0x0000004c004c7308 */ /* 0x000e620000002400 */
[----:B-----5:R-:W-:Y:S02]  /*36b0*/  FSEL R56, R69, -INF , P2 ;  /* 0xff80000045387808 */ /* 0x020fe40001000000 */
[----:B------:R-:W-:Y:S02]  /*36c0*/  FMNMX.FTZ R31, R68, R31, !PT ;  /* 0x0000001f441f7209 */ /* 0x000fe40007810000 */
[----:B------:R-:W-:-:S02]  /*36d0*/  ISETP.GT.AND P2, PT, R45, 0x61, PT ;  /* 0x000000612d00780c */ /* 0x000fc40003f44270 */
[----:B--2---:R-:W-:Y:S01]  /*36e0*/  FSEL R72, R72, -INF , P3 ;  /* 0xff80000048487808 */ /* 0x004fe20001800000 */
[----:B------:R-:W2:Y:S01]  /*36f0*/  MUFU.TANH R77, R77 ;  /* 0x0000004d004d7308 */ /* 0x000ea20000002400 */
[----:B------:R-:W-:Y:S02]  /*3700*/  FMNMX.FTZ R31, R56, R31, !PT ;  /* 0x0000001f381f7209 */ /* 0x000fe40007810000 */
[----:B------:R-:W-:Y:S02]  /*3710*/  ISETP.GT.AND P3, PT, R45, 0x68, PT ;  /* 0x000000682d00780c */ /* 0x000fe40003f64270 */
[----:B---3--:R-:W-:Y:S02]  /*3720*/  FSEL R52, R73, -INF , P2 ;  /* 0xff80000049347808 */ /* 0x008fe40001000000 */
[----:B------:R-:W-:Y:S01]  /*3730*/  FMNMX.FTZ R31, R72, R31, !PT ;  /* 0x0000001f481f7209 */ /* 0x000fe20007810000 */
[----:B------:R-:W3:Y:S01]  /*3740*/  MUFU.TANH R80, R80 ;  /* 0x0000005000507308 */ /* 0x000ee20000002400 */
[----:B------:R-:W-:-:S02]  /*3750*/  ISETP.GT.AND P2, PT, R45, 0x69, PT ;  /* 0x000000692d00780c */ /* 0x000fc40003f44270 */
[----:B-1----:R-:W-:Y:S02]  /*3760*/  FSEL R76, R76, -INF , P3 ;  /* 0xff8000004c4c7808 */ /* 0x002fe40001800000 */
[----:B------:R-:W-:Y:S02]  /*3770*/  FMNMX.FTZ R31, R52, R31, !PT ;  /* 0x0000001f341f7209 */ /* 0x000fe40007810000 */
[----:B------:R-:W-:Y:S01]  /*3780*/  ISETP.GT.AND P3, PT, R45, 0x70, PT ;  /* 0x000000702d00780c */ /* 0x000fe20003f64270 */
[----:B------:R-:W1:Y:S01]  /*3790*/  MUFU.TANH R81, R81 ;  /* 0x0000005100517308 */ /* 0x000e620000002400 */
[----:B--2---:R-:W-:Y:S02]  /*37a0*/  FSEL R46, R77, -INF , P2 ;  /* 0xff8000004d2e7808 */ /* 0x004fe40001000000 */
[----:B------:R-:W-:Y:S02]  /*37b0*/  FMNMX.FTZ R31, R76, R31, !PT ;  /* 0x0000001f4c1f7209 */ /* 0x000fe40007810000 */
[----:B------:R-:W-:-:S02]  /*37c0*/  ISETP.GT.AND P2, PT, R45, 0x71, PT ;  /* 0x000000712d00780c */ /* 0x000fc40003f44270 */
[----:B------:R-:W-:Y:S01]  /*37d0*/  FMNMX.FTZ R31, R46, R31, !PT ;  /* 0x0000001f2e1f7209 */ /* 0x000fe20007810000 */
[----:B------:R-:W2:Y:S01]  /*37e0*/  MUFU.TANH R84, R84 ;  /* 0x0000005400547308 */ /* 0x000ea20000002400 */
[----:B---3--:R-:W-:Y:S02]  /*37f0*/  FSEL R80, R80, -INF , P3 ;  /* 0xff80000050507808 */ /* 0x008fe40001800000 */
[----:B------:R-:W-:Y:S02]  /*3800*/  ISETP.GT.AND P3, PT, R45, 0x78, PT ;  /* 0x000000782d00780c */ /* 0x000fe40003f64270 */
[----:B------:R-:W-:-:S03]  /*3810*/  FMNMX.FTZ R31, R80, R31, !PT ;  /* 0x0000001f501f7209 */ /* 0x000fc60007810000 */
[----:B------:R-:W3:Y:S01]  /*3820*/  MUFU.TANH R85, R85 ;  /* 0x0000005500557308 */ /* 0x000ee20000002400 */
[----:B-1----:R-:W-:Y:S02]  /*3830*/  FSEL R124, R81, -INF , P2 ;  /* 0xff800000517c7808 */ /* 0x002fe40001000000 */
[----:B------:R-:W-:Y:S02]  /*3840*/  ISETP.GT.AND P2, PT, R45, 0x79, PT ;  /* 0x000000792d00780c */ /* 0x000fe40003f44270 */
[----:B------:R-:W-:-:S03]  /*3850*/  FMNMX.FTZ R31, R124, R31, !PT ;  /* 0x0000001f7c1f7209 */ /* 0x000fc60007810000 */
[----:B------:R-:W-:Y:S01]  /*3860*/  MUFU.EX2 R181, R181 ;  /* 0x000000b500b57308 */ /* 0x000fe20000000800 */
[----:B--2---:R-:W-:-:S04]  /*3870*/  FSEL R84, R84, -INF , P3 ;  /* 0xff80000054547808 */ /* 0x004fc80001800000 */
[----:B------:R-:W-:-:S03]  /*3880*/  FMNMX.FTZ R31, R84, R31, !PT ;  /* 0x0000001f541f7209 */ /* 0x000fc60007810000 */
[----:B------:R-:W1:Y:S01]  /*3890*/  MUFU.EX2 R50, R50 ;  /* 0x0000003200327308 */ /* 0x000e620000000800 */
[----:B---3--:R-:W-:-:S04]  /*38a0*/  FSEL R126, R85, -INF , P2 ;  /* 0xff800000557e7808 */ /* 0x008fc80001000000 */
[----:B------:R-:W-:-:S03]  /*38b0*/  FMNMX.FTZ R31, R126, R31, !PT ;  /* 0x0000001f7e1f7209 */ /* 0x000fc60007810000 */
[----:B------:R-:W2:Y:S02]  /*38c0*/  MUFU.EX2 R183, R183 ;  /* 0x000000b700b77308 */ /* 0x000ea40000000800 */
[----:B------:R-:W3:Y:S06]  /*38d0*/  SHFL.BFLY PT, R12, R31, 0x2, 0x1f ;  /* 0x0c401f001f0c7f89 */ /* 0x000eec00000e0000 */
[----:B------:R-:W4:Y:S01]  /*38e0*/  MUFU.EX2 R2, R2 ;  /* 0x0000000200027308 */ /* 0x000f220000000800 */
[----:B-1----:R-:W-:Y:S01]  /*38f0*/  FADD.FTZ R42, R181, R50 ;  /* 0x00000032b52a7221 */ /* 0x002fe20000010000 */
[----:B------:R-:W-:-:S06]  /*3900*/  F2FP.BF16.F32.PACK_AB R181, R50, R181 ;  /* 0x000000b532b5723e */ /* 0x000fcc00000010ff */
[----:B------:R-:W1:Y:S08]  /*3910*/  MUFU.EX2 R177, R177 ;  /* 0x000000b100b17308 */ /* 0x000e700000000800 */
[----:B------:R-:W5:Y:S01]  /*3920*/  MUFU.EX2 R4, R4 ;  /* 0x0000000400047308 */ /* 0x000f620000000800 */
[----:B---3--:R-:W-:-:S05]  /*3930*/  FMNMX.FTZ R13, R31, R12, !PT ;  /* 0x0000000c1f0d7209 */ /* 0x008fca0007810000 */
[----:B------:R-:W3:Y:S02]  /*3940*/  SHFL.BFLY PT, R12, R13, 0x1, 0x1f ;  /* 0x0c201f000d0c7f89 */ /* 0x000ee400000e0000 */
[----:B------:R-:W5:Y:S08]  /*3950*/  MUFU.EX2 R179, R179 ;  /* 0x000000b300b37308 */ /* 0x000f700000000800 */
[----:B------:R-:W-:Y:S08]  /*3960*/  MUFU.EX2 R20, R20 ;  /* 0x0000001400147308 */ /* 0x000ff00000000800 */
[----:B------:R-:W-:Y:S01]  /*3970*/  MUFU.EX2 R173, R173 ;  /* 0x000000ad00ad7308 */ /* 0x000fe20000000800 */
[----:B---3--:R-:W-:-:S07]  /*3980*/  FMNMX.FTZ R12, R13, R12, !PT ;  /* 0x0000000c0d0c7209 */ /* 0x008fce0007810000 */
[----:B------:R-:W-:Y:S01]  /*3990*/  MUFU.EX2 R24, R24 ;  /* 0x0000001800187308 */ /* 0x000fe20000000800 */
[C---:B------:R-:W-:Y:S01]  /*39a0*/  FSETP.NEU.FTZ.AND P2, PT, R12.reuse, -INF , PT ;  /* 0xff8000000c00780b */ /* 0x040fe20003f5d000 */
[----:B------:R-:W-:-:S06]  /*39b0*/  FMUL.FTZ R13, R12, R5 ;  /* 0x000000050c0d7220 */ /* 0x000fcc0000410000 */
[----:B------:R-:W-:Y:S01]  /*39c0*/  MUFU.EX2 R175, R175 ;  /* 0x000000af00af7308 */ /* 0x000fe20000000800 */
[----:B------:R-:W-:Y:S02]  /*39d0*/  FSEL R13, R13, RZ, P2 ;  /* 0x000000ff0d0d7208 */ /* 0x000fe40001000000 */
[----:B------:R-:W-:-:S03]  /*39e0*/  PLOP3.LUT P2, PT, PT, PT, UP0, 0x80, 0x0 ;  /* 0x000000000000781c */ /* 0x000fc60003f4f008 */
        /* <DEDUP_REMOVED lines=13> */
[----:B------:R-:W3:Y:S01]  /*3ac0*/  MUFU.EX2 R94, R94 ;  /* 0x0000005e005e7308 */ /* 0x000ee20000000800 */
[----:B--2---:R-:W-:Y:S01]  /*3ad0*/  FADD.FTZ R3, R183, R42 ;  /* 0x0000002ab7037221 */ /* 0x004fe20000010000 */
[-CC-:B------:R-:W-:Y:S01]  /*3ae0*/  FFMA.FTZ R116, R116, R5.reuse, -R13.reuse ;  /* 0x0000000574747223 */ /* 0x180fe2000001080d */
[-CC-:B------:R-:W-:Y:S01]  /*3af0*/  FFMA.FTZ R118, R118, R5.reuse, -R13.reuse ;  /* 0x0000000576767223 */ /* 0x180fe2000001080d */
[-C--:B------:R-:W-:Y:S01]  /*3b00*/  FFMA.FTZ R120, R120, R5.reuse, -R13 ;  /* 0x0000000578787223 */ /* 0x080fe2000001080d */
[----:B----4-:R-:W-:Y:S01]  /*3b10*/  FADD.FTZ R42, R2, R3 ;  /* 0x00000003022a7221 */ /* 0x010fe20000010000 */
[-CC-:B------:R-:W-:Y:S01]  /*3b20*/  FFMA.FTZ R92, R92, R5.reuse, -R13.reuse ;  /* 0x000000055c5c7223 */ /* 0x180fe2000001080d */
[-CC-:B------:R-:W-:Y:S01]  /*3b30*/  FFMA.FTZ R40, R40, R5.reuse, -R13.reuse ;  /* 0x0000000528287223 */ /* 0x180fe2000001080d */
[----:B------:R-:W2:Y:S01]  /*3b40*/  MUFU.EX2 R96, R96 ;  /* 0x0000006000607308 */ /* 0x000ea20000000800 */
[----:B-1----:R-:W-:Y:S01]  /*3b50*/  FADD.FTZ R3, R177, R42 ;  /* 0x0000002ab1037221 */ /* 0x002fe20000010000 */
[-CC-:B------:R-:W-:Y:S01]  /*3b60*/  FFMA.FTZ R90, R90, R5.reuse, -R13.reuse ;  /* 0x000000055a5a7223 */ /* 0x180fe2000001080d */
[-CC-:B------:R-:W-:Y:S01]  /*3b70*/  FFMA.FTZ R122, R122, R5.reuse, -R13.reuse ;  /* 0x000000057a7a7223 */ /* 0x180fe2000001080d */
[-C--:B------:R-:W-:Y:S01]  /*3b80*/  FFMA.FTZ R88, R88, R5.reuse, -R13 ;  /* 0x0000000558587223 */ /* 0x080fe2000001080d */
[----:B-----5:R-:W-:Y:S01]  /*3b90*/  FADD.FTZ R42, R4, R3 ;  /* 0x00000003042a7221 */ /* 0x020fe20000010000 */
[-CC-:B------:R-:W-:Y:S01]  /*3ba0*/  FFMA.FTZ R64, R64, R5.reuse, -R13.reuse ;  /* 0x0000000540407223 */ /* 0x180fe2000001080d */
[-C--:B------:R-:W-:Y:S01]  /*3bb0*/  FFMA.FTZ R66, R66, R5.reuse, -R13 ;  /* 0x0000000542427223 */ /* 0x080fe2000001080d */
[----:B------:R-:W1:Y:S01]  /*3bc0*/  MUFU.EX2 R21, R98 ;  /* 0x0000006200157308 */ /* 0x000e620000000800 */
[----:B------:R-:W-:Y:S01]  /*3bd0*/  FADD.FTZ R39, R179, R42 ;  /* 0x0000002ab3277221 */ /* 0x000fe20000010000 */
[----:B---3--:R-:W-:Y:S01]  /*3be0*/  FADD.FTZ R3, R94, R15 ;  /* 0x0000000f5e037221 */ /* 0x008fe20000010000 */
[----:B------:R-:W-:Y:S01]  /*3bf0*/  FFMA.FTZ R68, R68, R5, -R13 ;  /* 0x0000000544447223 */ /* 0x000fe2000001080d */
[----:B------:R-:W-:Y:S01]  /*3c00*/  F2FP.BF16.F32.PACK_AB R183, R2, R183 ;  /* 0x000000b702b7723e */ /* 0x000fe200000010ff */
[----:B------:R-:W-:Y:S01]  /*3c10*/  FADD.FTZ R44, R20, R39 ;  /* 0x00000027142c7221 */ /* 0x000fe20000010000 */
[-CC-:B------:R-:W-:Y:S01]  /*3c20*/  FFMA.FTZ R56, R56, R5.reuse, -R13.reuse ;  /* 0x0000000538387223 */ /* 0x180fe2000001080d */
[-C--:B------:R-:W-:Y:S01]  /*3c30*/  FFMA.FTZ R72, R72, R5.reuse, -R13 ;  /* 0x0000000548487223 */ /* 0x080fe2000001080d */
[----:B------:R-:W3:Y:S01]  /*3c40*/  MUFU.EX2 R100, R100 ;  /* 0x0000006400647308 */ /* 0x000ee20000000800 */
[----:B--2---:R-:W-:Y:S01]  /*3c50*/  FADD.FTZ R42, R96, R3 ;  /* 0x00000003602a7221 */ /* 0x004fe20000010000 */
[----:B------:R-:W-:Y:S01]  /*3c60*/  FADD.FTZ R41, R173, R44 ;  /* 0x0000002cad297221 */ /* 0x000fe20000010000 */
[-CC-:B------:R-:W-:Y:S01]  /*3c70*/  FFMA.FTZ R52, R52, R5.reuse, -R13.reuse ;  /* 0x0000000534347223 */ /* 0x180fe2000001080d */
[-CC-:B------:R-:W-:Y:S01]  /*3c80*/  FFMA.FTZ R76, R76, R5.reuse, -R13.reuse ;  /* 0x000000054c4c7223 */ /* 0x180fe2000001080d */
[-C--:B------:R-:W-:Y:S01]  /*3c90*/  FFMA.FTZ R46, R46, R5.reuse, -R13 ;  /* 0x000000052e2e7223 */ /* 0x080fe2000001080d */
[----:B------:R-:W-:Y:S01]  /*3ca0*/  FADD.FTZ R44, R24, R41 ;  /* 0x00000029182c7221 */ /* 0x000fe20000010000 */
[-CC-:B------:R-:W-:Y:S01]  /*3cb0*/  FFMA.FTZ R80, R80, R5.reuse, -R13.reuse ;  /* 0x0000000550507223 */ /* 0x180fe2000001080d */
[----:B------:R2:W4:Y:S01]  /*3cc0*/  MUFU.EX2 R25, R102 ;  /* 0x0000006600197308 */ /* 0x0005220000000800 */
[----:B-1----:R-:W-:Y:S01]  /*3cd0*/  FADD.FTZ R3, R21, R42 ;  /* 0x0000002a15037221 */ /* 0x002fe20000010000 */
[----:B------:R-:W-:Y:S01]  /*3ce0*/  FADD.FTZ R41, R175, R44 ;  /* 0x0000002caf297221 */ /* 0x000fe20000010000 */
[-CC-:B------:R-:W-:Y:S01]  /*3cf0*/  FFMA.FTZ R124, R124, R5.reuse, -R13.reuse ;  /* 0x000000057c7c7223 */ /* 0x180fe2000001080d */
[-CC-:B------:R-:W-:Y:S01]  /*3d00*/  FFMA.FTZ R84, R84, R5.reuse, -R13.reuse ;  /* 0x0000000554547223 */ /* 0x180fe2000001080d */
[----:B------:R-:W-:Y:S01]  /*3d10*/  FFMA.FTZ R126, R126, R5, -R13 ;  /* 0x000000057e7e7223 */ /* 0x000fe2000001080d */
[----:B------:R-:W-:Y:S01]  /*3d20*/  F2FP.BF16.F32.PACK_AB R180, R15, R94 ;  /* 0x0000005e0fb4723e */ /* 0x000fe200000010ff */
[----:B------:R-:W-:Y:S01]  /*3d30*/  IMAD.MOV.U32 R98, RZ, RZ, R151 ;  /* 0x000000ffff627224 */ /* 0x000fe200078e0097 */
[----:B------:R-:W1:Y:S01]  /*3d40*/  MUFU.EX2 R28, R28 ;  /* 0x0000001c001c7308 */ /* 0x000e620000000800 */
[----:B---3--:R-:W-:Y:S01]  /*3d50*/  FADD.FTZ R42, R100, R3 ;  /* 0x00000003642a7221 */ /* 0x008fe20000010000 */
[----:B------:R-:W-:Y:S01]  /*3d60*/  F2FP.BF16.F32.PACK_AB R182, R21, R96 ;  /* 0x0000006015b6723e */ /* 0x000fe200000010ff */
[--C-:B--2---:R-:W-:Y:S01]  /*3d70*/  IMAD.MOV.U32 R102, RZ, RZ, R151.reuse ;  /* 0x000000ffff667224 */ /* 0x104fe200078e0097 */
[----:B------:R-:W-:Y:S01]  /*3d80*/  F2FP.BF16.F32.PACK_AB R177, R4, R177 ;  /* 0x000000b104b1723e */ /* 0x000fe200000010ff */
[----:B------:R-:W-:Y:S01]  /*3d90*/  IMAD.MOV.U32 R96, RZ, RZ, R151 ;  /* 0x000000ffff607224 */ /* 0x000fe200078e0097 */
[----:B------:R-:W-:-:S02]  /*3da0*/  F2FP.BF16.F32.PACK_AB R179, R20, R179 ;  /* 0x000000b314b3723e */ /* 0x000fc400000010ff */
[----:B------:R-:W2:Y:S01]  /*3db0*/  MUFU.EX2 R104, R104 ;  /* 0x0000006800687308 */ /* 0x000ea20000000800 */
[C---:B----4-:R-:W-:Y:S01]  /*3dc0*/  FADD.FTZ R3, R25.reuse, R42 ;  /* 0x0000002a19037221 */ /* 0x050fe20000010000 */
[----:B------:R-:W-:Y:S02]  /*3dd0*/  F2FP.BF16.F32.PACK_AB R176, R25, R100 ;  /* 0x0000006419b0723e */ /* 0x000fe400000010ff */
[----:B------:R-:W-:Y:S02]  /*3de0*/  F2FP.BF16.F32.PACK_AB R173, R24, R173 ;  /* 0x000000ad18ad723e */ /* 0x000fe400000010ff */
[----:B------:R-:W-:Y:S02]  /*3df0*/  MOV R100, R151 ;  /* 0x0000009700647202 */ /* 0x000fe40000000f00 */
[----:B------:R-:W3:Y:S01]  /*3e00*/  MUFU.EX2 R169, R169 ;  /* 0x000000a900a97308 */ /* 0x000ee20000000800 */
[C---:B-1----:R-:W-:Y:S01]  /*3e10*/  FADD.FTZ R44, R28.reuse, R41 ;  /* 0x000000291c2c7221 */ /* 0x042fe20000010000 */
[----:B------:R-:W-:-:S02]  /*3e20*/  F2FP.BF16.F32.PACK_AB R175, R28, R175 ;  /* 0x000000af1caf723e */ /* 0x000fc400000010ff */
[----:B------:R-:W-:-:S04]  /*3e30*/  MOV R94, R151 ;  /* 0x00000097005e7202 */ /* 0x000fc80000000f00 */
[----:B------:R1:W4:Y:S01]  /*3e40*/  MUFU.EX2 R27, R106 ;  /* 0x0000006a001b7308 */ /* 0x0003220000000800 */
[----:B--2---:R-:W-:-:S07]  /*3e50*/  FADD.FTZ R42, R104, R3 ;  /* 0x00000003682a7221 */ /* 0x004fce0000010000 */
[----:B------:R-:W2:Y:S01]  /*3e60*/  MUFU.EX2 R32, R32 ;  /* 0x0000002000207308 */ /* 0x000ea20000000800 */
[----:B---3--:R-:W-:Y:S01]  /*3e70*/  FADD.FTZ R43, R169, R44 ;  /* 0x0000002ca92b7221 */ /* 0x008fe20000010000 */
[----:B-1----:R-:W-:-:S06]  /*3e80*/  MOV R106, R151 ;  /* 0x00000097006a7202 */ /* 0x002fcc0000000f00 */
[----:B------:R-:W1:Y:S01]  /*3e90*/  MUFU.EX2 R108, R108 ;  /* 0x0000006c006c7308 */ /* 0x000e620000000800 */
[C---:B----4-:R-:W-:Y:S01]  /*3ea0*/  FADD.FTZ R3, R27.reuse, R42 ;  /* 0x0000002a1b037221 */ /* 0x050fe20000010000 */
[----:B------:R-:W-:Y:S01]  /*3eb0*/  F2FP.BF16.F32.PACK_AB R178, R27, R104 ;  /* 0x000000681bb2723e */ /* 0x000fe200000010ff */
[----:B------:R-:W-:-:S05]  /*3ec0*/  IMAD.MOV.U32 R104, RZ, RZ, R151 ;  /* 0x000000ffff687224 */ /* 0x000fca00078e0097 */
[----:B------:R-:W3:Y:S01]  /*3ed0*/  MUFU.EX2 R171, R171 ;  /* 0x000000ab00ab7308 */ /* 0x000ee20000000800 */
[C---:B--2---:R-:W-:Y:S01]  /*3ee0*/  FADD.FTZ R44, R32.reuse, R43 ;  /* 0x0000002b202c7221 */ /* 0x044fe20000010000 */
[----:B------:R-:W-:-:S06]  /*3ef0*/  F2FP.BF16.F32.PACK_AB R169, R32, R169 ;  /* 0x000000a920a9723e */ /* 0x000fcc00000010ff */
[----:B------:R2:W4:Y:S01]  /*3f00*/  MUFU.EX2 R29, R110 ;  /* 0x0000006e001d7308 */ /* 0x0005220000000800 */
[----:B-1----:R-:W-:-:S07]  /*3f10*/  FADD.FTZ R42, R108, R3 ;  /* 0x000000036c2a7221 */ /* 0x002fce0000010000 */
[----:B------:R-:W1:Y:S01]  /*3f20*/  MUFU.EX2 R36, R36 ;  /* 0x0000002400247308 */ /* 0x000e620000000800 */
[----:B---3--:R-:W-:Y:S01]  /*3f30*/  FADD.FTZ R43, R171, R44 ;  /* 0x0000002cab2b7221 */ /* 0x008fe20000010000 */
[----:B--2---:R-:W-:-:S06]  /*3f40*/  IMAD.MOV.U32 R110, RZ, RZ, R151 ;  /* 0x000000ffff6e7224 */ /* 0x004fcc00078e0097 */
[----:B------:R-:W2:Y:S01]  /*3f50*/  MUFU.EX2 R112, R112 ;  /* 0x0000007000707308 */ /* 0x000ea20000000800 */
[C---:B----4-:R-:W-:Y:S01]  /*3f60*/  FADD.FTZ R3, R29.reuse, R42 ;  /* 0x0000002a1d037221 */ /* 0x050fe20000010000 */
[----:B------:R-:W-:Y:S01]  /*3f70*/  F2FP.BF16.F32.PACK_AB R172, R29, R108 ;  /* 0x0000006c1dac723e */ /* 0x000fe200000010ff */
[----:B------:R-:W-:-:S05]  /*3f80*/  IMAD.MOV.U32 R108, RZ, RZ, R151 ;  /* 0x000000ffff6c7224 */ /* 0x000fca00078e0097 */
[----:B------:R-:W3:Y:S01]  /*3f90*/  MUFU.EX2 R165, R165 ;  /* 0x000000a500a57308 */ /* 0x000ee20000000800 */
[C---:B-1----:R-:W-:Y:S01]  /*3fa0*/  FADD.FTZ R42, R36.reuse, R43 ;  /* 0x0000002b242a7221 */ /* 0x042fe20000010000 */
[----:B------:R-:W-:-:S06]  /*3fb0*/  F2FP.BF16.F32.PACK_AB R171, R36, R171 ;  /* 0x000000ab24ab723e */ /* 0x000fcc00000010ff */
[----:B------:R1:W4:Y:S01]  /*3fc0*/  MUFU.EX2 R31, R114 ;  /* 0x00000072001f7308 */ /* 0x0003220000000800 */
[----:B--2---:R-:W-:-:S07]  /*3fd0*/  FADD.FTZ R0, R112, R3 ;  /* 0x0000000370007221 */ /* 0x004fce0000010000 */
[----:B------:R-:W2:Y:S01]  /*3fe0*/  MUFU.EX2 R26, R26 ;  /* 0x0000001a001a7308 */ /* 0x000ea20000000800 */
[----:B---3--:R-:W-:Y:S01]  /*3ff0*/  FADD.FTZ R45, R165, R42 ;  /* 0x0000002aa52d7221 */ /* 0x008fe20000010000 */
[----:B-1----:R-:W-:-:S06]  /*4000*/  IMAD.MOV.U32 R114, RZ, RZ, R151 ;  /* 0x000000ffff727224 */ /* 0x002fcc00078e0097 */
[----:B------:R-:W1:Y:S01]  /*4010*/  MUFU.EX2 R116, R116 ;  /* 0x0000007400747308 */ /* 0x000e620000000800 */
[C---:B----4-:R-:W-:Y:S01]  /*4020*/  FADD.FTZ R3, R31.reuse, R0 ;  /* 0x000000001f037221 */ /* 0x050fe20000010000 */
[----:B------:R-:W-:Y:S02]  /*4030*/  F2FP.BF16.F32.PACK_AB R174, R31, R112 ;  /* 0x000000701fae723e */ /* 0x000fe400000010ff */
[----:B------:R-:W-:-:S04]  /*4040*/  MOV R112, R151 ;  /* 0x0000009700707202 */ /* 0x000fc80000000f00 */
[----:B------:R-:W3:Y:S01]  /*4050*/  MUFU.EX2 R167, R167 ;  /* 0x000000a700a77308 */ /* 0x000ee20000000800 */
[C---:B--2---:R-:W-:Y:S01]  /*4060*/  FADD.FTZ R42, R26.reuse, R45 ;  /* 0x0000002d1a2a7221 */ /* 0x044fe20000010000 */
[----:B------:R-:W-:-:S06]  /*4070*/  F2FP.BF16.F32.PACK_AB R165, R26, R165 ;  /* 0x000000a51aa5723e */ /* 0x000fcc00000010ff */
[----:B------:R2:W4:Y:S01]  /*4080*/  MUFU.EX2 R33, R118 ;  /* 0x0000007600217308 */ /* 0x0005220000000800 */
[----:B-1----:R-:W-:-:S07]  /*4090*/  FADD.FTZ R0, R116, R3 ;  /* 0x0000000374007221 */ /* 0x002fce0000010000 */
[----:B------:R-:W1:Y:S01]  /*40a0*/  MUFU.EX2 R30, R30 ;  /* 0x0000001e001e7308 */ /* 0x000e620000000800 */
[----:B---3--:R-:W-:Y:S01]  /*40b0*/  FADD.FTZ R45, R167, R42 ;  /* 0x0000002aa72d7221 */ /* 0x008fe20000010000 */
[----:B--2---:R-:W-:-:S06]  /*40c0*/  MOV R118, R151 ;  /* 0x0000009700767202 */ /* 0x004fcc0000000f00 */
[----:B------:R-:W2:Y:S01]  /*40d0*/  MUFU.EX2 R120, R120 ;  /* 0x0000007800787308 */ /* 0x000ea20000000800 */
[C---:B----4-:R-:W-:Y:S01]  /*40e0*/  FADD.FTZ R3, R33.reuse, R0 ;  /* 0x0000000021037221 */ /* 0x050fe20000010000 */
[----:B------:R-:W-:Y:S01]  /*40f0*/  F2FP.BF16.F32.PACK_AB R168, R33, R116 ;  /* 0x0000007421a8723e */ /* 0x000fe200000010ff */
[----:B------:R-:W-:-:S05]  /*4100*/  IMAD.MOV.U32 R116, RZ, RZ, R151 ;  /* 0x000000ffff747224 */ /* 0x000fca00078e0097 */
[----:B------:R-:W3:Y:S01]  /*4110*/  MUFU.EX2 R161, R161 ;  /* 0x000000a100a17308 */ /* 0x000ee20000000800 */
[C---:B-1----:R-:W-:Y:S01]  /*4120*/  FADD.FTZ R42, R30.reuse, R45 ;  /* 0x0000002d1e2a7221 */ /* 0x042fe20000010000 */
[----:B------:R-:W-:-:S06]  /*4130*/  F2FP.BF16.F32.PACK_AB R167, R30, R167 ;  /* 0x000000a71ea7723e */ /* 0x000fcc00000010ff */
[----:B------:R-:W-:Y:S01]  /*4140*/  MUFU.EX2 R155, R35 ;  /* 0x00000023009b7308 */ /* 0x000fe20000000800 */
[----:B--2---:R-:W-:-:S07]  /*4150*/  FADD.FTZ R0, R120, R3 ;  /* 0x0000000378007221 */ /* 0x004fce0000010000 */
[----:B------:R1:W2:Y:S01]  /*4160*/  MUFU.EX2 R35, R92 ;  /* 0x0000005c00237308 */ /* 0x0002a20000000800 */
[----:B---3--:R-:W-:-:S07]  /*4170*/  FADD.FTZ R45, R161, R42 ;  /* 0x0000002aa12d7221 */ /* 0x008fce0000010000 */
[----:B------:R-:W3:Y:S01]  /*4180*/  MUFU.EX2 R34, R34 ;  /* 0x0000002200227308 */ /* 0x000ee20000000800 */
[----:B-1----:R-:W-:-:S07]  /*4190*/  IMAD.MOV.U32 R92, RZ, RZ, R151 ;  /* 0x000000ffff5c7224 */ /* 0x002fce00078e0097 */
[----:B------:R-:W1:Y:S01]  /*41a0*/  MUFU.EX2 R40, R40 ;  /* 0x0000002800287308 */ /* 0x000e620000000800 */
[C---:B--2---:R-:W-:Y:S01]  /*41b0*/  FADD.FTZ R3, R35.reuse, R0 ;  /* 0x0000000023037221 */ /* 0x044fe20000010000 */
[----:B------:R-:W-:Y:S01]  /*41c0*/  F2FP.BF16.F32.PACK_AB R170, R35, R120 ;  /* 0x0000007823aa723e */ /* 0x000fe200000010ff */
[----:B------:R-:W-:-:S05]  /*41d0*/  IMAD.MOV.U32 R120, RZ, RZ, R151 ;  /* 0x000000ffff787224 */ /* 0x000fca00078e0097 */
[----:B------:R-:W2:Y:S01]  /*41e0*/  MUFU.EX2 R163, R163 ;  /* 0x000000a300a37308 */ /* 0x000ea20000000800 */
[C---:B---3--:R-:W-:Y:S01]  /*41f0*/  FADD.FTZ R42, R34.reuse, R45 ;  /* 0x0000002d222a7221 */ /* 0x048fe20000010000 */
[----:B------:R-:W-:-:S06]  /*4200*/  F2FP.BF16.F32.PACK_AB R161, R34, R161 ;  /* 0x000000a122a1723e */ /* 0x000fcc00000010ff */
[----:B------:R3:W4:Y:S01]  /*4210*/  MUFU.EX2 R37, R90 ;  /* 0x0000005a00257308 */ /* 0x0007220000000800 */
[----:B-1----:R-:W-:-:S07]  /*4220*/  FADD.FTZ R0, R40, R3 ;  /* 0x0000000328007221 */ /* 0x002fce0000010000 */
[----:B------:R-:W1:Y:S01]  /*4230*/  MUFU.EX2 R38, R38 ;  /* 0x0000002600267308 */ /* 0x000e620000000800 */
[----:B--2---:R-:W-:Y:S01]  /*4240*/  FADD.FTZ R45, R163, R42 ;  /* 0x0000002aa32d7221 */ /* 0x004fe20000010000 */
[----:B---3--:R-:W-:-:S06]  /*4250*/  IMAD.MOV.U32 R90, RZ, RZ, R151 ;  /* 0x000000ffff5a7224 */ /* 0x008fcc00078e0097 */
[----:B------:R-:W2:Y:S01]  /*4260*/  MUFU.EX2 R122, R122 ;  /* 0x0000007a007a7308 */ /* 0x000ea20000000800 */
[C---:B----4-:R-:W-:Y:S01]  /*4270*/  FADD.FTZ R3, R37.reuse, R0 ;  /* 0x0000000025037221 */ /* 0x050fe20000010000 */
[----:B------:R-:W-:-:S06]  /*4280*/  F2FP.BF16.F32.PACK_AB R164, R37, R40 ;  /* 0x0000002825a4723e */ /* 0x000fcc00000010ff */
[----:B------:R-:W3:Y:S01]  /*4290*/  MUFU.EX2 R157, R157 ;  /* 0x0000009d009d7308 */ /* 0x000ee20000000800 */
[C---:B-1----:R-:W-:Y:S01]  /*42a0*/  FADD.FTZ R2, R38.reuse, R45 ;  /* 0x0000002d26027221 */ /* 0x042fe20000010000 */
[----:B------:R-:W-:-:S06]  /*42b0*/  F2FP.BF16.F32.PACK_AB R163, R38, R163 ;  /* 0x000000a326a3723e */ /* 0x000fcc00000010ff */
        /* <DEDUP_REMOVED lines=12> */
[----:B------:R-:W2:Y:S01]  /*4380*/  MUFU.EX2 R41, R66 ;  /* 0x0000004200297308 */ /* 0x000ea20000000800 */
[----:B-1----:R-:W-:-:S07]  /*4390*/  FADD.FTZ R0, R64, R3 ;  /* 0x0000000340007221 */ /* 0x002fce0000010000 */
[----:B------:R-:W1:Y:S01]  /*43a0*/  MUFU.EX2 R159, R74 ;  /* 0x0000004a009f7308 */ /* 0x000e620000000800 */
[----:B---3--:R-:W-:-:S07]  /*43b0*/  FADD.FTZ R2, R70, R47 ;  /* 0x0000002f46027221 */ /* 0x008fce0000010000 */
[----:B------:R-:W3:Y:S01]  /*43c0*/  MUFU.EX2 R68, R68 ;  /* 0x0000004400447308 */ /* 0x000ee20000000800 */
[C---:B--2---:R-:W-:Y:S01]  /*43d0*/  FADD.FTZ R3, R41.reuse, R0 ;  /* 0x0000000029037221 */ /* 0x044fe20000010000 */
[----:B------:R-:W-:-:S06]  /*43e0*/  F2FP.BF16.F32.PACK_AB R160, R41, R64 ;  /* 0x0000004029a0723e */ /* 0x000fcc00000010ff */
[----:B------:R-:W2:Y:S01]  /*43f0*/  MUFU.EX2 R60, R60 ;  /* 0x0000003c003c7308 */ /* 0x000ea20000000800 */
[C---:B-1----:R-:W-:Y:S01]  /*4400*/  FADD.FTZ R47, R159.reuse, R2 ;  /* 0x000000029f2f7221 */ /* 0x042fe20000010000 */
[----:B------:R-:W-:-:S06]  /*4410*/  F2FP.BF16.F32.PACK_AB R159, R159, R70 ;  /* 0x000000469f9f723e */ /* 0x000fcc00000010ff */
[----:B------:R-:W1:Y:S01]  /*4420*/  MUFU.EX2 R43, R56 ;  /* 0x00000038002b7308 */ /* 0x000e620000000800 */
[----:B---3--:R-:W-:-:S07]  /*4430*/  FADD.FTZ R0, R68, R3 ;  /* 0x0000000344007221 */ /* 0x008fce0000010000 */
        /* <DEDUP_REMOVED lines=11> */
[----:B-1----:R-:W-:-:S04]  /*44f0*/  FADD.FTZ R2, R82, R49 ;  /* 0x0000003152027221 */ /* 0x002fc80000010000 */
[C---:B------:R-:W-:Y:S01]  /*4500*/  FADD.FTZ R3, R155.reuse, R2 ;  /* 0x000000029b037221 */ /* 0x040fe20000010000 */
[----:B------:R-:W-:Y:S02]  /*4510*/  F2FP.BF16.F32.PACK_AB R155, R155, R82 ;  /* 0x000000529b9b723e */ /* 0x000fe400000010ff */
[----:B------:R-:W1:Y:S01]  /*4520*/  MUFU.EX2 R45, R46 ;  /* 0x0000002e002d7308 */ /* 0x000e620000000800 */
[C---:B---3--:R-:W-:Y:S01]  /*4530*/  FADD.FTZ R49, R13.reuse, R0 ;  /* 0x000000000d317221 */ /* 0x048fe20000010000 */
[----:B------:R-:W-:Y:S02]  /*4540*/  F2FP.BF16.F32.PACK_AB R156, R13, R72 ;  /* 0x000000480d9c723e */ /* 0x000fe400000010ff */
[----:B------:R-:W-:-:S04]  /*4550*/  MOV R2, 0x3f800000 ;  /* 0x3f80000000027802 */ /* 0x000fc80000000f00 */
[----:B------:R-:W3:Y:S01]  /*4560*/  MUFU.EX2 R80, R80 ;  /* 0x0000005000507308 */ /* 0x000ee20000000800 */
[----:B--2---:R-:W-:-:S07]  /*4570*/  FADD.FTZ R0, R76, R49 ;  /* 0x000000314c007221 */ /* 0x004fce0000010000 */
[----:B------:R2:W4:Y:S01]  /*4580*/  MUFU.EX2 R47, R124 ;  /* 0x0000007c002f7308 */ /* 0x0005220000000800 */
[C---:B-1----:R-:W-:Y:S01]  /*4590*/  FADD.FTZ R21, R45.reuse, R0 ;  /* 0x000000002d157221 */ /* 0x042fe20000010000 */
[----:B------:R-:W-:-:S06]  /*45a0*/  F2FP.BF16.F32.PACK_AB R158, R45, R76 ;  /* 0x0000004c2d9e723e */ /* 0x000fcc00000010ff */
[----:B------:R-:W1:Y:S01]  /*45b0*/  MUFU.EX2 R84, R84 ;  /* 0x0000005400547308 */ /* 0x000e620000000800 */
[----:B---3--:R-:W-:Y:S01]  /*45c0*/  FADD.FTZ R0, R80, R21 ;  /* 0x0000001550007221 */ /* 0x008fe20000010000 */
[----:B--2---:R-:W-:-:S06]  /*45d0*/  MOV R124, R151 ;  /* 0x00000097007c7202 */ /* 0x004fcc0000000f00 */
[----:B------:R2:W3:Y:S01]  /*45e0*/  MUFU.EX2 R15, R126 ;  /* 0x0000007e000f7308 */ /* 0x0004e20000000800 */
[C---:B----4-:R-:W-:Y:S01]  /*45f0*/  FADD.FTZ R21, R47.reuse, R0 ;  /* 0x000000002f157221 */ /* 0x050fe20000010000 */
[----:B------:R-:W-:Y:S01]  /*4600*/  F2FP.BF16.F32.PACK_AB R152, R47, R80 ;  /* 0x000000502f98723e */ /* 0x000fe200000010ff */
[----:B------:R-:W-:Y:S02]  /*4610*/  IMAD.MOV.U32 R0, RZ, RZ, 0x3f800000 ;  /* 0x3f800000ff007424 */ /* 0x000fe400078e00ff */
[----:B-1----:R-:W-:Y:S01]  /*4620*/  FADD.FTZ R4, R84, R21 ;  /* 0x0000001554047221 */ /* 0x002fe20000010000 */
[----:B--2---:R-:W-:-:S03]  /*4630*/  IMAD.MOV.U32 R126, RZ, RZ, R151 ;  /* 0x000000ffff7e7224 */ /* 0x004fc600078e0097 */
[C---:B---3--:R-:W-:Y:S01]  /*4640*/  FADD.FTZ R4, R15.reuse, R4 ;  /* 0x000000040f047221 */ /* 0x048fe20000010000 */
[----:B------:R-:W-:Y:S01]  /*4650*/  F2FP.BF16.F32.PACK_AB R154, R15, R84 ;  /* 0x000000540f9a723e */ /* 0x000fe200000010ff */
[----:B------:R-:W-:Y:S06]  /*4660*/  @!P2 BRA `(.L_x_1865) ;  /* 0x000000340028a947 */ /* 0x000fec0003800000 */
[----:B------:R-:W-:Y:S01]  /*4670*/  IMAD.MOV.U32 R15, RZ, RZ, R14 ;  /* 0x000000ffff0f7224 */ /* 0x000fe200078e000e */
[----:B------:R-:W-:Y:S01]  /*4680*/  MOV R0, 0x3f800000 ;  /* 0x3f80000000007802 */ /* 0x000fe20000000f00 */
[----:B------:R-:W-:Y:S01]  /*4690*/  IMAD.MOV.U32 R13, RZ, RZ, R12 ;  /* 0x000000ffff0d7224 */ /* 0x000fe200078e000c */
        /* <DEDUP_REMOVED lines=34> */
[----:B------:R-:W-:Y:S01]  /*48c0*/  ULDC UR59, c[0x0][0x2e0] ;  /* 0x0000b800003b7ab9 */ /* 0x000fe20000000800 */
[----:B------:R-:W-:Y:S01]  /*48d0*/  ULDC UR58, c[0x0][0x288] ;  /* 0x0000a200003a7ab9 */ /* 0x000fe20000000800 */
[----:B------:R-:W-:Y:S01]  /*48e0*/  ULDC UR61, c[0x0][0x404] ;  /* 0x00010100003d7ab9 */ /* 0x000fe20000000800 */
[----:B------:R-:W-:Y:S01]  /*48f0*/  ULDC UR5, c[0x0][0x9d8] ;  /* 0x0002760000057ab9 */ /* 0x000fe20000000800 */
[----:B------:R-:W-:-:S05]  /*4900*/  ULDC.64 UR40, c[0x0][0x3f8] ;  /* 0x0000fe0000287ab9 */ /* 0x000fca0000000a00 */
.L_x_1874:
[----:B------:R-:W-:-:S04]  /*4910*/  UIADD3 UR6, UR4, 0x1, URZ ;  /* 0x0000000104067890 */ /* 0x000fc8000fffe03f */
[----:B------:R-:W-:-:S04]  /*4920*/  UISETP.NE.AND UP0, UPT, UR6, 0x2, UPT ;  /* 0x000000020600788c */ /* 0x000fc8000bf05270 */
[----:B------:R-:W-:Y:S02]  /*4930*/  USEL UR46, URZ, 0x1, UP0 ;  /* 0x000000013f2e7887 */ /* 0x000fe40008000000 */
[----:B------:R-:W-:Y:S02]  /*4940*/  USEL UR36, UR6, URZ, UP0 ;  /* 0x0000003f06247287 */ /* 0x000fe40008000000 */
[----:B------:R-:W-:Y:S01]  /*4950*/  ULOP3.LUT UR46, UR45, UR46, URZ, 0x3c, !UPT ;  /* 0x0000002e2d2e7292 */ /* 0x000fe2000f8e3c3f */
[----:B------:R-:W-:Y:S11]  /*4960*/  @!P0 BRA `(.L_x_1866) ;  /* 0x0000000000048947 */ /* 0x000ff60003800000 */
[----:B------:R-:W-:Y:S01]  /*4970*/  BPT.TRAP 0x1 ;  /* 0x000000040000795c */ /* 0x000fe20000300000 */
.L_x_1866:
[----:B------:R-:W-:Y:S01]  /*4980*/  ULEA UR37, UR36, UR38, 0x3 ;  /* 0x0000002624257291 */ /* 0x000fe2000f8e183f */
[----:B------:R-:W-:-:S05]  /*4990*/  IMAD.U32 R5, RZ, RZ, UR46 ;  /* 0x0000002eff057e24 */ /* 0x000fca000f8e00ff */
[----:B------:R-:W-:-:S04]  /*49a0*/  SHF.L.U32 R5, R5, 0x1f, RZ ;  /* 0x0000001f05057819 */ /* 0x000fc800000006ff */
[----:B------:R1:W2:Y:S01]  /*49b0*/  SYNCS.PHASECHK.TRANS64.TRYWAIT P2, [UR37+0x34830], R5 ;  /* 0x03483005ff0075a7 */ /* 0x0002a20008040165 */
[----:B------:R-:W-:Y:S05]  /*49c0*/  @!P0 BRA `(.L_x_1867) ;  /* 0x0000000000048947 */ /* 0x000fea0003800000 */
[----:B------:R-:W-:Y:S01]  /*49d0*/  BPT.TRAP 0x1 ;  /* 0x000000040000795c */ /* 0x000fe20000300000 */
.L_x_1867:
[----:B--2---:R-:W-:Y:S05]  /*49e0*/  @P2 BRA `(.L_x_1868) ;  /* 0x0000000000082947 */ /* 0x004fea0003800000 */
[----:B------:R-:W2:Y:S02]  /*49f0*/  SYNCS.PHASECHK.TRANS64.TRYWAIT P2, [UR37+0x34830], R5 ;  /* 0x03483005ff0075a7 */ /* 0x000ea40008040165 */
[----:B--2---:R-:W-:Y:S05]  /*4a00*/  @!P2 BRA `(.L_x_1869) ;  /* 0x000000a800f0a947 */ /* 0x004fea0003800000 */
.L_x_1868:
        /* <DEDUP_REMOVED lines=94> */
[----:B------:R-:W-:Y:S01]  /*4ff0*/  R2UR UR52, R6 ;  /* 0x00000000063472ca */ /* 0x000fe200000e0000 */
[----:B------:R-:W-:Y:S01]  /*5000*/  UIADD3 UR54, UR6, 0x4, URZ ;  /* 0x0000000406367890 */ /* 0x000fe2000fffe03f */
[----:B------:R-:W-:Y:S01]  /*5010*/  R2UR UR53, R7 ;  /* 0x00000000073572ca */ /* 0x000fe200000e0000 */
[----:B------:R-:W-:Y:S01]  /*5020*/  UMOV UR55, 0x40000040 ;  /* 0x4000004000377882 */ /* 0x000fe20000000000 */
[----:B------:R-:W-:Y:S02]  /*5030*/  WARPGROUP.DEPBAR.LE gsb0, 0x0 ;  /* 0x00008000000079c5 */ /* 0x000fe40000010000 */
[----:B------:R-:W-:-:S09]  /*5040*/  WARPGROUP.ARRIVE ;  /* 0x00000000000079c5 */ /* 0x000fd20000000000 */
        /* <DEDUP_REMOVED lines=35> */
.L_x_1870:
[----:B------:R-:W-:Y:S01]  /*5280*/  ULEA UR6, UR4, UR38, 0x3 ;  /* 0x0000002604067291 */ /* 0x000fe2000f8e183f */
[----:B------:R-:W-:-:S05]  /*5290*/  IMAD.U32 R0, RZ, RZ, UR45 ;  /* 0x0000002dff007e24 */ /* 0x000fca000f8e00ff */
[----:B------:R-:W-:-:S04]  /*52a0*/  SHF.L.U32 R0, R0, 0x1f, RZ ;  /* 0x0000001f00007819 */ /* 0x000fc800000006ff */
[----:B------:R3:W4:Y:S01]  /*52b0*/  SYNCS.PHASECHK.TRANS64.TRYWAIT P2, [UR6+0x34850], R0 ;  /* 0x03485000ff0075a7 */ /* 0x0007220008040146 */
[----:B------:R-:W-:Y:S05]  /*52c0*/  @!P0 BRA `(.L_x_1871) ;  /* 0x0000000000048947 */ /* 0x000fea0003800000 */
[----:B------:R-:W-:Y:S01]  /*52d0*/  BPT.TRAP 0x1 ;  /* 0x000000040000795c */ /* 0x000fe20000300000 */
.L_x_1871:
[----:B----4-:R-:W-:Y:S05]  /*52e0*/  @P2 BRA `(.L_x_1872) ;  /* 0x0000000000082947 */ /* 0x010fea0003800000 */
[----:B------:R-:W4:Y:S02]  /*52f0*/  SYNCS.PHASECHK.TRANS64.TRYWAIT P2, [UR6+0x34850], R0 ;  /* 0x03485000ff0075a7 */ /* 0x000f240008040146 */
[----:B----4-:R-:W-:Y:S05]  /*5300*/  @!P2 BRA `(.L_x_1873) ;  /* 0x000000a000c8a947 */ /* 0x010fea0003800000 */
.L_x_1872:
[----:B------:R-:W-:Y:S01]  /*5310*/  UIADD3 UR10, UR38, 0x400, URZ ;  /* 0x00000400260a7890 */ /* 0x000fe2000fffe03f */
[----:B------:R-:W-:Y:S01]  /*5320*/  WARPGROUP.ARRIVE ;  /* 0x00000000000079c5 */ /* 0x000fe20000000000 */
[----:B------:R-:W-:Y:S01]  /*5330*/  UMOV UR11, 0x40000040 ;  /* 0x40000040000b7882 */ /* 0x000fe20000000000 */
[----:B------:R-:W-:Y:S01]  /*5340*/  UISETP.NE.U32.AND UP0, UPT, UR40, URZ, UPT ;  /* 0x0000003f2800728c */ /* 0x000fe2000bf05070 */
[----:B-1-3--:R-:W-:Y:S01]  /*5350*/  FMUL.FTZ R0, R26, UR5 ;  /* 0x000000051a007c20 */ /* 0x00afe20008410000 */
[----:B------:R-:W-:Y:S01]  /*5360*/  USHF.R.U32.HI UR10, URZ, 0x4, UR10 ;  /* 0x000000043f0a7899 */ /* 0x000fe2000801160a */
[----:B------:R-:W-:Y:S01]  /*5370*/  FMUL.FTZ R26, R39, UR5 ;  /* 0x00000005271a7c20 */ /* 0x000fe20008410000 */
[----:B------:R-:W-:Y:S01]  /*5380*/  UISETP.NE.AND.EX UP0, UPT, UR41, URZ, UPT, UP0 ;  /* 0x0000003f2900728c */ /* 0x000fe2000bf05300 */
[----:B--2---:R-:W-:Y:S01]  /*5390*/  FMUL.FTZ R5, R24, UR5 ;  /* 0x0000000518057c20 */ /* 0x004fe20008410000 */
[----:B------:R-:W-:Y:S01]  /*53a0*/  ULOP3.LUT UR10, UR10, 0x3fff, URZ, 0xc0, !UPT ;  /* 0x00003fff0a0a7892 */ /* 0x000fe2000f8ec03f */
[----:B------:R-:W-:Y:S01]  /*53b0*/  FMUL.FTZ R12, R25, UR5 ;  /* 0x00000005190c7c20 */ /* 0x000fe20008410000 */
[----:B------:R-:W-:Y:S01]  /*53c0*/  FMUL.FTZ R25, R38, UR5 ;  /* 0x0000000526197c20 */ /* 0x000fe20008410000 */
[----:B------:R-:W-:Y:S01]  /*53d0*/  FMUL.FTZ R38, R40, UR5 ;  /* 0x0000000528267c20 */ /* 0x000fe20008410000 */
[----:B------:R-:W-:Y:S01]  /*53e0*/  ULOP3.LUT UR10, UR10, 0x4000000, URZ, 0xfc, !UPT ;  /* 0x040000000a0a7892 */ /* 0x000fe2000f8efc3f */
[----:B------:R-:W1:Y:S01]  /*53f0*/  MUFU.TANH R5, R5 ;  /* 0x0000000500057308 */ /* 0x000e620000002400 */
[----:B------:R-:W-:Y:S01]  /*5400*/  FMUL.FTZ R198, R41, UR5 ;  /* 0x0000000529c67c20 */ /* 0x000fe20008410000 */
[----:B------:R-:W-:Y:S01]  /*5410*/  FMUL.FTZ R37, R37, UR5 ;  /* 0x0000000525257c20 */ /* 0x000fe20008410000 */
[----:B------:R-:W-:Y:S01]  /*5420*/  ULEA UR4, UR4, UR10, 0xb ;  /* 0x0000000a04047291 */ /* 0x000fe2000f8e583f */
[----:B------:R-:W-:Y:S01]  /*5430*/  FMUL.FTZ R44, R44, UR5 ;  /* 0x000000052c2c7c20 */ /* 0x000fe20008410000 */
[----:B------:R-:W-:Y:S01]  /*5440*/  FMUL.FTZ R196, R45, UR5 ;  /* 0x000000052dc47c20 */ /* 0x000fe20008410000 */
[----:B------:R-:W-:Y:S01]  /*5450*/  FMUL.FTZ R48, R48, UR5 ;  /* 0x0000000530307c20 */ /* 0x000fe20008410000 */
[----:B------:R-:W-:Y:S01]  /*5460*/  FMUL.FTZ R49, R49, UR5 ;  /* 0x0000000531317c20 */ /* 0x000fe20008410000 */
[----:B------:R-:W2:Y:S01]  /*5470*/  MUFU.TANH R12, R12 ;  /* 0x0000000c000c7308 */ /* 0x000ea20000002400 */
[----:B------:R-:W-:Y:S01]  /*5480*/  FMUL.FTZ R52, R52, UR5 ;  /* 0x0000000534347c20 */ /* 0x000fe20008410000 */
[----:B------:R-:W-:Y:S01]  /*5490*/  UMOV UR10, UR4 ;  /* 0x00000004000a7c82 */ /* 0x000fe20008000000 */
[----:B------:R-:W-:Y:S01]  /*54a0*/  FMUL.FTZ R53, R53, UR5 ;  /* 0x0000000535357c20 */ /* 0x000fe20008410000 */
[----:B------:R-:W-:Y:S01]  /*54b0*/  HGMMA.64x128x16.F32.BF16 R88, R180, gdesc[UR8].tnspB, R88, gsb0 ;  /* 0x41e00008b4587df0 */ /* 0x000fe20008001858 */
[----:B------:R-:W-:Y:S01]  /*54c0*/  UIADD3 UR10, UR4, 0x80, URZ ;  /* 0x00000080040a7890 */ /* 0x000fe2000fffe03f */
[----:B------:R-:W-:Y:S01]  /*54d0*/  FMUL.FTZ R56, R56, UR5 ;  /* 0x0000000538387c20 */ /* 0x000fe20008410000 */
[----:B------:R-:W-:Y:S01]  /*54e0*/  UMOV UR11, 0x40000040 ;  /* 0x40000040000b7882 */ /* 0x000fe20000000000 */
        /* <DEDUP_REMOVED lines=34> */
[----:B------:R-:W-:-:S06]  /*5710*/  UMOV UR45, UR46 ;  /* 0x0000002e002d7c82 */ /* 0x000fcc0008000000 */
[----:B------:R-:W-:Y:S08]  /*5720*/  MUFU.TANH R48, R48 ;  /* 0x0000003000307308 */ /* 0x000ff00000002400 */
[----:B------:R-:W-:Y:S08]  /*5730*/  MUFU.TANH R49, R49 ;  /* 0x0000003100317308 */ /* 0x000ff00000002400 */
[----:B------:R-:W-:Y:S08]  /*5740*/  MUFU.TANH R52, R52 ;  /* 0x0000003400347308 */ /* 0x000ff00000002400 */
[----:B------:R-:W-:Y:S08]  /*5750*/  MUFU.TANH R53, R53 ;  /* 0x0000003500357308 */ /* 0x000ff00000002400 */
[----:B------:R-:W-:Y:S08]  /*5760*/  MUFU.TANH R56, R56 ;  /* 0x0000003800387308 */ /* 0x000ff00000002400 */
[----:B------:R-:W-:Y:S08]  /*5770*/  MUFU.TANH R57, R57 ;  /* 0x0000003900397308 */ /* 0x000ff00000002400 */
[----:B------:R3:W-:Y:S08]  /*5780*/  MUFU.TANH R42, R61 ;  /* 0x0000003d002a7308 */ /* 0x0007f00000002400 */
[----:B------:R-:W-:Y:S01]  /*5790*/  MUFU.TANH R64, R64 ;  /* 0x0000004000407308 */ /* 0x000fe20000002400 */
[----:B---3--:R-:W-:-:S07]  /*57a0*/  FMUL.FTZ R61, R79, UR5 ;  /* 0x000000054f3d7c20 */ /* 0x008fce0008410000 */
[----:B------:R-:W-:Y:S08]  /*57b0*/  MUFU.TANH R68, R68 ;  /* 0x0000004400447308 */ /* 0x000ff00000002400 */
[----:B------:R3:W-:Y:S08]  /*57c0*/  MUFU.TANH R50, R69 ;  /* 0x0000004500327308 */ /* 0x0007f00000002400 */
[----:B------:R-:W-:Y:S01]  /*57d0*/  MUFU.TANH R58, R77 ;  /* 0x0000004d003a7308 */ /* 0x000fe20000002400 */
[----:B---3--:R-:W-:-:S07]  /*57e0*/  FMUL.FTZ R69, R87, UR5 ;  /* 0x0000000557457c20 */ /* 0x008fce0008410000 */
[----:B------:R-:W-:Y:S08]  /*57f0*/  MUFU.TANH R81, R81 ;  /* 0x0000005100517308 */ /* 0x000ff00000002400 */
[----:B------:R-:W-:Y:S01]  /*5800*/  MUFU.TANH R0, R0 ;  /* 0x0000000000007308 */ /* 0x000fe20000002400 */
[----:B------:R-:W-:Y:S02]  /*5810*/  WARPGROUP.DEPBAR.LE gsb0, 0x0 ;  /* 0x00008000000079c5 */ /* 0x000fe40000010000 */
[----:B------:R-:W-:Y:S01]  /*5820*/  WARPGROUP.ARRIVE ;  /* 0x00000000000079c5 */ /* 0x000fe20000000000 */
[----:B------:R-:W-:Y:S01]  /*5830*/  FMUL.FTZ R180, R36, UR5 ;  /* 0x0000000524b47c20 */ /* 0x000fe20008410000 */
[----:B------:R-:W-:Y:S01]  /*5840*/  FMUL.FTZ R36, R59, UR5 ;  /* 0x000000053b247c20 */ /* 0x000fe20008410000 */
[----:B------:R-:W-:-:S02]  /*5850*/  FMUL.FTZ R59, R78, UR5 ;  /* 0x000000054e3b7c20 */ /* 0x000fc40008410000 */
[----:B------:R-:W-:Y:S01]  /*5860*/  MUFU.TANH R2, R2 ;  /* 0x0000000200027308 */ /* 0x000fe20000002400 */
[----:B------:R-:W-:Y:S01]  /*5870*/  HGMMA.64x128x16.F32.BF16 R88, R176, gdesc[UR8].tnspB, R88, gsb0 ;  /* 0x41e00008b0587df0 */ /* 0x000fe20008001858 */
[----:B------:R-:W-:Y:S01]  /*5880*/  UIADD3 UR10, UR4, 0x100, URZ ;  /* 0x00000100040a7890 */ /* 0x000fe2000fffe03f */
[----:B------:R-:W-:-:S05]  /*5890*/  UMOV UR11, 0x40000040 ;  /* 0x40000040000b7882 */ /* 0x000fca0000000000 */
        /* <DEDUP_REMOVED lines=25> */
[----:B------:R-:W-:Y:S01]  /*5a30*/  UMOV UR10, 0xffffff80 ;  /* 0xffffff80000a7882 */ /* 0x000fe20000000000 */
[----:B------:R-:W-:Y:S01]  /*5a40*/  USEL UR11, UR61, 0x1, UP0 ;  /* 0x000000013d0b7887 */ /* 0x000fe20008000000 */
[----:B------:R-:W3:Y:S01]  /*5a50*/  MUFU.TANH R176, R176 ;  /* 0x000000b000b07308 */ /* 0x000ee20000002400 */
[----:B------:R-:W-:Y:S01]  /*5a60*/  UIMAD UR10, UR7, UR10, 0x1 ;  /* 0x00000001070a74a4 */ /* 0x000fe2000f8e020a */
[----:B------:R-:W-:Y:S01]  /*5a70*/  FMUL.FTZ R33, R54, UR5 ;  /* 0x0000000536217c20 */ /* 0x000fe20008410000 */
[----:B------:R-:W-:Y:S01]  /*5a80*/  FMUL.FTZ R28, R43, UR5 ;  /* 0x000000052b1c7c20 */ /* 0x000fe20008410000 */
[----:B------:R-:W-:Y:S01]  /*5a90*/  FMUL.FTZ R43, R62, UR5 ;  /* 0x000000053e2b7c20 */ /* 0x000fe20008410000 */
[----:B------:R-:W-:Y:S01]  /*5aa0*/  UIADD3 UR10, UR42, UR10, URZ ;  /* 0x0000000a2a0a7290 */ /* 0x000fe2000fffe03f */
[----:B------:R-:W-:Y:S01]  /*5ab0*/  FMUL.FTZ R32, R51, UR5 ;  /* 0x0000000533207c20 */ /* 0x000fe20008410000 */
[----:B------:R-:W-:Y:S01]  /*5ac0*/  FMUL.FTZ R51, R67, UR5 ;  /* 0x0000000543337c20 */ /* 0x000fe20008410000 */
[----:B------:R-:W4:Y:S01]  /*5ad0*/  MUFU.TANH R177, R177 ;  /* 0x000000b100b17308 */ /* 0x000f220000002400 */
[----:B------:R-:W-:Y:S01]  /*5ae0*/  UIMAD UR10, UR11, UR59, UR10 ;  /* 0x0000003b0b0a72a4 */ /* 0x000fe2000f8e020a */
[----:B------:R-:W-:Y:S01]  /*5af0*/  FMUL.FTZ R67, R86, UR5 ;  /* 0x0000000556437c20 */ /* 0x000fe20008410000 */
[----:B------:R-:W-:-:S02]  /*5b00*/  UISETP.GT.AND UP0, UPT, UR7, UR47, UPT ;  /* 0x0000002f0700728c */ /* 0x000fc4000bf04270 */
[----:B------:R-:W-:Y:S01]  /*5b10*/  UIADD3 UR10, UR10, -UR58, URZ ;  /* 0x8000003a0a0a7290 */ /* 0x000fe2000fffe03f */
[----:B------:R-:W-:Y:S02]  /*5b20*/  UMOV UR11, 0x40000040 ;  /* 0x40000040000b7882 */ /* 0x000fe40000000000 */
[----:B------:R-:W5:Y:S01]  /*5b30*/  MUFU.TANH R178, R178 ;  /* 0x000000b200b27308 */ /* 0x000f620000002400 */
[----:B------:R-:W-:Y:S02]  /*5b40*/  UIADD3 UR7, UR7, -0x1, URZ ;  /* 0xffffffff07077890 */ /* 0x000fe4000fffe03f */
[----:B------:R-:W-:Y:S01]  /*5b50*/  MOV R39, UR10 ;  /* 0x0000000a00277c02 */ /* 0x000fe20008000f00 */
[----:B------:R-:W-:-:S04]  /*5b60*/  UIADD3 UR10, UR4, 0x180, URZ ;  /* 0x00000180040a7890 */ /* 0x000fc8000fffe03f */
[----:B------:R-:W-:Y:S01]  /*5b70*/  IMAD R40, R22, -0x2, R39 ;  /* 0xfffffffe16287824 */ /* 0x000fe200078e0227 */
[----:B------:R-:W5:Y:S03]  /*5b80*/  MUFU.TANH R179, R179 ;  /* 0x000000b300b37308 */ /* 0x000f660000002400 */
[----:B------:R-:W-:-:S04]  /*5b90*/  IMAD.IADD R41, R23, 0x1, R40 ;  /* 0x0000000117297824 */ /* 0x000fc800078e0228 */
[C---:B------:R-:W-:Y:S01]  /*5ba0*/  VIADD R71, R41.reuse, 0x8 ;  /* 0x0000000829477836 */ /* 0x040fe20000000000 */
[C---:B------:R-:W-:Y:S01]  /*5bb0*/  ISETP.GT.AND P2, PT, R41.reuse, RZ, PT ;  /* 0x000000ff2900720c */ /* 0x040fe20003f44270 */
[----:B------:R-:W-:Y:S01]  /*5bc0*/  MUFU.TANH R40, R60 ;  /* 0x0000003c00287308 */ /* 0x000fe20000002400 */
[----:B------:R-:W-:Y:S02]  /*5bd0*/  ISETP.GT.AND P3, PT, R41, 0x1, PT ;  /* 0x000000012900780c */ /* 0x000fe40003f64270 */
[----:B-1----:R-:W-:Y:S02]  /*5be0*/  FSEL R182, R5, -INF , P2 ;  /* 0xff80000005b67808 */ /* 0x002fe40001000000 */
[----:B------:R-:W-:Y:S02]  /*5bf0*/  ISETP.GT.AND P2, PT, R41, 0x8, PT ;  /* 0x000000082900780c */ /* 0x000fe40003f44270 */
[----:B--2---:R-:W-:Y:S01]  /*5c00*/  FSEL R206, R12, -INF , P3 ;  /* 0xff8000000cce7808 */ /* 0x004fe20001800000 */
[----:B------:R1:W-:Y:S01]  /*5c10*/  MUFU.TANH R46, R65 ;  /* 0x00000041002e7308 */ /* 0x0003e20000002400 */
[----:B------:R-:W-:-:S02]  /*5c20*/  FMNMX.FTZ R5, R182, R13, !PT ;  /* 0x0000000db6057209 */ /* 0x000fc40007810000 */
[C---:B------:R-:W-:Y:S02]  /*5c30*/  ISETP.GT.AND P3, PT, R41.reuse, 0x9, PT ;  /* 0x000000092900780c */ /* 0x040fe40003f64270 */
[----:B---3--:R-:W-:Y:S02]  /*5c40*/  FSEL R204, R176, -INF , P2 ;  /* 0xff800000b0cc7808 */ /* 0x008fe40001000000 */
[----:B------:R-:W-:Y:S01]  /*5c50*/  FMNMX.FTZ R5, R206, R5, !PT ;  /* 0x00000005ce057209 */ /* 0x000fe20007810000 */
[----:B------:R2:W-:Y:S01]  /*5c60*/  MUFU.TANH R54, R73 ;  /* 0x0000004900367308 */ /* 0x0005e20000002400 */
[----:B------:R-:W-:Y:S01]  /*5c70*/  ISETP.GT.AND P2, PT, R41, 0x10, PT ;  /* 0x000000102900780c */ /* 0x000fe20003f44270 */
[----:B-1----:R-:W-:Y:S01]  /*5c80*/  FMUL.FTZ R65, R83, UR5 ;  /* 0x0000000553417c20 */ /* 0x002fe20008410000 */
[----:B----4-:R-:W-:Y:S02]  /*5c90*/  FSEL R208, R177, -INF , P3 ;  /* 0xff800000b1d07808 */ /* 0x010fe40001800000 */
[----:B------:R-:W-:-:S02]  /*5ca0*/  FMNMX.FTZ R5, R204, R5, !PT ;  /* 0x00000005cc057209 */ /* 0x000fc40007810000 */
[C---:B------:R-:W-:Y:S01]  /*5cb0*/  ISETP.GT.AND P3, PT, R41.reuse, 0x11, PT ;  /* 0x000000112900780c */ /* 0x040fe20003f64270 */
[----:B------:R-:W-:Y:S01]  /*5cc0*/  MUFU.TANH R60, R85 ;  /* 0x00000055003c7308 */ /* 0x000fe20000002400 */
[----:B-----5:R-:W-:Y:S02]  /*5cd0*/  FSEL R176, R178, -INF , P2 ;  /* 0xff800000b2b07808 */ /* 0x020fe40001000000 */
[----:B------:R-:W-:Y:S02]  /*5ce0*/  FMNMX.FTZ R5, R208, R5, !PT ;  /* 0x00000005d0057209 */ /* 0x000fe40007810000 */
[----:B------:R-:W-:Y:S02]  /*5cf0*/  ISETP.GT.AND P2, PT, R41, 0x18, PT ;  /* 0x000000182900780c */ /* 0x000fe40003f44270 */
[----:B------:R-:W-:Y:S01]  /*5d00*/  FSEL R202, R179, -INF , P3 ;  /* 0xff800000b3ca7808 */ /* 0x000fe20001800000 */
[----:B------:R-:W1:Y:S01]  /*5d10*/  MUFU.TANH R28, R28 ;  /* 0x0000001c001c7308 */ /* 0x000e620000002400 */
[----:B------:R-:W-:-:S02]  /*5d20*/  FMNMX.FTZ R5, R176, R5, !PT ;  /* 0x00000005b0057209 */ /* 0x000fc40007810000 */
[C---:B------:R-:W-:Y:S02]  /*5d30*/  ISETP.GT.AND P3, PT, R41.reuse, 0x19, PT ;  /* 0x000000192900780c */ /* 0x040fe40003f64270 */
[----:B------:R-:W-:Y:S02]  /*5d40*/  FSEL R178, R180, -INF , P2 ;  /* 0xff800000b4b27808 */ /* 0x000fe40001000000 */
[----:B------:R-:W-:Y:S01]  /*5d50*/  FMNMX.FTZ R5, R202, R5, !PT ;  /* 0x00000005ca057209 */ /* 0x000fe20007810000 */
[----:B------:R-:W-:Y:S01]  /*5d60*/  MUFU.TANH R29, R29 ;  /* 0x0000001d001d7308 */ /* 0x000fe20000002400 */
[----:B------:R-:W-:Y:S02]  /*5d70*/  ISETP.GT.AND P2, PT, R41, 0x20, PT ;  /* 0x000000202900780c */ /* 0x000fe40003f44270 */
[----:B------:R-:W-:Y:S02]  /*5d80*/  FSEL R200, R37, -INF , P3 ;  /* 0xff80000025c87808 */ /* 0x000fe40001800000 */
[----:B------:R-:W-:-:S02]  /*5d90*/  FMNMX.FTZ R5, R178, R5, !PT ;  /* 0x00000005b2057209 */ /* 0x000fc40007810000 */
[C---:B------:R-:W-:Y:S01]  /*5da0*/  ISETP.GT.AND P3, PT, R41.reuse, 0x21, PT ;  /* 0x000000212900780c */ /* 0x040fe20003f64270 */
[----:B------:R-:W3:Y:S01]  /*5db0*/  MUFU.TANH R32, R32 ;  /* 0x0000002000207308 */ /* 0x000ee20000002400 */
[----:B------:R-:W-:Y:S02]  /*5dc0*/  FMNMX.FTZ R5, R200, R5, !PT ;  /* 0x00000005c8057209 */ /* 0x000fe40007810000 */
[----:B------:R-:W-:Y:S02]  /*5dd0*/  FSEL R198, R198, -INF , P3 ;  /* 0xff800000c6c67808 */ /* 0x000fe40001800000 */
[----:B------:R-:W-:Y:S02]  /*5de0*/  ISETP.GT.AND P3, PT, R41, 0x29, PT ;  /* 0x000000292900780c */ /* 0x000fe40003f64270 */
[----:B------:R-:W-:Y:S01]  /*5df0*/  ISETP.GT.AND P5, PT, R71, RZ, PT ;  /* 0x000000ff4700720c */ /* 0x000fe20003fa4270 */
[----:B------:R-:W-:Y:S01]  /*5e00*/  MUFU.TANH R33, R33 ;  /* 0x0000002100217308 */ /* 0x000fe20000002400 */
[----:B------:R-:W-:-:S02]  /*5e10*/  FSEL R196, R196, -INF , P3 ;  /* 0xff800000c4c47808 */ /* 0x000fc40001800000 */
[----:B------:R-:W-:Y:S02]  /*5e20*/  ISETP.GT.AND P3, PT, R41, 0x31, PT ;  /* 0x000000312900780c */ /* 0x000fe40003f64270 */
[----:B------:R-:W-:Y:S02]  /*5e30*/  ISETP.GT.AND P6, PT, R71, 0x1, PT ;  /* 0x000000014700780c */ /* 0x000fe40003fc4270 */
[----:B------:R-:W-:Y:S01]  /*5e40*/  FSEL R192, R49, -INF , P3 ;  /* 0xff80000031c07808 */ /* 0x000fe20001800000 */
[----:B------:R-:W-:Y:S01]  /*5e50*/  FMUL.FTZ R49, R70, UR5 ;  /* 0x0000000546317c20 */ /* 0x000fe20008410000 */
[----:B------:R-:W-:Y:S01]  /*5e60*/  ISETP.GT.AND P3, PT, R41, 0x39, PT ;  /* 0x000000392900780c */ /* 0x000fe20003f64270 */
[----:B------:R-:W-:Y:S01]  /*5e70*/  MUFU.TANH R43, R43 ;  /* 0x0000002b002b7308 */ /* 0x000fe20000002400 */
[----:B------:R-:W-:Y:S02]  /*5e80*/  FSEL R66, R0, -INF , P5 ;  /* 0xff80000000427808 */ /* 0x000fe40002800000 */
[----:B------:R-:W-:-:S02]  /*5e90*/  FSEL R70, R2, -INF , P6 ;  /* 0xff80000002467808 */ /* 0x000fc40003000000 */
[----:B--2---:R-:W-:Y:S02]  /*5ea0*/  FMNMX.FTZ R73, R66, R15, !PT ;  /* 0x0000000f42497209 */ /* 0x004fe40007810000 */
[C---:B------:R-:W-:Y:S01]  /*5eb0*/  ISETP.GT.AND P4, PT, R71.reuse, 0x9, PT ;  /* 0x000000094700780c */ /* 0x040fe20003f84270 */
[----:B------:R-:W-:Y:S01]  /*5ec0*/  MUFU.TANH R51, R51 ;  /* 0x0000003300337308 */ /* 0x000fe20000002400 */
[----:B------:R-:W-:Y:S02]  /*5ed0*/  FMNMX.FTZ R73, R70, R73, !PT ;  /* 0x0000004946497209 */ /* 0x000fe40007810000 */
[C---:B------:R-:W-:Y:S02]  /*5ee0*/  ISETP.GT.AND P5, PT, R71.reuse, 0x10, PT ;  /* 0x000000104700780c */ /* 0x040fe40003fa4270 */
[----:B------:R-:W-:Y:S02]  /*5ef0*/  FSEL R20, R20, -INF , P4 ;  /* 0xff80000014147808 */ /* 0x000fe40002000000 */
[C---:B------:R-:W-:Y:S01]  /*5f00*/  ISETP.GT.AND P6, PT, R71.reuse, 0x11, PT ;  /* 0x000000114700780c */ /* 0x040fe20003fc4270 */
[----:B------:R-:W-:Y:S01]  /*5f10*/  MUFU.TANH R49, R49 ;  /* 0x0000003100317308 */ /* 0x000fe20000002400 */
[----:B------:R-:W-:-:S02]  /*5f20*/  ISETP.GT.AND P4, PT, R71, 0x19, PT ;  /* 0x000000194700780c */ /* 0x000fc40003f84270 */
[----:B------:R-:W-:Y:S02]  /*5f30*/  FSEL R24, R24, -INF , P6 ;  /* 0xff80000018187808 */ /* 0x000fe40003000000 */
[----:B------:R-:W-:Y:S02]  /*5f40*/  FSEL R26, R26, -INF , P4 ;  /* 0xff8000001a1a7808 */ /* 0x000fe40002000000 */
[C---:B------:R-:W-:Y:S01]  /*5f50*/  ISETP.GT.AND P6, PT, R71.reuse, 0x21, PT ;  /* 0x000000214700780c */ /* 0x040fe20003fc4270 */
[----:B------:R-:W-:Y:S01]  /*5f60*/  MUFU.TANH R61, R61 ;  /* 0x0000003d003d7308 */ /* 0x000fe20000002400 */
[----:B------:R-:W-:Y:S02]  /*5f70*/  ISETP.GT.AND P4, PT, R71, 0x29, PT ;  /* 0x000000294700780c */ /* 0x000fe40003f84270 */
[----:B-1----:R-:W-:Y:S02]  /*5f80*/  FSEL R28, R28, -INF , P6 ;  /* 0xff8000001c1c7808 */ /* 0x002fe40003000000 */
[----:B------:R-:W-:-:S02]  /*5f90*/  FSEL R82, R30, -INF , P4 ;  /* 0xff8000001e527808 */ /* 0x000fc40002000000 */
[C---:B------:R-:W-:Y:S01]  /*5fa0*/  ISETP.GT.AND P6, PT, R71.reuse, 0x31, PT ;  /* 0x000000314700780c */ /* 0x040fe20003fc4270 */
[----:B------:R-:W-:Y:S01]  /*5fb0*/  MUFU.TANH R63, R63 ;  /* 0x0000003f003f7308 */ /* 0x000fe20000002400 */
[C---:B------:R-:W-:Y:S02]  /*5fc0*/  ISETP.GT.AND P4, PT, R71.reuse, 0x39, PT ;  /* 0x000000394700780c */ /* 0x040fe40003f84270 */
[----:B---3--:R-:W-:Y:S02]  /*5fd0*/  FSEL R32, R32, -INF , P6 ;  /* 0xff80000020207808 */ /* 0x008fe40003000000 */
[----:B------:R-:W-:Y:S01]  /*5fe0*/  ISETP.GT.AND P6, PT, R71, 0x41, PT ;  /* 0x000000414700780c */ /* 0x000fe20003fc4270 */
[----:B------:R-:W-:Y:S02]  /*5ff0*/  WARPGROUP.DEPBAR.LE gsb0, 0x0 ;  /* 0x00008000000079c5 */ /* 0x000fe40000010000 */
[----:B------:R-:W-:Y:S01]  /*6000*/  WARPGROUP.ARRIVE ;  /* 0x00000000000079c5 */ /* 0x000fe20000000000 */
[----:B------:R-:W-:Y:S01]  /*6010*/  FSEL R172, R38, -INF , P2 ;  /* 0xff80000026ac7808 */ /* 0x000fe20001000000 */
[----:B------:R-:W-:Y:S01]  /*6020*/  MUFU.TANH R65, R65 ;  /* 0x0000004100417308 */ /* 0x000fe20000002400 */
[----:B------:R-:W-:-:S02]  /*6030*/  ISETP.GT.AND P2, PT, R41, 0x28, PT ;  /* 0x000000282900780c */ /* 0x000fc40003f44270 */
[----:B------:R-:W-:Y:S01]  /*6040*/  FMNMX.FTZ R5, R172, R5, !PT ;  /* 0x00000005ac057209 */ /* 0x000fe20007810000 */
[----:B------:R-:W-:Y:S01]  /*6050*/  HGMMA.64x128x16.F32.BF16 R88, R168, gdesc[UR8].tnspB, R88, gsb0 ;  /* 0x41e00008a8587df0 */ /* 0x000fe20008001858 */
[----:B------:R-:W-:Y:S01]  /*6060*/  UIADD3 UR10, UR4, 0x200, URZ ;  /* 0x00000200040a7890 */ /* 0x000fe2000fffe03f */
[----:B------:R-:W-:Y:S01]  /*6070*/  FSEL R174, R44, -INF , P2 ;  /* 0xff8000002cae7808 */ /* 0x000fe20001000000 */
[----:B------:R-:W-:Y:S01]  /*6080*/  UMOV UR11, 0x40000040 ;  /* 0x40000040000b7882 */ /* 0x000fe20000000000 */
[----:B------:R-:W-:Y:S01]  /*6090*/  FMNMX.FTZ R5, R198, R5, !PT ;  /* 0x00000005c6057209 */ /* 0x000fe20007810000 */
[----:B------:R-:W-:Y:S01]  /*60a0*/  MUFU.TANH R67, R67 ;  /* 0x0000004300437308 */ /* 0x000fe20000002400 */
[----:B------:R-:W-:Y:S02]  /*60b0*/  ISETP.GT.AND P2, PT, R41, 0x30, PT ;  /* 0x000000302900780c */ /* 0x000fe40003f44270 */
[----:B------:R-:W-:Y:S02]  /*60c0*/  FMNMX.FTZ R5, R174, R5, !PT ;  /* 0x00000005ae057209 */ /* 0x000fe40007810000 */
[----:B------:R-:W-:-:S02]  /*60d0*/  FSEL R194, R48, -INF , P2 ;  /* 0xff80000030c27808 */ /* 0x000fc40001000000 */
[----:B------:R-:W-:Y:S01]  /*60e0*/  FMNMX.FTZ R37, R196, R5, !PT ;  /* 0x00000005c4257209 */ /* 0x000fe20007810000 */
[----:B------:R-:W-:Y:S01]  /*60f0*/  MUFU.TANH R69, R69 ;  /* 0x0000004500457308 */ /* 0x000fe20000002400 */
[----:B------:R-:W-:Y:S02]  /*6100*/  ISETP.GT.AND P2, PT, R41, 0x38, PT ;  /* 0x000000382900780c */ /* 0x000fe40003f44270 */
[----:B------:R-:W-:Y:S02]  /*6110*/  FMNMX.FTZ R37, R194, R37, !PT ;  /* 0x00000025c2257209 */ /* 0x000fe40007810000 */
[----:B------:R-:W-:Y:S02]  /*6120*/  FSEL R36, R36, -INF , P6 ;  /* 0xff80000024247808 */ /* 0x000fe40003000000 */
[----:B------:R-:W-:Y:S01]  /*6130*/  FMNMX.FTZ R37, R192, R37, !PT ;  /* 0x00000025c0257209 */ /* 0x000fe20007810000 */
[----:B------:R1:W2:Y:S01]  /*6140*/  MUFU.TANH R5, R72 ;  /* 0x0000004800057308 */ /* 0x0002a20000002400 */
[----:B------:R-:W-:Y:S01]  /*6150*/  ISETP.GT.AND P6, PT, R71, 0x51, PT ;  /* 0x000000514700780c */ /* 0x000fe20003fc4270 */
[----:B------:R-:W-:-:S02]  /*6160*/  WARPGROUP.DEPBAR.LE gsb0, 0x0 ;  /* 0x00008000000079c5 */ /* 0x000fc40000010000 */
[----:B------:R-:W-:Y:S01]  /*6170*/  WARPGROUP.ARRIVE ;  /* 0x00000000000079c5 */ /* 0x000fe20000000000 */
[----:B------:R-:W-:Y:S02]  /*6180*/  FSEL R170, R52, -INF , P2 ;  /* 0xff80000034aa7808 */ /* 0x000fe40001000000 */
[----:B------:R-:W-:Y:S02]  /*6190*/  ISETP.GT.AND P2, PT, R41, 0x40, PT ;  /* 0x000000402900780c */ /* 0x000fe40003f44270 */
[----:B------:R-:W-:Y:S01]  /*61a0*/  FSEL R168, R53, -INF , P3 ;  /* 0xff80000035a87808 */ /* 0x000fe20001800000 */
[----:B------:R-:W-:Y:S01]  /*61b0*/  HGMMA.64x128x16.F32.BF16 R88, R164, gdesc[UR8].tnspB, R88, gsb0 ;  /* 0x41e00008a4587df0 */ /* 0x000fe20008001858 */
[----:B------:R-:W-:Y:S01]  /*61c0*/  FMNMX.FTZ R37, R170, R37, !PT ;  /* 0x00000025aa257209 */ /* 0x000fe20007810000 */
[----:B------:R-:W-:Y:S01]  /*61d0*/  UIADD3 UR10, UR4, 0x280, URZ ;  /* 0x00000280040a7890 */ /* 0x000fe2000fffe03f */
[C---:B------:R-:W-:Y:S01]  /*61e0*/  ISETP.GT.AND P3, PT, R41.reuse, 0x41, PT ;  /* 0x000000412900780c */ /* 0x040fe20003f64270 */
[----:B------:R-:W-:Y:S01]  /*61f0*/  UMOV UR11, 0x40000040 ;  /* 0x40000040000b7882 */ /* 0x000fe20000000000 */
[----:B-1----:R-:W-:Y:S01]  /*6200*/  FSEL R72, R56, -INF , P2 ;  /* 0xff80000038487808 */ /* 0x002fe20001000000 */
[----:B------:R-:W-:Y:S01]  /*6210*/  FMUL.FTZ R53, R74, UR5 ;  /* 0x000000054a357c20 */ /* 0x000fe20008410000 */
[----:B------:R-:W-:Y:S01]  /*6220*/  FMNMX.FTZ R37, R168, R37, !PT ;  /* 0x00000025a8257209 */ /* 0x000fe20007810000 */
[----:B------:R-:W1:Y:S01]  /*6230*/  MUFU.TANH R56, R76 ;  /* 0x0000004c00387308 */ /* 0x000e620000002400 */
[----:B------:R-:W-:-:S02]  /*6240*/  ISETP.GT.AND P2, PT, R41, 0x48, PT ;  /* 0x000000482900780c */ /* 0x000fc40003f44270 */
[----:B------:R-:W-:Y:S01]  /*6250*/  FSEL R38, R57, -INF , P3 ;  /* 0xff80000039267808 */ /* 0x000fe20001800000 */
[----:B------:R-:W-:Y:S01]  /*6260*/  FMUL.FTZ R57, R75, UR5 ;  /* 0x000000054b397c20 */ /* 0x000fe20008410000 */
[----:B------:R-:W-:Y:S02]  /*6270*/  FMNMX.FTZ R37, R72, R37, !PT ;  /* 0x0000002548257209 */ /* 0x000fe40007810000 */
[C---:B------:R-:W-:Y:S01]  /*6280*/  ISETP.GT.AND P3, PT, R41.reuse, 0x49, PT ;  /* 0x000000492900780c */ /* 0x040fe20003f64270 */
[----:B------:R-:W-:Y:S01]  /*6290*/  MUFU.TANH R53, R53 ;  /* 0x0000003500357308 */ /* 0x000fe20000002400 */
[----:B------:R-:W-:Y:S02]  /*62a0*/  FSEL R40, R40, -INF , P2 ;  /* 0xff80000028287808 */ /* 0x000fe40001000000 */
[----:B------:R-:W-:Y:S02]  /*62b0*/  FMNMX.FTZ R37, R38, R37, !PT ;  /* 0x0000002526257209 */ /* 0x000fe40007810000 */
[----:B------:R-:W-:-:S02]  /*62c0*/  ISETP.GT.AND P2, PT, R41, 0x50, PT ;  /* 0x000000502900780c */ /* 0x000fc40003f44270 */
[----:B------:R-:W-:Y:S01]  /*62d0*/  FSEL R42, R42, -INF , P3 ;  /* 0xff8000002a2a7808 */ /* 0x000fe20001800000 */
[----:B------:R-:W-:Y:S01]  /*62e0*/  MUFU.TANH R57, R57 ;  /* 0x0000003900397308 */ /* 0x000fe20000002400 */
[----:B------:R-:W-:Y:S02]  /*62f0*/  FMNMX.FTZ R37, R40, R37, !PT ;  /* 0x0000002528257209 */ /* 0x000fe40007810000 */
[C---:B------:R-:W-:Y:S02]  /*6300*/  ISETP.GT.AND P3, PT, R41.reuse, 0x51, PT ;  /* 0x000000512900780c */ /* 0x040fe40003f64270 */
[----:B------:R-:W-:Y:S02]  /*6310*/  FSEL R44, R64, -INF , P2 ;  /* 0xff800000402c7808 */ /* 0x000fe40001000000 */
[----:B------:R-:W-:Y:S01]  /*6320*/  FMNMX.FTZ R37, R42, R37, !PT ;  /* 0x000000252a257209 */ /* 0x000fe20007810000 */
[----:B------:R-:W3:Y:S01]  /*6330*/  MUFU.TANH R64, R80 ;  /* 0x0000005000407308 */ /* 0x000ee20000002400 */
[----:B------:R-:W-:-:S02]  /*6340*/  ISETP.GT.AND P2, PT, R41, 0x58, PT ;  /* 0x000000582900780c */ /* 0x000fc40003f44270 */
[----:B------:R-:W-:Y:S02]  /*6350*/  FSEL R46, R46, -INF , P3 ;  /* 0xff8000002e2e7808 */ /* 0x000fe40001800000 */
[----:B------:R-:W-:Y:S02]  /*6360*/  FMNMX.FTZ R37, R44, R37, !PT ;  /* 0x000000252c257209 */ /* 0x000fe40007810000 */
[C---:B------:R-:W-:Y:S02]  /*6370*/  ISETP.GT.AND P3, PT, R41.reuse, 0x59, PT ;  /* 0x000000592900780c */ /* 0x040fe40003f64270 */
[----:B------:R-:W-:Y:S02]  /*6380*/  FSEL R48, R68, -INF , P2 ;  /* 0xff80000044307808 */ /* 0x000fe40001000000 */
[----:B------:R-:W-:Y:S01]  /*6390*/  FMNMX.FTZ R37, R46, R37, !PT ;  /* 0x000000252e257209 */ /* 0x000fe20007810000 */
[----:B------:R-:W4:Y:S01]  /*63a0*/  MUFU.TANH R68, R84 ;  /* 0x0000005400447308 */ /* 0x000f220000002400 */
[----:B------:R-:W-:-:S02]  /*63b0*/  ISETP.GT.AND P2, PT, R41, 0x60, PT ;  /* 0x000000602900780c */ /* 0x000fc40003f44270 */
[----:B------:R-:W-:Y:S02]  /*63c0*/  FSEL R50, R50, -INF , P3 ;  /* 0xff80000032327808 */ /* 0x000fe40001800000 */
[----:B------:R-:W-:Y:S02]  /*63d0*/  FMNMX.FTZ R37, R48, R37, !PT ;  /* 0x0000002530257209 */ /* 0x000fe40007810000 */
[----:B------:R-:W-:Y:S02]  /*63e0*/  ISETP.GT.AND P3, PT, R41, 0x61, PT ;  /* 0x000000612900780c */ /* 0x000fe40003f64270 */
[----:B--2---:R-:W-:Y:S02]  /*63f0*/  FSEL R52, R5, -INF , P2 ;  /* 0xff80000005347808 */ /* 0x004fe40001000000 */
[----:B------:R-:W-:Y:S01]  /*6400*/  FMNMX.FTZ R37, R50, R37, !PT ;  /* 0x0000002532257209 */ /* 0x000fe20007810000 */
[----:B------:R-:W2:Y:S01]  /*6410*/  LDC R5, c[0x0][0x988] ;  /* 0x00026200ff057b82 */ /* 0x000ea20000000800 */
[----:B------:R-:W-:-:S02]  /*6420*/  ISETP.GT.AND P2, PT, R41, 0x68, PT ;  /* 0x000000682900780c */ /* 0x000fc40003f44270 */
[----:B------:R-:W-:Y:S02]  /*6430*/  FSEL R54, R54, -INF , P3 ;  /* 0xff80000036367808 */ /* 0x000fe40001800000 */
[----:B------:R-:W-:Y:S02]  /*6440*/  FMNMX.FTZ R37, R52, R37, !PT ;  /* 0x0000002534257209 */ /* 0x000fe40007810000 */
[C---:B------:R-:W-:Y:S02]  /*6450*/  ISETP.GT.AND P3, PT, R41.reuse, 0x69, PT ;  /* 0x000000692900780c */ /* 0x040fe40003f64270 */
[----:B-1----:R-:W-:Y:S02]  /*6460*/  FSEL R56, R56, -INF , P2 ;  /* 0xff80000038387808 */ /* 0x002fe40001000000 */
[----:B------:R-:W-:Y:S02]  /*6470*/  FMNMX.FTZ R37, R54, R37, !PT ;  /* 0x0000002536257209 */ /* 0x000fe40007810000 */
[----:B------:R-:W-:-:S02]  /*6480*/  ISETP.GT.AND P2, PT, R41, 0x70, PT ;  /* 0x000000702900780c */ /* 0x000fc40003f44270 */
[----:B------:R-:W-:Y:S02]  /*6490*/  FSEL R58, R58, -INF , P3 ;  /* 0xff8000003a3a7808 */ /* 0x000fe40001800000 */
[----:B------:R-:W-:Y:S02]  /*64a0*/  FMNMX.FTZ R37, R56, R37, !PT ;  /* 0x0000002538257209 */ /* 0x000fe40007810000 */
[C---:B------:R-:W-:Y:S02]  /*64b0*/  ISETP.GT.AND P3, PT, R41.reuse, 0x71, PT ;  /* 0x000000712900780c */ /* 0x040fe40003f64270 */
[----:B---3--:R-:W-:Y:S02]  /*64c0*/  FSEL R64, R64, -INF , P2 ;  /* 0xff80000040407808 */ /* 0x008fe40001000000 */
[----:B------:R-:W-:Y:S02]  /*64d0*/  FMNMX.FTZ R37, R58, R37, !PT ;  /* 0x000000253a257209 */ /* 0x000fe40007810000 */
[----:B------:R-:W-:-:S02]  /*64e0*/  ISETP.GT.AND P2, PT, R41, 0x78, PT ;  /* 0x000000782900780c */ /* 0x000fc40003f44270 */
[----:B------:R-:W-:Y:S02]  /*64f0*/  FSEL R62, R81, -INF , P3 ;  /* 0xff800000513e7808 */ /* 0x000fe40001800000 */
[----:B------:R-:W-:Y:S02]  /*6500*/  FMNMX.FTZ R37, R64, R37, !PT ;  /* 0x0000002540257209 */ /* 0x000fe40007810000 */
[----:B------:R-:W-:Y:S02]  /*6510*/  ISETP.GT.AND P3, PT, R41, 0x79, PT ;  /* 0x000000792900780c */ /* 0x000fe40003f64270 */
[----:B----4-:R-:W-:Y:S02]  /*6520*/  FSEL R68, R68, -INF , P2 ;  /* 0xff80000044447808 */ /* 0x010fe40001000000 */
[----:B------:R-:W-:Y:S02]  /*6530*/  FMNMX.FTZ R37, R62, R37, !PT ;  /* 0x000000253e257209 */ /* 0x000fe40007810000 */
[----:B------:R-:W-:-:S02]  /*6540*/  FSEL R60, R60, -INF , P3 ;  /* 0xff8000003c3c7808 */ /* 0x000fc40001800000 */
[----:B------:R-:W-:Y:S02]  /*6550*/  FMNMX.FTZ R37, R68, R37, !PT ;  /* 0x0000002544257209 */ /* 0x000fe40007810000 */
[----:B------:R-:W-:Y:S02]  /*6560*/  ISETP.GT.AND P3, PT, R71, 0x8, PT ;  /* 0x000000084700780c */ /* 0x000fe40003f64270 */
[----:B------:R-:W-:Y:S02]  /*6570*/  FMNMX.FTZ R37, R60, R37, !PT ;  /* 0x000000253c257209 */ /* 0x000fe40007810000 */
[----:B------:R-:W-:Y:S02]  /*6580*/  FSEL R0, R14, -INF , P3 ;  /* 0xff8000000e007808 */ /* 0x000fe40001800000 */
[----:B------:R-:W-:Y:S01]  /*6590*/  FSEL R74, R21, -INF , P5 ;  /* 0xff800000154a7808 */ /* 0x000fe20002800000 */
[----:B------:R-:W1:Y:S01]  /*65a0*/  SHFL.BFLY PT, R12, R37, 0x2, 0x1f ;  /* 0x0c401f00250c7f89 */ /* 0x000e6200000e0000 */
[----:B------:R-:W-:-:S02]  /*65b0*/  FMNMX.FTZ R73, R0, R73, !PT ;  /* 0x0000004900497209 */ /* 0x000fc40007810000 */
[----:B------:R-:W-:Y:S02]  /*65c0*/  ISETP.GT.AND P3, PT, R71, 0x18, PT ;  /* 0x000000184700780c */ /* 0x000fe40003f64270 */
[----:B------:R-:W-:Y:S02]  /*65d0*/  FMNMX.FTZ R73, R20, R73, !PT ;  /* 0x0000004914497209 */ /* 0x000fe40007810000 */
[----:B------:R-:W-:Y:S02]  /*65e0*/  FSEL R76, R25, -INF , P3 ;  /* 0xff800000194c7808 */ /* 0x000fe40001800000 */
[----:B------:R-:W-:Y:S02]  /*65f0*/  FMNMX.FTZ R73, R74, R73, !PT ;  /* 0x000000494a497209 */ /* 0x000fe40007810000 */
[----:B------:R-:W-:Y:S02]  /*6600*/  ISETP.GT.AND P5, PT, R71, 0x20, PT ;  /* 0x000000204700780c */ /* 0x000fe40003fa4270 */
[----:B------:R-:W-:-:S02]  /*6610*/  FMNMX.FTZ R73, R24, R73, !PT ;  /* 0x0000004918497209 */ /* 0x000fc40007810000 */
[----:B------:R-:W-:Y:S02]  /*6620*/  FSEL R78, R27, -INF , P5 ;  /* 0xff8000001b4e7808 */ /* 0x000fe40002800000 */
[----:B------:R-:W-:Y:S02]  /*6630*/  FMNMX.FTZ R73, R76, R73, !PT ;  /* 0x000000494c497209 */ /* 0x000fe40007810000 */
[----:B------:R-:W-:Y:S02]  /*6640*/  ISETP.GT.AND P3, PT, R71, 0x28, PT ;  /* 0x000000284700780c */ /* 0x000fe40003f64270 */
[----:B------:R-:W-:Y:S02]  /*6650*/  FMNMX.FTZ R73, R26, R73, !PT ;  /* 0x000000491a497209 */ /* 0x000fe40007810000 */
[----:B------:R-:W-:Y:S02]  /*6660*/  FSEL R80, R29, -INF , P3 ;  /* 0xff8000001d507808 */ /* 0x000fe40001800000 */
[----:B-1----:R-:W-:-:S02]  /*6670*/  FMNMX.FTZ R39, R37, R12, !PT ;  /* 0x0000000c25277209 */ /* 0x002fc40007810000 */
[----:B------:R-:W-:Y:S02]  /*6680*/  FMNMX.FTZ R73, R78, R73, !PT ;  /* 0x000000494e497209 */ /* 0x000fe40007810000 */
[----:B------:R-:W-:Y:S01]  /*6690*/  ISETP.GT.AND P5, PT, R71, 0x30, PT ;  /* 0x000000304700780c */ /* 0x000fe20003fa4270 */
[----:B------:R-:W1:Y:S01]  /*66a0*/  SHFL.BFLY PT, R12, R39, 0x1, 0x1f ;  /* 0x0c201f00270c7f89 */ /* 0x000e6200000e0000 */
[----:B------:R-:W-:Y:S02]  /*66b0*/  FMNMX.FTZ R73, R28, R73, !PT ;  /* 0x000000491c497209 */ /* 0x000fe40007810000 */
[----:B------:R-:W-:Y:S02]  /*66c0*/  FSEL R84, R31, -INF , P5 ;  /* 0xff8000001f547808 */ /* 0x000fe40002800000 */
[----:B------:R-:W-:Y:S02]  /*66d0*/  FMNMX.FTZ R73, R80, R73, !PT ;  /* 0x0000004950497209 */ /* 0x000fe40007810000 */
[----:B------:R-:W-:Y:S01]  /*66e0*/  ISETP.GT.AND P3, PT, R71, 0x38, PT ;  /* 0x000000384700780c */ /* 0x000fe20003f64270 */
[----:B------:R-:W-:-:S02]  /*66f0*/  WARPGROUP.DEPBAR.LE gsb0, 0x0 ;  /* 0x00008000000079c5 */ /* 0x000fc40000010000 */
[----:B------:R-:W-:Y:S01]  /*6700*/  WARPGROUP.ARRIVE ;  /* 0x00000000000079c5 */ /* 0x000fe20000000000 */
[----:B------:R-:W-:Y:S02]  /*6710*/  FMNMX.FTZ R73, R82, R73, !PT ;  /* 0x0000004952497209 */ /* 0x000fe40007810000 */
[----:B------:R-:W-:Y:S02]  /*6720*/  FSEL R86, R33, -INF , P3 ;  /* 0xff80000021567808 */ /* 0x000fe40001800000 */
[----:B------:R-:W-:Y:S01]  /*6730*/  FMNMX.FTZ R73, R84, R73, !PT ;  /* 0x0000004954497209 */ /* 0x000fe20007810000 */
[----:B------:R-:W-:Y:S01]  /*6740*/  HGMMA.64x128x16.F32.BF16 R88, R160, gdesc[UR8].tnspB, R88, gsb0 ;  /* 0x41e00008a0587df0 */ /* 0x000fe20008001858 */
[----:B------:R-:W-:Y:S01]  /*6750*/  UIADD3 UR10, UR4, 0x300, URZ ;  /* 0x00000300040a7890 */ /* 0x000fe2000fffe03f */
[----:B------:R-:W-:Y:S01]  /*6760*/  ISETP.GT.AND P5, PT, R71, 0x40, PT ;  /* 0x000000404700780c */ /* 0x000fe20003fa4270 */
[----:B------:R-:W-:Y:S01]  /*6770*/  UMOV UR11, 0x40000040 ;  /* 0x40000040000b7882 */ /* 0x000fe20000000000 */
[----:B------:R-:W-:-:S02]  /*6780*/  FMNMX.FTZ R73, R32, R73, !PT ;  /* 0x0000004920497209 */ /* 0x000fc40007810000 */
[----:B------:R-:W-:Y:S02]  /*6790*/  FSEL R164, R34, -INF , P4 ;  /* 0xff80000022a47808 */ /* 0x000fe40002000000 */
[----:B-1----:R-:W-:Y:S02]  /*67a0*/  FMNMX.FTZ R12, R39, R12, !PT ;  /* 0x0000000c270c7209 */ /* 0x002fe40007810000 */
[----:B------:R-:W-:Y:S02]  /*67b0*/  FMNMX.FTZ R73, R86, R73, !PT ;  /* 0x0000004956497209 */ /* 0x000fe40007810000 */
[----:B------:R-:W-:Y:S01]  /*67c0*/  FSEL R34, R35, -INF , P5 ;  /* 0xff80000023227808 */ /* 0x000fe20002800000 */
[----:B--2---:R-:W-:Y:S01]  /*67d0*/  FMUL.FTZ R39, R12, R5 ;  /* 0x000000050c277220 */ /* 0x004fe20000410000 */
[----:B------:R-:W-:Y:S02]  /*67e0*/  FMNMX.FTZ R73, R164, R73, !PT ;  /* 0x00000049a4497209 */ /* 0x000fe40007810000 */
[----:B------:R-:W-:-:S02]  /*67f0*/  FSETP.NEU.FTZ.AND P2, PT, R12, -INF , PT ;  /* 0xff8000000c00780b */ /* 0x000fc40003f5d000 */
[----:B------:R-:W-:Y:S02]  /*6800*/  ISETP.GT.AND P3, PT, R71, 0x48, PT ;  /* 0x000000484700780c */ /* 0x000fe40003f64270 */
[----:B------:R-:W-:Y:S02]  /*6810*/  FMNMX.FTZ R73, R34, R73, !PT ;  /* 0x0000004922497209 */ /* 0x000fe40007810000 */
[----:B------:R-:W-:Y:S02]  /*6820*/  FSEL R39, R39, RZ, P2 ;  /* 0x000000ff27277208 */ /* 0x000fe40001000000 */
[----:B------:R-:W-:Y:S02]  /*6830*/  ISETP.GT.AND P4, PT, R71, 0x49, PT ;  /* 0x000000494700780c */ /* 0x000fe40003f84270 */
[----:B------:R-:W-:Y:S01]  /*6840*/  FSEL R166, R43, -INF , P3 ;  /* 0xff8000002ba67808 */ /* 0x000fe20001800000 */
[--C-:B------:R-:W-:Y:S01]  /*6850*/  FFMA.FTZ R30, R194, R5, -R39.reuse ;  /* 0x00000005c21e7223 */ /* 0x100fe20000010827 */
[----:B------:R-:W-:Y:S01]  /*6860*/  FMNMX.FTZ R73, R36, R73, !PT ;  /* 0x0000004924497209 */ /* 0x000fe20007810000 */
[-CC-:B------:R-:W-:Y:S01]  /*6870*/  FFMA.FTZ R29, R196, R5.reuse, -R39.reuse ;  /* 0x00000005c41d7223 */ /* 0x180fe20000010827 */
[----:B------:R-:W-:Y:S01]  /*6880*/  ISETP.GT.AND P5, PT, R71, 0x50, PT ;  /* 0x000000504700780c */ /* 0x000fe20003fa4270 */
        /* <DEDUP_REMOVED lines=54> */
[----:B------:R-:W-:Y:S01]  /*6bf0*/  FFMA.FTZ R60, R60, R5, -R39 ;  /* 0x000000053c3c7223 */ /* 0x000fe20000010827 */
[----:B------:R-:W-:Y:S01]  /*6c00*/  FMNMX.FTZ R73, R72, R73, !PT ;  /* 0x0000004948497209 */ /* 0x000fe20007810000 */
[----:B------:R-:W-:Y:S01]  /*6c10*/  MUFU.EX2 R37, R37 ;  /* 0x0000002500257308 */ /* 0x000fe20000000800 */
[----:B------:R-:W-:-:S02]  /*6c20*/  ISETP.GT.AND P3, PT, R71, 0x78, PT ;  /* 0x000000784700780c */ /* 0x000fc40003f64270 */
[----:B------:R-:W-:Y:S02]  /*6c30*/  FSEL R208, R65, -INF , P6 ;  /* 0xff80000041d07808 */ /* 0x000fe40003000000 */
[----:B------:R-:W-:Y:S02]  /*6c40*/  FMNMX.FTZ R73, R206, R73, !PT ;  /* 0x00000049ce497209 */ /* 0x000fe40007810000 */
[----:B------:R-:W-:Y:S01]  /*6c50*/  ISETP.GT.AND P4, PT, R71, 0x79, PT ;  /* 0x000000794700780c */ /* 0x000fe20003f84270 */
[----:B------:R-:W-:Y:S01]  /*6c60*/  MUFU.EX2 R180, R180 ;  /* 0x000000b400b47308 */ /* 0x000fe20000000800 */
[----:B------:R-:W-:Y:S02]  /*6c70*/  FMNMX.FTZ R73, R208, R73, !PT ;  /* 0x00000049d0497209 */ /* 0x000fe40007810000 */
[----:B------:R-:W-:-:S05]  /*6c80*/  FSEL R210, R69, -INF , P4 ;  /* 0xff80000045d27808 */ /* 0x000fca0002000000 */
[----:B------:R-:W-:Y:S08]  /*6c90*/  MUFU.EX2 R182, R182 ;  /* 0x000000b600b67308 */ /* 0x000ff00000000800 */
[----:B------:R-:W-:Y:S08]  /*6ca0*/  MUFU.EX2 R41, R41 ;  /* 0x0000002900297308 */ /* 0x000ff00000000800 */
[----:B------:R-:W-:Y:S08]  /*6cb0*/  MUFU.EX2 R176, R176 ;  /* 0x000000b000b07308 */ /* 0x000ff00000000800 */
[----:B------:R-:W-:Y:S08]  /*6cc0*/  MUFU.EX2 R21, R21 ;  /* 0x0000001500157308 */ /* 0x000ff00000000800 */
[----:B------:R-:W-:Y:S01]  /*6cd0*/  MUFU.EX2 R178, R178 ;  /* 0x000000b200b27308 */ /* 0x000fe20000000800 */
[----:B------:R-:W-:-:S02]  /*6ce0*/  WARPGROUP.DEPBAR.LE gsb0, 0x0 ;  /* 0x00008000000079c5 */ /* 0x000fc40000010000 */
[----:B------:R-:W-:Y:S01]  /*6cf0*/  WARPGROUP.ARRIVE ;  /* 0x00000000000079c5 */ /* 0x000fe20000000000 */
[----:B------:R-:W-:Y:S01]  /*6d00*/  FSEL R160, R67, -INF , P3 ;  /* 0xff80000043a07808 */ /* 0x000fe20001800000 */
[-CC-:B------:R-:W-:Y:S01]  /*6d10*/  FFMA.FTZ R162, R48, R5.reuse, -R39.reuse ;  /* 0x0000000530a27223 */ /* 0x180fe20000010827 */
[----:B------:R-:W-:Y:S02]  /*6d20*/  FFMA.FTZ R48, R64, R5, -R39 ;  /* 0x0000000540307223 */ /* 0x000fe40000010827 */
[----:B------:R-:W-:Y:S01]  /*6d30*/  MUFU.EX2 R25, R25 ;  /* 0x0000001900197308 */ /* 0x000fe20000000800 */
[----:B------:R-:W-:Y:S01]  /*6d40*/  FMNMX.FTZ R73, R160, R73, !PT ;  /* 0x00000049a0497209 */ /* 0x000fe20007810000 */
[----:B------:R-:W-:Y:S01]  /*6d50*/  HGMMA.64x128x16.F32.BF16 R88, R156, gdesc[UR8].tnspB, R88, gsb0 ;  /* 0x41e000089c587df0 */ /* 0x000fe20008001858 */
[----:B------:R-:W-:Y:S02]  /*6d60*/  UIADD3 UR10, UR4, 0x380, URZ ;  /* 0x00000380040a7890 */ /* 0x000fe4000fffe03f */
[----:B------:R-:W-:Y:S01]  /*6d70*/  FMNMX.FTZ R73, R210, R73, !PT ;  /* 0x00000049d2497209 */ /* 0x000fe20007810000 */
[----:B------:R-:W-:Y:S01]  /*6d80*/  UMOV UR11, 0x40000040 ;  /* 0x40000040000b7882 */ /* 0x000fe20000000000 */
[----:B------:R-:W-:Y:S01]  /*6d90*/  UMOV UR4, UR36 ;  /* 0x0000002400047c82 */ /* 0x000fe20008000000 */
[----:B------:R-:W-:Y:S02]  /*6da0*/  MUFU.EX2 R172, R172 ;  /* 0x000000ac00ac7308 */ /* 0x000fe40000000800 */
[----:B------:R-:W1:Y:S06]  /*6db0*/  SHFL.BFLY PT, R2, R73, 0x2, 0x1f ;  /* 0x0c401f0049027f89 */ /* 0x000e6c00000e0000 */
        /* <DEDUP_REMOVED lines=8> */
[----:B-1----:R-:W-:-:S07]  /*6e40*/  FMNMX.FTZ R14, R2, R55, !PT ;  /* 0x00000037020e7209 */ /* 0x002fce0007810000 */
[----:B------:R-:W-:Y:S01]  /*6e50*/  MUFU.EX2 R33, R33 ;  /* 0x0000002100217308 */ /* 0x000fe20000000800 */
[----:B------:R-:W-:Y:S02]  /*6e60*/  FSEL R2, R12, RZ, P2 ;  /* 0x000000ff0c027208 */ /* 0x000fe40001000000 */
[C---:B------:R-:W-:Y:S01]  /*6e70*/  FSETP.NEU.FTZ.AND P2, PT, R14.reuse, -INF , PT ;  /* 0xff8000000e00780b */ /* 0x040fe20003f5d000 */
[-C--:B------:R-:W-:Y:S02]  /*6e80*/  FMUL.FTZ R39, R14, R5.reuse ;  /* 0x000000050e277220 */ /* 0x080fe40000410000 */
[----:B------:R-:W-:Y:S02]  /*6e90*/  FADD.FTZ R2, -R2, R13 ;  /* 0x0000000d02027221 */ /* 0x000fe40000010100 */
[----:B------:R-:W-:Y:S01]  /*6ea0*/  MUFU.EX2 R35, R35 ;  /* 0x0000002300237308 */ /* 0x000fe20000000800 */
[----:B------:R-:W-:Y:S01]  /*6eb0*/  FSEL R39, R39, RZ, P2 ;  /* 0x000000ff27277208 */ /* 0x000fe20001000000 */
[----:B------:R-:W-:-:S04]  /*6ec0*/  FMUL.FTZ R2, R2, R5 ;  /* 0x0000000502027220 */ /* 0x000fc80000410000 */
[-CC-:B------:R-:W-:Y:S01]  /*6ed0*/  FFMA.FTZ R183, R0, R5.reuse, -R39.reuse ;  /* 0x0000000500b77223 */ /* 0x180fe20000010827 */
[----:B------:R-:W-:Y:S01]  /*6ee0*/  FSEL R0, R14, RZ, P2 ;  /* 0x000000ff0e007208 */ /* 0x000fe20001000000 */
[----:B------:R-:W1:Y:S01]  /*6ef0*/  MUFU.EX2 R2, R2 ;  /* 0x0000000200027308 */ /* 0x000e620000000800 */
[-CC-:B------:R-:W-:Y:S01]  /*6f00*/  FFMA.FTZ R181, R66, R5.reuse, -R39.reuse ;  /* 0x0000000542b57223 */ /* 0x180fe20000010827 */
[-CC-:B------:R-:W-:Y:S01]  /*6f10*/  FFMA.FTZ R52, R70, R5.reuse, -R39.reuse ;  /* 0x0000000546347223 */ /* 0x180fe20000010827 */
[-C--:B------:R-:W-:Y:S01]  /*6f20*/  FFMA.FTZ R20, R20, R5.reuse, -R39 ;  /* 0x0000000514147223 */ /* 0x080fe20000010827 */
        /* <DEDUP_REMOVED lines=8> */
[----:B------:R-:W-:Y:S01]  /*6fb0*/  MOV R36, UR37 ;  /* 0x0000002500247c02 */ /* 0x000fe20008000f00 */
[-CC-:B------:R-:W-:Y:S01]  /*6fc0*/  FFMA.FTZ R26, R26, R5.reuse, -R39.reuse ;  /* 0x000000051a1a7223 */ /* 0x180fe20000010827 */
[-CC-:B------:R-:W-:Y:S01]  /*6fd0*/  FFMA.FTZ R173, R78, R5.reuse, -R39.reuse ;  /* 0x000000054ead7223 */ /* 0x180fe20000010827 */
[-CC-:B------:R-:W-:Y:S01]  /*6fe0*/  FFMA.FTZ R28, R28, R5.reuse, -R39.reuse ;  /* 0x000000051c1c7223 */ /* 0x180fe20000010827 */
[-C--:B------:R-:W-:Y:S01]  /*6ff0*/  FFMA.FTZ R175, R80, R5.reuse, -R39 ;  /* 0x0000000550af7223 */ /* 0x080fe20000010827 */
[----:B-1----:R-:W-:Y:S01]  /*7000*/  FFMA.FTZ R15, R2, R4, R37 ;  /* 0x00000004020f7223 */ /* 0x002fe20000010025 */
[----:B------:R-:W1:Y:S01]  /*7010*/  MUFU.EX2 R0, R0 ;  /* 0x0000000000007308 */ /* 0x000e620000000800 */
[-CC-:B------:R-:W-:Y:S01]  /*7020*/  FFMA.FTZ R54, R82, R5.reuse, -R39.reuse ;  /* 0x0000000552367223 */ /* 0x180fe20000010827 */
[-C--:B------:R-:W-:Y:S01]  /*7030*/  FFMA.FTZ R169, R84, R5.reuse, -R39 ;  /* 0x0000000554a97223 */ /* 0x080fe20000010827 */
[----:B------:R-:W-:Y:S01]  /*7040*/  FADD.FTZ R15, R180, R15 ;  /* 0x0000000fb40f7221 */ /* 0x000fe20000010000 */
[-CC-:B------:R-:W-:Y:S01]  /*7050*/  FFMA.FTZ R32, R32, R5.reuse, -R39.reuse ;  /* 0x0000000520207223 */ /* 0x180fe20000010827 */
[-CC-:B------:R-:W-:Y:S01]  /*7060*/  FFMA.FTZ R171, R86, R5.reuse, -R39.reuse ;  /* 0x0000000556ab7223 */ /* 0x180fe20000010827 */
[-C--:B------:R-:W-:Y:S01]  /*7070*/  FFMA.FTZ R56, R164, R5.reuse, -R39 ;  /* 0x00000005a4387223 */ /* 0x080fe20000010827 */
[----:B------:R-:W-:Y:S01]  /*7080*/  FADD.FTZ R4, R182, R15 ;  /* 0x0000000fb6047221 */ /* 0x000fe20000010000 */
[----:B------:R-:W2:Y:S01]  /*7090*/  MUFU.EX2 R52, R52 ;  /* 0x0000003400347308 */ /* 0x000ea20000000800 */
[-CC-:B------:R-:W-:Y:S01]  /*70a0*/  FFMA.FTZ R167, R166, R5.reuse, -R39.reuse ;  /* 0x00000005a6a77223 */ /* 0x180fe20000010827 */
[-CC-:B------:R-:W-:Y:S01]  /*70b0*/  FFMA.FTZ R161, R196, R5.reuse, -R39.reuse ;  /* 0x00000005c4a17223 */ /* 0x180fe20000010827 */
[----:B------:R-:W-:Y:S01]  /*70c0*/  FADD.FTZ R15, R41, R4 ;  /* 0x00000004290f7221 */ /* 0x000fe20000010000 */
[-CC-:B------:R-:W-:Y:S01]  /*70d0*/  FFMA.FTZ R163, R198, R5.reuse, -R39.reuse ;  /* 0x00000005c6a37223 */ /* 0x180fe20000010827 */
[-CC-:B------:R-:W-:Y:S01]  /*70e0*/  FFMA.FTZ R200, R200, R5.reuse, -R39.reuse ;  /* 0x00000005c8c87223 */ /* 0x180fe20000010827 */
[----:B------:R-:W-:Y:S01]  /*70f0*/  FFMA.FTZ R168, R168, R5, -R39 ;  /* 0x00000005a8a87223 */ /* 0x000fe20000010827 */
[----:B------:R-:W-:Y:S01]  /*7100*/  FADD.FTZ R4, R176, R15 ;  /* 0x0000000fb0047221 */ /* 0x000fe20000010000 */
[----:B------:R-:W3:Y:S01]  /*7110*/  MUFU.EX2 R183, R183 ;  /* 0x000000b700b77308 */ /* 0x000ee20000000800 */
[----:B-1----:R-:W-:Y:S01]  /*7120*/  FFMA.FTZ R3, R0, R3, R181 ;  /* 0x0000000300037223 */ /* 0x002fe200000100b5 */
[C---:B------:R-:W-:Y:S01]  /*7130*/  F2FP.BF16.F32.PACK_AB R176, R21.reuse, R176 ;  /* 0x000000b015b0723e */ /* 0x040fe200000010ff */
[----:B------:R-:W-:Y:S01]  /*7140*/  FADD.FTZ R15, R21, R4 ;  /* 0x00000004150f7221 */ /* 0x000fe20000010000 */
[-CC-:B------:R-:W-:Y:S01]  /*7150*/  FFMA.FTZ R202, R202, R5.reuse, -R39.reuse ;  /* 0x00000005caca7223 */ /* 0x180fe20000010827 */
[-CC-:B------:R-:W-:Y:S01]  /*7160*/  FFMA.FTZ R204, R204, R5.reuse, -R39.reuse ;  /* 0x00000005cccc7223 */ /* 0x180fe20000010827 */
[-C--:B------:R-:W-:Y:S01]  /*7170*/  FFMA.FTZ R72, R72, R5.reuse, -R39 ;  /* 0x0000000548487223 */ /* 0x080fe20000010827 */
[----:B------:R-:W-:Y:S01]  /*7180*/  FADD.FTZ R4, R178, R15 ;  /* 0x0000000fb2047221 */ /* 0x000fe20000010000 */
[----:B------:R-:W1:Y:S01]  /*7190*/  MUFU.EX2 R20, R20 ;  /* 0x0000001400147308 */ /* 0x000e620000000800 */
[-CC-:B------:R-:W-:Y:S01]  /*71a0*/  FFMA.FTZ R206, R206, R5.reuse, -R39.reuse ;  /* 0x00000005cece7223 */ /* 0x180fe20000010827 */
[----:B------:R-:W-:Y:S01]  /*71b0*/  FFMA.FTZ R208, R208, R5, -R39 ;  /* 0x00000005d0d07223 */ /* 0x000fe20000010827 */
[----:B------:R-:W-:Y:S01]  /*71c0*/  FADD.FTZ R15, R25, R4 ;  /* 0x00000004190f7221 */ /* 0x000fe20000010000 */
[----:B--2---:R-:W-:Y:S01]  /*71d0*/  FADD.FTZ R4, R52, R3 ;  /* 0x0000000334047221 */ /* 0x004fe20000010000 */
[----:B------:R-:W-:-:S02]  /*71e0*/  @!P1 VIADD R3, R36, 0x34840 ;  /* 0x0003484024039836 */ /* 0x000fc40000000000 */
[----:B------:R-:W-:Y:S01]  /*71f0*/  FFMA.FTZ R36, R194, R5, -R39 ;  /* 0x00000005c2247223 */ /* 0x000fe20000010827 */
[----:B------:R-:W-:Y:S01]  /*7200*/  FADD.FTZ R58, R172, R15 ;  /* 0x0000000fac3a7221 */ /* 0x000fe20000010000 */
[----:B------:R-:W-:Y:S01]  /*7210*/  MUFU.EX2 R177, R177 ;  /* 0x000000b100b17308 */ /* 0x000fe20000000800 */
[----:B---3--:R-:W-:Y:S01]  /*7220*/  FADD.FTZ R15, R183, R4 ;  /* 0x00000004b70f7221 */ /* 0x008fe20000010000 */
[----:B------:R-:W-:Y:S01]  /*7230*/  @!P1 PRMT R3, RZ, 0x654, R3 ;  /* 0x00000654ff039816 */ /* 0x000fe20000000003 */
[----:B------:R-:W-:Y:S01]  /*7240*/  FADD.FTZ R55, R27, R58 ;  /* 0x0000003a1b377221 */ /* 0x000fe20000010000 */
[----:B------:R-:W-:Y:S02]  /*7250*/  PLOP3.LUT P2, PT, PT, PT, UP0, 0x80, 0x0 ;  /* 0x000000000000781c */ /* 0x000fe40003f4f008 */
[----:B------:R-:W-:Y:S01]  /*7260*/  F2FP.BF16.F32.PACK_AB R180, R180, R37 ;  /* 0x00000025b4b4723e */ /* 0x000fe200000010ff */
[----:B------:R-:W-:Y:S01]  /*7270*/  FADD.FTZ R58, R174, R55 ;  /* 0x00000037ae3a7221 */ /* 0x000fe20000010000 */
[----:B------:R-:W-:Y:S01]  /*7280*/  MUFU.EX2 R24, R24 ;  /* 0x0000001800187308 */ /* 0x000fe20000000800 */
[----:B-1----:R-:W-:Y:S01]  /*7290*/  FADD.FTZ R4, R20, R15 ;  /* 0x0000000f14047221 */ /* 0x002fe20000010000 */
[----:B------:R-:W-:-:S02]  /*72a0*/  IMAD.U32 R55, RZ, RZ, UR6 ;  /* 0x00000006ff377e24 */ /* 0x000fc4000f8e00ff */
[----:B------:R-:W-:Y:S01]  /*72b0*/  FADD.FTZ R15, R29, R58 ;  /* 0x0000003a1d0f7221 */ /* 0x000fe20000010000 */
[----:B------:R-:W-:Y:S01]  /*72c0*/  FFMA.FTZ R58, R192, R5, -R39 ;  /* 0x00000005c03a7223 */ /* 0x000fe20000010827 */
[----:B------:R-:W-:Y:S01]  /*72d0*/  F2FP.BF16.F32.PACK_AB R182, R41, R182 ;  /* 0x000000b629b6723e */ /* 0x000fe200000010ff */
[----:B------:R-:W-:Y:S02]  /*72e0*/  WARPGROUP.DEPBAR.LE gsb0, 0x0 ;  /* 0x00008000000079c5 */ /* 0x000fe40000010000 */
[----:B------:R-:W-:Y:S01]  /*72f0*/  WARPGROUP.ARRIVE ;  /* 0x00000000000079c5 */ /* 0x000fe20000000000 */
[----:B------:R-:W-:Y:S01]  /*7300*/  MUFU.EX2 R179, R179 ;  /* 0x000000b300b37308 */ /* 0x000fe20000000800 */
[----:B------:R-:W-:Y:S02]  /*7310*/  @!P1 IADD3 R55, R55, 0x34860, RZ ;  /* 0x0003486037379810 */ /* 0x000fe40007ffe0ff */
[----:B------:R-:W-:Y:S02]  /*7320*/  F2FP.BF16.F32.PACK_AB R178, R25, R178 ;  /* 0x000000b219b2723e */ /* 0x000fe400000010ff */
[----:B------:R-:W-:Y:S01]  /*7330*/  HGMMA.64x128x16.F32.BF16 R88, R152, gdesc[UR8].tnspB, R88, gsb0 ;  /* 0x41e0000898587df0 */ /* 0x000fe20008001858 */
[----:B------:R-:W-:-:S02]  /*7340*/  @!P1 PRMT R55, RZ, 0x654, R55 ;  /* 0x00000654ff379816 */ /* 0x000fc40000000037 */
[----:B------:R-:W-:Y:S01]  /*7350*/  MUFU.EX2 R26, R26 ;  /* 0x0000001a001a7308 */ /* 0x000fe20000000800 */
[----:B------:R-:W-:Y:S02]  /*7360*/  F2FP.BF16.F32.PACK_AB R172, R27, R172 ;  /* 0x000000ac1bac723e */ /* 0x000fe400000010ff */
[----:B------:R-:W-:Y:S02]  /*7370*/  F2FP.BF16.F32.PACK_AB R174, R29, R174 ;  /* 0x000000ae1dae723e */ /* 0x000fe400000010ff */
[----:B------:R-:W-:Y:S02]  /*7380*/  F2FP.BF16.F32.PACK_AB R181, R52, R181 ;  /* 0x000000b534b5723e */ /* 0x000fe400000010ff */
[----:B------:R-:W-:Y:S01]  /*7390*/  F2FP.BF16.F32.PACK_AB R183, R20, R183 ;  /* 0x000000b714b7723e */ /* 0x000fe200000010ff */
[----:B------:R-:W-:Y:S08]  /*73a0*/  MUFU.EX2 R173, R173 ;  /* 0x000000ad00ad7308 */ /* 0x000ff00000000800 */
[----:B------:R-:W-:Y:S08]  /*73b0*/  MUFU.EX2 R28, R28 ;  /* 0x0000001c001c7308 */ /* 0x000ff00000000800 */
[----:B------:R1:W-:Y:S08]  /*73c0*/  MUFU.EX2 R13, R60 ;  /* 0x0000003c000d7308 */ /* 0x0003f00000000800 */
[----:B------:R-:W-:Y:S01]  /*73d0*/  MUFU.EX2 R175, R175 ;  /* 0x000000af00af7308 */ /* 0x000fe20000000800 */
[----:B-1----:R-:W-:-:S04]  /*73e0*/  FADD.FTZ R60, R30, R15 ;  /* 0x0000000f1e3c7221 */ /* 0x002fc80000010000 */
[----:B------:R-:W-:-:S03]  /*73f0*/  FADD.FTZ R15, R31, R60 ;  /* 0x0000003c1f0f7221 */ /* 0x000fc60000010000 */
[----:B------:R-:W1:Y:S01]  /*7400*/  MUFU.EX2 R38, R38 ;  /* 0x0000002600267308 */ /* 0x000e620000000800 */
[----:B------:R-:W-:Y:S01]  /*7410*/  FADD.FTZ R60, R170, R15 ;  /* 0x0000000faa3c7221 */ /* 0x000fe20000010000 */
[----:B------:R-:W-:-:S03]  /*7420*/  F2FP.BF16.F32.PACK_AB R170, R33, R170 ;  /* 0x000000aa21aa723e */ /* 0x000fc600000010ff */
[----:B------:R-:W-:-:S03]  /*7430*/  FADD.FTZ R60, R33, R60 ;  /* 0x0000003c213c7221 */ /* 0x000fc60000010000 */
[----:B------:R-:W-:Y:S01]  /*7440*/  MUFU.EX2 R54, R54 ;  /* 0x0000003600367308 */ /* 0x000fe20000000800 */
[----:B------:R-:W-:-:S07]  /*7450*/  FADD.FTZ R15, R35, R60 ;  /* 0x0000003c230f7221 */ /* 0x000fce0000010000 */
[----:B------:R-:W2:Y:S01]  /*7460*/  MUFU.EX2 R40, R40 ;  /* 0x0000002800287308 */ /* 0x000ea20000000800 */
[C---:B-1----:R-:W-:Y:S01]  /*7470*/  FADD.FTZ R15, R38.reuse, R15 ;  /* 0x0000000f260f7221 */ /* 0x042fe20000010000 */
[----:B------:R-:W-:-:S06]  /*7480*/  F2FP.BF16.F32.PACK_AB R164, R38, R35 ;  /* 0x0000002326a4723e */ /* 0x000fcc00000010ff */
[----:B------:R-:W-:Y:S08]  /*7490*/  MUFU.EX2 R169, R169 ;  /* 0x000000a900a97308 */ /* 0x000ff00000000800 */
[----:B------:R-:W1:Y:S01]  /*74a0*/  MUFU.EX2 R43, R43 ;  /* 0x0000002b002b7308 */ /* 0x000e620000000800 */
[----:B--2---:R-:W-:-:S07]  /*74b0*/  FADD.FTZ R60, R40, R15 ;  /* 0x0000000f283c7221 */ /* 0x004fce0000010000 */
[----:B------:R-:W-:Y:S08]  /*74c0*/  MUFU.EX2 R32, R32 ;  /* 0x0000002000207308 */ /* 0x000ff00000000800 */
[----:B------:R-:W2:Y:S01]  /*74d0*/  MUFU.EX2 R42, R42 ;  /* 0x0000002a002a7308 */ /* 0x000ea20000000800 */
[C---:B-1----:R-:W-:Y:S01]  /*74e0*/  FADD.FTZ R15, R43.reuse, R60 ;  /* 0x0000003c2b0f7221 */ /* 0x042fe20000010000 */
[----:B------:R-:W-:-:S06]  /*74f0*/  F2FP.BF16.F32.PACK_AB R166, R43, R40 ;  /* 0x000000282ba6723e */ /* 0x000fcc00000010ff */
[----:B------:R-:W-:Y:S08]  /*7500*/  MUFU.EX2 R171, R171 ;  /* 0x000000ab00ab7308 */ /* 0x000ff00000000800 */
[----:B------:R-:W1:Y:S01]  /*7510*/  MUFU.EX2 R45, R45 ;  /* 0x0000002d002d7308 */ /* 0x000e620000000800 */
[----:B--2---:R-:W-:-:S07]  /*7520*/  FADD.FTZ R60, R42, R15 ;  /* 0x0000000f2a3c7221 */ /* 0x004fce0000010000 */
[----:B------:R-:W-:Y:S08]  /*7530*/  MUFU.EX2 R56, R56 ;  /* 0x0000003800387308 */ /* 0x000ff00000000800 */
[----:B------:R-:W2:Y:S08]  /*7540*/  MUFU.EX2 R162, R162 ;  /* 0x000000a200a27308 */ /* 0x000eb00000000800 */
[----:B------:R-:W-:Y:S08]  /*7550*/  MUFU.EX2 R165, R165 ;  /* 0x000000a500a57308 */ /* 0x000ff00000000800 */
[----:B------:R-:W3:Y:S01]  /*7560*/  MUFU.EX2 R47, R47 ;  /* 0x0000002f002f7308 */ /* 0x000ee20000000800 */
[----:B------:R-:W-:-:S02]  /*7570*/  WARPGROUP.DEPBAR.LE gsb0, 0x0 ;  /* 0x00008000000079c5 */ /* 0x000fc40000010000 */
[----:B------:R4:W-:Y:S05]  /*7580*/  @!P1 SYNCS.ARRIVE.TRANS64.RED.A1T0 RZ, [R3+URZ], RZ ;  /* 0x000000ff03ff99a7 */ /* 0x0009ea000810043f */
[----:B------:R-:W-:Y:S01]  /*7590*/  MUFU.EX2 R34, R34 ;  /* 0x0000002200227308 */ /* 0x000fe20000000800 */
[----:B----4-:R-:W-:Y:S01]  /*75a0*/  FADD.FTZ R3, R177, R4 ;  /* 0x00000004b1037221 */ /* 0x010fe20000010000 */
[----:B------:R1:W-:Y:S01]  /*75b0*/  @!P1 SYNCS.ARRIVE.TRANS64.RED.A1T0 RZ, [R55+URZ], RZ ;  /* 0x000000ff37ff99a7 */ /* 0x0003e2000810043f */
[----:B------:R-:W-:-:S05]  /*75c0*/  F2FP.BF16.F32.PACK_AB R177, R24, R177 ;  /* 0x000000b118b1723e */ /* 0x000fca00000010ff */
[----:B------:R-:W4:Y:S01]  /*75d0*/  MUFU.EX2 R44, R44 ;  /* 0x0000002c002c7308 */ /* 0x000f220000000800 */
[----:B------:R-:W-:-:S04]  /*75e0*/  FADD.FTZ R4, R24, R3 ;  /* 0x0000000318047221 */ /* 0x000fc80000010000 */
[----:B------:R-:W-:Y:S01]  /*75f0*/  FADD.FTZ R3, R179, R4 ;  /* 0x00000004b3037221 */ /* 0x000fe20000010000 */
[----:B-1----:R-:W-:Y:S01]  /*7600*/  FADD.FTZ R55, R45, R60 ;  /* 0x0000003c2d377221 */ /* 0x002fe20000010000 */
[C---:B------:R-:W-:Y:S01]  /*7610*/  F2FP.BF16.F32.PACK_AB R179, R26.reuse, R179 ;  /* 0x000000b31ab3723e */ /* 0x040fe200000010ff */
[----:B------:R-:W-:Y:S01]  /*7620*/  MUFU.EX2 R167, R167 ;  /* 0x000000a700a77308 */ /* 0x000fe20000000800 */
[----:B------:R-:W-:Y:S01]  /*7630*/  FADD.FTZ R4, R26, R3 ;  /* 0x000000031a047221 */ /* 0x000fe20000010000 */
[----:B--2---:R-:W-:Y:S01]  /*7640*/  FADD.FTZ R60, R162, R55 ;  /* 0x00000037a23c7221 */ /* 0x004fe20000010000 */
[----:B---3--:R-:W-:Y:S02]  /*7650*/  F2FP.BF16.F32.PACK_AB R162, R47, R162 ;  /* 0x000000a22fa2723e */ /* 0x008fe400000010ff */
[----:B------:R-:W-:Y:S01]  /*7660*/  FADD.FTZ R3, R173, R4 ;  /* 0x00000004ad037221 */ /* 0x000fe20000010000 */
[----:B------:R-:W-:Y:S01]  /*7670*/  FADD.FTZ R21, R47, R60 ;  /* 0x0000003c2f157221 */ /* 0x000fe20000010000 */
[C---:B------:R-:W-:Y:S01]  /*7680*/  F2FP.BF16.F32.PACK_AB R173, R28.reuse, R173 ;  /* 0x000000ad1cad723e */ /* 0x040fe200000010ff */
[----:B------:R-:W1:Y:S01]  /*7690*/  MUFU.EX2 R49, R49 ;  /* 0x0000003100317308 */ /* 0x000e620000000800 */
[----:B------:R-:W-:Y:S01]  /*76a0*/  FADD.FTZ R4, R28, R3 ;  /* 0x000000031c047221 */ /* 0x000fe20000010000 */
[----:B----4-:R-:W-:-:S03]  /*76b0*/  FADD.FTZ R60, R44, R21 ;  /* 0x000000152c3c7221 */ /* 0x010fc60000010000 */
[----:B------:R-:W-:Y:S01]  /*76c0*/  FADD.FTZ R3, R175, R4 ;  /* 0x00000004af037221 */ /* 0x000fe20000010000 */
[C---:B------:R-:W-:Y:S02]  /*76d0*/  F2FP.BF16.F32.PACK_AB R175, R54.reuse, R175 ;  /* 0x000000af36af723e */ /* 0x040fe400000010ff */
[----:B------:R-:W2:Y:S01]  /*76e0*/  MUFU.EX2 R36, R36 ;  /* 0x0000002400247308 */ /* 0x000ea20000000800 */
[----:B------:R-:W-:-:S04]  /*76f0*/  FADD.FTZ R4, R54, R3 ;  /* 0x0000000336047221 */ /* 0x000fc80000010000 */
[----:B------:R-:W-:Y:S01]  /*7700*/  FADD.FTZ R3, R169, R4 ;  /* 0x00000004a9037221 */ /* 0x000fe20000010000 */
[C---:B------:R-:W-:Y:S02]  /*7710*/  F2FP.BF16.F32.PACK_AB R169, R32.reuse, R169 ;  /* 0x000000a920a9723e */ /* 0x040fe400000010ff */
[----:B------:R-:W-:Y:S01]  /*7720*/  MUFU.EX2 R46, R46 ;  /* 0x0000002e002e7308 */ /* 0x000fe20000000800 */
[----:B------:R-:W-:Y:S01]  /*7730*/  FADD.FTZ R4, R32, R3 ;  /* 0x0000000320047221 */ /* 0x000fe20000010000 */
[----:B-1----:R-:W-:Y:S01]  /*7740*/  FADD.FTZ R21, R49, R60 ;  /* 0x0000003c31157221 */ /* 0x002fe20000010000 */
[-CC-:B------:R-:W-:Y:S01]  /*7750*/  FFMA.FTZ R3, R160, R5.reuse, -R39.reuse ;  /* 0x00000005a0037223 */ /* 0x180fe20000010827 */
[----:B------:R-:W-:Y:S01]  /*7760*/  FFMA.FTZ R39, R210, R5, -R39 ;  /* 0x00000005d2277223 */ /* 0x000fe20000010827 */
[----:B------:R-:W-:Y:S01]  /*7770*/  FADD.FTZ R15, R171, R4 ;  /* 0x00000004ab0f7221 */ /* 0x000fe20000010000 */
[----:B------:R-:W-:Y:S02]  /*7780*/  F2FP.BF16.F32.PACK_AB R160, R45, R42 ;  /* 0x0000002a2da0723e */ /* 0x000fe400000010ff */
[----:B------:R-:W1:Y:S01]  /*7790*/  MUFU.EX2 R161, R161 ;  /* 0x000000a100a17308 */ /* 0x000e620000000800 */
[----:B------:R-:W-:Y:S01]  /*77a0*/  FADD.FTZ R4, R56, R15 ;  /* 0x0000000f38047221 */ /* 0x000fe20000010000 */
[----:B------:R-:W-:-:S02]  /*77b0*/  F2FP.BF16.F32.PACK_AB R156, R49, R44 ;  /* 0x0000002c319c723e */ /* 0x000fc400000010ff */
[----:B------:R-:W-:Y:S01]  /*77c0*/  F2FP.BF16.F32.PACK_AB R171, R56, R171 ;  /* 0x000000ab38ab723e */ /* 0x000fe200000010ff */
[----:B------:R-:W-:Y:S01]  /*77d0*/  FADD.FTZ R15, R165, R4 ;  /* 0x00000004a50f7221 */ /* 0x000fe20000010000 */
[C---:B------:R-:W-:Y:S02]  /*77e0*/  F2FP.BF16.F32.PACK_AB R165, R34.reuse, R165 ;  /* 0x000000a522a5723e */ /* 0x040fe400000010ff */
[----:B------:R-:W3:Y:S01]  /*77f0*/  MUFU.EX2 R51, R51 ;  /* 0x0000003300337308 */ /* 0x000ee20000000800 */
[----:B------:R-:W-:-:S04]  /*7800*/  FADD.FTZ R4, R34, R15 ;  /* 0x0000000f22047221 */ /* 0x000fc80000010000 */
[----:B------:R-:W-:Y:S01]  /*7810*/  FADD.FTZ R15, R167, R4 ;  /* 0x00000004a70f7221 */ /* 0x000fe20000010000 */
[C---:B--2---:R-:W-:Y:S02]  /*7820*/  F2FP.BF16.F32.PACK_AB R167, R36.reuse, R167 ;  /* 0x000000a724a7723e */ /* 0x044fe400000010ff */
[----:B------:R-:W2:Y:S01]  /*7830*/  MUFU.EX2 R58, R58 ;  /* 0x0000003a003a7308 */ /* 0x000ea20000000800 */
[----:B------:R-:W-:-:S04]  /*7840*/  FADD.FTZ R4, R36, R15 ;  /* 0x0000000f24047221 */ /* 0x000fc80000010000 */
[----:B-1----:R-:W-:-:S03]  /*7850*/  FADD.FTZ R15, R161, R4 ;  /* 0x00000004a10f7221 */ /* 0x002fc60000010000 */
[----:B------:R-:W-:Y:S01]  /*7860*/  MUFU.EX2 R48, R48 ;  /* 0x0000003000307308 */ /* 0x000fe20000000800 */
[----:B---3--:R-:W-:-:S07]  /*7870*/  F2FP.BF16.F32.PACK_AB R158, R51, R46 ;  /* 0x0000002e339e723e */ /* 0x008fce00000010ff */
[----:B------:R-:W1:Y:S01]  /*7880*/  MUFU.EX2 R163, R163 ;  /* 0x000000a300a37308 */ /* 0x000e620000000800 */
[C---:B--2---:R-:W-:Y:S01]  /*7890*/  FADD.FTZ R4, R58.reuse, R15 ;  /* 0x0000000f3a047221 */ /* 0x044fe20000010000 */
[----:B------:R-:W-:-:S06]  /*78a0*/  F2FP.BF16.F32.PACK_AB R161, R58, R161 ;  /* 0x000000a13aa1723e */ /* 0x000fcc00000010ff */
[----:B------:R-:W2:Y:S08]  /*78b0*/  MUFU.EX2 R53, R53 ;  /* 0x0000003500357308 */ /* 0x000eb00000000800 */
[----:B------:R-:W3:Y:S01]  /*78c0*/  MUFU.EX2 R200, R200 ;  /* 0x000000c800c87308 */ /* 0x000ee20000000800 */
[----:B-1----:R-:W-:-:S07]  /*78d0*/  FADD.FTZ R4, R163, R4 ;  /* 0x00000004a3047221 */ /* 0x002fce0000010000 */
[----:B------:R1:W-:Y:S01]  /*78e0*/  MUFU.EX2 R62, R168 ;  /* 0x000000a8003e7308 */ /* 0x0003e20000000800 */
[----:B--2---:R-:W-:-:S07]  /*78f0*/  F2FP.BF16.F32.PACK_AB R152, R53, R48 ;  /* 0x000000303598723e */ /* 0x004fce00000010ff */
[----:B------:R-:W2:Y:S01]  /*7900*/  MUFU.EX2 R50, R50 ;  /* 0x0000003200327308 */ /* 0x000ea20000000800 */
[----:B-1----:R-:W-:Y:S01]  /*7910*/  F2FP.BF16.F32.PACK_AB R168, R31, R30 ;  /* 0x0000001e1fa8723e */ /* 0x002fe200000010ff */
[----:B------:R-:W-:Y:S01]  /*7920*/  FADD.FTZ R30, R46, R21 ;  /* 0x000000152e1e7221 */ /* 0x000fe20000010000 */
[C---:B---3--:R-:W-:Y:S01]  /*7930*/  FADD.FTZ R4, R200.reuse, R4 ;  /* 0x00000004c8047221 */ /* 0x048fe20000010000 */
[----:B------:R-:W-:Y:S02]  /*7940*/  F2FP.BF16.F32.PACK_AB R163, R200, R163 ;  /* 0x000000a3c8a3723e */ /* 0x000fe400000010ff */
[----:B------:R-:W-:Y:S02]  /*7950*/  FADD.FTZ R21, R51, R30 ;  /* 0x0000001e33157221 */ /* 0x000fe40000010000 */
[----:B------:R-:W1:Y:S02]  /*7960*/  MUFU.EX2 R157, R202 ;  /* 0x000000ca009d7308 */ /* 0x000e640000000800 */
[----:B------:R-:W-:-:S04]  /*7970*/  FADD.FTZ R30, R48, R21 ;  /* 0x00000015301e7221 */ /* 0x000fc80000010000 */
[----:B------:R-:W-:Y:S02]  /*7980*/  FADD.FTZ R15, R53, R30 ;  /* 0x0000001e350f7221 */ /* 0x000fe40000010000 */
[----:B------:R-:W3:Y:S01]  /*7990*/  MUFU.EX2 R204, R204 ;  /* 0x000000cc00cc7308 */ /* 0x000ee20000000800 */
[----:B--2---:R-:W-:Y:S01]  /*79a0*/  F2FP.BF16.F32.PACK_AB R154, R13, R50 ;  /* 0x000000320d9a723e */ /* 0x004fe200000010ff */
[----:B------:R-:W-:-:S06]  /*79b0*/  FADD.FTZ R30, R50, R15 ;  /* 0x0000000f321e7221 */ /* 0x000fcc0000010000 */
[----:B------:R-:W2:Y:S01]  /*79c0*/  MUFU.EX2 R72, R72 ;  /* 0x0000004800487308 */ /* 0x000ea20000000800 */
[----:B-1----:R-:W-:Y:S01]  /*79d0*/  FADD.FTZ R15, R157, R4 ;  /* 0x000000049d0f7221 */ /* 0x002fe20000010000 */
[----:B------:R-:W-:Y:S01]  /*79e0*/  FADD.FTZ R4, R13, R30 ;  /* 0x0000001e0d047221 */ /* 0x000fe20000010000 */
[C---:B------:R-:W-:Y:S01]  /*79f0*/  F2FP.BF16.F32.PACK_AB R157, R62.reuse, R157 ;  /* 0x0000009d3e9d723e */ /* 0x040fe200000010ff */
[----:B------:R-:W-:Y:S02]  /*7a00*/  IMAD.MOV.U32 R13, RZ, RZ, R12 ;  /* 0x000000ffff0d7224 */ /* 0x000fe400078e000c */
[----:B------:R-:W-:Y:S02]  /*7a10*/  FADD.FTZ R15, R62, R15 ;  /* 0x0000000f3e0f7221 */ /* 0x000fe40000010000 */
[----:B------:R-:W1:Y:S02]  /*7a20*/  MUFU.EX2 R206, R206 ;  /* 0x000000ce00ce7308 */ /* 0x000e640000000800 */
[----:B---3--:R-:W-:-:S06]  /*7a30*/  FADD.FTZ R15, R204, R15 ;  /* 0x0000000fcc0f7221 */ /* 0x008fcc0000010000 */
[----:B------:R-:W3:Y:S01]  /*7a40*/  MUFU.EX2 R153, R208 ;  /* 0x000000d000997308 */ /* 0x000ee20000000800 */
[C---:B--2---:R-:W-:Y:S01]  /*7a50*/  FADD.FTZ R15, R72.reuse, R15 ;  /* 0x0000000f480f7221 */ /* 0x044fe20000010000 */
[----:B------:R-:W-:-:S06]  /*7a60*/  F2FP.BF16.F32.PACK_AB R159, R72, R204 ;  /* 0x000000cc489f723e */ /* 0x000fcc00000010ff */
[----:B------:R-:W2:Y:S01]  /*7a70*/  MUFU.EX2 R30, R3 ;  /* 0x00000003001e7308 */ /* 0x000ea20000000800 */
[----:B-1----:R-:W-:-:S07]  /*7a80*/  FADD.FTZ R15, R206, R15 ;  /* 0x0000000fce0f7221 */ /* 0x002fce0000010000 */
[----:B------:R-:W1:Y:S01]  /*7a90*/  MUFU.EX2 R39, R39 ;  /* 0x0000002700277308 */ /* 0x000e620000000800 */
[C---:B---3--:R-:W-:Y:S01]  /*7aa0*/  FADD.FTZ R15, R153.reuse, R15 ;  /* 0x0000000f990f7221 */ /* 0x048fe20000010000 */
[----:B------:R-:W-:-:S03]  /*7ab0*/  F2FP.BF16.F32.PACK_AB R153, R153, R206 ;  /* 0x000000ce9999723e */ /* 0x000fc600000010ff */
[----:B--2---:R-:W-:-:S04]  /*7ac0*/  FADD.FTZ R15, R30, R15 ;  /* 0x0000000f1e0f7221 */ /* 0x004fc80000010000 */
[C---:B-1----:R-:W-:Y:S01]  /*7ad0*/  FADD.FTZ R3, R39.reuse, R15 ;  /* 0x0000000f27037221 */ /* 0x042fe20000010000 */
[----:B------:R-:W-:Y:S01]  /*7ae0*/  F2FP.BF16.F32.PACK_AB R155, R39, R30 ;  /* 0x0000001e279b723e */ /* 0x000fe200000010ff */
[----:B------:R-:W-:Y:S01]  /*7af0*/  IMAD.MOV.U32 R15, RZ, RZ, R14 ;  /* 0x000000ffff0f7224 */ /* 0x000fe200078e000e */
[----:B------:R-:W-:Y:S06]  /*7b00*/  @P2 BRA `(.L_x_1874) ;  /* 0xffffffcc00802947 */ /* 0x000fec000383ffff */
.L_x_1865:
[----:B------:R-:W-:-:S13]  /*7b10*/  ISETP.LE.AND P2, PT, RZ, UR7, PT ;  /* 0x00000007ff007c0c */ /* 0x000fda000bf43270 */
[----:B------:R-:W-:Y:S05]  /*7b20*/  @!P2 BRA `(.L_x_1875) ;  /* 0x000000280054a947 */ /* 0x000fea0003800000 */
[----:B------:R-:W-:Y:S01]  /*7b30*/  MOV R13, R14 ;  /* 0x0000000e000d7202 */ /* 0x000fe20000000f00 */
[----:B------:R-:W-:Y:S01]  /*7b40*/  IMAD.MOV.U32 R15, RZ, RZ, R12 ;  /* 0x000000ffff0f7224 */ /* 0x000fe200078e000c */
[----:B------:R-:W-:Y:S01]  /*7b50*/  UMOV UR37, UR46 ;  /* 0x0000002e00257c82 */ /* 0x000fe20008000000 */
[----:B------:R-:W-:Y:S01]  /*7b60*/  UMOV UR4, UR36 ;  /* 0x0000002400047c82 */ /* 0x000fe20008000000 */
[----:B------:R-:W-:-:S05]  /*7b70*/  ULDC UR5, c[0x0][0x9d8] ;  /* 0x0002760000057ab9 */ /* 0x000fca0000000800 */
.L_x_1884:
[----:B------:R-:W-:-:S04]  /*7b80*/  UIADD3 UR36, UR4, 0x1, URZ ;  /* 0x0000000104247890 */ /* 0x000fc8000fffe03f */
[----:B------:R-:W-:-:S04]  /*7b90*/  UISETP.NE.AND UP0, UPT, UR36, 0x2, UPT ;  /* 0x000000022400788c */ /* 0x000fc8000bf05270 */
[----:B------:R-:W-:Y:S02]  /*7ba0*/  USEL UR46, URZ, 0x1, UP0 ;  /* 0x000000013f2e7887 */ /* 0x000fe40008000000 */
[----:B------:R-:W-:Y:S02]  /*7bb0*/  USEL UR36, UR36, URZ, UP0 ;  /* 0x0000003f24247287 */ /* 0x000fe40008000000 */
[----:B------:R-:W-:Y:S01]  /*7bc0*/  ULOP3.LUT UR46, UR37, UR46, URZ, 0x3c, !UPT ;  /* 0x0000002e252e7292 */ /* 0x000fe2000f8e3c3f */
[----:B------:R-:W-:Y:S11]  /*7bd0*/  @!P0 BRA `(.L_x_1876) ;  /* 0x0000000000048947 */ /* 0x000ff60003800000 */
[----:B------:R-:W-:Y:S01]  /*7be0*/  BPT.TRAP 0x1 ;  /* 0x000000040000795c */ /* 0x000fe20000300000 */
.L_x_1876:
[----:B------:R-:W-:Y:S01]  /*7bf0*/  ULEA UR6, UR36, UR38, 0x3 ;  /* 0x0000002624067291 */ /* 0x000fe2000f8e183f */
[----:B------:R-:W-:-:S05]  /*7c00*/  IMAD.U32 R5, RZ, RZ, UR46 ;  /* 0x0000002eff057e24 */ /* 0x000fca000f8e00ff */
[----:B------:R-:W-:-:S04]  /*7c10*/  SHF.L.U32 R5, R5, 0x1f, RZ ;  /* 0x0000001f05057819 */ /* 0x000fc800000006ff */
[----:B------:R1:W2:Y:S01]  /*7c20*/  SYNCS.PHASECHK.TRANS64.TRYWAIT P2, [UR6+0x34830], R5 ;  /* 0x03483005ff0075a7 */ /* 0x0002a20008040146 */
[----:B------:R-:W-:Y:S05]  /*7c30*/  @!P0 BRA `(.L_x_1877) ;  /* 0x0000000000048947 */ /* 0x000fea0003800000 */
[----:B------:R-:W-:Y:S01]  /*7c40*/  BPT.TRAP 0x1 ;  /* 0x000000040000795c */ /* 0x000fe20000300000 */
.L_x_1877:
[----:B--2---:R-:W-:Y:S05]  /*7c50*/  @P2 BRA `(.L_x_1878) ;  /* 0x0000000000082947 */ /* 0x004fea0003800000 */
[----:B------:R-:W2:Y:S02]  /*7c60*/  SYNCS.PHASECHK.TRANS64.TRYWAIT P2, [UR6+0x34830], R5 ;  /* 0x03483005ff0075a7 */ /* 0x000ea40008040146 */
[----:B--2---:R-:W-:Y:S05]  /*7c70*/  @!P2 BRA `(.L_x_1879) ;  /* 0x000000780084a947 */ /* 0x004fea0003800000 */
.L_x_1878:
        /* <DEDUP_REMOVED lines=135> */
.L_x_1880:
[----:B------:R-:W-:Y:S01]  /*84f0*/  ULEA UR6, UR4, UR38, 0x3 ;  /* 0x0000002604067291 */ /* 0x000fe2000f8e183f */
[----:B------:R-:W-:-:S04]  /*8500*/  MOV R0, UR37 ;  /* 0x0000002500007c02 */ /* 0x000fc80008000f00 */
[----:B------:R-:W-:-:S04]  /*8510*/  SHF.L.U32 R0, R0, 0x1f, RZ ;  /* 0x0000001f00007819 */ /* 0x000fc800000006ff */
[----:B------:R3:W4:Y:S01]  /*8520*/  SYNCS.PHASECHK.TRANS64.TRYWAIT P2, [UR6+0x34850], R0 ;  /* 0x03485000ff0075a7 */ /* 0x0007220008040146 */
[----:B------:R-:W-:Y:S05]  /*8530*/  @!P0 BRA `(.L_x_1881) ;  /* 0x0000000000048947 */ /* 0x000fea0003800000 */
[----:B------:R-:W-:Y:S01]  /*8540*/  BPT.TRAP 0x1 ;  /* 0x000000040000795c */ /* 0x000fe20000300000 */
.L_x_1881:
[----:B----4-:R-:W-:Y:S05]  /*8550*/  @P2 BRA `(.L_x_1882) ;  /* 0x0000000000082947 */ /* 0x010fea0003800000 */
[----:B------:R-:W4:Y:S02]  /*8560*/  SYNCS.PHASECHK.TRANS64.TRYWAIT P2, [UR6+0x34850], R0 ;  /* 0x03485000ff0075a7 */ /* 0x000f240008040146 */
[----:B----4-:R-:W-:Y:S05]  /*8570*/  @!P2 BRA `(.L_x_1883) ;  /* 0x00000070005ca947 */ /* 0x010fea0003800000 */
.L_x_1882:
        /* <DEDUP_REMOVED lines=27> */
[----:B------:R-:W3:Y:S01]  /*8730*/  MUFU.TANH R26, R26 ;  /* 0x0000001a001a7308 */ /* 0x000ee20000002400 */
[----:B------:R-:W-:Y:S01]  /*8740*/  UMOV UR11, 0x40000040 ;  /* 0x40000040000b7882 */ /* 0x000fe20000000000 */
[----:B--2---:R-:W-:Y:S01]  /*8750*/  FMNMX.FTZ R5, R0, R15, !PT ;  /* 0x0000000f00057209 */ /* 0x004fe20007810000 */
[----:B------:R-:W-:Y:S01]  /*8760*/  FMUL.FTZ R212, R57, UR5 ;  /* 0x0000000539d47c20 */ /* 0x000fe20008410000 */
[----:B------:R-:W-:Y:S01]  /*8770*/  FMUL.FTZ R214, R60, UR5 ;  /* 0x000000053cd67c20 */ /* 0x000fe20008410000 */
[----:B------:R-:W-:Y:S01]  /*8780*/  FMUL.FTZ R216, R61, UR5 ;  /* 0x000000053dd87c20 */ /* 0x000fe20008410000 */
[----:B------:R-:W-:Y:S01]  /*8790*/  FMUL.FTZ R24, R27, UR5 ;  /* 0x000000051b187c20 */ /* 0x000fe20008410000 */
[----:B-1----:R-:W-:Y:S01]  /*87a0*/  FMNMX.FTZ R5, R14, R5, !PT ;  /* 0x000000050e057209 */ /* 0x002fe20007810000 */
        /* <DEDUP_REMOVED lines=39> */
[----:B------:R-:W-:Y:S01]  /*8a20*/  UMOV UR37, UR46 ;  /* 0x0000002e00257c82 */ /* 0x000fe20008000000 */
        /* <DEDUP_REMOVED lines=12> */
[----:B------:R-:W-:Y:S01]  /*8af0*/  MUFU.TANH R218, R218 ;  /* 0x000000da00da7308 */ /* 0x000fe20000002400 */
[----:B------:R-:W-:Y:S02]  /*8b00*/  WARPGROUP.DEPBAR.LE gsb0, 0x0 ;  /* 0x00008000000079c5 */ /* 0x000fe40000010000 */
[----:B------:R-:W-:Y:S01]  /*8b10*/  WARPGROUP.ARRIVE ;  /* 0x00000000000079c5 */ /* 0x000fe20000000000 */
[----:B------:R-:W-:Y:S01]  /*8b20*/  FMUL.FTZ R180, R29, UR5 ;  /* 0x000000051db47c20 */ /* 0x000fe20008410000 */
[----:B------:R-:W-:-:S03]  /*8b30*/  FMUL.FTZ R182, R32, UR5 ;  /* 0x0000000520b67c20 */ /* 0x000fc60008410000 */
[----:B------:R-:W1:Y:S01]  /*8b40*/  MUFU.TANH R28, R28 ;  /* 0x0000001c001c7308 */ /* 0x000e620000002400 */
[----:B------:R-:W-:Y:S01]  /*8b50*/  FMUL.FTZ R32, R34, UR5 ;  /* 0x0000000522207c20 */ /* 0x000fe20008410000 */
[----:B------:R-:W-:Y:S01]  /*8b60*/  FMUL.FTZ R34, R35, UR5 ;  /* 0x0000000523227c20 */ /* 0x000fe20008410000 */
[----:B------:R-:W-:Y:S01]  /*8b70*/  HGMMA.64x128x16.F32.BF16 R88, R176, gdesc[UR8].tnspB, R88, gsb0 ;  /* 0x41e00008b0587df0 */ /* 0x000fe20008001858 */
[----:B------:R-:W-:Y:S01]  /*8b80*/  UIADD3 UR10, UR4, 0x100, URZ ;  /* 0x00000100040a7890 */ /* 0x000fe2000fffe03f */
[----:B--2---:R-:W-:Y:S01]  /*8b90*/  FMNMX.FTZ R27, R24, R27, !PT ;  /* 0x0000001b181b7209 */ /* 0x004fe20007810000 */
[----:B------:R-:W-:Y:S02]  /*8ba0*/  UMOV UR11, 0x40000040 ;  /* 0x40000040000b7882 */ /* 0x000fe40000000000 */
[----:B------:R-:W2:Y:S08]  /*8bb0*/  MUFU.TANH R180, R180 ;  /* 0x000000b400b47308 */ /* 0x000eb00000002400 */
[----:B------:R-:W3:Y:S01]  /*8bc0*/  MUFU.TANH R182, R182 ;  /* 0x000000b600b67308 */ /* 0x000ee20000002400 */
[----:B-1----:R-:W-:-:S07]  /*8bd0*/  FMNMX.FTZ R27, R28, R27, !PT ;  /* 0x0000001b1c1b7209 */ /* 0x002fce0007810000 */
[----:B------:R-:W1:Y:S01]  /*8be0*/  MUFU.TANH R30, R30 ;  /* 0x0000001e001e7308 */ /* 0x000e620000002400 */
[----:B--2---:R-:W-:-:S07]  /*8bf0*/  FMNMX.FTZ R5, R180, R5, !PT ;  /* 0x00000005b4057209 */ /* 0x004fce0007810000 */
[----:B------:R-:W2:Y:S01]  /*8c00*/  MUFU.TANH R32, R32 ;  /* 0x0000002000207308 */ /* 0x000ea20000002400 */
[----:B---3--:R-:W-:-:S04]  /*8c10*/  FMNMX.FTZ R5, R182, R5, !PT ;  /* 0x00000005b6057209 */ /* 0x008fc80007810000 */
        /* <DEDUP_REMOVED lines=9> */
[----:B------:R-:W-:Y:S01]  /*8cb0*/  MUFU.TANH R222, R222 ;  /* 0x000000de00de7308 */ /* 0x000fe20000002400 */
[----:B------:R-:W-:-:S04]  /*8cc0*/  FMNMX.FTZ R5, R44, R5, !PT ;  /* 0x000000052c057209 */ /* 0x000fc80007810000 */
[----:B------:R-:W-:-:S03]  /*8cd0*/  FMNMX.FTZ R5, R202, R5, !PT ;  /* 0x00000005ca057209 */ /* 0x000fc60007810000 */
        /* <DEDUP_REMOVED lines=15> */
[----:B------:R-:W-:Y:S01]  /*8dd0*/  MUFU.TANH R84, R84 ;  /* 0x0000005400547308 */ /* 0x000fe20000002400 */
[----:B------:R-:W-:Y:S02]  /*8de0*/  WARPGROUP.DEPBAR.LE gsb0, 0x0 ;  /* 0x00008000000079c5 */ /* 0x000fe40000010000 */
[----:B------:R-:W-:Y:S01]  /*8df0*/  WARPGROUP.ARRIVE ;  /* 0x00000000000079c5 */ /* 0x000fe20000000000 */
[----:B------:R-:W-:Y:S01]  /*8e00*/  FMUL.FTZ R178, R48, UR5 ;  /* 0x0000000530b27c20 */ /* 0x000fe20008410000 */
[----:B------:R-:W-:Y:S01]  /*8e10*/  FMUL.FTZ R176, R47, UR5 ;  /* 0x000000052fb07c20 */ /* 0x000fe20008410000 */
[----:B------:R-:W-:Y:S01]  /*8e20*/  FMUL.FTZ R48, R50, UR5 ;  /* 0x0000000532307c20 */ /* 0x000fe20008410000 */
[----:B------:R-:W-:Y:S01]  /*8e30*/  FMUL.FTZ R50, R51, UR5 ;  /* 0x0000000533327c20 */ /* 0x000fe20008410000 */
[----:B------:R-:W-:Y:S01]  /*8e40*/  MUFU.TANH R234, R234 ;  /* 0x000000ea00ea7308 */ /* 0x000fe20000002400 */
[----:B------:R-:W-:Y:S01]  /*8e50*/  HGMMA.64x128x16.F32.BF16 R88, R172, gdesc[UR8].tnspB, R88, gsb0 ;  /* 0x41e00008ac587df0 */ /* 0x000fe20008001858 */
[----:B------:R-:W-:Y:S01]  /*8e60*/  UIADD3 UR10, UR4, 0x180, URZ ;  /* 0x00000180040a7890 */ /* 0x000fe2000fffe03f */
[----:B--2---:R-:W-:Y:S01]  /*8e70*/  FMNMX.FTZ R31, R46, R31, !PT ;  /* 0x0000001f2e1f7209 */ /* 0x004fe20007810000 */
[----:B------:R-:W-:-:S04]  /*8e80*/  UMOV UR11, 0x40000040 ;  /* 0x40000040000b7882 */ /* 0x000fc80000000000 */
[----:B------:R-:W1:Y:S08]  /*8e90*/  MUFU.TANH R178, R178 ;  /* 0x000000b200b27308 */ /* 0x000e700000002400 */
[----:B------:R-:W2:Y:S08]  /*8ea0*/  MUFU.TANH R176, R176 ;  /* 0x000000b000b07308 */ /* 0x000eb00000002400 */
[----:B------:R-:W3:Y:S01]  /*8eb0*/  MUFU.TANH R48, R48 ;  /* 0x0000003000307308 */ /* 0x000ee20000002400 */
[----:B-1----:R-:W-:-:S04]  /*8ec0*/  FMNMX.FTZ R5, R178, R5, !PT ;  /* 0x00000005b2057209 */ /* 0x002fc80007810000 */
[----:B------:R-:W-:-:S03]  /*8ed0*/  FMNMX.FTZ R5, R204, R5, !PT ;  /* 0x00000005cc057209 */ /* 0x000fc60007810000 */
[----:B------:R-:W1:Y:S01]  /*8ee0*/  MUFU.TANH R50, R50 ;  /* 0x0000003200327308 */ /* 0x000e620000002400 */
[----:B------:R-:W-:Y:S02]  /*8ef0*/  FMNMX.FTZ R5, R206, R5, !PT ;  /* 0x00000005ce057209 */ /* 0x000fe40007810000 */
[----:B--2---:R-:W-:Y:S02]  /*8f00*/  FMNMX.FTZ R31, R176, R31, !PT ;  /* 0x0000001fb01f7209 */ /* 0x004fe40007810000 */
[----:B------:R-:W-:-:S03]  /*8f10*/  FMNMX.FTZ R5, R208, R5, !PT ;  /* 0x00000005d0057209 */ /* 0x000fc60007810000 */
[----:B------:R-:W2:Y:S01]  /*8f20*/  MUFU.TANH R52, R52 ;  /* 0x0000003400347308 */ /* 0x000ea20000002400 */
[----:B------:R-:W-:Y:S02]  /*8f30*/  FMNMX.FTZ R5, R210, R5, !PT ;  /* 0x00000005d2057209 */ /* 0x000fe40007810000 */
[----:B---3--:R-:W-:Y:S02]  /*8f40*/  FMNMX.FTZ R33, R48, R31, !PT ;  /* 0x0000001f30217209 */ /* 0x008fe40007810000 */
[----:B------:R-:W-:-:S03]  /*8f50*/  FMNMX.FTZ R5, R212, R5, !PT ;  /* 0x00000005d4057209 */ /* 0x000fc60007810000 */
[----:B------:R-:W3:Y:S01]  /*8f60*/  MUFU.TANH R54, R54 ;  /* 0x0000003600367308 */ /* 0x000ee20000002400 */
[----:B------:R-:W-:Y:S02]  /*8f70*/  FMNMX.FTZ R5, R214, R5, !PT ;  /* 0x00000005d6057209 */ /* 0x000fe40007810000 */
[----:B-1----:R-:W-:Y:S02]  /*8f80*/  FMNMX.FTZ R33, R50, R33, !PT ;  /* 0x0000002132217209 */ /* 0x002fe40007810000 */
[----:B------:R-:W-:-:S03]  /*8f90*/  FMNMX.FTZ R5, R216, R5, !PT ;  /* 0x00000005d8057209 */ /* 0x000fc60007810000 */
[----:B------:R-:W1:Y:S01]  /*8fa0*/  MUFU.TANH R56, R56 ;  /* 0x0000003800387308 */ /* 0x000e620000002400 */
[----:B------:R-:W-:Y:S02]  /*8fb0*/  FMNMX.FTZ R5, R218, R5, !PT ;  /* 0x00000005da057209 */ /* 0x000fe40007810000 */
[----:B--2---:R-:W-:-:S05]  /*8fc0*/  FMNMX.FTZ R33, R52, R33, !PT ;  /* 0x0000002134217209 */ /* 0x004fca0007810000 */
[----:B------:R-:W2:Y:S01]  /*8fd0*/  MUFU.TANH R58, R58 ;  /* 0x0000003a003a7308 */ /* 0x000ea20000002400 */
[----:B---3--:R-:W-:-:S07]  /*8fe0*/  FMNMX.FTZ R33, R54, R33, !PT ;  /* 0x0000002136217209 */ /* 0x008fce0007810000 */
[----:B------:R-:W3:Y:S01]  /*8ff0*/  MUFU.TANH R60, R60 ;  /* 0x0000003c003c7308 */ /* 0x000ee20000002400 */
[----:B-1----:R-:W-:-:S07]  /*9000*/  FMNMX.FTZ R35, R56, R33, !PT ;  /* 0x0000002138237209 */ /* 0x002fce0007810000 */
[----:B------:R-:W1:Y:S01]  /*9010*/  MUFU.TANH R62, R62 ;  /* 0x0000003e003e7308 */ /* 0x000e620000002400 */
[----:B--2---:R-:W-:-:S07]  /*9020*/  FMNMX.FTZ R35, R58, R35, !PT ;  /* 0x000000233a237209 */ /* 0x004fce0007810000 */
[----:B------:R-:W2:Y:S01]  /*9030*/  MUFU.TANH R64, R64 ;  /* 0x0000004000407308 */ /* 0x000ea20000002400 */
[----:B---3--:R-:W-:-:S07]  /*9040*/  FMNMX.FTZ R35, R60, R35, !PT ;  /* 0x000000233c237209 */ /* 0x008fce0007810000 */
[----:B------:R-:W3:Y:S01]  /*9050*/  MUFU.TANH R66, R66 ;  /* 0x0000004200427308 */ /* 0x000ee20000002400 */
[----:B-1----:R-:W-:-:S07]  /*9060*/  FMNMX.FTZ R35, R62, R35, !PT ;  /* 0x000000233e237209 */ /* 0x002fce0007810000 */
[----:B------:R-:W-:Y:S01]  /*9070*/  MUFU.TANH R72, R72 ;  /* 0x0000004800487308 */ /* 0x000fe20000002400 */
[----:B--2---:R-:W-:-:S07]  /*9080*/  FMNMX.FTZ R39, R64, R35, !PT ;  /* 0x0000002340277209 */ /* 0x004fce0007810000 */
[----:B------:R-:W-:Y:S01]  /*9090*/  MUFU.TANH R74, R74 ;  /* 0x0000004a004a7308 */ /* 0x000fe20000002400 */
[----:B---3--:R-:W-:-:S07]  /*90a0*/  FMNMX.FTZ R39, R66, R39, !PT ;  /* 0x0000002742277209 */ /* 0x008fce0007810000 */
        /* <DEDUP_REMOVED lines=12> */
[----:B------:R-:W-:-:S05]  /*9170*/  UMOV UR11, 0x40000040 ;  /* 0x40000040000b7882 */ /* 0x000fca0000000000 */
[----:B------:R-:W1:Y:S08]  /*9180*/  MUFU.TANH R172, R172 ;  /* 0x000000ac00ac7308 */ /* 0x000e700000002400 */
        /* <DEDUP_REMOVED lines=9> */
[----:B------:R-:W-:-:S04]  /*9220*/  FMNMX.FTZ R5, R224, R5, !PT ;  /* 0x00000005e0057209 */ /* 0x000fc80007810000 */
[----:B------:R-:W-:Y:S02]  /*9230*/  FMNMX.FTZ R5, R226, R5, !PT ;  /* 0x00000005e2057209 */ /* 0x000fe40007810000 */
[----:B-1----:R-:W-:Y:S02]  /*9240*/  FMNMX.FTZ R39, R70, R39, !PT ;  /* 0x0000002746277209 */ /* 0x002fe40007810000 */
        /* <DEDUP_REMOVED lines=9> */
[----:B------:R-:W-:-:S03]  /*92e0*/  FMNMX.FTZ R43, R80, R41, !PT ;  /* 0x00000029502b7209 */ /* 0x000fc60007810000 */
[----:B------:R-:W1:Y:S01]  /*92f0*/  SHFL.BFLY PT, R2, R5, 0x2, 0x1f ;  /* 0x0c401f0005027f89 */ /* 0x000e6200000e0000 */
[----:B------:R-:W-:-:S04]  /*9300*/  FMNMX.FTZ R43, R82, R43, !PT ;  /* 0x0000002b522b7209 */ /* 0x000fc80007810000 */
[----:B--2---:R-:W-:Y:S02]  /*9310*/  FMNMX.FTZ R43, R86, R43, !PT ;  /* 0x0000002b562b7209 */ /* 0x004fe40007810000 */
        /* <DEDUP_REMOVED lines=11> */
[----:B------:R-:W-:Y:S01]  /*93d0*/  MUFU.EX2 R31, R0 ;  /* 0x00000000001f7308 */ /* 0x000fe20000000800 */
[-C--:B------:R-:W-:Y:S01]  /*93e0*/  FMUL.FTZ R2, R2, R5.reuse ;  /* 0x0000000502027220 */ /* 0x080fe20000410000 */
[----:B------:R-:W-:Y:S02]  /*93f0*/  WARPGROUP.DEPBAR.LE gsb0, 0x0 ;  /* 0x00008000000079c5 */ /* 0x000fe40000010000 */
[----:B------:R-:W-:Y:S01]  /*9400*/  WARPGROUP.ARRIVE ;  /* 0x00000000000079c5 */ /* 0x000fe20000000000 */
[----:B------:R-:W-:Y:S01]  /*9410*/  FMUL.FTZ R168, R87, UR5 ;  /* 0x0000000557a87c20 */ /* 0x000fe20008410000 */
[-CC-:B------:R-:W-:Y:S01]  /*9420*/  FFMA.FTZ R170, R14, R5.reuse, -R37.reuse ;  /* 0x000000050eaa7223 */ /* 0x180fe20000010825 */
[-CC-:B------:R-:W-:Y:S01]  /*9430*/  FFMA.FTZ R21, R26, R5.reuse, -R37.reuse ;  /* 0x000000051a157223 */ /* 0x180fe20000010825 */
[----:B------:R1:W-:Y:S01]  /*9440*/  MUFU.EX2 R27, R194 ;  /* 0x000000c2001b7308 */ /* 0x0003e20000000800 */
[-CC-:B------:R-:W-:Y:S01]  /*9450*/  FFMA.FTZ R44, R202, R5.reuse, -R37.reuse ;  /* 0x00000005ca2c7223 */ /* 0x180fe20000010825 */
[----:B------:R-:W-:Y:S01]  /*9460*/  HGMMA.64x128x16.F32.BF16 R88, R164, gdesc[UR8].tnspB, R88, gsb0 ;  /* 0x41e00008a4587df0 */ /* 0x000fe20008001858 */
[----:B------:R-:W-:Y:S01]  /*9470*/  UIADD3 UR10, UR4, 0x280, URZ ;  /* 0x00000280040a7890 */ /* 0x000fe2000fffe03f */
[-CC-:B------:R-:W-:Y:S01]  /*9480*/  FFMA.FTZ R53, R84, R5.reuse, -R37.reuse ;  /* 0x0000000554357223 */ /* 0x180fe20000010825 */
[----:B------:R-:W-:Y:S01]  /*9490*/  UMOV UR11, 0x40000040 ;  /* 0x40000040000b7882 */ /* 0x000fe20000000000 */
[-CC-:B------:R-:W-:Y:S01]  /*94a0*/  FFMA.FTZ R26, R180, R5.reuse, -R37.reuse ;  /* 0x00000005b41a7223 */ /* 0x180fe20000010825 */
[-CC-:B------:R-:W-:Y:S01]  /*94b0*/  FFMA.FTZ R25, R182, R5.reuse, -R37.reuse ;  /* 0x00000005b6197223 */ /* 0x180fe20000010825 */
[----:B------:R-:W2:Y:S01]  /*94c0*/  MUFU.TANH R168, R168 ;  /* 0x000000a800a87308 */ /* 0x000ea20000002400 */
[-CC-:B-1----:R-:W-:Y:S01]  /*94d0*/  FFMA.FTZ R194, R204, R5.reuse, -R37.reuse ;  /* 0x00000005ccc27223 */ /* 0x182fe20000010825 */
        /* <DEDUP_REMOVED lines=9> */
[----:B------:R-:W-:-:S05]  /*9570*/  FFMA.FTZ R84, R234, R5, -R37 ;  /* 0x00000005ea547223 */ /* 0x000fca0000010825 */
[----:B------:R3:W-:Y:S01]  /*9580*/  MUFU.EX2 R35, R206 ;  /* 0x000000ce00237308 */ /* 0x0007e20000000800 */
[----:B--2---:R-:W-:Y:S01]  /*9590*/  FMNMX.FTZ R0, R168, R43, !PT ;  /* 0x0000002ba8007209 */ /* 0x004fe20007810000 */
[-CC-:B------:R-:W-:Y:S01]  /*95a0*/  FFMA.FTZ R43, R218, R5.reuse, -R37.reuse ;  /* 0x00000005da2b7223 */ /* 0x180fe20000010825 */
[----:B-1----:R-:W-:-:S03]  /*95b0*/  FFMA.FTZ R198, R172, R5, -R37 ;  /* 0x00000005acc67223 */ /* 0x002fc60000010825 */
[----:B------:R-:W1:Y:S02]  /*95c0*/  SHFL.BFLY PT, R49, R0, 0x2, 0x1f ;  /* 0x0c401f0000317f89 */ /* 0x000e6400000e0000 */
[----:B------:R-:W-:Y:S01]  /*95d0*/  MUFU.EX2 R2, R2 ;  /* 0x0000000200027308 */ /* 0x000fe20000000800 */
[----:B---3--:R-:W-:-:S07]  /*95e0*/  FFMA.FTZ R206, R232, R5, -R37 ;  /* 0x00000005e8ce7223 */ /* 0x008fce0000010825 */
[----:B------:R-:W-:Y:S08]  /*95f0*/  MUFU.EX2 R15, R15 ;  /* 0x0000000f000f7308 */ /* 0x000ff00000000800 */
[----:B------:R-:W2:Y:S01]  /*9600*/  MUFU.EX2 R170, R170 ;  /* 0x000000aa00aa7308 */ /* 0x000ea20000000800 */
[----:B-1----:R-:W-:Y:S01]  /*9610*/  FMNMX.FTZ R55, R0, R49, !PT ;  /* 0x0000003100377209 */ /* 0x002fe20007810000 */
[----:B------:R-:W-:-:S06]  /*9620*/  FFMA.FTZ R49, R226, R5, -R37 ;  /* 0x00000005e2317223 */ /* 0x000fcc0000010825 */
[----:B------:R-:W-:Y:S01]  /*9630*/  MUFU.EX2 R21, R21 ;  /* 0x0000001500157308 */ /* 0x000fe20000000800 */
[----:B------:R-:W1:Y:S07]  /*9640*/  SHFL.BFLY PT, R14, R55, 0x1, 0x1f ;  /* 0x0c201f00370e7f89 */ /* 0x000e6e00000e0000 */
[----:B------:R-:W3:Y:S01]  /*9650*/  MUFU.EX2 R26, R26 ;  /* 0x0000001a001a7308 */ /* 0x000ee20000000800 */
[----:B--2---:R-:W-:-:S07]  /*9660*/  F2FP.BF16.F32.PACK_AB R180, R170, R15 ;  /* 0x0000000faab4723e */ /* 0x004fce00000010ff */
[----:B------:R-:W-:Y:S08]  /*9670*/  MUFU.EX2 R25, R25 ;  /* 0x0000001900197308 */ /* 0x000ff00000000800 */
[----:B------:R-:W-:Y:S01]  /*9680*/  MUFU.EX2 R44, R44 ;  /* 0x0000002c002c7308 */ /* 0x000fe20000000800 */
[----:B---3--:R-:W-:Y:S02]  /*9690*/  F2FP.BF16.F32.PACK_AB R182, R26, R21 ;  /* 0x000000151ab6723e */ /* 0x008fe400000010ff */
[----:B-1----:R-:W-:-:S05]  /*96a0*/  FMNMX.FTZ R14, R55, R14, !PT ;  /* 0x0000000e370e7209 */ /* 0x002fca0007810000 */
[C---:B------:R-:W-:Y:S01]  /*96b0*/  FADD.FTZ R0, -R14.reuse, R13 ;  /* 0x0000000d0e007221 */ /* 0x040fe20000010100 */
[-C--:B------:R-:W-:Y:S01]  /*96c0*/  FMUL.FTZ R13, R14, R5.reuse ;  /* 0x000000050e0d7220 */ /* 0x080fe20000410000 */
[----:B------:R-:W-:Y:S02]  /*96d0*/  MUFU.EX2 R33, R178 ;  /* 0x000000b200217308 */ /* 0x000fe40000000800 */
[-C--:B------:R-:W-:Y:S01]  /*96e0*/  FMUL.FTZ R0, R0, R5.reuse ;  /* 0x0000000500007220 */ /* 0x080fe20000410000 */
[-CC-:B------:R-:W-:Y:S01]  /*96f0*/  FFMA.FTZ R181, R20, R5.reuse, -R13.reuse ;  /* 0x0000000514b57223 */ /* 0x180fe2000001080d */
[-CC-:B------:R-:W-:Y:S01]  /*9700*/  FFMA.FTZ R20, R24, R5.reuse, -R13.reuse ;  /* 0x0000000518147223 */ /* 0x180fe2000001080d */
[-CC-:B------:R-:W-:Y:S01]  /*9710*/  FFMA.FTZ R183, R28, R5.reuse, -R13.reuse ;  /* 0x000000051cb77223 */ /* 0x180fe2000001080d */
[-CC-:B------:R-:W-:Y:S01]  /*9720*/  FFMA.FTZ R24, R30, R5.reuse, -R13.reuse ;  /* 0x000000051e187223 */ /* 0x180fe2000001080d */
[-CC-:B------:R-:W-:Y:S01]  /*9730*/  FFMA.FTZ R177, R32, R5.reuse, -R13.reuse ;  /* 0x0000000520b17223 */ /* 0x180fe2000001080d */
[----:B------:R-:W-:Y:S01]  /*9740*/  MUFU.EX2 R0, R0 ;  /* 0x0000000000007308 */ /* 0x000fe20000000800 */
[-CC-:B------:R-:W-:Y:S01]  /*9750*/  FFMA.FTZ R32, R42, R5.reuse, -R13.reuse ;  /* 0x000000052a207223 */ /* 0x180fe2000001080d */
[----:B------:R-:W-:Y:S01]  /*9760*/  MOV R42, UR6 ;  /* 0x00000006002a7c02 */ /* 0x000fe20008000f00 */
[-CC-:B------:R-:W-:Y:S01]  /*9770*/  FFMA.FTZ R28, R34, R5.reuse, -R13.reuse ;  /* 0x00000005221c7223 */ /* 0x180fe2000001080d */
[-CC-:B------:R-:W-:Y:S01]  /*9780*/  FFMA.FTZ R179, R36, R5.reuse, -R13.reuse ;  /* 0x0000000524b37223 */ /* 0x180fe2000001080d */
[-CC-:B------:R-:W-:Y:S01]  /*9790*/  FFMA.FTZ R175, R46, R5.reuse, -R13.reuse ;  /* 0x000000052eaf7223 */ /* 0x180fe2000001080d */
[-CC-:B------:R-:W-:Y:S01]  /*97a0*/  FFMA.FTZ R30, R38, R5.reuse, -R13.reuse ;  /* 0x00000005261e7223 */ /* 0x180fe2000001080d */
[----:B------:R-:W-:Y:S01]  /*97b0*/  @!P1 VIADD R42, R42, 0x34860 ;  /* 0x000348602a2a9836 */ /* 0x000fe20000000000 */
[----:B------:R-:W1:Y:S01]  /*97c0*/  MUFU.EX2 R181, R181 ;  /* 0x000000b500b57308 */ /* 0x000e620000000800 */
[-CC-:B------:R-:W-:Y:S01]  /*97d0*/  FFMA.FTZ R173, R40, R5.reuse, -R13.reuse ;  /* 0x0000000528ad7223 */ /* 0x180fe2000001080d */
[-CC-:B------:R-:W-:Y:S01]  /*97e0*/  FFMA.FTZ R34, R176, R5.reuse, -R13.reuse ;  /* 0x00000005b0227223 */ /* 0x180fe2000001080d */
[-CC-:B------:R-:W-:Y:S01]  /*97f0*/  FFMA.FTZ R169, R48, R5.reuse, -R13.reuse ;  /* 0x0000000530a97223 */ /* 0x180fe2000001080d */
[----:B------:R-:W-:Y:S01]  /*9800*/  @!P1 PRMT R46, RZ, 0x654, R42 ;  /* 0x00000654ff2e9816 */ /* 0x000fe2000000002a */
[-CC-:B------:R-:W-:Y:S01]  /*9810*/  FFMA.FTZ R36, R50, R5.reuse, -R13.reuse ;  /* 0x0000000532247223 */ /* 0x180fe2000001080d */
[-CC-:B------:R-:W-:Y:S01]  /*9820*/  FFMA.FTZ R171, R52, R5.reuse, -R13.reuse ;  /* 0x0000000534ab7223 */ /* 0x180fe2000001080d */
[-CC-:B------:R-:W-:Y:S01]  /*9830*/  FFMA.FTZ R38, R54, R5.reuse, -R13.reuse ;  /* 0x0000000536267223 */ /* 0x180fe2000001080d */
[----:B------:R-:W2:Y:S01]  /*9840*/  MUFU.EX2 R20, R20 ;  /* 0x0000001400147308 */ /* 0x000ea20000000800 */
        /* <DEDUP_REMOVED lines=8> */
[----:B-1----:R-:W-:Y:S01]  /*98d0*/  FFMA.FTZ R3, R0, R3, R181 ;  /* 0x0000000300037223 */ /* 0x002fe200000100b5 */
[-CC-:B------:R-:W-:Y:S01]  /*98e0*/  FFMA.FTZ R76, R76, R5.reuse, -R13.reuse ;  /* 0x000000054c4c7223 */ /* 0x180fe2000001080d */
[-CC-:B------:R-:W-:Y:S01]  /*98f0*/  FFMA.FTZ R78, R78, R5.reuse, -R13.reuse ;  /* 0x000000054e4e7223 */ /* 0x180fe2000001080d */
[-CC-:B------:R-:W-:Y:S01]  /*9900*/  FFMA.FTZ R80, R80, R5.reuse, -R13.reuse ;  /* 0x0000000550507223 */ /* 0x180fe2000001080d */
[-CC-:B------:R-:W-:Y:S01]  /*9910*/  FFMA.FTZ R82, R82, R5.reuse, -R13.reuse ;  /* 0x0000000552527223 */ /* 0x180fe2000001080d */
[----:B------:R-:W-:Y:S01]  /*9920*/  FFMA.FTZ R86, R86, R5, -R13 ;  /* 0x0000000556567223 */ /* 0x000fe2000001080d */
[----:B------:R-:W-:Y:S01]  /*9930*/  F2FP.BF16.F32.PACK_AB R174, R44, R31 ;  /* 0x0000001f2cae723e */ /* 0x000fe200000010ff */
[----:B------:R-:W-:Y:S01]  /*9940*/  MUFU.EX2 R24, R24 ;  /* 0x0000001800187308 */ /* 0x000fe20000000800 */
[C---:B--2---:R-:W-:Y:S01]  /*9950*/  FADD.FTZ R42, R20.reuse, R3 ;  /* 0x00000003142a7221 */ /* 0x044fe20000010000 */
[----:B------:R-:W-:-:S06]  /*9960*/  F2FP.BF16.F32.PACK_AB R181, R20, R181 ;  /* 0x000000b514b5723e */ /* 0x000fcc00000010ff */
[----:B------:R-:W-:Y:S01]  /*9970*/  MUFU.EX2 R177, R177 ;  /* 0x000000b100b17308 */ /* 0x000fe20000000800 */
[----:B------:R-:W-:Y:S02]  /*9980*/  WARPGROUP.DEPBAR.LE gsb0, 0x0 ;  /* 0x00008000000079c5 */ /* 0x000fe40000010000 */
[----:B------:R-:W-:Y:S01]  /*9990*/  WARPGROUP.ARRIVE ;  /* 0x00000000000079c5 */ /* 0x000fe20000000000 */
[-CC-:B------:R-:W-:Y:S01]  /*99a0*/  FFMA.FTZ R164, R192, R5.reuse, -R37.reuse ;  /* 0x00000005c0a47223 */ /* 0x180fe20000010825 */
[-CC-:B------:R-:W-:Y:S01]  /*99b0*/  FFMA.FTZ R166, R196, R5.reuse, -R37.reuse ;  /* 0x00000005c4a67223 */ /* 0x180fe20000010825 */
[-CC-:B------:R-:W-:Y:S01]  /*99c0*/  FFMA.FTZ R192, R200, R5.reuse, -R37.reuse ;  /* 0x00000005c8c07223 */ /* 0x180fe20000010825 */
[-CC-:B------:R-:W-:Y:S01]  /*99d0*/  FFMA.FTZ R196, R208, R5.reuse, -R37.reuse ;  /* 0x00000005d0c47223 */ /* 0x180fe20000010825 */
[-C--:B------:R-:W-:Y:S01]  /*99e0*/  FFMA.FTZ R200, R220, R5.reuse, -R37 ;  /* 0x00000005dcc87223 */ /* 0x080fe20000010825 */
[----:B------:R-:W-:Y:S01]  /*99f0*/  HGMMA.64x128x16.F32.BF16 R88, R160, gdesc[UR8].tnspB, R88, gsb0 ;  /* 0x41e00008a0587df0 */ /* 0x000fe20008001858 */
[----:B------:R-:W-:Y:S01]  /*9a00*/  UIADD3 UR10, UR4, 0x300, URZ ;  /* 0x00000300040a7890 */ /* 0x000fe2000fffe03f */
[----:B------:R-:W1:Y:S01]  /*9a10*/  MUFU.EX2 R164, R164 ;  /* 0x000000a400a47308 */ /* 0x000e620000000800 */
[----:B------:R-:W-:Y:S01]  /*9a20*/  UMOV UR11, 0x40000040 ;  /* 0x40000040000b7882 */ /* 0x000fe20000000000 */
[----:B------:R-:W-:Y:S01]  /*9a30*/  UIADD3 UR4, UR4, 0x380, URZ ;  /* 0x0000038004047890 */ /* 0x000fe2000fffe03f */
[-CC-:B------:R-:W-:Y:S01]  /*9a40*/  FFMA.FTZ R165, R56, R5.reuse, -R13.reuse ;  /* 0x0000000538a57223 */ /* 0x180fe2000001080d */
[----:B------:R-:W-:-:S04]  /*9a50*/  FFMA.FTZ R167, R60, R5, -R13 ;  /* 0x000000053ca77223 */ /* 0x000fc8000001080d */
[----:B------:R-:W-:Y:S08]  /*9a60*/  MUFU.EX2 R28, R28 ;  /* 0x0000001c001c7308 */ /* 0x000ff00000000800 */
[----:B------:R-:W-:Y:S01]  /*9a70*/  MUFU.EX2 R179, R179 ;  /* 0x000000b300b37308 */ /* 0x000fe20000000800 */
[----:B-1----:R-:W-:-:S07]  /*9a80*/  F2FP.BF16.F32.PACK_AB R176, R164, R25 ;  /* 0x00000019a4b0723e */ /* 0x002fce00000010ff */
[----:B------:R-:W1:Y:S08]  /*9a90*/  MUFU.EX2 R166, R166 ;  /* 0x000000a600a67308 */ /* 0x000e700000000800 */
[----:B------:R-:W-:Y:S08]  /*9aa0*/  MUFU.EX2 R30, R30 ;  /* 0x0000001e001e7308 */ /* 0x000ff00000000800 */
[----:B------:R-:W-:Y:S01]  /*9ab0*/  MUFU.EX2 R173, R173 ;  /* 0x000000ad00ad7308 */ /* 0x000fe20000000800 */
[----:B-1----:R-:W-:-:S07]  /*9ac0*/  F2FP.BF16.F32.PACK_AB R178, R166, R27 ;  /* 0x0000001ba6b2723e */ /* 0x002fce00000010ff */
[----:B------:R-:W1:Y:S08]  /*9ad0*/  MUFU.EX2 R192, R192 ;  /* 0x000000c000c07308 */ /* 0x000e700000000800 */
[----:B------:R-:W-:Y:S08]  /*9ae0*/  MUFU.EX2 R32, R32 ;  /* 0x0000002000207308 */ /* 0x000ff00000000800 */
        /* <DEDUP_REMOVED lines=14> */
[----:B------:R-:W-:Y:S01]  /*9bd0*/  FFMA.FTZ R162, R216, R5, -R37 ;  /* 0x00000005d8a27223 */ /* 0x000fe20000010825 */
[----:B------:R-:W-:Y:S02]  /*9be0*/  IMAD.U32 R37, RZ, RZ, UR36 ;  /* 0x00000024ff257e24 */ /* 0x000fe4000f8e00ff */
[----:B------:R-:W-:Y:S01]  /*9bf0*/  MUFU.EX2 R40, R40 ;  /* 0x0000002800287308 */ /* 0x000fe20000000800 */
[----:B------:R-:W-:Y:S01]  /*9c00*/  HGMMA.64x128x16.F32.BF16 R88, R156, gdesc[UR8].tnspB, R88, gsb0 ;  /* 0x41e000089c587df0 */ /* 0x000fe20008001858 */
[----:B------:R-:W-:Y:S01]  /*9c10*/  UMOV UR10, UR4 ;  /* 0x00000004000a7c82 */ /* 0x000fe20008000000 */
[----:B------:R-:W-:Y:S01]  /*9c20*/  UMOV UR11, 0x40000040 ;  /* 0x40000040000b7882 */ /* 0x000fe20000000000 */
[----:B------:R-:W-:Y:S01]  /*9c30*/  @!P1 LEA R37, R37, UR38, 0x3 ;  /* 0x0000002625259c11 */ /* 0x000fe2000f8e18ff */
[----:B------:R-:W-:-:S03]  /*9c40*/  UIADD3 UR4, UR7, -0x1, URZ ;  /* 0xffffffff07047890 */ /* 0x000fc6000fffe03f */
[----:B------:R-:W-:Y:S01]  /*9c50*/  MUFU.EX2 R160, R160 ;  /* 0x000000a000a07308 */ /* 0x000fe20000000800 */
[----:B------:R-:W-:-:S03]  /*9c60*/  @!P1 VIADD R37, R37, 0x34840 ;  /* 0x0003484025259836 */ /* 0x000fc60000000000 */
[----:B------:R-:W-:Y:S01]  /*9c70*/  UMOV UR7, UR4 ;  /* 0x0000000400077c82 */ /* 0x000fe20008000000 */
[----:B------:R-:W-:Y:S01]  /*9c80*/  UMOV UR4, UR36 ;  /* 0x0000002400047c82 */ /* 0x000fe20008000000 */
[----:B------:R-:W-:Y:S02]  /*9c90*/  @!P1 PRMT R37, RZ, 0x654, R37 ;  /* 0x00000654ff259816 */ /* 0x000fe40000000025 */
        /* <DEDUP_REMOVED lines=8> */
[----:B------:R-:W-:Y:S01]  /*9d20*/  MUFU.EX2 R68, R68 ;  /* 0x0000004400447308 */ /* 0x000fe20000000800 */
[----:B-1----:R-:W-:-:S07]  /*9d30*/  F2FP.BF16.F32.PACK_AB R161, R66, R64 ;  /* 0x0000004042a1723e */ /* 0x002fce00000010ff */
[----:B------:R-:W-:Y:S08]  /*9d40*/  MUFU.EX2 R200, R200 ;  /* 0x000000c800c87308 */ /* 0x000ff00000000800 */
[----:B------:R-:W1:Y:S08]  /*9d50*/  MUFU.EX2 R70, R70 ;  /* 0x0000004600467308 */ /* 0x000e700000000800 */
[----:B------:R-:W-:Y:S08]  /*9d60*/  MUFU.EX2 R47, R47 ;  /* 0x0000002f002f7308 */ /* 0x000ff00000000800 */
[----:B------:R-:W-:Y:S01]  /*9d70*/  MUFU.EX2 R72, R72 ;  /* 0x0000004800487308 */ /* 0x000fe20000000800 */
[----:B-1----:R-:W-:-:S07]  /*9d80*/  F2FP.BF16.F32.PACK_AB R163, R70, R68 ;  /* 0x0000004446a3723e */ /* 0x002fce00000010ff */
[----:B------:R-:W1:Y:S08]  /*9d90*/  MUFU.EX2 R202, R202 ;  /* 0x000000ca00ca7308 */ /* 0x000e700000000800 */
[----:B------:R-:W2:Y:S08]  /*9da0*/  MUFU.EX2 R74, R74 ;  /* 0x0000004a004a7308 */ /* 0x000eb00000000800 */
[----:B------:R-:W-:Y:S01]  /*9db0*/  MUFU.EX2 R49, R49 ;  /* 0x0000003100317308 */ /* 0x000fe20000000800 */
[----:B------:R-:W-:-:S02]  /*9dc0*/  WARPGROUP.DEPBAR.LE gsb0, 0x0 ;  /* 0x00008000000079c5 */ /* 0x000fc40000010000 */
[----:B------:R-:W-:-:S05]  /*9dd0*/  WARPGROUP.ARRIVE ;  /* 0x00000000000079c5 */ /* 0x000fca0000000000 */
[----:B------:R-:W-:Y:S01]  /*9de0*/  MUFU.EX2 R76, R76 ;  /* 0x0000004c004c7308 */ /* 0x000fe20000000800 */
[----:B-1----:R-:W-:Y:S02]  /*9df0*/  F2FP.BF16.F32.PACK_AB R156, R202, R47 ;  /* 0x0000002fca9c723e */ /* 0x002fe400000010ff */
[----:B--2---:R-:W-:Y:S01]  /*9e00*/  F2FP.BF16.F32.PACK_AB R157, R74, R72 ;  /* 0x000000484a9d723e */ /* 0x004fe200000010ff */
[----:B------:R-:W-:Y:S04]  /*9e10*/  HGMMA.64x128x16.F32.BF16 R88, R152, gdesc[UR8].tnspB, R88, gsb0 ;  /* 0x41e0000898587df0 */ /* 0x000fe80008001858 */
[----:B------:R-:W1:Y:S08]  /*9e20*/  MUFU.EX2 R204, R204 ;  /* 0x000000cc00cc7308 */ /* 0x000e700000000800 */
[----:B------:R-:W2:Y:S08]  /*9e30*/  MUFU.EX2 R78, R78 ;  /* 0x0000004e004e7308 */ /* 0x000eb00000000800 */
[----:B------:R-:W-:Y:S01]  /*9e40*/  MUFU.EX2 R51, R51 ;  /* 0x0000003300337308 */ /* 0x000fe20000000800 */
[----:B-1----:R-:W-:-:S07]  /*9e50*/  F2FP.BF16.F32.PACK_AB R158, R204, R49 ;  /* 0x00000031cc9e723e */ /* 0x002fce00000010ff */
[----:B------:R-:W-:Y:S01]  /*9e60*/  MUFU.EX2 R80, R80 ;  /* 0x0000005000507308 */ /* 0x000fe20000000800 */
[----:B--2---:R-:W-:-:S07]  /*9e70*/  F2FP.BF16.F32.PACK_AB R159, R78, R76 ;  /* 0x0000004c4e9f723e */ /* 0x004fce00000010ff */
[----:B------:R-:W1:Y:S08]  /*9e80*/  MUFU.EX2 R206, R206 ;  /* 0x000000ce00ce7308 */ /* 0x000e700000000800 */
[----:B------:R-:W2:Y:S08]  /*9e90*/  MUFU.EX2 R82, R82 ;  /* 0x0000005200527308 */ /* 0x000eb00000000800 */
[----:B------:R-:W-:Y:S08]  /*9ea0*/  MUFU.EX2 R53, R53 ;  /* 0x0000003500357308 */ /* 0x000ff00000000800 */
[----:B------:R-:W-:Y:S08]  /*9eb0*/  MUFU.EX2 R86, R86 ;  /* 0x0000005600567308 */ /* 0x000ff00000000800 */
[----:B------:R-:W3:Y:S01]  /*9ec0*/  MUFU.EX2 R84, R84 ;  /* 0x0000005400547308 */ /* 0x000ee20000000800 */
[----:B------:R-:W-:-:S02]  /*9ed0*/  WARPGROUP.DEPBAR.LE gsb0, 0x0 ;  /* 0x00008000000079c5 */ /* 0x000fc40000010000 */
[----:B------:R4:W-:Y:S01]  /*9ee0*/  @!P1 SYNCS.ARRIVE.TRANS64.RED.A1T0 RZ, [R37+URZ], RZ ;  /* 0x000000ff25ff99a7 */ /* 0x0009e2000810043f */
[----:B-1----:R-:W-:Y:S02]  /*9ef0*/  F2FP.BF16.F32.PACK_AB R152, R206, R51 ;  /* 0x00000033ce98723e */ /* 0x002fe400000010ff */
[----:B--2---:R-:W-:Y:S02]  /*9f00*/  F2FP.BF16.F32.PACK_AB R153, R82, R80 ;  /* 0x000000505299723e */ /* 0x004fe400000010ff */
[----:B---3--:R-:W-:Y:S01]  /*9f10*/  F2FP.BF16.F32.PACK_AB R154, R84, R53 ;  /* 0x00000035549a723e */ /* 0x008fe200000010ff */
[----:B----4-:R-:W-:Y:S01]  /*9f20*/  FFMA.FTZ R37, R2, R4, R15 ;  /* 0x0000000402257223 */ /* 0x010fe2000001000f */
[----:B------:R1:W-:Y:S03]  /*9f30*/  @!P1 SYNCS.ARRIVE.TRANS64.RED.A1T0 RZ, [R46+URZ], RZ ;  /* 0x000000ff2eff99a7 */ /* 0x0003e6000810043f */
[----:B------:R-:W-:Y:S01]  /*9f40*/  FADD.FTZ R4, R170, R37 ;  /* 0x00000025aa047221 */ /* 0x000fe20000010000 */
[----:B------:R-:W-:Y:S01]  /*9f50*/  FADD.FTZ R37, R183, R42 ;  /* 0x0000002ab7257221 */ /* 0x000fe20000010000 */
[----:B------:R-:W-:-:S02]  /*9f60*/  F2FP.BF16.F32.PACK_AB R183, R24, R183 ;  /* 0x000000b718b7723e */ /* 0x000fc400000010ff */
[----:B------:R-:W-:Y:S01]  /*9f70*/  FADD.FTZ R3, R21, R4 ;  /* 0x0000000415037221 */ /* 0x000fe20000010000 */
[----:B-1----:R-:W-:Y:S01]  /*9f80*/  FADD.FTZ R46, R24, R37 ;  /* 0x00000025182e7221 */ /* 0x002fe20000010000 */
[-CC-:B------:R-:W-:Y:S01]  /*9f90*/  FFMA.FTZ R4, R62, R5.reuse, -R13.reuse ;  /* 0x000000053e047223 */ /* 0x180fe2000001080d */
[----:B------:R-:W-:Y:S01]  /*9fa0*/  FFMA.FTZ R13, R168, R5, -R13 ;  /* 0x00000005a80d7223 */ /* 0x000fe2000001080d */
[----:B------:R-:W-:Y:S01]  /*9fb0*/  FADD.FTZ R42, R26, R3 ;  /* 0x000000031a2a7221 */ /* 0x000fe20000010000 */
[----:B------:R-:W-:Y:S01]  /*9fc0*/  FADD.FTZ R37, R177, R46 ;  /* 0x0000002eb1257221 */ /* 0x000fe20000010000 */
[C---:B------:R-:W-:Y:S02]  /*9fd0*/  F2FP.BF16.F32.PACK_AB R177, R28.reuse, R177 ;  /* 0x000000b11cb1723e */ /* 0x040fe400000010ff */
[----:B------:R-:W-:Y:S01]  /*9fe0*/  FADD.FTZ R3, R25, R42 ;  /* 0x0000002a19037221 */ /* 0x000fe20000010000 */
[----:B------:R-:W-:Y:S01]  /*9ff0*/  FADD.FTZ R46, R28, R37 ;  /* 0x000000251c2e7221 */ /* 0x000fe20000010000 */
[----:B------:R-:W-:Y:S01]  /*a000*/  MUFU.EX2 R4, R4 ;  /* 0x0000000400047308 */ /* 0x000fe20000000800 */
[----:B------:R-:W-:Y:S01]  /*a010*/  F2FP.BF16.F32.PACK_AB R168, R194, R33 ;  /* 0x00000021c2a8723e */ /* 0x000fe200000010ff */
[----:B------:R-:W-:Y:S01]  /*a020*/  FADD.FTZ R42, R164, R3 ;  /* 0x00000003a42a7221 */ /* 0x000fe20000010000 */
[----:B------:R-:W-:Y:S01]  /*a030*/  FADD.FTZ R37, R179, R46 ;  /* 0x0000002eb3257221 */ /* 0x000fe20000010000 */
[----:B------:R-:W-:-:S02]  /*a040*/  F2FP.BF16.F32.PACK_AB R164, R160, R39 ;  /* 0x00000027a0a4723e */ /* 0x000fc400000010ff */
[----:B------:R-:W-:Y:S01]  /*a050*/  FADD.FTZ R3, R27, R42 ;  /* 0x0000002a1b037221 */ /* 0x000fe20000010000 */
[C---:B------:R-:W-:Y:S01]  /*a060*/  FADD.FTZ R46, R30.reuse, R37 ;  /* 0x000000251e2e7221 */ /* 0x040fe20000010000 */
[----:B------:R-:W1:Y:S01]  /*a070*/  MUFU.EX2 R13, R13 ;  /* 0x0000000d000d7308 */ /* 0x000e620000000800 */
[----:B------:R-:W-:Y:S01]  /*a080*/  F2FP.BF16.F32.PACK_AB R179, R30, R179 ;  /* 0x000000b31eb3723e */ /* 0x000fe200000010ff */
[----:B------:R-:W-:Y:S01]  /*a090*/  FADD.FTZ R42, R166, R3 ;  /* 0x00000003a62a7221 */ /* 0x000fe20000010000 */
[----:B------:R-:W-:Y:S01]  /*a0a0*/  FADD.FTZ R37, R173, R46 ;  /* 0x0000002ead257221 */ /* 0x000fe20000010000 */
[----:B------:R-:W-:Y:S02]  /*a0b0*/  F2FP.BF16.F32.PACK_AB R166, R162, R41 ;  /* 0x00000029a2a6723e */ /* 0x000fe400000010ff */
[----:B------:R-:W-:Y:S01]  /*a0c0*/  FADD.FTZ R3, R29, R42 ;  /* 0x0000002a1d037221 */ /* 0x000fe20000010000 */
[C---:B------:R-:W-:Y:S01]  /*a0d0*/  FADD.FTZ R46, R32.reuse, R37 ;  /* 0x00000025202e7221 */ /* 0x040fe20000010000 */
        /* <DEDUP_REMOVED lines=9> */
[----:B-1----:R-:W-:-:S02]  /*a170*/  F2FP.BF16.F32.PACK_AB R155, R13, R86 ;  /* 0x000000560d9b723e */ /* 0x002fc400000010ff */
[----:B------:R-:W-:Y:S01]  /*a180*/  FADD.FTZ R3, R33, R42 ;  /* 0x0000002a21037221 */ /* 0x000fe20000010000 */
[C---:B------:R-:W-:Y:S01]  /*a190*/  FADD.FTZ R26, R36.reuse, R15 ;  /* 0x0000000f241a7221 */ /* 0x040fe20000010000 */
        /* <DEDUP_REMOVED lines=40> */
[----:B------:R-:W-:-:S04]  /*a420*/  FADD.FTZ R3, R53, R4 ;  /* 0x0000000435037221 */ /* 0x000fc80000010000 */
[----:B------:R-:W-:Y:S01]  /*a430*/  FADD.FTZ R4, R84, R3 ;  /* 0x0000000354047221 */ /* 0x000fe20000010000 */
[----:B------:R-:W-:Y:S01]  /*a440*/  FADD.FTZ R3, R13, R15 ;  /* 0x0000000f0d037221 */ /* 0x000fe20000010000 */
[----:B------:R-:W-:Y:S01]  /*a450*/  IMAD.MOV.U32 R13, RZ, RZ, R14 ;  /* 0x000000ffff0d7224 */ /* 0x000fe200078e000e */
[----:B------:R-:W-:Y:S01]  /*a460*/  MOV R15, R12 ;  /* 0x0000000c000f7202 */ /* 0x000fe20000000f00 */
[----:B------:R-:W-:Y:S06]  /*a470*/  @P2 BRA `(.L_x_1884) ;  /* 0xffffffd400c02947 */ /* 0x000fec000383ffff */
.L_x_1875:
        /* <DEDUP_REMOVED lines=67> */
.L_x_1885:
[----:B------:R-:W-:Y:S01]  /*a8b0*/  ULEA UR5, UR36, UR38, 0x3 ;  /* 0x0000002624057291 */ /* 0x000fe2000f8e183f */
[----:B------:R-:W-:-:S05]  /*a8c0*/  IMAD.U32 R0, RZ, RZ, UR46 ;  /* 0x0000002eff007e24 */ /* 0x000fca000f8e00ff */
[----:B------:R-:W-:-:S04]  /*a8d0*/  SHF.L.U32 R0, R0, 0x1f, RZ ;  /* 0x0000001f00007819 */ /* 0x000fc800000006ff */
[----:B------:R1:W2:Y:S01]  /*a8e0*/  SYNCS.PHASECHK.TRANS64.TRYWAIT P2, [UR5+0x34850], R0 ;  /* 0x03485000ff0075a7 */ /* 0x0002a20008040145 */
[----:B------:R-:W-:Y:S05]  /*a8f0*/  @!P0 BRA `(.L_x_1886) ;  /* 0x0000000000048947 */ /* 0x000fea0003800000 */
[----:B------:R-:W-:Y:S01]  /*a900*/  BPT.TRAP 0x1 ;  /* 0x000000040000795c */ /* 0x000fe20000300000 */
.L_x_1886:
[----:B--2---:R-:W-:Y:S05]  /*a910*/  @P2 BRA `(.L_x_1887) ;  /* 0x0000000000082947 */ /* 0x004fea0003800000 */
[----:B------:R-:W2:Y:S02]  /*a920*/  SYNCS.PHASECHK.TRANS64.TRYWAIT P0, [UR5+0x34850], R0 ;  /* 0x03485000ff0075a7 */ /* 0x000ea40008000145 */
[----:B--2---:R-:W-:Y:S05]  /*a930*/  @!P0 BRA `(.L_x_1888) ;  /* 0x0000004c00848947 */ /* 0x004fea0003800000 */
.L_x_1887:
[----:B------:R-:W-:Y:S01]  /*a940*/  UIADD3 UR38, UR38, 0x400, URZ ;  /* 0x0000040026267890 */ /* 0x000fe2000fffe03f */
[----:B------:R-:W-:Y:S01]  /*a950*/  WARPGROUP.ARRIVE ;  /* 0x00000000000079c5 */ /* 0x000fe20000000000 */
[----:B------:R-:W-:Y:S01]  /*a960*/  UMOV UR7, 0x40000040 ;  /* 0x4000004000077882 */ /* 0x000fe20000000000 */
[----:B--2---:R-:W2:Y:S01]  /*a970*/  SHFL.BFLY PT, R7, R4, 0x2, 0x1f ;  /* 0x0c401f0004077f89 */ /* 0x004ea200000e0000 */
[----:B------:R-:W-:Y:S01]  /*a980*/  USHF.R.U32.HI UR38, URZ, 0x4, UR38 ;  /* 0x000000043f267899 */ /* 0x000fe20008011626 */
[----:B------:R-:W-:Y:S02]  /*a990*/  MOV R11, RZ ;  /* 0x000000ff000b7202 */ /* 0x000fe40000000f00 */
[----:B-1----:R-:W1:Y:S01]  /*a9a0*/  SHFL.BFLY PT, R0, R3, 0x2, 0x1f ;  /* 0x0c401f0003007f89 */ /* 0x002e6200000e0000 */
[----:B------:R-:W-:Y:S01]  /*a9b0*/  ULOP3.LUT UR38, UR38, 0x3fff, URZ, 0xc0, !UPT ;  /* 0x00003fff26267892 */ /* 0x000fe2000f8ec03f */
[----:B------:R-:W-:-:S03]  /*a9c0*/  R2UR UR8, R186 ;  /* 0x00000000ba0872ca */ /* 0x000fc600000e0000 */
[----:B------:R-:W-:-:S04]  /*a9d0*/  ULOP3.LUT UR4, UR38, 0x4000000, URZ, 0xfc, !UPT ;  /* 0x0400000026047892 */ /* 0x000fc8000f8efc3f */
[----:B------:R-:W-:Y:S02]  /*a9e0*/  ULEA UR4, UR36, UR4, 0xb ;  /* 0x0000000424047291 */ /* 0x000fe4000f8e583f */
[----:B------:R-:W-:-:S04]  /*a9f0*/  UIADD3 UR36, UR36, 0x1, URZ ;  /* 0x0000000124247890 */ /* 0x000fc8000fffe03f */
[----:B------:R-:W-:Y:S01]  /*aa00*/  UIADD3 UR8, UR8, 0x1, URZ ;  /* 0x0000000108087890 */ /* 0x000fe2000fffe03f */
[----:B------:R-:W-:Y:S01]  /*aa10*/  UMOV UR6, UR4 ;  /* 0x0000000400067c82 */ /* 0x000fe20008000000 */
[----:B------:R-:W-:Y:S01]  /*aa20*/  UISETP.NE.AND UP0, UPT, UR36, 0x2, UPT ;  /* 0x000000022400788c */ /* 0x000fe2000bf05270 */
[----:B------:R-:W-:Y:S01]  /*aa30*/  HGMMA.64x128x16.F32.BF16 R24, R180, gdesc[UR4].tnspB, R24, gsb0 ;  /* 0x41e00004b4187df0 */ /* 0x000fe20008001818 */
[----:B------:R-:W-:Y:S01]  /*aa40*/  UIADD3 UR6, UR4, 0x80, URZ ;  /* 0x0000008004067890 */ /* 0x000fe2000fffe03f */
[----:B--2---:R-:W-:Y:S01]  /*aa50*/  FADD.FTZ R7, R7, R4 ;  /* 0x0000000407077221 */ /* 0x004fe20000010000 */
[----:B------:R-:W-:Y:S01]  /*aa60*/  UMOV UR7, 0x40000040 ;  /* 0x4000004000077882 */ /* 0x000fe20000000000 */
[----:B------:R-:W-:Y:S02]  /*aa70*/  IMAD.MOV.U32 R4, RZ, RZ, RZ ;  /* 0x000000ffff047224 */ /* 0x000fe400078e00ff */
[----:B-1----:R-:W-:Y:S01]  /*aa80*/  FADD.FTZ R2, R0, R3 ;  /* 0x0000000300027221 */ /* 0x002fe20000010000 */
[----:B------:R-:W-:Y:S01]  /*aa90*/  IMAD.U32 R186, RZ, RZ, UR8 ;  /* 0x00000008ffba7e24 */ /* 0x000fe2000f8e00ff */
[----:B------:R-:W1:Y:S01]  /*aaa0*/  SHFL.BFLY PT, R0, R7, 0x1, 0x1f ;  /* 0x0c201f0007007f89 */ /* 0x000e6200000e0000 */
[----:B------:R-:W-:-:S03]  /*aab0*/  USEL UR36, UR36, URZ, UP0 ;  /* 0x0000003f24247287 */ /* 0x000fc60008000000 */
[----:B------:R-:W2:Y:S01]  /*aac0*/  SHFL.BFLY PT, R9, R2, 0x1, 0x1f ;  /* 0x0c201f0002097f89 */ /* 0x000ea200000e0000 */
[----:B-1----:R-:W-:Y:S01]  /*aad0*/  FADD.FTZ R10, R7, R0 ;  /* 0x00000000070a7221 */ /* 0x002fe20000010000 */
[----:B------:R-:W-:Y:S01]  /*aae0*/  MOV R7, UR5 ;  /* 0x0000000500077c02 */ /* 0x000fe20008000f00 */
[----:B------:R-:W-:Y:S02]  /*aaf0*/  IMAD.MOV.U32 R0, RZ, RZ, -0x800000 ;  /* 0xff800000ff007424 */ /* 0x000fe400078e00ff */
[----:B--2---:R-:W-:Y:S01]  /*ab00*/  FADD.FTZ R9, R2, R9 ;  /* 0x0000000902097221 */ /* 0x004fe20000010000 */
[----:B------:R-:W-:Y:S01]  /*ab10*/  FSETP.NE.FTZ.AND P0, PT, R10, RZ, PT ;  /* 0x000000ff0a00720b */ /* 0x000fe20003f15000 */
[----:B------:R-:W-:Y:S02]  /*ab20*/  @!P1 VIADD R7, R7, 0x34860 ;  /* 0x0003486007079836 */ /* 0x000fe40000000000 */
[----:B------:R-:W-:Y:S01]  /*ab30*/  IMAD.MOV.U32 R2, RZ, RZ, -0x800000 ;  /* 0xff800000ff027424 */ /* 0x000fe200078e00ff */
[----:B------:R-:W-:-:S02]  /*ab40*/  FSETP.NE.FTZ.AND P2, PT, R9, RZ, PT ;  /* 0x000000ff0900720b */ /* 0x000fc40003f55000 */
[----:B------:R-:W-:-:S07]  /*ab50*/  @!P1 PRMT R7, RZ, 0x654, R7 ;  /* 0x00000654ff079816 */ /* 0x000fce0000000007 */
[----:B------:R-:W1:Y:S01]  /*ab60*/  @P0 MUFU.LG2 R6, R10 ;  /* 0x0000000a00060308 */ /* 0x000e620000000c00 */
[----:B------:R-:W-:-:S03]  /*ab70*/  @P0 FMUL.FTZ R3, R5, 0.69314718246459960938 ;  /* 0x3f31721805030820 */ /* 0x000fc60000410000 */
[----:B------:R-:W-:-:S04]  /*ab80*/  @P2 FMUL.FTZ R20, R5, 0.69314718246459960938 ;  /* 0x3f31721805142820 */ /* 0x000fc80000410000 */
[----:B------:R-:W2:Y:S08]  /*ab90*/  @P2 MUFU.LG2 R8, R9 ;  /* 0x0000000900082308 */ /* 0x000eb00000000c00 */
[----:B------:R-:W3:Y:S01]  /*aba0*/  @P0 MUFU.RCP R4, R10 ;  /* 0x0000000a00040308 */ /* 0x000ee20000001000 */
[----:B-1----:R-:W-:-:S04]  /*abb0*/  @P0 FMUL.FTZ R6, R6, 0.69314718246459960938 ;  /* 0x3f31721806060820 */ /* 0x002fc80000410000 */
[----:B------:R-:W-:Y:S01]  /*abc0*/  @P0 FFMA.FTZ R2, R3, R12, R6 ;  /* 0x0000000c03020223 */ /* 0x000fe20000010006 */
[----:B------:R-:W-:Y:S02]  /*abd0*/  PLOP3.LUT P0, PT, PT, PT, PT, 0x8, 0x0 ;  /* 0x000000000000781c */ /* 0x000fe40003f0e170 */
[----:B------:R-:W1:Y:S01]  /*abe0*/  @P2 MUFU.RCP R11, R9 ;  /* 0x00000009000b2308 */ /* 0x000e620000001000 */
        /* <DEDUP_REMOVED lines=40> */
[-C--:B---3--:R-:W-:Y:S01]  /*ae70*/  FMUL.FTZ R10, R24, R4.reuse ;  /* 0x00000004180a7220 */ /* 0x088fe20000410000 */
        /* <DEDUP_REMOVED lines=31> */
[-C--:B-1----:R-:W-:Y:S01]  /*b070*/  FMUL.FTZ R9, R26, R11.reuse ;  /* 0x0000000b1a097220 */ /* 0x082fe20000410000 */
        /* <DEDUP_REMOVED lines=31> */
.L_x_1858:
        /* <DEDUP_REMOVED lines=8> */
[----:B------:R-:W-:Y:S01]  /*b2f0*/  IADD3 R31, R23, UR42, RZ ;  /* 0x0000002a171f7c10 */ /* 0x000fe2000fffe0ff */
[----:B------:R-:W-:Y:S01]  /*b300*/  BAR.SYNC.DEFER_BLOCKING 0x1, 0x100 ;  /* 0x0044000000007b1d */ /* 0x000fe20000010000 */
[C---:B------:R-:W-:Y:S01]  /*b310*/  IADD3 R27, P2, R16.reuse, 0x20, RZ ;  /* 0x00000020101b7810 */ /* 0x040fe20007f5e0ff */
[----:B------:R-:W-:Y:S01]  /*b320*/  USHF.R.S32.HI UR5, URZ, 0x1f, UR43 ;  /* 0x0000001f3f057899 */ /* 0x000fe2000801142b */
[C---:B------:R-:W-:Y:S01]  /*b330*/  IADD3 R15, P4, R16.reuse, 0x4000, RZ ;  /* 0x00004000100f7810 */ /* 0x040fe20007f9e0ff */
[----:B------:R-:W-:Y:S01]  /*b340*/  VIADD R4, R31, 0x8 ;  /* 0x000000081f047836 */ /* 0x000fe20000000000 */
[C---:B------:R-:W-:Y:S01]  /*b350*/  LOP3.LUT R5, R16.reuse, 0x380, RZ, 0xc0, !PT ;  /* 0x0000038010057812 */ /* 0x040fe200078ec0ff */
[----:B------:R-:W-:Y:S01]  /*b360*/  ULDC UR10, c[0x0][0xa88] ;  /* 0x0002a200000a7ab9 */ /* 0x000fe20000000800 */
[C---:B------:R-:W-:Y:S01]  /*b370*/  IADD3 R11, P6, R16.reuse, 0x40, RZ ;  /* 0x00000040100b7810 */ /* 0x040fe20007fde0ff */
[----:B------:R-:W1:Y:S01]  /*b380*/  LDC.64 R88, c[0x0][0xb78] ;  /* 0x0002de00ff587b82 */ /* 0x000e620000000a00 */
[----:B------:R-:W-:Y:S01]  /*b390*/  LOP3.LUT R26, R27, 0x380, RZ, 0xc0, !PT ;  /* 0x000003801b1a7812 */ /* 0x000fe200078ec0ff */
[----:B------:R-:W-:Y:S01]  /*b3a0*/  ULDC.64 UR8, c[0x0][0xb70] ;  /* 0x0002dc0000087ab9 */ /* 0x000fe20000000a00 */
[----:B------:R-:W-:Y:S01]  /*b3b0*/  LOP3.LUT P0, RZ, R187, 0x3, RZ, 0xc0, !PT ;  /* 0x00000003bbff7812 */ /* 0x000fe2000780c0ff */
[----:B------:R-:W-:Y:S01]  /*b3c0*/  UIMAD UR5, UR5, UR8, URZ ;  /* 0x00000008050572a4 */ /* 0x000fe2000f8e023f */
[----:B------:R-:W-:Y:S01]  /*b3d0*/  LOP3.LUT R14, R15, 0x380, RZ, 0xc0, !PT ;  /* 0x000003800f0e7812 */ /* 0x000fe200078ec0ff */
[----:B------:R-:W-:Y:S01]  /*b3e0*/  UIMAD.WIDE.U32 UR6, UR43, UR8, URZ ;  /* 0x000000082b0672a5 */ /* 0x000fe2000f8e003f */
[----:B------:R-:W-:Y:S01]  /*b3f0*/  IADD3 R21, P5, R16, 0x60, RZ ;  /* 0x0000006010157810 */ /* 0x000fe20007fbe0ff */
[----:B------:R-:W-:Y:S01]  /*b400*/  USHF.R.S32.HI UR8, URZ, 0x1f, UR44 ;  /* 0x0000001f3f087899 */ /* 0x000fe2000801142c */
[----:B------:R-:W-:Y:S01]  /*b410*/  SHF.R.U64 R5, R5, 0x3, RZ ;  /* 0x0000000305057819 */ /* 0x000fe200000012ff */
[----:B------:R-:W-:Y:S01]  /*b420*/  UIMAD UR5, UR43, UR9, UR5 ;  /* 0x000000092b0572a4 */ /* 0x000fe2000f8e0205 */
[----:B------:R-:W-:Y:S01]  /*b430*/  LOP3.LUT R24, R11, 0x380, RZ, 0xc0, !PT ;  /* 0x000003800b187812 */ /* 0x000fe200078ec0ff */
[----:B------:R-:W-:Y:S01]  /*b440*/  ULDC.64 UR12, c[0x0][0x208] ;  /* 0x00008200000c7ab9 */ /* 0x000fe20000000a00 */
[----:B------:R-:W-:Y:S01]  /*b450*/  SHF.R.U64 R26, R26, 0x3, RZ ;  /* 0x000000031a1a7819 */ /* 0x000fe200000012ff */
[----:B------:R-:W-:Y:S01]  /*b460*/  UIADD3 UR5, UR7, UR5, URZ ;  /* 0x0000000507057290 */ /* 0x000fe2000fffe03f */
[----:B------:R-:W-:-:S02]  /*b470*/  ISETP.GE.OR P1, PT, R4, UR10, P0 ;  /* 0x0000000a04007c0c */ /* 0x000fc40008726670 */
[----:B------:R-:W-:Y:S02]  /*b480*/  SHF.R.U64 R14, R14, 0x3, RZ ;  /* 0x000000030e0e7819 */ /* 0x000fe400000012ff */
[----:B------:R-:W-:Y:S02]  /*b490*/  LOP3.LUT R20, R21, 0x380, RZ, 0xc0, !PT ;  /* 0x0000038015147812 */ /* 0x000fe400078ec0ff */
[----:B------:R-:W-:Y:S01]  /*b4a0*/  LOP3.LUT R4, R5, R16, RZ, 0x3c, !PT ;  /* 0x0000001005047212 */ /* 0x000fe200078e3cff */
[----:B------:R-:W-:Y:S01]  /*b4b0*/  IMAD.MOV.U32 R5, RZ, RZ, R17 ;  /* 0x000000ffff057224 */ /* 0x000fe200078e0011 */
[----:B------:R-:W-:Y:S02]  /*b4c0*/  SHF.R.U64 R24, R24, 0x3, RZ ;  /* 0x0000000318187819 */ /* 0x000fe400000012ff */
[----:B------:R-:W-:Y:S02]  /*b4d0*/  LOP3.LUT R26, R26, R27, RZ, 0x3c, !PT ;  /* 0x0000001b1a1a7212 */ /* 0x000fe400078e3cff */
[----:B------:R-:W-:-:S02]  /*b4e0*/  LOP3.LUT R14, R14, R15, RZ, 0x3c, !PT ;  /* 0x0000000f0e0e7212 */ /* 0x000fc400078e3cff */
[----:B------:R-:W-:Y:S02]  /*b4f0*/  IADD3.X R27, RZ, R17, RZ, P2, !PT ;  /* 0x00000011ff1b7210 */ /* 0x000fe400017fe4ff */
[----:B------:R-:W-:Y:S02]  /*b500*/  SHF.R.U64 R20, R20, 0x3, RZ ;  /* 0x0000000314147819 */ /* 0x000fe400000012ff */
[----:B------:R-:W-:Y:S02]  /*b510*/  IADD3 R15, P2, R16, 0x4040, RZ ;  /* 0x00004040100f7810 */ /* 0x000fe40007f5e0ff */
[----:B------:R-:W-:Y:S02]  /*b520*/  LOP3.LUT R24, R24, R11, RZ, 0x3c, !PT ;  /* 0x0000000b18187212 */ /* 0x000fe400078e3cff */
[----:B------:R-:W-:Y:S02]  /*b530*/  MOV R11, R4 ;  /* 0x00000004000b7202 */ /* 0x000fe40000000f00 */
[----:B------:R-:W-:Y:S01]  /*b540*/  F2FP.BF16.F32.PACK_AB R4, R25, R10 ;  /* 0x0000000a1904723e */ /* 0x000fe200000010ff */
[----:B------:R-:W-:Y:S01]  /*b550*/  IMAD.X R25, RZ, RZ, R17, P6 ;  /* 0x000000ffff197224 */ /* 0x000fe200030e0611 */
[----:B------:R-:W-:-:S02]  /*b560*/  LOP3.LUT R20, R20, R21, RZ, 0x3c, !PT ;  /* 0x0000001514147212 */ /* 0x000fc400078e3cff */
[C---:B------:R-:W-:Y:S02]  /*b570*/  IADD3 R13, P3, R16.reuse, 0x4020, RZ ;  /* 0x00004020100d7810 */ /* 0x040fe40007f7e0ff */
[----:B------:R-:W-:Y:S02]  /*b580*/  LOP3.LUT R10, R15, 0x380, RZ, 0xc0, !PT ;  /* 0x000003800f0a7812 */ /* 0x000fe400078ec0ff */
[----:B------:R-:W-:Y:S02]  /*b590*/  IADD3 R21, P6, R16, 0x4060, RZ ;  /* 0x0000406010157810 */ /* 0x000fe40007fde0ff */
[----:B------:R-:W-:Y:S02]  /*b5a0*/  F2FP.BF16.F32.PACK_AB R5, R8, R9 ;  /* 0x000000090805723e */ /* 0x000fe400000010ff */
[----:B------:R-:W-:Y:S02]  /*b5b0*/  F2FP.BF16.F32.PACK_AB R6, R6, R3 ;  /* 0x000000030606723e */ /* 0x000fe400000010ff */
[----:B------:R-:W-:-:S02]  /*b5c0*/  F2FP.BF16.F32.PACK_AB R7, R7, R30 ;  /* 0x0000001e0707723e */ /* 0x000fc400000010ff */
[----:B------:R-:W-:Y:S02]  /*b5d0*/  LOP3.LUT R12, R13, 0x380, RZ, 0xc0, !PT ;  /* 0x000003800d0c7812 */ /* 0x000fe400078ec0ff */
[----:B------:R-:W-:Y:S01]  /*b5e0*/  SHF.R.U64 R10, R10, 0x3, RZ ;  /* 0x000000030a0a7819 */ /* 0x000fe200000012ff */
[----:B------:R2:W-:Y:S01]  /*b5f0*/  STSM.16.M88.4 [R11], R4 ;  /* 0x000000040b007844 */ /* 0x0005e20000000200 */
[----:B------:R-:W-:Y:S02]  /*b600*/  LOP3.LUT R8, R21, 0x380, RZ, 0xc0, !PT ;  /* 0x0000038015087812 */ /* 0x000fe400078ec0ff */
[----:B------:R-:W-:Y:S02]  /*b610*/  SHF.R.U64 R12, R12, 0x3, RZ ;  /* 0x000000030c0c7819 */ /* 0x000fe400000012ff */
[----:B------:R-:W-:Y:S02]  /*b620*/  LOP3.LUT R10, R10, R15, RZ, 0x3c, !PT ;  /* 0x0000000f0a0a7212 */ /* 0x000fe400078e3cff */
[----:B------:R-:W-:-:S02]  /*b630*/  SHF.R.U64 R8, R8, 0x3, RZ ;  /* 0x0000000308087819 */ /* 0x000fc400000012ff */
[----:B------:R-:W-:Y:S02]  /*b640*/  MOV R28, R24 ;  /* 0x00000018001c7202 */ /* 0x000fe40000000f00 */
[----:B------:R-:W-:Y:S01]  /*b650*/  LOP3.LUT R12, R12, R13, RZ, 0x3c, !PT ;  /* 0x0000000d0c0c7212 */ /* 0x000fe200078e3cff */
[--C-:B------:R-:W-:Y:S01]  /*b660*/  IMAD.X R13, RZ, RZ, R17.reuse, P3 ;  /* 0x000000ffff0d7224 */ /* 0x100fe200018e0611 */
[----:B------:R-:W-:Y:S01]  /*b670*/  LOP3.LUT R8, R8, R21, RZ, 0x3c, !PT ;  /* 0x0000001508087212 */ /* 0x000fe200078e3cff */
[--C-:B------:R-:W-:Y:S01]  /*b680*/  IMAD.X R21, RZ, RZ, R17.reuse, P5 ;  /* 0x000000ffff157224 */ /* 0x100fe200028e0611 */
[----:B------:R-:W-:Y:S01]  /*b690*/  IADD3.X R9, RZ, R17, RZ, P6, !PT ;  /* 0x00000011ff097210 */ /* 0x000fe200037fe4ff */
[----:B--2---:R-:W-:Y:S01]  /*b6a0*/  IMAD.X R11, RZ, RZ, R17, P2 ;  /* 0x000000ffff0b7224 */ /* 0x004fe200010e0611 */
[----:B------:R-:W-:Y:S02]  /*b6b0*/  MOV R29, R26 ;  /* 0x0000001a001d7202 */ /* 0x000fe40000000f00 */
[----:B------:R-:W-:-:S02]  /*b6c0*/  IADD3.X R15, RZ, R17, RZ, P4, !PT ;  /* 0x00000011ff0f7210 */ /* 0x000fc400027fe4ff */
[----:B------:R-:W-:Y:S01]  /*b6d0*/  MOV R24, R10 ;  /* 0x0000000a00187202 */ /* 0x000fe20000000f00 */
[----:B-1----:R-:W-:Y:S01]  /*b6e0*/  IMAD R10, R88, UR8, RZ ;  /* 0x00000008580a7c24 */ /* 0x002fe2000f8e02ff */
[----:B------:R-:W-:Y:S02]  /*b6f0*/  F2FP.BF16.F32.PACK_AB R4, R33, R32 ;  /* 0x000000202104723e */ /* 0x000fe400000010ff */
[----:B------:R-:W-:Y:S01]  /*b700*/  F2FP.BF16.F32.PACK_AB R5, R35, R34 ;  /* 0x000000222305723e */ /* 0x000fe200000010ff */
[----:B------:R-:W-:Y:S01]  /*b710*/  IMAD R30, R89, UR44, R10 ;  /* 0x0000002c591e7c24 */ /* 0x000fe2000f8e020a */
[----:B------:R-:W-:Y:S02]  /*b720*/  F2FP.BF16.F32.PACK_AB R6, R37, R36 ;  /* 0x000000242506723e */ /* 0x000fe400000010ff */
[----:B------:R-:W-:Y:S02]  /*b730*/  F2FP.BF16.F32.PACK_AB R7, R39, R38 ;  /* 0x000000262707723e */ /* 0x000fe400000010ff */
[----:B------:R-:W-:-:S02]  /*b740*/  MOV R3, R8 ;  /* 0x0000000800037202 */ /* 0x000fc40000000f00 */
[----:B------:R-:W-:Y:S01]  /*b750*/  MOV R26, R14 ;  /* 0x0000000e001a7202 */ /* 0x000fe20000000f00 */
[----:B------:R1:W-:Y:S01]  /*b760*/  STSM.16.M88.4 [R29], R4 ;  /* 0x000000041d007844 */ /* 0x0003e20000000200 */
[----:B------:R-:W-:Y:S02]  /*b770*/  MOV R25, R12 ;  /* 0x0000000c00197202 */ /* 0x000fe40000000f00 */
[----:B------:R-:W-:Y:S02]  /*b780*/  F2FP.BF16.F32.PACK_AB R8, R41, R40 ;  /* 0x000000282908723e */ /* 0x000fe400000010ff */
[----:B------:R-:W-:Y:S02]  /*b790*/  F2FP.BF16.F32.PACK_AB R9, R43, R42 ;  /* 0x0000002a2b09723e */ /* 0x000fe400000010ff */
[----:B------:R-:W-:Y:S02]  /*b7a0*/  F2FP.BF16.F32.PACK_AB R10, R45, R44 ;  /* 0x0000002c2d0a723e */ /* 0x000fe400000010ff */
[----:B------:R-:W-:-:S02]  /*b7b0*/  F2FP.BF16.F32.PACK_AB R11, R47, R46 ;  /* 0x0000002e2f0b723e */ /* 0x000fc400000010ff */
[----:B------:R-:W-:Y:S01]  /*b7c0*/  MOV R27, R20 ;  /* 0x00000014001b7202 */ /* 0x000fe20000000f00 */
[----:B------:R-:W-:Y:S01]  /*b7d0*/  IMAD.U32 R21, RZ, RZ, UR7 ;  /* 0x00000007ff157e24 */ /* 0x000fe2000f8e00ff */
[----:B------:R-:W-:Y:S01]  /*b7e0*/  F2FP.BF16.F32.PACK_AB R12, R49, R48 ;  /* 0x00000030310c723e */ /* 0x000fe200000010ff */
[----:B------:R-:W-:Y:S01]  /*b7f0*/  STSM.16.M88.4 [R28], R8 ;  /* 0x000000081c007844 */ /* 0x000fe20000000200 */
[----:B------:R-:W-:Y:S01]  /*b800*/  F2FP.BF16.F32.PACK_AB R13, R51, R50 ;  /* 0x00000032330d723e */ /* 0x000fe200000010ff */
[----:B------:R-:W-:Y:S01]  /*b810*/  IMAD.U32 R20, RZ, RZ, UR6 ;  /* 0x00000006ff147e24 */ /* 0x000fe2000f8e00ff */
[----:B------:R-:W-:Y:S01]  /*b820*/  F2FP.BF16.F32.PACK_AB R14, R53, R52 ;  /* 0x00000034350e723e */ /* 0x000fe200000010ff */
[----:B------:R-:W-:Y:S01]  /*b830*/  ULDC.64 UR6, c[0x0][0xb40] ;  /* 0x0002d00000067ab9 */ /* 0x000fe20000000a00 */
[----:B------:R-:W-:Y:S02]  /*b840*/  F2FP.BF16.F32.PACK_AB R15, R55, R54 ;  /* 0x00000036370f723e */ /* 0x000fe400000010ff */
[----:B------:R-:W-:-:S02]  /*b850*/  F2FP.BF16.F32.PACK_AB R64, R65, R64 ;  /* 0x000000404140723e */ /* 0x000fc400000010ff */
[----:B-1----:R-:W-:Y:S01]  /*b860*/  F2FP.BF16.F32.PACK_AB R4, R57, R56 ;  /* 0x000000383904723e */ /* 0x002fe200000010ff */
[----:B------:R-:W-:Y:S01]  /*b870*/  STSM.16.M88.4 [R27], R12 ;  /* 0x0000000c1b007844 */ /* 0x000fe20000000200 */
[----:B------:R-:W-:Y:S02]  /*b880*/  F2FP.BF16.F32.PACK_AB R5, R59, R58 ;  /* 0x0000003a3b05723e */ /* 0x000fe400000010ff */
[----:B------:R-:W-:Y:S02]  /*b890*/  F2FP.BF16.F32.PACK_AB R6, R61, R60 ;  /* 0x0000003c3d06723e */ /* 0x000fe400000010ff */
[----:B------:R-:W-:Y:S02]  /*b8a0*/  F2FP.BF16.F32.PACK_AB R7, R63, R62 ;  /* 0x0000003e3f07723e */ /* 0x000fe400000010ff */
[----:B------:R-:W-:Y:S02]  /*b8b0*/  F2FP.BF16.F32.PACK_AB R65, R67, R66 ;  /* 0x000000424341723e */ /* 0x000fe400000010ff */
[----:B------:R-:W-:Y:S01]  /*b8c0*/  F2FP.BF16.F32.PACK_AB R72, R73, R72 ;  /* 0x000000484948723e */ /* 0x000fe200000010ff */
[----:B------:R1:W-:Y:S01]  /*b8d0*/  STSM.16.M88.4 [R26], R4 ;  /* 0x000000041a007844 */ /* 0x0003e20000000200 */
[----:B------:R-:W-:-:S02]  /*b8e0*/  F2FP.BF16.F32.PACK_AB R66, R69, R68 ;  /* 0x000000444542723e */ /* 0x000fc400000010ff */
[----:B------:R-:W-:Y:S01]  /*b8f0*/  F2FP.BF16.F32.PACK_AB R67, R71, R70 ;  /* 0x000000464743723e */ /* 0x000fe200000010ff */
[----:B------:R-:W2:Y:S01]  /*b900*/  SHFL.IDX PT, R6, R189, RZ, 0x1f ;  /* 0x00001fffbd067589 */ /* 0x000ea200000e0000 */
[----:B------:R-:W-:Y:S02]  /*b910*/  F2FP.BF16.F32.PACK_AB R73, R75, R74 ;  /* 0x0000004a4b49723e */ /* 0x000fe400000010ff */
[----:B------:R-:W-:Y:S01]  /*b920*/  F2FP.BF16.F32.PACK_AB R80, R81, R80 ;  /* 0x000000505150723e */ /* 0x000fe200000010ff */
[----:B------:R3:W-:Y:S01]  /*b930*/  STSM.16.M88.4 [R25], R64 ;  /* 0x0000004019007844 */ /* 0x0007e20000000200 */
[----:B------:R-:W-:Y:S02]  /*b940*/  F2FP.BF16.F32.PACK_AB R74, R77, R76 ;  /* 0x0000004c4d4a723e */ /* 0x000fe400000010ff */
[----:B------:R-:W-:Y:S02]  /*b950*/  F2FP.BF16.F32.PACK_AB R75, R79, R78 ;  /* 0x0000004e4f4b723e */ /* 0x000fe400000010ff */
[----:B------:R-:W-:-:S02]  /*b960*/  F2FP.BF16.F32.PACK_AB R81, R83, R82 ;  /* 0x000000525351723e */ /* 0x000fc400000010ff */
[----:B------:R-:W-:Y:S01]  /*b970*/  F2FP.BF16.F32.PACK_AB R82, R85, R84 ;  /* 0x000000545552723e */ /* 0x000fe200000010ff */
[----:B------:R3:W-:Y:S01]  /*b980*/  STSM.16.M88.4 [R24], R72 ;  /* 0x0000004818007844 */ /* 0x0007e20000000200 */
[----:B------:R-:W-:Y:S02]  /*b990*/  F2FP.BF16.F32.PACK_AB R83, R87, R86 ;  /* 0x000000565753723e */ /* 0x000fe400000010ff */
[----:B------:R-:W-:Y:S02]  /*b9a0*/  MOV R21, UR5 ;  /* 0x0000000500157c02 */ /* 0x000fe40008000f00 */
[----:B------:R-:W-:Y:S01]  /*b9b0*/  SHF.R.S32.HI R29, RZ, 0x1f, R31 ;  /* 0x0000001fff1d7819 */ /* 0x000fe2000001141f */
[----:B------:R3:W-:Y:S01]  /*b9c0*/  STSM.16.M88.4 [R3], R80 ;  /* 0x0000005003007844 */ /* 0x0007e20000000200 */
[C---:B------:R-:W-:Y:S01]  /*b9d0*/  ISETP.GE.OR P0, PT, R31.reuse, UR10, P0 ;  /* 0x0000000a1f007c0c */ /* 0x040fe20008706670 */
[----:B------:R-:W-:Y:S01]  /*b9e0*/  IMAD.WIDE.U32 R20, R88, UR44, R20 ;  /* 0x0000002c58147c25 */ /* 0x000fe2000f8e0014 */
[----:B------:R-:W-:Y:S01]  /*b9f0*/  @!PT LDS RZ, [RZ] ;  /* 0x00000000fffff984 */ /* 0x000fe20000000800 */
[----:B------:R-:W-:Y:S01]  /*ba00*/  @!PT LDS RZ, [RZ] ;  /* 0x00000000fffff984 */ /* 0x000fe20000000800 */
[----:B------:R-:W-:Y:S01]  /*ba10*/  @!PT LDS RZ, [RZ] ;  /* 0x00000000fffff984 */ /* 0x000fe20000000800 */
[----:B------:R4:W-:Y:S06]  /*ba20*/  MEMBAR.ALL.CTA ;  /* 0x0000000000007992 */ /* 0x0009ec0000008000 */
[----:B----4-:R-:W4:Y:S02]  /*ba30*/  FENCE.VIEW.ASYNC.S ;  /* 0x00000000000073c6 */ /* 0x010f240000000000 */
[----:B----4-:R-:W-:Y:S06]  /*ba40*/  BAR.ARV 0x1, 0x120 ;  /* 0x0044800000007b1d */ /* 0x010fec0000002000 */
[----:B------:R-:W-:-:S04]  /*ba50*/  IADD3 R20, P2, R31, R20, RZ ;  /* 0x000000141f147210 */ /* 0x000fc80007f5e0ff */
[----:B------:R-:W-:Y:S02]  /*ba60*/  IADD3.X R29, R29, R21, R30, P2, !PT ;  /* 0x000000151d1d7210 */ /* 0x000fe400017fe41e */
[----:B-1----:R-:W-:-:S04]  /*ba70*/  LEA R4, P2, R20, UR6, 0x2 ;  /* 0x0000000614047c11 */ /* 0x002fc8000f8410ff */
[----:B------:R-:W-:-:S05]  /*ba80*/  LEA.HI.X R5, R20, UR7, R29, 0x2, P2 ;  /* 0x0000000714057c11 */ /* 0x000fca00090f141d */
        /* <DEDUP_REMOVED lines=25> */
.L_x_1892:
[----:B------:R-:W-:Y:S05]  /*bc20*/  BSYNC B0 ;  /* 0x0000000000007941 */ /* 0x000fea0003800000 */
.L_x_1891:
[----:B------:R-:W-:Y:S05]  /*bc30*/  BRA `(.L_x_1890) ;  /* 0x0000000800307947 */ /* 0x000fea0003800000 */
.L_x_1889:
        /* <DEDUP_REMOVED lines=10> */
[----:B------:R-:W-:Y:S01]  /*bce0*/  IMAD.U32 R2, RZ, RZ, UR42 ;  /* 0x0000002aff027e24 */ /* 0x000fe2000f8e00ff */
[----:B------:R-:W-:-:S04]  /*bcf0*/  ULDC UR5, c[0x0][0xa88] ;  /* 0x0002a20000057ab9 */ /* 0x000fc80000000800 */
[----:B----4-:R-:W-:-:S04]  /*bd00*/  IADD3 R2, R2, -0x80, R0 ;  /* 0xffffff8002027810 */ /* 0x010fc80007ffe000 */
[----:B------:R-:W-:-:S13]  /*bd10*/  ISETP.GE.AND P0, PT, R2, UR5, PT ;  /* 0x0000000502007c0c */ /* 0x000fda000bf06270 */
[----:B------:R-:W-:Y:S05]  /*bd20*/  @P0 BRA `(.L_x_1894) ;  /* 0x0000000000440947 */ /* 0x000fea0003800000 */
[----:B------:R-:W4:Y:S01]  /*bd30*/  LDC.64 R4, c[0x0][0xb70] ;  /* 0x0002dc00ff047b82 */ /* 0x000f220000000a00 */
[----:B------:R-:W-:Y:S01]  /*bd40*/  SHF.R.S32.HI R3, RZ, 0x1f, R2 ;  /* 0x0000001fff037819 */ /* 0x000fe20000011402 */
[----:B------:R-:W-:Y:S01]  /*bd50*/  ULDC.64 UR8, c[0x0][0xb40] ;  /* 0x0002d00000087ab9 */ /* 0x000fe20000000a00 */
[----:B------:R-:W-:-:S05]  /*bd60*/  ULDC.64 UR10, c[0x0][0x208] ;  /* 0x00008200000a7ab9 */ /* 0x000fca0000000a00 */
[----:B------:R-:W5:Y:S01]  /*bd70*/  LDC.64 R10, c[0x0][0xb78] ;  /* 0x0002de00ff0a7b82 */ /* 0x000f620000000a00 */
[C---:B----4-:R-:W-:Y:S02]  /*bd80*/  IMAD R0, R4.reuse, UR6, RZ ;  /* 0x0000000604007c24 */ /* 0x050fe4000f8e02ff */
[----:B------:R-:W-:-:S04]  /*bd90*/  IMAD.WIDE.U32 R2, R4, UR43, R2 ;  /* 0x0000002b04027c25 */ /* 0x000fc8000f8e0002 */
[----:B------:R-:W-:Y:S02]  /*bda0*/  IMAD R5, R5, UR43, R0 ;  /* 0x0000002b05057c24 */ /* 0x000fe4000f8e0200 */
[C---:B-----5:R-:W-:Y:S02]  /*bdb0*/  IMAD R0, R10.reuse, UR7, RZ ;  /* 0x000000070a007c24 */ /* 0x060fe4000f8e02ff */
[----:B------:R-:W-:Y:S02]  /*bdc0*/  IMAD.IADD R3, R3, 0x1, R5 ;  /* 0x0000000103037824 */ /* 0x000fe400078e0205 */
[----:B------:R-:W-:Y:S02]  /*bdd0*/  IMAD R5, R11, UR44, R0 ;  /* 0x0000002c0b057c24 */ /* 0x000fe4000f8e0200 */
[----:B------:R-:W-:-:S05]  /*bde0*/  IMAD.WIDE.U32 R2, R10, UR44, R2 ;  /* 0x0000002c0a027c25 */ /* 0x000fca000f8e0002 */
[----:B------:R-:W-:Y:S02]  /*bdf0*/  IADD3 R3, R3, R5, RZ ;  /* 0x0000000503037210 */ /* 0x000fe40007ffe0ff */
[----:B------:R-:W-:-:S04]  /*be00*/  LEA R4, P0, R2, UR8, 0x2 ;  /* 0x0000000802047c11 */ /* 0x000fc8000f8010ff */
[----:B------:R-:W-:Y:S01]  /*be10*/  LEA.HI.X R5, R2, UR9, R3, 0x2, P0 ;  /* 0x0000000902057c11 */ /* 0x000fe200080f1403 */
[----:B------:R-:W-:-:S05]  /*be20*/  IMAD.MOV.U32 R3, RZ, RZ, -0x800000 ;  /* 0xff800000ff037424 */ /* 0x000fca00078e00ff */
[----:B------:R4:W-:Y:S03]  /*be30*/  STG.E desc[UR10][R4.64], R3 ;  /* 0x0000000304007986 */ /* 0x0009e6000c10190a */
.L_x_1894:
[----:B------:R-:W-:Y:S05]  /*be40*/  BSYNC B0 ;  /* 0x0000000000007941 */ /* 0x000fea0003800000 */
.L_x_1893:
        /* <DEDUP_REMOVED lines=9> */
[C---:B------:R-:W-:Y:S01]  /*bee0*/  VIADD R4, R184.reuse, 0x20 ;  /* 0x00000020b8047836 */ /* 0x040fe20000000000 */
[----:B------:R-:W-:Y:S01]  /*bef0*/  IADD3 R0, R184, 0x40, RZ ;  /* 0x00000040b8007810 */ /* 0x000fe20007ffe0ff */
[----:B------:R-:W-:Y:S01]  /*bf00*/  IMAD.IADD R3, R3, 0x1, R5 ;  /* 0x0000000103037824 */ /* 0x000fe200078e0205 */
[----:B-1----:R-:W-:-:S02]  /*bf10*/  IADD3 R5, R12, UR60, RZ ;  /* 0x0000003c0c057c10 */ /* 0x002fc4000fffe0ff */
[----:B------:R-:W-:Y:S01]  /*bf20*/  ISETP.GE.AND P0, PT, R0, UR42, PT ;  /* 0x0000002a00007c0c */ /* 0x000fe2000bf06270 */
[----:B---3--:R-:W-:Y:S01]  /*bf30*/  IMAD R0, R8, UR7, RZ ;  /* 0x0000000708007c24 */ /* 0x008fe2000f8e02ff */
[----:B------:R-:W-:Y:S01]  /*bf40*/  ISETP.GE.AND P4, PT, R4, UR42, PT ;  /* 0x0000002a04007c0c */ /* 0x000fe2000bf86270 */
[----:B------:R-:W-:Y:S02]  /*bf50*/  VIADD R4, R184, 0x60 ;  /* 0x00000060b8047836 */ /* 0x000fe40000000000 */
[----:B------:R-:W-:Y:S02]  /*bf60*/  IMAD R9, R9, UR44, R0 ;  /* 0x0000002c09097c24 */ /* 0x000fe4000f8e0200 */
[----:B------:R-:W-:Y:S01]  /*bf70*/  IMAD.WIDE.U32 R6, R8, UR44, R2 ;  /* 0x0000002c08067c25 */ /* 0x000fe2000f8e0002 */
[----:B------:R-:W-:-:S03]  /*bf80*/  ISETP.GE.AND P1, PT, R4, UR42, PT ;  /* 0x0000002a04007c0c */ /* 0x000fc6000bf26270 */
[----:B------:R-:W-:-:S04]  /*bf90*/  IMAD.WIDE R4, R5, 0x80, R184 ;  /* 0x0000008005047825 */ /* 0x000fc800078e02b8 */
[----:B------:R-:W-:Y:S01]  /*bfa0*/  IMAD.IADD R11, R7, 0x1, R9 ;  /* 0x00000001070b7824 */ /* 0x000fe200078e0209 */
[----:B------:R-:W-:Y:S06]  /*bfb0*/  @P2 BRA `(.L_x_1896) ;  /* 0x0000000000442947 */ /* 0x000fec0003800000 */
[----:B------:R-:W-:Y:S01]  /*bfc0*/  ULDC.64 UR6, c[0x0][0xad8] ;  /* 0x0002b60000067ab9 */ /* 0x000fe20000000a00 */
[----:B------:R-:W-:Y:S01]  /*bfd0*/  MOV R2, R6 ;  /* 0x0000000600027202 */ /* 0x000fe20000000f00 */
[----:B------:R-:W-:Y:S01]  /*bfe0*/  IMAD R9, R5, UR6, RZ ;  /* 0x0000000605097c24 */ /* 0x000fe2000f8e02ff */
[----:B------:R-:W-:Y:S01]  /*bff0*/  ULDC UR5, c[0x0][0xa8c] ;  /* 0x0002a30000057ab9 */ /* 0x000fe20000000800 */
[C---:B------:R-:W-:Y:S01]  /*c000*/  VIADD R0, R18.reuse, 0x40 ;  /* 0x0000004012007836 */ /* 0x040fe20000000000 */
[----:B------:R-:W-:Y:S01]  /*c010*/  ISETP.GE.AND P2, PT, R18, UR5, PT ;  /* 0x0000000512007c0c */ /* 0x000fe2000bf46270 */
[----:B------:R-:W-:Y:S01]  /*c020*/  IMAD.MOV.U32 R3, RZ, RZ, R11 ;  /* 0x000000ffff037224 */ /* 0x000fe200078e000b */
[----:B------:R-:W-:Y:S01]  /*c030*/  ULDC.64 UR8, c[0x0][0x208] ;  /* 0x0000820000087ab9 */ /* 0x000fe20000000a00 */
[----:B------:R-:W-:Y:S01]  /*c040*/  IMAD R9, R4, UR7, R9 ;  /* 0x0000000704097c24 */ /* 0x000fe2000f8e0209 */
[----:B------:R-:W-:Y:S01]  /*c050*/  ISETP.GE.AND P3, PT, R0, UR5, PT ;  /* 0x0000000500007c0c */ /* 0x000fe2000bf66270 */
[----:B------:R-:W-:Y:S01]  /*c060*/  IMAD.WIDE.U32 R2, R4, UR6, R2 ;  /* 0x0000000604027c25 */ /* 0x000fe2000f8e0002 */
[----:B------:R-:W-:-:S03]  /*c070*/  ULDC.64 UR6, c[0x0][0xa80] ;  /* 0x0002a00000067ab9 */ /* 0x000fc60000000a00 */
[----:B------:R-:W-:Y:S01]  /*c080*/  IMAD.IADD R3, R3, 0x1, R9 ;  /* 0x0000000103037824 */ /* 0x000fe200078e0209 */
[----:B------:R-:W-:-:S04]  /*c090*/  LEA R8, P5, R2, UR6, 0x1 ;  /* 0x0000000602087c11 */ /* 0x000fc8000f8a08ff */
[----:B------:R-:W-:-:S05]  /*c0a0*/  LEA.HI.X R9, R2, UR7, R3, 0x1, P5 ;  /* 0x0000000702097c11 */ /* 0x000fca000a8f0c03 */
[----:B------:R1:W-:Y:S04]  /*c0b0*/  @!P2 STG.E.128 desc[UR8][R8.64], RZ ;  /* 0x000000ff0800a986 */ /* 0x0003e8000c101d08 */
[----:B------:R1:W-:Y:S02]  /*c0c0*/  @!P3 STG.E.128 desc[UR8][R8.64+0x80], RZ ;  /* 0x000080ff0800b986 */ /* 0x0003e4000c101d08 */
.L_x_1896:
[----:B------:R-:W-:Y:S05]  /*c0d0*/  BSYNC B0 ;  /* 0x0000000000007941 */ /* 0x000fea0003800000 */
.L_x_1895:
[----:B------:R-:W-:Y:S04]  /*c0e0*/  BSSY B0, `(.L_x_1897) ;  /* 0x0000015000007945 */ /* 0x000fe80003800000 */
[----:B------:R-:W-:Y:S05]  /*c0f0*/  @P4 BRA `(.L_x_1898) ;  /* 0x00000000004c4947 */ /* 0x000fea0003800000 */
[----:B-1----:R-:W-:Y:S01]  /*c100*/  IADD3 R9, P2, R4, 0x20, RZ ;  /* 0x0000002004097810 */ /* 0x002fe20007f5e0ff */
[----:B------:R-:W-:Y:S01]  /*c110*/  ULDC.64 UR6, c[0x0][0xad8] ;  /* 0x0002b60000067ab9 */ /* 0x000fe20000000a00 */
[----:B------:R-:W-:Y:S01]  /*c120*/  MOV R3, R11 ;  /* 0x0000000b00037202 */ /* 0x000fe20000000f00 */
[----:B------:R-:W-:Y:S01]  /*c130*/  IMAD.MOV.U32 R2, RZ, RZ, R6 ;  /* 0x000000ffff027224 */ /* 0x000fe200078e0006 */
[----:B------:R-:W-:Y:S01]  /*c140*/  IADD3.X R0, RZ, R5, RZ, P2, !PT ;  /* 0x00000005ff007210 */ /* 0x000fe200017fe4ff */
[C---:B------:R-:W-:Y:S01]  /*c150*/  VIADD R8, R18.reuse, 0x40 ;  /* 0x0000004012087836 */ /* 0x040fe20000000000 */
[----:B------:R-:W-:Y:S01]  /*c160*/  ULDC UR5, c[0x0][0xa8c] ;  /* 0x0002a30000057ab9 */ /* 0x000fe20000000800 */
[----:B------:R-:W-:Y:S01]  /*c170*/  IMAD.WIDE.U32 R2, R9, UR6, R2 ;  /* 0x0000000609027c25 */ /* 0x000fe2000f8e0002 */
[----:B------:R-:W-:Y:S01]  /*c180*/  ISETP.GE.AND P3, PT, R18, UR5, PT ;  /* 0x0000000512007c0c */ /* 0x000fe2000bf66270 */
[----:B------:R-:W-:Y:S01]  /*c190*/  ULDC.64 UR8, c[0x0][0x208] ;  /* 0x0000820000087ab9 */ /* 0x000fe20000000a00 */
[----:B------:R-:W-:Y:S01]  /*c1a0*/  ISETP.GE.AND P4, PT, R8, UR5, PT ;  /* 0x0000000508007c0c */ /* 0x000fe2000bf86270 */
[----:B------:R-:W-:-:S04]  /*c1b0*/  IMAD R0, R0, UR6, RZ ;  /* 0x0000000600007c24 */ /* 0x000fc8000f8e02ff */
[----:B------:R-:W-:Y:S01]  /*c1c0*/  IMAD R9, R9, UR7, R0 ;  /* 0x0000000709097c24 */ /* 0x000fe2000f8e0200 */
[----:B------:R-:W-:Y:S02]  /*c1d0*/  ULDC.64 UR6, c[0x0][0xa80] ;  /* 0x0002a00000067ab9 */ /* 0x000fe40000000a00 */
[----:B------:R-:W-:Y:S01]  /*c1e0*/  LEA R8, P2, R2, UR6, 0x1 ;  /* 0x0000000602087c11 */ /* 0x000fe2000f8408ff */
[----:B------:R-:W-:-:S05]  /*c1f0*/  IMAD.IADD R3, R3, 0x1, R9 ;  /* 0x0000000103037824 */ /* 0x000fca00078e0209 */
[----:B------:R-:W-:-:S05]  /*c200*/  LEA.HI.X R9, R2, UR7, R3, 0x1, P2 ;  /* 0x0000000702097c11 */ /* 0x000fca00090f0c03 */
[----:B------:R2:W-:Y:S04]  /*c210*/  @!P3 STG.E.128 desc[UR8][R8.64], RZ ;  /* 0x000000ff0800b986 */ /* 0x0005e8000c101d08 */
[----:B------:R2:W-:Y:S02]  /*c220*/  @!P4 STG.E.128 desc[UR8][R8.64+0x80], RZ ;  /* 0x000080ff0800c986 */ /* 0x0005e4000c101d08 */
.L_x_1898:
[----:B------:R-:W-:Y:S05]  /*c230*/  BSYNC B0 ;  /* 0x0000000000007941 */ /* 0x000fea0003800000 */
.L_x_1897:
[----:B------:R-:W-:Y:S04]  /*c240*/  BSSY B0, `(.L_x_1899) ;  /* 0x0000015000007945 */ /* 0x000fe80003800000 */
[----:B------:R-:W-:Y:S05]  /*c250*/  @P0 BRA `(.L_x_1900) ;  /* 0x00000000004c0947 */ /* 0x000fea0003800000 */
[----:B-12---:R-:W-:Y:S01]  /*c260*/  IADD3 R9, P0, R4, 0x40, RZ ;  /* 0x0000004004097810 */ /* 0x006fe20007f1e0ff */
[----:B------:R-:W-:Y:S01]  /*c270*/  ULDC.64 UR6, c[0x0][0xad8] ;  /* 0x0002b60000067ab9 */ /* 0x000fe20000000a00 */
[----:B------:R-:W-:Y:S01]  /*c280*/  IMAD.MOV.U32 R2, RZ, RZ, R6 ;  /* 0x000000ffff027224 */ /* 0x000fe200078e0006 */
[C---:B------:R-:W-:Y:S01]  /*c290*/  IADD3 R8, R18.reuse, 0x40, RZ ;  /* 0x0000004012087810 */ /* 0x040fe20007ffe0ff */
[----:B------:R-:W-:Y:S01]  /*c2a0*/  IMAD.MOV.U32 R3, RZ, RZ, R11 ;  /* 0x000000ffff037224 */ /* 0x000fe200078e000b */
[----:B------:R-:W-:Y:S01]  /*c2b0*/  ULDC UR5, c[0x0][0xa8c] ;  /* 0x0002a30000057ab9 */ /* 0x000fe20000000800 */
[----:B------:R-:W-:Y:S01]  /*c2c0*/  IMAD.X R0, RZ, RZ, R5, P0 ;  /* 0x000000ffff007224 */ /* 0x000fe200000e0605 */
[----:B------:R-:W-:Y:S01]  /*c2d0*/  ISETP.GE.AND P2, PT, R18, UR5, PT ;  /* 0x0000000512007c0c */ /* 0x000fe2000bf46270 */
[----:B------:R-:W-:Y:S01]  /*c2e0*/  IMAD.WIDE.U32 R2, R9, UR6, R2 ;  /* 0x0000000609027c25 */ /* 0x000fe2000f8e0002 */
[----:B------:R-:W-:Y:S01]  /*c2f0*/  ISETP.GE.AND P3, PT, R8, UR5, PT ;  /* 0x0000000508007c0c */ /* 0x000fe2000bf66270 */
[----:B------:R-:W-:-:S02]  /*c300*/  ULDC.64 UR8, c[0x0][0x208] ;  /* 0x0000820000087ab9 */ /* 0x000fc40000000a00 */
[----:B------:R-:W-:-:S04]  /*c310*/  IMAD R0, R0, UR6, RZ ;  /* 0x0000000600007c24 */ /* 0x000fc8000f8e02ff */
[----:B------:R-:W-:Y:S01]  /*c320*/  IMAD R9, R9, UR7, R0 ;  /* 0x0000000709097c24 */ /* 0x000fe2000f8e0200 */
[----:B------:R-:W-:Y:S02]  /*c330*/  ULDC.64 UR6, c[0x0][0xa80] ;  /* 0x0002a00000067ab9 */ /* 0x000fe40000000a00 */
[----:B------:R-:W-:Y:S02]  /*c340*/  LEA R8, P0, R2, UR6, 0x1 ;  /* 0x0000000602087c11 */ /* 0x000fe4000f8008ff */
[----:B------:R-:W-:-:S04]  /*c350*/  IADD3 R3, R3, R9, RZ ;  /* 0x0000000903037210 */ /* 0x000fc80007ffe0ff */
[----:B------:R-:W-:-:S05]  /*c360*/  LEA.HI.X R9, R2, UR7, R3, 0x1, P0 ;  /* 0x0000000702097c11 */ /* 0x000fca00080f0c03 */
[----:B------:R3:W-:Y:S04]  /*c370*/  @!P2 STG.E.128 desc[UR8][R8.64], RZ ;  /* 0x000000ff0800a986 */ /* 0x0007e8000c101d08 */
[----:B------:R3:W-:Y:S02]  /*c380*/  @!P3 STG.E.128 desc[UR8][R8.64+0x80], RZ ;  /* 0x000080ff0800b986 */ /* 0x0007e4000c101d08 */
.L_x_1900:
[----:B------:R-:W-:Y:S05]  /*c390*/  BSYNC B0 ;  /* 0x0000000000007941 */ /* 0x000fea0003800000 */
.L_x_1899:
        /* <DEDUP_REMOVED lines=21> */
.L_x_1901:
[----:B------:R-:W-:Y:S05]  /*c4f0*/  BSYNC B0 ;  /* 0x0000000000007941 */ /* 0x000fea0003800000 */
.L_x_1890:
[----:B---3--:R-:W3:Y:S02]  /*c500*/  LDC R0, c[0x0][0xda8] ;  /* 0x00036a00ff007b82 */ /* 0x008ee40000000800 */
[----:B---3--:R-:W-:-:S13]  /*c510*/  ISETP.LE.AND P0, PT, R0, UR4, PT ;  /* 0x0000000400007c0c */ /* 0x008fda000bf03270 */
[----:B------:R-:W-:Y:S05]  /*c520*/  @!P0 BRA `(.L_x_1902) ;  /* 0xffffff48002c8947 */ /* 0x000fea000383ffff */
[----:B------:R-:W-:Y:S05]  /*c530*/  EXIT ;  /* 0x000000000000794d */ /* 0x000fea0003800000 */
.L_x_1854:
        /* <DEDUP_REMOVED lines=8> */
[----:B------:R-:W-:Y:S01]  /*c5c0*/  MOV R17, 0x1 ;  /* 0x0000000100117802 */ /* 0x000fe20000000f00 */
[----:B------:R-:W-:-:S05]  /*c5d0*/  IMAD.MOV.U32 R16, RZ, RZ, RZ ;  /* 0x000000ffff107224 */ /* 0x000fca00078e00ff */
[----:B------:R-:W1:Y:S02]  /*c5e0*/  LDC R0, c[0x0][0xda8] ;  /* 0x00036a00ff007b82 */ /* 0x000e640000000800 */
[----:B-1----:R-:W-:-:S13]  /*c5f0*/  ISETP.LE.AND P0, PT, R0, UR4, PT ;  /* 0x0000000400007c0c */ /* 0x002fda000bf03270 */
[----:B------:R-:W-:Y:S05]  /*c600*/  @P0 BRA `(.L_x_1903) ;  /* 0x0000002800ec0947 */ /* 0x000fea0003800000 */
[----:B------:R-:W1:Y:S01]  /*c610*/  S2R R2, SR_TID.X ;  /* 0x0000000000027919 */ /* 0x000e620000002100 */
[----:B------:R-:W-:Y:S01]  /*c620*/  IMAD.U32 R18, RZ, RZ, UR4 ;  /* 0x00000004ff127e24 */ /* 0x000fe2000f8e00ff */
[----:B------:R-:W-:Y:S01]  /*c630*/  MOV R16, RZ ;  /* 0x000000ff00107202 */ /* 0x000fe20000000f00 */
[----:B------:R-:W-:Y:S01]  /*c640*/  IMAD.MOV.U32 R17, RZ, RZ, 0x1 ;  /* 0x00000001ff117424 */ /* 0x000fe200078e00ff */
[----:B------:R-:W-:Y:S01]  /*c650*/  ULDC UR48, c[0x0][0xc] ;  /* 0x0000030000307ab9 */ /* 0x000fe20000000800 */
[----:B------:R-:W-:Y:S01]  /*c660*/  ULDC.64 UR44, c[0x0][0x198] ;  /* 0x00006600002c7ab9 */ /* 0x000fe20000000a00 */
[----:B------:R-:W-:Y:S01]  /*c670*/  UMOV UR47, URZ ;  /* 0x0000003f002f7c82 */ /* 0x000fe20008000000 */
[----:B-1----:R-:W-:-:S07]  /*c680*/  LOP3.LUT R19, R2, 0x1f, RZ, 0xc0, !PT ;  /* 0x0000001f02137812 */ /* 0x002fce00078ec0ff */
.L_x_1951:
        /* <DEDUP_REMOVED lines=21> */
.L_x_1904:
[----:B------:R-:W-:Y:S01]  /*c7e0*/  ULDC UR9, c[0x0][0xdc4] ;  /* 0x0003710000097ab9 */ /* 0x000fe20000000800 */
[----:B------:R-:W-:Y:S01]  /*c7f0*/  UMOV UR7, UR8 ;  /* 0x0000000800077c82 */ /* 0x000fe20008000000 */
[----:B------:R-:W-:-:S11]  /*c800*/  UISETP.NE.AND UP0, UPT, UR9, 0x1, UPT ;  /* 0x000000010900788c */ /* 0x000fd6000bf05270 */
[----:B------:R-:W-:Y:S02]  /*c810*/  @UP0 ULDC.64 UR10, c[0x0][0xdc8] ;  /* 0x00037200000a0ab9 */ /* 0x000fe40000000a00 */
[----:B------:R-:W-:-:S04]  /*c820*/  UIMAD.WIDE.U32 UR4, UR8, UR10, URZ ;  /* 0x0000000a080472a5 */ /* 0x000fc8000f8e003f */
[----:B------:R-:W-:-:S04]  /*c830*/  @UP0 USHF.R.U32.HI UR7, URZ, UR11, UR5 ;  /* 0x0000000b3f070299 */ /* 0x000fc80008011605 */
[----:B------:R-:W-:-:S12]  /*c840*/  UIMAD UR4, UR7, UR9, URZ ;  /* 0x00000009070472a4 */ /* 0x000fd8000f8e023f */
.L_x_1905:
[----:B------:R-:W-:Y:S01]  /*c850*/  ULOP3.LUT UR5, URZ, UR7, URZ, 0x33, !UPT ;  /* 0x000000073f057292 */ /* 0x000fe2000f8e333f */
[----:B------:R-:W-:Y:S01]  /*c860*/  BSSY B6, `(.L_x_1906) ;  /* 0x0000286000067945 */ /* 0x000fe20003800000 */
[----:B------:R-:W-:Y:S01]  /*c870*/  ULDC.64 UR10, c[0x0][0x3f8] ;  /* 0x0000fe00000a7ab9 */ /* 0x000fe20000000a00 */
[----:B------:R-:W-:Y:S01]  /*c880*/  ULDC UR7, c[0x0][0xdac] ;  /* 0x00036b0000077ab9 */ /* 0x000fe20000000800 */
[----:B------:R-:W-:Y:S02]  /*c890*/  UISETP.NE.U32.AND UP0, UPT, UR10, URZ, UPT ;  /* 0x0000003f0a00728c */ /* 0x000fe4000bf05070 */
[----:B------:R-:W-:Y:S02]  /*c8a0*/  UIADD3 UR5, UR5, UR7, URZ ;  /* 0x0000000705057290 */ /* 0x000fe4000fffe03f */
[----:B------:R-:W-:Y:S02]  /*c8b0*/  UISETP.NE.AND.EX UP0, UPT, UR11, URZ, UPT, UP0 ;  /* 0x0000003f0b00728c */ /* 0x000fe4000bf05300 */
[----:B------:R-:W-:Y:S01]  /*c8c0*/  USHF.L.U32 UR41, UR5, 0x7, URZ ;  /* 0x0000000705297899 */ /* 0x000fe2000800063f */
[----:B------:R-:W-:Y:S01]  /*c8d0*/  ULDC UR7, c[0x0][0x404] ;  /* 0x0001010000077ab9 */ /* 0x000fe20000000800 */
[----:B------:R-:W-:Y:S01]  /*c8e0*/  ULDC UR10, c[0x0][0x288] ;  /* 0x0000a200000a7ab9 */ /* 0x000fe20000000800 */
[----:B------:R-:W-:-:S02]  /*c8f0*/  USEL UR7, UR7, 0x1, UP0 ;  /* 0x0000000107077887 */ /* 0x000fc40008000000 */
[----:B------:R-:W-:Y:S01]  /*c900*/  UIADD3 UR5, UR41, 0xff, -UR10 ;  /* 0x000000ff29057890 */ /* 0x000fe2000fffe80a */
[----:B------:R-:W-:Y:S02]  /*c910*/  ULDC UR9, c[0x0][0xdb8] ;  /* 0x00036e0000097ab9 */ /* 0x000fe40000000800 */
[----:B------:R-:W-:Y:S01]  /*c920*/  ULDC UR10, c[0x0][0x2e0] ;  /* 0x0000b800000a7ab9 */ /* 0x000fe20000000800 */
[----:B------:R-:W-:Y:S02]  /*c930*/  UISETP.NE.AND UP1, UPT, UR9, 0x1, UPT ;  /* 0x000000010900788c */ /* 0x000fe4000bf25270 */
[----:B------:R-:W-:Y:S02]  /*c940*/  UIMAD UR11, UR7, UR10, 0x7f ;  /* 0x0000007f070b74a4 */ /* 0x000fe4000f8e020a */
[----:B------:R-:W-:Y:S02]  /*c950*/  UIMAD UR5, UR7, UR10, UR5 ;  /* 0x0000000a070572a4 */ /* 0x000fe4000f8e0205 */
[----:B------:R-:W-:-:S02]  /*c960*/  USHF.R.S32.HI UR10, URZ, 0x1f, UR11 ;  /* 0x0000001f3f0a7899 */ /* 0x000fc4000801140b */
[----:B------:R-:W-:Y:S02]  /*c970*/  USHF.R.S32.HI UR7, URZ, 0x1f, UR5 ;  /* 0x0000001f3f077899 */ /* 0x000fe40008011405 */
[----:B------:R-:W-:Y:S02]  /*c980*/  ULEA.HI UR10, UR10, UR11, URZ, 0x7 ;  /* 0x0000000b0a0a7291 */ /* 0x000fe4000f8f383f */
[----:B------:R-:W-:Y:S02]  /*c990*/  ULEA.HI UR7, UR7, UR5, URZ, 0x7 ;  /* 0x0000000507077291 */ /* 0x000fe4000f8f383f */
[----:B------:R-:W-:Y:S02]  /*c9a0*/  USHF.R.S32.HI UR10, URZ, 0x7, UR10 ;  /* 0x000000073f0a7899 */ /* 0x000fe4000801140a */
[----:B------:R-:W-:Y:S02]  /*c9b0*/  USHF.R.S32.HI UR7, URZ, 0x7, UR7 ;  /* 0x000000073f077899 */ /* 0x000fe40008011407 */
[----:B------:R-:W-:-:S02]  /*c9c0*/  UIADD3 UR4, UR8, -UR4, URZ ;  /* 0x8000000408047290 */ /* 0x000fc4000fffe03f */
[----:B------:R-:W-:Y:S01]  /*c9d0*/  UISETP.LT.AND UP0, UPT, UR10, UR7, UPT ;  /* 0x000000070a00728c */ /* 0x000fe2000bf01270 */
[----:B------:R-:W-:-:S03]  /*c9e0*/  ULDC UR8, c[0x0][0xdc4] ;  /* 0x0003710000087ab9 */ /* 0x000fc60000000800 */
[----:B------:R-:W-:Y:S02]  /*c9f0*/  USEL UR39, UR10, UR7, UP0 ;  /* 0x000000070a277287 */ /* 0x000fe40008000000 */
[----:B------:R-:W-:-:S03]  /*ca00*/  UIMAD UR6, UR6, UR8, UR4 ;  /* 0x00000008060672a4 */ /* 0x000fc6000f8e0204 */
[----:B------:R-:W-:Y:S01]  /*ca10*/  @UP1 ULDC UR4, c[0x0][0xdbc] ;  /* 0x00036f0000041ab9 */ /* 0x000fe20000000800 */
[----:B------:R-:W-:Y:S01]  /*ca20*/  ISETP.LT.AND P0, PT, RZ, UR39, PT ;  /* 0x00000027ff007c0c */ /* 0x000fe2000bf01270 */
[----:B------:R-:W-:Y:S01]  /*ca30*/  UIMAD.WIDE.U32 UR4, UR6, UR4, URZ ;  /* 0x00000004060472a5 */ /* 0x000fe2000f8e003f */
[----:B------:R-:W-:Y:S01]  /*ca40*/  @UP1 ULDC UR8, c[0x0][0xdc0] ;  /* 0x0003700000081ab9 */ /* 0x000fe20000000800 */
[----:B------:R-:W-:Y:S02]  /*ca50*/  UMOV UR43, UR6 ;  /* 0x00000006002b7c82 */ /* 0x000fe40008000000 */
[----:B------:R-:W-:-:S04]  /*ca60*/  @UP1 USHF.R.U32.HI UR43, URZ, UR8, UR5 ;  /* 0x000000083f2b1299 */ /* 0x000fc80008011605 */
[----:B------:R-:W-:-:S04]  /*ca70*/  UIADD3 UR42, -UR43, URZ, URZ ;  /* 0x0000003f2b2a7290 */ /* 0x000fc8000fffe13f */
[----:B------:R-:W-:Y:S01]  /*ca80*/  UIMAD UR42, UR9, UR42, UR6 ;  /* 0x0000002a092a72a4 */ /* 0x000fe2000f8e0206 */
[----:B------:R-:W-:Y:S11]  /*ca90*/  @P0 BRA `(.L_x_1907) ;  /* 0x0000000000440947 */ /* 0x000ff60003800000 */
[----:B------:R-:W-:Y:S01]  /*caa0*/  ISETP.NE.AND P0, PT, R19, RZ, PT ;  /* 0x000000ff1300720c */ /* 0x000fe20003f05270 */
[----:B------:R-:W-:-:S12]  /*cab0*/  IMAD.MOV.U32 R13, RZ, RZ, R18 ;  /* 0x000000ffff0d7224 */ /* 0x000fd800078e0012 */
        /* <DEDUP_REMOVED lines=15> */
.L_x_1907:
        /* <DEDUP_REMOVED lines=11> */
[----:B------:R-:W-:Y:S01]  /*cc60*/  MOV R4, UR6 ;  /* 0x0000000600047c02 */ /* 0x000fe20008000f00 */
[----:B------:R-:W-:Y:S01]  /*cc70*/  IMAD.U32 R5, RZ, RZ, UR7 ;  /* 0x00000007ff057e24 */ /* 0x000fe2000f8e00ff */
[----:B------:R-:W1:Y:S01]  /*cc80*/  LDC.64 R2, c[0x4][R2] ;  /* 0x0100000002027b82 */ /* 0x000e620000000a00 */
        /* <DEDUP_REMOVED lines=9> */
.L_x_1909:
        /* <DEDUP_REMOVED lines=9> */
[----:B------:R-:W-:Y:S01]  /*cdb0*/  MOV R4, UR6 ;  /* 0x0000000600047c02 */ /* 0x000fe20008000f00 */
[----:B------:R-:W-:Y:S01]  /*cdc0*/  IMAD.U32 R5, RZ, RZ, UR7 ;  /* 0x00000007ff057e24 */ /* 0x000fe2000f8e00ff */
[----:B------:R-:W-:Y:S01]  /*cdd0*/  MOV R7, UR9 ;  /* 0x0000000900077c02 */ /* 0x000fe20008000f00 */
[----:B------:R-:W-:Y:S01]  /*cde0*/  IMAD.U32 R6, RZ, RZ, UR8 ;  /* 0x00000008ff067e24 */ /* 0x000fe2000f8e00ff */
[----:B------:R-:W-:Y:S01]  /*cdf0*/  MOV R8, 0x70 ;  /* 0x0000007000087802 */ /* 0x000fe20000000f00 */
[----:B------:R-:W-:-:S02]  /*ce00*/  IMAD.U32 R10, RZ, RZ, UR4 ;  /* 0x00000004ff0a7e24 */ /* 0x000fc4000f8e00ff */
[----:B------:R-:W-:Y:S02]  /*ce10*/  IMAD.U32 R11, RZ, RZ, UR5 ;  /* 0x00000005ff0b7e24 */ /* 0x000fe4000f8e00ff */
[----:B------:R-:W-:Y:S02]  /*ce20*/  IMAD.MOV.U32 R12, RZ, RZ, 0x1 ;  /* 0x00000001ff0c7424 */ /* 0x000fe400078e00ff */
[----:B-1----:R-:W-:-:S07]  /*ce30*/  IMAD.MOV.U32 R13, RZ, RZ, RZ ;  /* 0x000000ffff0d7224 */ /* 0x002fce00078e00ff */
[----:B------:R-:W-:-:S07]  /*ce40*/  LEPC R20, `(.L_x_1911) ;  /* 0x000000001014794e */ /* 0x000fce0000000000 */
[----:B--2---:R-:W-:Y:S05]  /*ce50*/  CALL.ABS.NOINC R2 ;  /* 0x0000000002007343 */ /* 0x004fea0003c00000 */
.L_x_1911:
        /* <DEDUP_REMOVED lines=16> */
.L_x_1910:
[----:B------:R-:W-:Y:S01]  /*cf60*/  ULDC.64 UR4, c[0x0][0x9f8] ;  /* 0x00027e0000047ab9 */ /* 0x000fe20000000a00 */
[----:B------:R-:W-:Y:S01]  /*cf70*/  MOV R5, UR43 ;  /* 0x0000002b00057c02 */ /* 0x000fe20008000f00 */
[----:B------:R-:W-:Y:S01]  /*cf80*/  IMAD.U32 R0, RZ, RZ, UR43 ;  /* 0x0000002bff007e24 */ /* 0x000fe2000f8e00ff */
[----:B------:R-:W-:Y:S01]  /*cf90*/  ISETP.NE.U32.AND P0, PT, RZ, UR4, PT ;  /* 0x00000004ff007c0c */ /* 0x000fe2000bf05070 */
[----:B------:R-:W-:Y:S01]  /*cfa0*/  ULDC.64 UR6, c[0x0][0x208] ;  /* 0x0000820000067ab9 */ /* 0x000fe20000000a00 */
[----:B------:R-:W1:Y:S02]  /*cfb0*/  LDC R4, c[0x0][0x428] ;  /* 0x00010a00ff047b82 */ /* 0x000e640000000800 */
[----:B------:R-:W-:-:S13]  /*cfc0*/  ISETP.NE.AND.EX P0, PT, RZ, UR5, PT, P0 ;  /* 0x00000005ff007c0c */ /* 0x000fda000bf05300 */
[----:B------:R-:W2:Y:S02]  /*cfd0*/  @P0 LDC.64 R2, c[0x0][0x9f8] ;  /* 0x00027e00ff020b82 */ /* 0x000ea40000000a00 */
[----:B--2---:R-:W-:-:S05]  /*cfe0*/  @P0 IMAD.WIDE R2, R5, 0x4, R2 ;  /* 0x0000000405020825 */ /* 0x004fca00078e0202 */
[----:B------:R2:W3:Y:S01]  /*cff0*/  @P0 LDG.E R0, desc[UR6][R2.64] ;  /* 0x0000000602000981 */ /* 0x0004e2000c1e1900 */
[----:B-1----:R-:W-:Y:S01]  /*d000*/  ISETP.NE.AND P0, PT, R4, 0x1, PT ;  /* 0x000000010400780c */ /* 0x002fe20003f05270 */
[----:B------:R-:W-:Y:S01]  /*d010*/  IMAD.U32 R4, RZ, RZ, UR42 ;  /* 0x0000002aff047e24 */ /* 0x000fe2000f8e00ff */
[----:B------:R-:W-:Y:S01]  /*d020*/  ISETP.NE.AND P1, PT, R19, RZ, PT ;  /* 0x000000ff1300720c */ /* 0x000fe20003f25270 */
[----:B------:R-:W-:Y:S01]  /*d030*/  UMOV UR40, URZ ;  /* 0x0000003f00287c82 */ /* 0x000fe20008000000 */
[----:B------:R-:W-:Y:S01]  /*d040*/  UMOV UR8, 0x40 ;  /* 0x0000004000087882 */ /* 0x000fe20000000000 */
[----:B------:R-:W-:Y:S01]  /*d050*/  UMOV UR9, UR41 ;  /* 0x0000002900097c82 */ /* 0x000fe20008000000 */
[----:B------:R-:W-:Y:S01]  /*d060*/  UMOV UR10, UR42 ;  /* 0x0000002a000a7c82 */ /* 0x000fe20008000000 */
[----:B------:R-:W-:Y:S01]  /*d070*/  UMOV UR11, UR43 ;  /* 0x0000002b000b7c82 */ /* 0x000fe20008000000 */
[----:B------:R-:W-:Y:S01]  /*d080*/  UMOV UR12, 0x80 ;  /* 0x00000080000c7882 */ /* 0x000fe20000000000 */
[----:B--2---:R-:W1:Y:S01]  /*d090*/  LDC.64 R2, c[0x0][0x3f8] ;  /* 0x0000fe00ff027b82 */ /* 0x004e620000000a00 */
[----:B------:R-:W-:Y:S01]  /*d0a0*/  UMOV UR13, UR41 ;  /* 0x00000029000d7c82 */ /* 0x000fe20008000000 */
[----:B------:R-:W-:Y:S01]  /*d0b0*/  UMOV UR14, UR42 ;  /* 0x0000002a000e7c82 */ /* 0x000fe20008000000 */
[----:B------:R-:W-:Y:S01]  /*d0c0*/  UMOV UR15, UR43 ;  /* 0x0000002b000f7c82 */ /* 0x000fe20008000000 */
[----:B------:R-:W-:-:S02]  /*d0d0*/  UMOV UR6, 0xffffffff ;  /* 0xffffffff00067882 */ /* 0x000fc40000000000 */
[----:B------:R-:W-:Y:S02]  /*d0e0*/  VOTEU.ALL UP1, P1 ;  /* 0x00000000003f7886 */ /* 0x000fe40000820000 */
[----:B------:R-:W2:Y:S03]  /*d0f0*/  @P0 LDC R5, c[0x0][0x42c] ;  /* 0x00010b00ff050b82 */ /* 0x000ea60000000800 */
[----:B------:R-:W-:-:S04]  /*d100*/  @!UP1 UIADD3 UR4, UP0, UR44, 0x270, URZ ;  /* 0x000002702c049890 */ /* 0x000fc8000ff1e03f */
[----:B------:R-:W-:Y:S01]  /*d110*/  @!UP1 UIADD3.X UR5, URZ, UR45, URZ, UP0, !UPT ;  /* 0x0000002d3f059290 */ /* 0x000fe200087fe43f */
[----:B------:R-:W4:Y:S08]  /*d120*/  @P0 LDC R6, c[0x0][0x430] ;  /* 0x00010c00ff060b82 */ /* 0x000f300000000800 */
[----:B------:R1:W-:Y:S01]  /*d130*/  @!UP1 UTMAPF.L2.4D [UR40], [UR4] ;  /* 0x00000028040095b8 */ /* 0x0003e20008018000 */
[----:B--2---:R-:W-:Y:S01]  /*d140*/  @P0 IMAD.HI.U32 R5, R5, UR42, RZ ;  /* 0x0000002a05050c27 */ /* 0x004fe2000f8e00ff */
[----:B------:R2:W-:Y:S04]  /*d150*/  @!UP1 UTMAPF.L2.4D [UR8], [UR4] ;  /* 0x00000008040095b8 */ /* 0x0005e80008018000 */
[----:B----4-:R-:W-:Y:S01]  /*d160*/  @P0 SHF.R.U32.HI R4, RZ, R6, R5 ;  /* 0x00000006ff040219 */ /* 0x010fe20000011605 */
[----:B------:R2:W-:Y:S01]  /*d170*/  @!UP1 UTMAPF.L2.4D [UR12], [UR4] ;  /* 0x0000000c040095b8 */ /* 0x0005e20008018000 */
[----:B-1----:R-:W-:-:S02]  /*d180*/  ISETP.NE.U32.AND P0, PT, R2, RZ, PT ;  /* 0x000000ff0200720c */ /* 0x002fc40003f05070 */
[----:B------:R-:W-:Y:S02]  /*d190*/  MOV R5, UR39 ;  /* 0x0000002700057c02 */ /* 0x000fe40008000f00 */
[----:B------:R-:W-:-:S03]  /*d1a0*/  ISETP.NE.AND.EX P0, PT, R3, RZ, PT, P0 ;  /* 0x000000ff0300720c */ /* 0x000fc60003f05300 */
[----:B------:R-:W-:Y:S01]  /*d1b0*/  VIADD R5, R5, 0xffffffff ;  /* 0xffffffff05057836 */ /* 0x000fe20000000000 */
[----:B---3--:R-:W-:Y:S01]  /*d1c0*/  SEL R6, R0, RZ, !P0 ;  /* 0x000000ff00067207 */ /* 0x008fe20004000000 */
[----:B--2---:R-:W-:Y:S08]  /*d1d0*/  BRA.DIV UR6, `(.L_x_1912) ;  /* 0x0000002606747947 */ /* 0x004ff0000b800000 */
.L_x_1963:
[----:B------:R-:W-:Y:S01]  /*d1e0*/  UMOV UR4, 0xffffffff ;  /* 0xffffffff00047882 */ /* 0x000fe20000000000 */
[----:B------:R-:W-:Y:S02]  /*d1f0*/  SHF.R.S32.HI R12, RZ, 0x1f, R0 ;  /* 0x0000001fff0c7819 */ /* 0x000fe40000011400 */
[----:B------:R-:W-:Y:S05]  /*d200*/  BRA.DIV UR4, `(.L_x_1913) ;  /* 0x0000002604947947 */ /* 0x000fea000b800000 */
[----:B------:R-:W-:-:S13]  /*d210*/  ELECT P6, URZ, PT ;  /* 0x00000000003f782f */ /* 0x000fda00038c0000 */
.L_x_1966:
[----:B------:R-:W-:Y:S05]  /*d220*/  @!P6 BRA `(.L_x_1914) ;  /* 0x0000000000f4e947 */ /* 0x000fea0003800000 */
[----:B------:R-:W-:Y:S01]  /*d230*/  IMAD.MOV.U32 R6, RZ, RZ, R0 ;  /* 0x000000ffff067224 */ /* 0x000fe200078e0000 */
[----:B------:R-:W-:Y:S06]  /*d240*/  @!P0 BRA `(.L_x_1915) ;  /* 0x00000000004c8947 */ /* 0x000fec0003800000 */
[----:B------:R-:W1:Y:S01]  /*d250*/  LDC R11, c[0x0][0x41c] ;  /* 0x00010700ff0b7b82 */ /* 0x000e620000000800 */
[----:B------:R-:W-:Y:S01]  /*d260*/  MOV R10, R5 ;  /* 0x00000005000a7202 */ /* 0x000fe20000000f00 */
[----:B------:R-:W-:Y:S01]  /*d270*/  ULDC.64 UR4, c[0x0][0x408] ;  /* 0x0001020000047ab9 */ /* 0x000fe20000000a00 */
[----:B------:R-:W-:Y:S01]  /*d280*/  ULDC.64 UR6, c[0x0][0x208] ;  /* 0x0000820000067ab9 */ /* 0x000fe20000000a00 */
        /* <DEDUP_REMOVED lines=13> */
[----:B------:R-:W-:-:S05]  /*d360*/  IADD3 R10, -R10, RZ, RZ ;  /* 0x000000ff0a0a7210 */ /* 0x000fca0007ffe1ff */
[----:B------:R-:W-:-:S07]  /*d370*/  IMAD R5, R11, R10, R5 ;  /* 0x0000000a0b057224 */ /* 0x000fce00078e0205 */
.L_x_1915:
[----:B------:R-:W2:Y:S01]  /*d380*/  S2R R7, SR_TID.X ;  /* 0x0000000000077919 */ /* 0x000ea20000002100 */
[----:B-1----:R-:W-:Y:S02]  /*d390*/  LEA R8, R16, UR38, 0x3 ;  /* 0x0000002610087c11 */ /* 0x002fe4000f8e18ff */
[----:B--2---:R-:W-:Y:S02]  /*d3a0*/  LOP3.LUT R9, R7, 0x7f, RZ, 0xc0, !PT ;  /* 0x0000007f07097812 */ /* 0x004fe400078ec0ff */
[----:B------:R-:W-:Y:S02]  /*d3b0*/  SHF.L.U32 R7, R17, 0x1f, RZ ;  /* 0x0000001f11077819 */ /* 0x000fe400000006ff */
[----:B------:R-:W-:Y:S02]  /*d3c0*/  ISETP.NE.AND P3, PT, R9, RZ, PT ;  /* 0x000000ff0900720c */ /* 0x000fe40003f65270 */
[----:B------:R-:W1:Y:S02]  /*d3d0*/  SYNCS.PHASECHK.TRANS64.TRYWAIT P2, [R8+URZ+0x34840], R7 ;  /* 0x03484007080075a7 */ /* 0x000e64000804017f */
[----:B-1----:R-:W-:Y:S09]  /*d3e0*/  @!P2 BRA `(.L_x_1916) ;  /* 0x00000024003ca947 */ /* 0x002ff20003800000 */
.L_x_1967:
[----:B------:R-:W-:Y:S05]  /*d3f0*/  @P3 BRA `(.L_x_1917) ;  /* 0x0000000000143947 */ /* 0x000fea0003800000 */
[----:B------:R-:W-:Y:S01]  /*d400*/  ISETP.NE.AND P2, PT, R19, RZ, PT ;  /* 0x000000ff1300720c */ /* 0x000fe20003f45270 */
[----:B-1----:R-:W-:-:S04]  /*d410*/  IMAD.MOV.U32 R7, RZ, RZ, 0xc000 ;  /* 0x0000c000ff077424 */ /* 0x002fc800078e00ff */
[----:B------:R2:W-:Y:S08]  /*d420*/  SYNCS.ARRIVE.TRANS64 RZ, [R8+URZ+0x34830], R7 ;  /* 0x0348300708ff79a7 */ /* 0x0005f0000800003f */
[----:B------:R-:W-:Y:S05]  /*d430*/  @!P2 BRA `(.L_x_1917) ;  /* 0x000000000004a947 */ /* 0x000fea0003800000 */
[----:B------:R-:W-:Y:S01]  /*d440*/  BPT.TRAP 0x1 ;  /* 0x000000040000795c */ /* 0x000fe20000300000 */
.L_x_1917:
        /* <DEDUP_REMOVED lines=13> */
[----:B------:R-:W-:Y:S02]  /*d520*/  USHF.L.U32 UR11, UR11, 0x7, URZ ;  /* 0x000000070b0b7899 */ /* 0x000fe4000800063f */
[----:B------:R-:W-:Y:S02]  /*d530*/  UIADD3 UR14, UR8, 0x1c400, URZ ;  /* 0x0001c400080e7890 */ /* 0x000fe4000fffe03f */
[----:B------:R-:W-:Y:S02]  /*d540*/  UIADD3 UR15, UR8, 0x20400, URZ ;  /* 0x00020400080f7890 */ /* 0x000fe4000fffe03f */
[----:B------:R-:W-:-:S03]  /*d550*/  UIADD3 UR17, UR8, 0x24400, URZ ;  /* 0x0002440008117890 */ /* 0x000fc6000fffe03f */
[----:B------:R-:W-:Y:S01]  /*d560*/  UMOV UR8, UR14 ;  /* 0x0000000e00087c82 */ /* 0x000fe20008000000 */
[----:B------:R-:W-:Y:S01]  /*d570*/  UMOV UR14, 0x80 ;  /* 0x00000080000e7882 */ /* 0x000fe20000000000 */
[----:B------:R3:W-:Y:S02]  /*d580*/  UTMALDG.4D [UR8], [UR4], desc[UR6] ;  /* 0x00000608040075b4 */ /* 0x0007e40008019000 */
[----:B---3--:R-:W-:Y:S01]  /*d590*/  UMOV UR8, UR15 ;  /* 0x0000000f00087c82 */ /* 0x008fe20008000000 */
[----:B------:R-:W-:Y:S02]  /*d5a0*/  UMOV UR10, UR16 ;  /* 0x00000010000a7c82 */ /* 0x000fe40008000000 */
[----:B------:R3:W-:Y:S02]  /*d5b0*/  UTMALDG.4D [UR8], [UR4], desc[UR6] ;  /* 0x00000608040075b4 */ /* 0x0007e40008019000 */
[----:B---3--:R-:W-:Y:S01]  /*d5c0*/  UMOV UR8, UR17 ;  /* 0x0000001100087c82 */ /* 0x008fe20008000000 */
[----:B------:R-:W-:-:S02]  /*d5d0*/  UMOV UR10, UR14 ;  /* 0x0000000e000a7c82 */ /* 0x000fc40008000000 */
[----:B------:R3:W-:Y:S02]  /*d5e0*/  UTMALDG.4D [UR8], [UR4], desc[UR6] ;  /* 0x00000608040075b4 */ /* 0x0007e40008019000 */
[----:B---3--:R-:W-:Y:S01]  /*d5f0*/  NOP ;  /* 0x0000000000007918 */ /* 0x008fe20000000000 */
.L_x_1914:
        /* <DEDUP_REMOVED lines=9> */
[----:B-12---:R-:W-:Y:S01]  /*d690*/  @P2 IMAD.MOV.U32 R7, RZ, RZ, 0xc000 ;  /* 0x0000c000ff072424 */ /* 0x006fe200078e00ff */
        /* <DEDUP_REMOVED lines=13> */
[----:B-1----:R-:W-:Y:S01]  /*d770*/  MOV R7, UR14 ;  /* 0x0000000e00077c02 */ /* 0x002fe20008000f00 */
[----:B------:R-:W-:Y:S01]  /*d780*/  UMOV UR29, UR43 ;  /* 0x0000002b001d7c82 */ /* 0x000fe20008000000 */
[----:B------:R-:W-:Y:S01]  /*d790*/  UMOV UR26, 0x40 ;  /* 0x00000040001a7882 */ /* 0x000fe20000000000 */
[----:B------:R-:W-:Y:S01]  /*d7a0*/  UMOV UR25, UR9 ;  /* 0x0000000900197c82 */ /* 0x000fe20008000000 */
[----:B------:R-:W-:Y:S01]  /*d7b0*/  SHF.L.U32 R7, R7, 0x1f, RZ ;  /* 0x0000001f07077819 */ /* 0x000fe200000006ff */
[----:B------:R-:W-:Y:S01]  /*d7c0*/  UMOV UR19, UR41 ;  /* 0x0000002900137c82 */ /* 0x000fe20008000000 */
        /* <DEDUP_REMOVED lines=9> */
.L_x_1968:
[----:B------:R-:W-:-:S06]  /*d860*/  UISETP.GE.AND UP0, UPT, UR39, 0x2, UPT ;  /* 0x000000022700788c */ /* 0x000fcc000bf06270 */
[----:B------:R-:W-:-:S13]  /*d870*/  PLOP3.LUT P2, PT, PT, PT, UP0, 0x80, 0x0 ;  /* 0x000000000000781c */ /* 0x000fda0003f4f008 */
[----:B------:R-:W-:Y:S05]  /*d880*/  @!P2 BRA `(.L_x_1919) ;  /* 0x000000140020a947 */ /* 0x000fea0003800000 */
[----:B------:R-:W-:Y:S02]  /*d890*/  ULOP3.LUT UR4, UR39, 0x1, URZ, 0xc0, !UPT ;  /* 0x0000000127047892 */ /* 0x000fe4000f8ec03f */
[----:B------:R-:W-:Y:S02]  /*d8a0*/  UIADD3 UR46, UR39, -0x2, URZ ;  /* 0xfffffffe272e7890 */ /* 0x000fe4000fffe03f */
[----:B------:R-:W-:Y:S01]  /*d8b0*/  UISETP.NE.U32.AND UP0, UPT, UR4, 0x1, UPT ;  /* 0x000000010400788c */ /* 0x000fe2000bf05070 */
[----:B------:R-:W-:-:S03]  /*d8c0*/  ULDC.64 UR36, c[0x0][0x408] ;  /* 0x0001020000247ab9 */ /* 0x000fc60000000a00 */
[----:B-1----:R-:W-:Y:S02]  /*d8d0*/  IMAD.U32 R7, RZ, RZ, UR46 ;  /* 0x0000002eff077e24 */ /* 0x002fe4000f8e00ff */
[----:B------:R-:W-:-:S13]  /*d8e0*/  PLOP3.LUT P2, PT, PT, PT, UP0, 0x80, 0x0 ;  /* 0x000000000000781c */ /* 0x000fda0003f4f008 */
[----:B------:R-:W-:Y:S05]  /*d8f0*/  @!P2 BRA `(.L_x_1920) ;  /* 0x0000000400b8a947 */ /* 0x000fea0003800000 */
[----:B------:R-:W-:Y:S01]  /*d900*/  VIADD R7, R16, 0x1 ;  /* 0x0000000110077836 */ /* 0x000fe20000000000 */
[----:B------:R-:W-:Y:S04]  /*d910*/  BSSY B0, `(.L_x_1921) ;  /* 0x0000068000007945 */ /* 0x000fe80003800000 */
[----:B------:R-:W-:-:S04]  /*d920*/  ISETP.NE.AND P2, PT, R7, 0x2, PT ;  /* 0x000000020700780c */ /* 0x000fc80003f45270 */
[----:B------:R-:W-:Y:S02]  /*d930*/  SEL R10, RZ, 0x1, P2 ;  /* 0x00000001ff0a7807 */ /* 0x000fe40001000000 */
[----:B------:R-:W-:Y:S02]  /*d940*/  SEL R7, R7, RZ, P2 ;  /* 0x000000ff07077207 */ /* 0x000fe40001000000 */
[----:B------:R-:W-:Y:S01]  /*d950*/  LOP3.LUT R10, R17, R10, RZ, 0x3c, !PT ;  /* 0x0000000a110a7212 */ /* 0x000fe200078e3cff */
[----:B------:R-:W-:Y:S06]  /*d960*/  @!P6 BRA `(.L_x_1922) ;  /* 0x000000040088e947 */ /* 0x000fec0003800000 */
[----:B------:R-:W-:Y:S01]  /*d970*/  MOV R9, R6 ;  /* 0x0000000600097202 */ /* 0x000fe20000000f00 */
[----:B------:R-:W-:Y:S01]  /*d980*/  IMAD.U32 R8, RZ, RZ, UR46 ;  /* 0x0000002eff087e24 */ /* 0x000fe2000f8e00ff */
[----:B------:R-:W-:Y:S06]  /*d990*/  @!P0 BRA `(.L_x_1923) ;  /* 0x0000000000548947 */ /* 0x000fec0003800000 */
[----:B------:R-:W-:Y:S01]  /*d9a0*/  ULDC UR7, c[0x0][0x41c] ;  /* 0x0001070000077ab9 */ /* 0x000fe20000000800 */
[----:B------:R-:W-:Y:S01]  /*d9b0*/  UMOV UR6, UR46 ;  /* 0x0000002e00067c82 */ /* 0x000fe20008000000 */
[----:B------:R-:W-:Y:S01]  /*d9c0*/  UISETP.NE.AND UP0, UPT, UR7, 0x1, UPT ;  /* 0x000000010700788c */ /* 0x000fe2000bf05270 */
[----:B------:R-:W-:-:S10]  /*d9d0*/  ULDC.64 UR10, c[0x0][0x208] ;  /* 0x00008200000a7ab9 */ /* 0x000fd40000000a00 */
[----:B------:R-:W-:Y:S02]  /*d9e0*/  @UP0 ULDC.64 UR8, c[0x0][0x420] ;  /* 0x0001080000080ab9 */ /* 0x000fe40000000a00 */
[----:B------:R-:W-:-:S04]  /*d9f0*/  UIMAD.WIDE.U32 UR4, UR46, UR8, URZ ;  /* 0x000000082e0472a5 */ /* 0x000fc8000f8e003f */
[----:B------:R-:W-:-:S03]  /*da00*/  @UP0 USHF.R.U32.HI UR6, URZ, UR9, UR5 ;  /* 0x000000093f060299 */ /* 0x000fc60008011605 */
[----:B------:R-:W-:Y:S01]  /*da10*/  ULDC.64 UR8, c[0x0][0x408] ;  /* 0x0001020000087ab9 */ /* 0x000fe20000000a00 */
[----:B------:R-:W-:Y:S01]  /*da20*/  USHF.R.S32.HI UR4, URZ, 0x1f, UR6 ;  /* 0x0000001f3f047899 */ /* 0x000fe20008011406 */
[----:B------:R-:W-:Y:S02]  /*da30*/  IMAD R11, R12, UR8, RZ ;  /* 0x000000080c0b7c24 */ /* 0x000fe4000f8e02ff */
[----:B------:R-:W-:Y:S02]  /*da40*/  IMAD.U32 R8, RZ, RZ, UR6 ;  /* 0x00000006ff087e24 */ /* 0x000fe4000f8e00ff */
[----:B------:R-:W-:Y:S01]  /*da50*/  IMAD R11, R0, UR9, R11 ;  /* 0x00000009000b7c24 */ /* 0x000fe2000f8e020b */
[----:B------:R-:W-:-:S03]  /*da60*/  MOV R9, UR4 ;  /* 0x0000000400097c02 */ /* 0x000fc60008000f00 */
[----:B------:R-:W-:-:S04]  /*da70*/  IMAD.WIDE.U32 R8, R0, UR8, R8 ;  /* 0x0000000800087c25 */ /* 0x000fc8000f8e0008 */
[----:B------:R-:W-:Y:S01]  /*da80*/  IMAD.IADD R9, R11, 0x1, R9 ;  /* 0x000000010b097824 */ /* 0x000fe200078e0209 */
[----:B------:R-:W-:-:S04]  /*da90*/  LEA R2, P2, R8, R2, 0x2 ;  /* 0x0000000208027211 */ /* 0x000fc800078410ff */
[----:B------:R-:W-:-:S05]  /*daa0*/  LEA.HI.X R3, R8, R3, R9, 0x2, P2 ;  /* 0x0000000308037211 */ /* 0x000fca00010f1409 */
[----:B------:R1:W5:Y:S01]  /*dab0*/  LDG.E R9, desc[UR10][R2.64] ;  /* 0x0000000a02097981 */ /* 0x000362000c1e1900 */
[----:B------:R-:W-:-:S04]  /*dac0*/  UIADD3 UR4, -UR6, URZ, URZ ;  /* 0x0000003f06047290 */ /* 0x000fc8000fffe13f */
[----:B------:R-:W-:-:S06]  /*dad0*/  UIMAD UR4, UR7, UR4, UR46 ;  /* 0x00000004070472a4 */ /* 0x000fcc000f8e022e */
[----:B-1----:R-:W-:-:S07]  /*dae0*/  IMAD.U32 R8, RZ, RZ, UR4 ;  /* 0x00000004ff087e24 */ /* 0x002fce000f8e00ff */
.L_x_1923:
[----:B------:R-:W1:Y:S01]  /*daf0*/  S2R R2, SR_TID.X ;  /* 0x0000000000027919 */ /* 0x000e620000002100 */
[----:B------:R-:W-:Y:S02]  /*db00*/  LEA R3, R7, UR38, 0x3 ;  /* 0x0000002607037c11 */ /* 0x000fe4000f8e18ff */
[----:B-1----:R-:W-:Y:S02]  /*db10*/  LOP3.LUT R11, R2, 0x7f, RZ, 0xc0, !PT ;  /* 0x0000007f020b7812 */ /* 0x002fe400078ec0ff */
[----:B------:R-:W-:Y:S02]  /*db20*/  SHF.L.U32 R2, R10, 0x1f, RZ ;  /* 0x0000001f0a027819 */ /* 0x000fe400000006ff */
[----:B------:R-:W-:Y:S02]  /*db30*/  ISETP.NE.AND P2, PT, R11, RZ, PT ;  /* 0x000000ff0b00720c */ /* 0x000fe40003f45270 */
[----:B------:R-:W1:Y:S02]  /*db40*/  SYNCS.PHASECHK.TRANS64.TRYWAIT P3, [R3+URZ+0x34840], R2 ;  /* 0x03484002030075a7 */ /* 0x000e64000806017f */
[----:B-1----:R-:W-:Y:S09]  /*db50*/  @!P3 BRA `(.L_x_1924) ;  /* 0x0000001c008cb947 */ /* 0x002ff20003800000 */
.L_x_1969:
[----:B------:R-:W-:Y:S05]  /*db60*/  @P2 BRA `(.L_x_1925) ;  /* 0x0000000000142947 */ /* 0x000fea0003800000 */
[----:B------:R-:W-:Y:S02]  /*db70*/  ISETP.NE.AND P3, PT, R19, RZ, PT ;  /* 0x000000ff1300720c */ /* 0x000fe40003f65270 */
[----:B-1----:R-:W-:-:S04]  /*db80*/  MOV R2, 0xc000 ;  /* 0x0000c00000027802 */ /* 0x002fc80000000f00 */
[----:B------:R2:W-:Y:S07]  /*db90*/  SYNCS.ARRIVE.TRANS64 RZ, [R3+URZ+0x34830], R2 ;  /* 0x0348300203ff79a7 */ /* 0x0005ee000800003f */
[----:B------:R-:W-:Y:S05]  /*dba0*/  @!P3 BRA `(.L_x_1925) ;  /* 0x000000000004b947 */ /* 0x000fea0003800000 */
[----:B------:R-:W-:Y:S01]  /*dbb0*/  BPT.TRAP 0x1 ;  /* 0x000000040000795c */ /* 0x000fe20000300000 */
.L_x_1925:
        /* <DEDUP_REMOVED lines=14> */
[----:B-12---:R-:W-:Y:S01]  /*dca0*/  SHF.L.U32 R3, R17, 0x1f, RZ ;  /* 0x0000001f11037819 */ /* 0x006fe200000006ff */
[----:B------:R-:W-:Y:S01]  /*dcb0*/  UIADD3 UR9, UR9, 0x34830, URZ ;  /* 0x0003483009097890 */ /* 0x000fe2000fffe03f */
[----:B------:R-:W-:Y:S01]  /*dcc0*/  LEA R2, R16, UR19, 0x3 ;  /* 0x0000001310027c11 */ /* 0x000fe2000f8e18ff */
[----:B------:R-:W-:-:S02]  /*dcd0*/  USHF.L.U32 UR11, UR11, 0x7, URZ ;  /* 0x000000070b0b7899 */ /* 0x000fc4000800063f */
        /* <DEDUP_REMOVED lines=13> */
.L_x_1970:
[----:B------:R-:W-:Y:S05]  /*ddb0*/  @P2 BRA `(.L_x_1927) ;  /* 0x0000000000182947 */ /* 0x000fea0003800000 */
[----:B------:R-:W-:Y:S01]  /*ddc0*/  ISETP.NE.AND P2, PT, R19, RZ, PT ;  /* 0x000000ff1300720c */ /* 0x000fe20003f45270 */
[----:B-1----:R-:W-:Y:S01]  /*ddd0*/  IMAD.MOV.U32 R3, RZ, RZ, 0x8000 ;  /* 0x00008000ff037424 */ /* 0x002fe200078e00ff */
[----:B------:R-:W-:-:S04]  /*dde0*/  LEA R2, R16, UR38, 0x3 ;  /* 0x0000002610027c11 */ /* 0x000fc8000f8e18ff */
[----:B------:R2:W-:Y:S07]  /*ddf0*/  SYNCS.ARRIVE.TRANS64 RZ, [R2+URZ+0x34850], R3 ;  /* 0x0348500302ff79a7 */ /* 0x0005ee000800003f */
[----:B------:R-:W-:Y:S05]  /*de00*/  @!P2 BRA `(.L_x_1927) ;  /* 0x000000000004a947 */ /* 0x000fea0003800000 */
[----:B------:R-:W-:Y:S01]  /*de10*/  BPT.TRAP 0x1 ;  /* 0x000000040000795c */ /* 0x000fe20000300000 */
.L_x_1927:
        /* <DEDUP_REMOVED lines=10> */
[----:B------:R-:W-:-:S03]  /*dec0*/  MOV R5, R8 ;  /* 0x0000000800057202 */ /* 0x000fc60000000f00 */
[----:B------:R-:W-:Y:S02]  /*ded0*/  ULEA UR6, UR9, UR38, 0xf ;  /* 0x0000002609067291 */ /* 0x000fe4000f8e783f */
[----:B------:R-:W-:Y:S02]  /*dee0*/  ULEA UR9, UR9, UR38, 0x3 ;  /* 0x0000002609097291 */ /* 0x000fe4000f8e183f */
[----:B------:R-:W-:Y:S02]  /*def0*/  USHF.L.U32 UR11, UR11, 0x7, URZ ;  /* 0x000000070b0b7899 */ /* 0x000fe4000800063f */
[----:B------:R-:W-:Y:S02]  /*df00*/  UIADD3 UR8, UR6, 0x400, URZ ;  /* 0x0000040006087890 */ /* 0x000fe4000fffe03f */
[----:B------:R-:W-:Y:S02]  /*df10*/  UIADD3 UR9, UR9, 0x34850, URZ ;  /* 0x0003485009097890 */ /* 0x000fe4000fffe03f */
[----:B------:R-:W-:-:S03]  /*df20*/  UIADD3 UR14, UR6, 0x4400, URZ ;  /* 0x00004400060e7890 */ /* 0x000fc6000fffe03f */
[----:B------:R-:W-:-:S04]  /*df30*/  UMOV UR6, 0x0 ;  /* 0x0000000000067882 */ /* 0x000fc80000000000 */
[----:B------:R3:W-:Y:S02]  /*df40*/  UTMALDG.4D [UR8], [UR4], desc[UR6] ;  /* 0x00000608040075b4 */ /* 0x0007e40008019000 */
[----:B---3--:R-:W-:Y:S01]  /*df50*/  UMOV UR8, UR14 ;  /* 0x0000000e00087c82 */ /* 0x008fe20008000000 */
[----:B------:R-:W-:Y:S02]  /*df60*/  UMOV UR10, UR15 ;  /* 0x0000000f000a7c82 */ /* 0x000fe40008000000 */
[----:B------:R3:W-:Y:S02]  /*df70*/  UTMALDG.4D [UR8], [UR4], desc[UR6] ;  /* 0x00000608040075b4 */ /* 0x0007e40008019000 */
[----:B---3--:R-:W-:Y:S01]  /*df80*/  NOP ;  /* 0x0000000000007918 */ /* 0x008fe20000000000 */
.L_x_1922:
[----:B------:R-:W-:Y:S05]  /*df90*/  BSYNC B0 ;  /* 0x0000000000007941 */ /* 0x000fea0003800000 */
.L_x_1921:
[----:B------:R-:W-:Y:S01]  /*dfa0*/  UIADD3 UR4, UR39, -0x3, URZ ;  /* 0xfffffffd27047890 */ /* 0x000fe2000fffe03f */
[----:B------:R-:W-:Y:S02]  /*dfb0*/  IMAD.MOV.U32 R16, RZ, RZ, R7 ;  /* 0x000000ffff107224 */ /* 0x000fe400078e0007 */
[----:B------:R-:W-:-:S03]  /*dfc0*/  IMAD.MOV.U32 R17, RZ, RZ, R10 ;  /* 0x000000ffff117224 */ /* 0x000fc600078e000a */
[----:B------:R-:W-:-:S07]  /*dfd0*/  MOV R7, UR4 ;  /* 0x0000000400077c02 */ /* 0x000fce0008000f00 */
.L_x_1920:
[----:B------:R-:W-:Y:S01]  /*dfe0*/  ISETP.NE.AND P2, PT, RZ, UR46, PT ;  /* 0x0000002eff007c0c */ /* 0x000fe2000bf45270 */
[----:B------:R-:W-:-:S12]  /*dff0*/  BSSY B0, `(.L_x_1919) ;  /* 0x00000d1000007945 */ /* 0x000fd80003800000 */
[----:B------:R-:W-:Y:S05]  /*e000*/  @!P2 BRA `(.L_x_1928) ;  /* 0x0000000c003ca947 */ /* 0x000fea0003800000 */
[----:B------:R-:W-:-:S07]  /*e010*/  IMAD.MOV.U32 R8, RZ, RZ, R6 ;  /* 0x000000ffff087224 */ /* 0x000fce00078e0006 */
.L_x_1943:
[----:B------:R-:W-:Y:S01]  /*e020*/  VIADD R10, R16, 0x1 ;  /* 0x00000001100a7836 */ /* 0x000fe20000000000 */
[----:B------:R-:W-:Y:S05]  /*e030*/  YIELD ;  /* 0x0000000000007946 */ /* 0x000fea0003800000 */
[----:B------:R-:W-:Y:S01]  /*e040*/  ISETP.NE.AND P2, PT, R10, 0x2, PT ;  /* 0x000000020a00780c */ /* 0x000fe20003f45270 */
[----:B------:R-:W-:Y:S03]  /*e050*/  BSSY B1, `(.L_x_1929) ;  /* 0x0000062000017945 */ /* 0x000fe60003800000 */
[----:B-12---:R-:W-:-:S02]  /*e060*/  SEL R2, RZ, 0x1, P2 ;  /* 0x00000001ff027807 */ /* 0x006fc40001000000 */
[----:B------:R-:W-:Y:S02]  /*e070*/  SEL R10, R10, RZ, P2 ;  /* 0x000000ff0a0a7207 */ /* 0x000fe40001000000 */
[----:B------:R-:W-:Y:S01]  /*e080*/  LOP3.LUT R11, R17, R2, RZ, 0x3c, !PT ;  /* 0x00000002110b7212 */ /* 0x000fe200078e3cff */
[----:B------:R-:W-:Y:S06]  /*e090*/  @!P6 BRA `(.L_x_1930) ;  /* 0x000000040074e947 */ /* 0x000fec0003800000 */
[----:B------:R-:W-:Y:S01]  /*e0a0*/  MOV R13, R7 ;  /* 0x00000007000d7202 */ /* 0x000fe20000000f00 */
[----:B------:R-:W-:Y:S06]  /*e0b0*/  @!P0 BRA `(.L_x_1931) ;  /* 0x0000000000488947 */ /* 0x000fec0003800000 */
[----:B------:R-:W1:Y:S01]  /*e0c0*/  LDC R13, c[0x0][0x41c] ;  /* 0x00010700ff0d7b82 */ /* 0x000e620000000800 */
[----:B------:R-:W-:Y:S01]  /*e0d0*/  IMAD R14, R12, UR36, RZ ;  /* 0x000000240c0e7c24 */ /* 0x000fe2000f8e02ff */
[----:B------:R-:W-:-:S03]  /*e0e0*/  ULDC.64 UR4, c[0x0][0x208] ;  /* 0x0000820000047ab9 */ /* 0x000fc60000000a00 */
        /* <DEDUP_REMOVED lines=10> */
[----:B------:R-:W-:-:S05]  /*e190*/  IMAD.WIDE.U32 R2, R0, UR36, R2 ;  /* 0x0000002400027c25 */ /* 0x000fca000f8e0002 */
[----:B------:R-:W-:Y:S02]  /*e1a0*/  IADD3 R14, R14, R3, RZ ;  /* 0x000000030e0e7210 */ /* 0x000fe40007ffe0ff */
[----:B-1----:R-:W-:-:S04]  /*e1b0*/  LEA R8, P2, R2, R8, 0x2 ;  /* 0x0000000802087211 */ /* 0x002fc800078410ff */
[----:B------:R-:W-:-:S05]  /*e1c0*/  LEA.HI.X R9, R2, R9, R14, 0x2, P2 ;  /* 0x0000000902097211 */ /* 0x000fca00010f140e */
[----:B------:R1:W5:Y:S04]  /*e1d0*/  LDG.E R8, desc[UR4][R8.64] ;  /* 0x0000000408087981 */ /* 0x000368000c1e1900 */
.L_x_1931:
[----:B------:R-:W1:Y:S01]  /*e1e0*/  S2R R2, SR_TID.X ;  /* 0x0000000000027919 */ /* 0x000e620000002100 */
[----:B------:R-:W-:Y:S02]  /*e1f0*/  LEA R3, R10, UR38, 0x3 ;  /* 0x000000260a037c11 */ /* 0x000fe4000f8e18ff */
[----:B-1----:R-:W-:Y:S02]  /*e200*/  LOP3.LUT R9, R2, 0x7f, RZ, 0xc0, !PT ;  /* 0x0000007f02097812 */ /* 0x002fe400078ec0ff */
[----:B------:R-:W-:Y:S02]  /*e210*/  SHF.L.U32 R2, R11, 0x1f, RZ ;  /* 0x0000001f0b027819 */ /* 0x000fe400000006ff */
[----:B------:R-:W-:Y:S02]  /*e220*/  ISETP.NE.AND P2, PT, R9, RZ, PT ;  /* 0x000000ff0900720c */ /* 0x000fe40003f45270 */
[----:B------:R-:W1:Y:S02]  /*e230*/  SYNCS.PHASECHK.TRANS64.TRYWAIT P3, [R3+URZ+0x34840], R2 ;  /* 0x03484002030075a7 */ /* 0x000e64000806017f */
[----:B-1----:R-:W-:Y:S09]  /*e240*/  @!P3 BRA `(.L_x_1932) ;  /* 0x0000001400f8b947 */ /* 0x002ff20003800000 */
.L_x_1971:
[----:B------:R-:W-:Y:S05]  /*e250*/  @P2 BRA `(.L_x_1933) ;  /* 0x0000000000142947 */ /* 0x000fea0003800000 */
[----:B------:R-:W-:Y:S01]  /*e260*/  ISETP.NE.AND P3, PT, R19, RZ, PT ;  /* 0x000000ff1300720c */ /* 0x000fe20003f65270 */
[----:B-1----:R-:W-:-:S04]  /*e270*/  IMAD.MOV.U32 R2, RZ, RZ, 0xc000 ;  /* 0x0000c000ff027424 */ /* 0x002fc800078e00ff */
[----:B------:R2:W-:Y:S08]  /*e280*/  SYNCS.ARRIVE.TRANS64 RZ, [R3+URZ+0x34830], R2 ;  /* 0x0348300203ff79a7 */ /* 0x0005f0000800003f */
[----:B------:R-:W-:Y:S05]  /*e290*/  @!P3 BRA `(.L_x_1933) ;  /* 0x000000000004b947 */ /* 0x000fea0003800000 */
[----:B------:R-:W-:Y:S01]  /*e2a0*/  BPT.TRAP 0x1 ;  /* 0x000000040000795c */ /* 0x000fe20000300000 */
.L_x_1933:
        /* <DEDUP_REMOVED lines=16> */
[----:B-12---:R-:W-:Y:S01]  /*e3b0*/  LEA R2, R16, UR19, 0x3 ;  /* 0x0000001310027c11 */ /* 0x006fe2000f8e18ff */
        /* <DEDUP_REMOVED lines=14> */
.L_x_1972:
[----:B------:R-:W-:Y:S05]  /*e4a0*/  @P2 BRA `(.L_x_1935) ;  /* 0x0000000000142947 */ /* 0x000fea0003800000 */
[----:B------:R-:W-:Y:S01]  /*e4b0*/  ISETP.NE.AND P2, PT, R19, RZ, PT ;  /* 0x000000ff1300720c */ /* 0x000fe20003f45270 */
[----:B------:R-:W-:-:S04]  /*e4c0*/  IMAD.MOV.U32 R3, RZ, RZ, 0x8000 ;  /* 0x00008000ff037424 */ /* 0x000fc800078e00ff */
[----:B------:R2:W-:Y:S08]  /*e4d0*/  SYNCS.ARRIVE.TRANS64 RZ, [R2+URZ+0x50], R3 ;  /* 0x0000500302ff79a7 */ /* 0x0005f0000800003f */
[----:B------:R-:W-:Y:S05]  /*e4e0*/  @!P2 BRA `(.L_x_1935) ;  /* 0x000000000004a947 */ /* 0x000fea0003800000 */
[----:B------:R-:W-:Y:S01]  /*e4f0*/  BPT.TRAP 0x1 ;  /* 0x000000040000795c */ /* 0x000fe20000300000 */
.L_x_1935:
        /* <DEDUP_REMOVED lines=10> */
[----:B------:R-:W-:Y:S01]  /*e5a0*/  MOV R5, R13 ;  /* 0x0000000d00057202 */ /* 0x000fe20000000f00 */
[----:B------:R-:W-:-:S02]  /*e5b0*/  IMAD.MOV.U32 R6, RZ, RZ, R8 ;  /* 0x000000ffff067224 */ /* 0x000fc400078e0008 */
        /* <DEDUP_REMOVED lines=11> */
.L_x_1930:
[----:B------:R-:W-:Y:S05]  /*e670*/  BSYNC B1 ;  /* 0x0000000000017941 */ /* 0x000fea0003800000 */
.L_x_1929:
[----:B------:R-:W-:Y:S01]  /*e680*/  VIADD R16, R10, 0x1 ;  /* 0x000000010a107836 */ /* 0x000fe20000000000 */
[----:B------:R-:W-:Y:S04]  /*e690*/  BSSY B1, `(.L_x_1936) ;  /* 0x0000063000017945 */ /* 0x000fe80003800000 */
[----:B------:R-:W-:-:S04]  /*e6a0*/  ISETP.NE.AND P2, PT, R16, 0x2, PT ;  /* 0x000000021000780c */ /* 0x000fc80003f45270 */
[----:B-12---:R-:W-:Y:S02]  /*e6b0*/  SEL R2, RZ, 0x1, P2 ;  /* 0x00000001ff027807 */ /* 0x006fe40001000000 */
[----:B------:R-:W-:Y:S02]  /*e6c0*/  SEL R16, R16, RZ, P2 ;  /* 0x000000ff10107207 */ /* 0x000fe40001000000 */
[----:B------:R-:W-:Y:S01]  /*e6d0*/  LOP3.LUT R17, R11, R2, RZ, 0x3c, !PT ;  /* 0x000000020b117212 */ /* 0x000fe200078e3cff */
[----:B------:R-:W-:Y:S06]  /*e6e0*/  @!P6 BRA `(.L_x_1937) ;  /* 0x000000040074e947 */ /* 0x000fec0003800000 */
[----:B------:R-:W-:Y:S01]  /*e6f0*/  IADD3 R13, R7, -0x1, RZ ;  /* 0xffffffff070d7810 */ /* 0x000fe20007ffe0ff */
[----:B------:R-:W-:Y:S06]  /*e700*/  @!P0 BRA `(.L_x_1938) ;  /* 0x0000000000488947 */ /* 0x000fec0003800000 */
        /* <DEDUP_REMOVED lines=13> */
[----:B------:R-:W-:-:S05]  /*e7e0*/  IMAD.WIDE.U32 R2, R0, UR36, R2 ;  /* 0x0000002400027c25 */ /* 0x000fca000f8e0002 */
[----:B------:R-:W-:Y:S02]  /*e7f0*/  IADD3 R14, R14, R3, RZ ;  /* 0x000000030e0e7210 */ /* 0x000fe40007ffe0ff */
[----:B-1----:R-:W-:-:S04]  /*e800*/  LEA R8, P2, R2, R8, 0x2 ;  /* 0x0000000802087211 */ /* 0x002fc800078410ff */
[----:B------:R-:W-:-:S05]  /*e810*/  LEA.HI.X R9, R2, R9, R14, 0x2, P2 ;  /* 0x0000000902097211 */ /* 0x000fca00010f140e */
[----:B------:R1:W5:Y:S04]  /*e820*/  LDG.E R8, desc[UR4][R8.64] ;  /* 0x0000000408087981 */ /* 0x000368000c1e1900 */
.L_x_1938:
[----:B------:R-:W1:Y:S01]  /*e830*/  S2R R2, SR_TID.X ;  /* 0x0000000000027919 */ /* 0x000e620000002100 */
[----:B------:R-:W-:Y:S02]  /*e840*/  SHF.L.U32 R3, R17, 0x1f, RZ ;  /* 0x0000001f11037819 */ /* 0x000fe400000006ff */
[----:B-1----:R-:W-:Y:S02]  /*e850*/  LOP3.LUT R9, R2, 0x7f, RZ, 0xc0, !PT ;  /* 0x0000007f02097812 */ /* 0x002fe400078ec0ff */
[----:B------:R-:W-:Y:S02]  /*e860*/  LEA R2, R16, UR38, 0x3 ;  /* 0x0000002610027c11 */ /* 0x000fe4000f8e18ff */
[----:B------:R-:W-:Y:S02]  /*e870*/  ISETP.NE.AND P2, PT, R9, RZ, PT ;  /* 0x000000ff0900720c */ /* 0x000fe40003f45270 */
[----:B------:R-:W1:Y:S02]  /*e880*/  SYNCS.PHASECHK.TRANS64.TRYWAIT P3, [R2+URZ+0x34840], R3 ;  /* 0x03484003020075a7 */ /* 0x000e64000806017f */
[----:B-1----:R-:W-:Y:S09]  /*e890*/  @!P3 BRA `(.L_x_1939) ;  /* 0x00000010008cb947 */ /* 0x002ff20003800000 */
.L_x_1973:
[----:B------:R-:W-:Y:S05]  /*e8a0*/  @P2 BRA `(.L_x_1940) ;  /* 0x0000000000142947 */ /* 0x000fea0003800000 */
[----:B------:R-:W-:Y:S01]  /*e8b0*/  ISETP.NE.AND P3, PT, R19, RZ, PT ;  /* 0x000000ff1300720c */ /* 0x000fe20003f65270 */
[----:B-1----:R-:W-:-:S04]  /*e8c0*/  IMAD.MOV.U32 R3, RZ, RZ, 0xc000 ;  /* 0x0000c000ff037424 */ /* 0x002fc800078e00ff */
[----:B------:R2:W-:Y:S08]  /*e8d0*/  SYNCS.ARRIVE.TRANS64 RZ, [R2+URZ+0x34830], R3 ;  /* 0x0348300302ff79a7 */ /* 0x0005f0000800003f */
[----:B------:R-:W-:Y:S05]  /*e8e0*/  @!P3 BRA `(.L_x_1940) ;  /* 0x000000000004b947 */ /* 0x000fea0003800000 */
[----:B------:R-:W-:Y:S01]  /*e8f0*/  BPT.TRAP 0x1 ;  /* 0x000000040000795c */ /* 0x000fe20000300000 */
.L_x_1940:
        /* <DEDUP_REMOVED lines=14> */
[----:B-12---:R-:W-:Y:S01]  /*e9e0*/  LEA R2, R10, UR19, 0x3 ;  /* 0x000000130a027c11 */ /* 0x006fe2000f8e18ff */
[----:B------:R-:W-:-:S02]  /*e9f0*/  ULEA UR9, UR9, UR19, 0x3 ;  /* 0x0000001309097291 */ /* 0x000fc4000f8e183f */
[----:B------:R-:W-:Y:S02]  /*ea00*/  USHF.L.U32 UR11, UR11, 0x7, URZ ;  /* 0x000000070b0b7899 */ /* 0x000fe4000800063f */
        /* <DEDUP_REMOVED lines=14> */
.L_x_1974:
[----:B------:R-:W-:Y:S05]  /*eaf0*/  @P2 BRA `(.L_x_1942) ;  /* 0x0000000000142947 */ /* 0x000fea0003800000 */
[----:B------:R-:W-:Y:S01]  /*eb00*/  ISETP.NE.AND P2, PT, R19, RZ, PT ;  /* 0x000000ff1300720c */ /* 0x000fe20003f45270 */
[----:B------:R-:W-:-:S04]  /*eb10*/  IMAD.MOV.U32 R3, RZ, RZ, 0x8000 ;  /* 0x00008000ff037424 */ /* 0x000fc800078e00ff */
[----:B------:R2:W-:Y:S08]  /*eb20*/  SYNCS.ARRIVE.TRANS64 RZ, [R2+URZ+0x50], R3 ;  /* 0x0000500302ff79a7 */ /* 0x0005f0000800003f */
[----:B------:R-:W-:Y:S05]  /*eb30*/  @!P2 BRA `(.L_x_1942) ;  /* 0x000000000004a947 */ /* 0x000fea0003800000 */
[----:B------:R-:W-:Y:S01]  /*eb40*/  BPT.TRAP 0x1 ;  /* 0x000000040000795c */ /* 0x000fe20000300000 */
.L_x_1942:
        /* <DEDUP_REMOVED lines=23> */
.L_x_1937:
[----:B------:R-:W-:Y:S05]  /*ecc0*/  BSYNC B1 ;  /* 0x0000000000017941 */ /* 0x000fea0003800000 */
.L_x_1936:
[C---:B------:R-:W-:Y:S01]  /*ecd0*/  ISETP.GT.AND P2, PT, R7.reuse, 0x1, PT ;  /* 0x000000010700780c */ /* 0x040fe20003f44270 */
[----:B------:R-:W-:-:S12]  /*ece0*/  VIADD R7, R7, 0xfffffffe ;  /* 0xfffffffe07077836 */ /* 0x000fd80000000000 */
[----:B------:R-:W-:Y:S05]  /*ecf0*/  @P2 BRA `(.L_x_1943) ;  /* 0xfffffff000c82947 */ /* 0x000fea000383ffff */
.L_x_1928:
[----:B------:R-:W-:Y:S05]  /*ed00*/  BSYNC B0 ;  /* 0x0000000000007941 */ /* 0x000fea0003800000 */
.L_x_1919:
[----:B------:R-:W-:Y:S04]  /*ed10*/  BSSY B0, `(.L_x_1944) ;  /* 0x000000f000007945 */ /* 0x000fe80003800000 */
[----:B------:R-:W-:Y:S05]  /*ed20*/  @P1 BRA `(.L_x_1945) ;  /* 0x0000000000341947 */ /* 0x000fea0003800000 */
[----:B-1----:R-:W1:Y:S01]  /*ed30*/  S2R R7, SR_LANEID ;  /* 0x0000000000077919 */ /* 0x002e620000000000 */
[----:B------:R-:W-:Y:S01]  /*ed40*/  VOTEU.ANY UR4, UPT, PT ;  /* 0x0000000000047886 */ /* 0x000fe200038e0100 */
[----:B--2---:R-:W2:Y:S01]  /*ed50*/  LDC.64 R2, c[0x0][0xdf0] ;  /* 0x00037c00ff027b82 */ /* 0x004ea20000000a00 */
        /* <DEDUP_REMOVED lines=10> */
.L_x_1945:
[----:B------:R-:W-:Y:S05]  /*ee00*/  BSYNC B0 ;  /* 0x0000000000007941 */ /* 0x000fea0003800000 */
.L_x_1944:
[----:B------:R-:W-:Y:S04]  /*ee10*/  BSSY B0, `(.L_x_1946) ;  /* 0x0000024000007945 */ /* 0x000fe80003800000 */
[----:B------:R-:W-:Y:S05]  /*ee20*/  @!P6 BRA `(.L_x_1947) ;  /* 0x000000000088e947 */ /* 0x000fea0003800000 */
[----:B------:R-:W3:Y:S01]  /*ee30*/  S2R R0, SR_TID.X ;  /* 0x0000000000007919 */ /* 0x000ee20000002100 */
[----:B-12---:R-:W-:Y:S02]  /*ee40*/  LEA R3, R16, UR38, 0x3 ;  /* 0x0000002610037c11 */ /* 0x006fe4000f8e18ff */
[----:B---3--:R-:W-:Y:S02]  /*ee50*/  LOP3.LUT R2, R0, 0x7f, RZ, 0xc0, !PT ;  /* 0x0000007f00027812 */ /* 0x008fe400078ec0ff */
[----:B------:R-:W-:Y:S02]  /*ee60*/  SHF.L.U32 R0, R17, 0x1f, RZ ;  /* 0x0000001f11007819 */ /* 0x000fe400000006ff */
[----:B------:R-:W-:Y:S02]  /*ee70*/  ISETP.NE.AND P1, PT, R2, RZ, PT ;  /* 0x000000ff0200720c */ /* 0x000fe40003f25270 */
[----:B------:R-:W1:Y:S02]  /*ee80*/  SYNCS.PHASECHK.TRANS64.TRYWAIT P0, [R3+URZ+0x34860], R0 ;  /* 0x03486000030075a7 */ /* 0x000e64000800017f */
[----:B-1----:R-:W-:Y:S09]  /*ee90*/  @!P0 BRA `(.L_x_1948) ;  /* 0x0000000c00348947 */ /* 0x002ff20003800000 */
.L_x_1975:
[----:B------:R-:W-:Y:S05]  /*eea0*/  @P1 BRA `(.L_x_1949) ;  /* 0x0000000000141947 */ /* 0x000fea0003800000 */
[----:B------:R-:W-:Y:S02]  /*eeb0*/  ISETP.NE.AND P0, PT, R19, RZ, PT ;  /* 0x000000ff1300720c */ /* 0x000fe40003f05270 */
[----:B-1----:R-:W-:-:S04]  /*eec0*/  MOV R0, 0x8000 ;  /* 0x0000800000007802 */ /* 0x002fc80000000f00 */
[----:B------:R2:W-:Y:S07]  /*eed0*/  SYNCS.ARRIVE.TRANS64 RZ, [R3+URZ+0x34850], R0 ;  /* 0x0348500003ff79a7 */ /* 0x0005ee000800003f */
[----:B------:R-:W-:Y:S05]  /*eee0*/  @!P0 BRA `(.L_x_1949) ;  /* 0x0000000000048947 */ /* 0x000fea0003800000 */
[----:B------:R-:W-:Y:S01]  /*eef0*/  BPT.TRAP 0x1 ;  /* 0x000000040000795c */ /* 0x000fe20000300000 */
.L_x_1949:
        /* <DEDUP_REMOVED lines=21> */
.L_x_1947:
[----:B------:R-:W-:Y:S05]  /*f050*/  BSYNC B0 ;  /* 0x0000000000007941 */ /* 0x000fea0003800000 */
.L_x_1946:
[----:B------:R-:W-:Y:S02]  /*f060*/  VIADD R16, R16, 0x1 ;  /* 0x0000000110107836 */ /* 0x000fe40000000000 */
[----:B------:R-:W-:-:S03]  /*f070*/  IMAD.MOV.U32 R13, RZ, RZ, R18 ;  /* 0x000000ffff0d7224 */ /* 0x000fc600078e0012 */
[----:B------:R-:W-:-:S04]  /*f080*/  ISETP.NE.AND P0, PT, R16, 0x2, PT ;  /* 0x000000021000780c */ /* 0x000fc80003f05270 */
[----:B-12---:R-:W-:Y:S02]  /*f090*/  SEL R0, RZ, 0x1, P0 ;  /* 0x00000001ff007807 */ /* 0x006fe40000000000 */
[----:B------:R-:W-:Y:S02]  /*f0a0*/  SEL R16, R16, RZ, P0 ;  /* 0x000000ff10107207 */ /* 0x000fe40000000000 */
[----:B------:R-:W-:-:S07]  /*f0b0*/  LOP3.LUT R17, R17, R0, RZ, 0x3c, !PT ;  /* 0x0000000011117212 */ /* 0x000fce00078e3cff */
.L_x_1908:
[----:B------:R-:W-:Y:S05]  /*f0c0*/  BSYNC B6 ;  /* 0x0000000000067941 */ /* 0x000fea0003800000 */
.L_x_1906:
[----:B------:R-:W-:-:S03]  /*f0d0*/  UMOV UR4, 0xffffffff ;  /* 0xffffffff00047882 */ /* 0x000fc60000000000 */
[----:B------:R-:W-:Y:S05]  /*f0e0*/  BRA.DIV UR4, `(.L_x_1950) ;  /* 0x0000000a04b47947 */ /* 0x000fea000b800000 */
[----:B------:R1:W2:Y:S02]  /*f0f0*/  SHFL.IDX PT, R14, R13, RZ, 0x1f ;  /* 0x00001fff0d0e7589 */ /* 0x0002a400000e0000 */
.L_x_1978:
[----:B------:R-:W-:Y:S01]  /*f100*/  ISETP.NE.AND P0, PT, R19, RZ, PT ;  /* 0x000000ff1300720c */ /* 0x000fe20003f05270 */
[----:B------:R-:W-:Y:S05]  /*f110*/  WARPSYNC.ALL ;  /* 0x0000000000007948 */ /* 0x000fea0003800000 */
[----:B------:R-:W-:Y:S01]  /*f120*/  BAR.SYNC.DEFER_BLOCKING 0x4, 0x120 ;  /* 0x0104800000007b1d */ /* 0x000fe20000010000 */
[----:B--2---:R-:W-:-:S05]  /*f130*/  MOV R18, R14 ;  /* 0x0000000e00127202 */ /* 0x004fca0000000f00 */
[----:B------:R-:W-:Y:S01]  /*f140*/  ULDC UR4, c[0x0][0xda8] ;  /* 0x00036a0000047ab9 */ /* 0x000fe20000000800 */
[----:B------:R-:W-:Y:S01]  /*f150*/  @!P0 MOV R0, 0x400 ;  /* 0x0000040000008802 */ /* 0x000fe20000000f00 */
[----:B------:R-:W2:Y:S03]  /*f160*/  @!P0 S2R R3, SR_CgaCtaId ;  /* 0x0000000000038919 */ /* 0x000ea60000008800 */
[----:B--2---:R-:W-:-:S05]  /*f170*/  @!P0 LEA R0, R3, R0, 0x18 ;  /* 0x0000000003008211 */ /* 0x004fca00078ec0ff */
[----:B------:R2:W-:Y:S01]  /*f180*/  @!P0 STS [R0+0x348d0], R13 ;  /* 0x0348d00d00008388 */ /* 0x0005e20000000800 */
[----:B------:R-:W-:Y:S06]  /*f190*/  BAR.ARV 0x5, 0x120 ;  /* 0x0144800000007b1d */ /* 0x000fec0000002000 */
[----:B------:R-:W-:-:S13]  /*f1a0*/  ISETP.GE.AND P0, PT, R18, UR4, PT ;  /* 0x0000000412007c0c */ /* 0x000fda000bf06270 */
[----:B--2---:R-:W-:Y:S05]  /*f1b0*/  @!P0 BRA `(.L_x_1951) ;  /* 0xffffffd400348947 */ /* 0x004fea000383ffff */
.L_x_1903:
        /* <DEDUP_REMOVED lines=11> */
.L_x_1979:
        /* <DEDUP_REMOVED lines=16> */
.L_x_1955:
[----:B------:R-:W-:Y:S01]  /*f370*/  IADD3 R3, R7, 0x34840, RZ ;  /* 0x0003484007037810 */ /* 0x000fe20007ffe0ff */
[----:B------:R-:W-:Y:S01]  /*f380*/  VIADD R0, R16, 0x1 ;  /* 0x0000000110007836 */ /* 0x000fe20000000000 */
[----:B------:R-:W-:-:S03]  /*f390*/  SHF.L.U32 R4, R17, 0x1f, RZ ;  /* 0x0000001f11047819 */ /* 0x000fc600000006ff */
[----:B------:R-:W-:Y:S01]  /*f3a0*/  IMAD R5, R16, 0x8, R3 ;  /* 0x0000000810057824 */ /* 0x000fe200078e0203 */
[----:B------:R-:W-:-:S03]  /*f3b0*/  ISETP.NE.AND P1, PT, R0, 0x2, PT ;  /* 0x000000020000780c */ /* 0x000fc60003f25270 */
[----:B------:R-:W2:Y:S01]  /*f3c0*/  SYNCS.PHASECHK.TRANS64.TRYWAIT P0, [R5+URZ], R4 ;  /* 0x00000004050075a7 */ /* 0x000ea2000800017f */
[----:B------:R-:W-:-:S04]  /*f3d0*/  SEL R2, RZ, 0x1, P1 ;  /* 0x00000001ff027807 */ /* 0x000fc80000800000 */
[----:B------:R-:W-:Y:S02]  /*f3e0*/  LOP3.LUT R17, R17, R2, RZ, 0x3c, !PT ;  /* 0x0000000211117212 */ /* 0x000fe400078e3cff */
[----:B------:R-:W-:Y:S02]  /*f3f0*/  SEL R2, R0, RZ, P1 ;  /* 0x000000ff00027207 */ /* 0x000fe40000800000 */
[----:B------:R-:W-:Y:S02]  /*f400*/  SHF.L.U32 R0, R17, 0x1f, RZ ;  /* 0x0000001f11007819 */ /* 0x000fe400000006ff */
[----:B------:R-:W-:Y:S01]  /*f410*/  LEA R3, R2, R3, 0x3 ;  /* 0x0000000302037211 */ /* 0x000fe200078e18ff */
[----:B--2---:R-:W-:Y:S06]  /*f420*/  @!P0 BRA `(.L_x_1956) ;  /* 0x00000008001c8947 */ /* 0x004fec0003800000 */
.L_x_1980:
[----:B------:R-:W3:Y:S02]  /*f430*/  SYNCS.PHASECHK.TRANS64.TRYWAIT P0, [R3+URZ], R0 ;  /* 0x00000000030075a7 */ /* 0x000ee4000800017f */
[----:B---3--:R-:W-:Y:S05]  /*f440*/  @!P0 BRA `(.L_x_1957) ;  /* 0x0000000800288947 */ /* 0x008fea0003800000 */
.L_x_1981:
[----:B------:R-:W-:Y:S05]  /*f450*/  @!P2 BRA `(.L_x_1958) ;  /* 0x000000000004a947 */ /* 0x000fea0003800000 */
[----:B------:R-:W-:Y:S01]  /*f460*/  BPT.TRAP 0x1 ;  /* 0x000000040000795c */ /* 0x000fe20000300000 */
.L_x_1958:
[----:B---3--:R-:W-:-:S05]  /*f470*/  VIADD R3, R7, 0x34860 ;  /* 0x0003486007037836 */ /* 0x008fca0000000000 */
[----:B--2---:R-:W-:-:S04]  /*f480*/  LEA R5, R16, R3, 0x3 ;  /* 0x0000000310057211 */ /* 0x004fc800078e18ff */
[----:B------:R-:W2:Y:S02]  /*f490*/  SYNCS.PHASECHK.TRANS64.TRYWAIT P0, [R5+URZ], R4 ;  /* 0x00000004050075a7 */ /* 0x000ea4000800017f */
[----:B--2---:R-:W-:Y:S05]  /*f4a0*/  @!P0 BRA `(.L_x_1959) ;  /* 0x0000000800248947 */ /* 0x004fea0003800000 */
.L_x_1982:
[----:B------:R-:W-:-:S07]  /*f4b0*/  IMAD R3, R2, 0x8, R3 ;  /* 0x0000000802037824 */ /* 0x000fce00078e0203 */
.L_x_1960:
[----:B---3--:R3:W4:Y:S02]  /*f4c0*/  SYNCS.PHASECHK.TRANS64.TRYWAIT P0, [R3+URZ], R0 ;  /* 0x00000000030075a7 */ /* 0x008724000800017f */
[----:B----4-:R-:W-:Y:S05]  /*f4d0*/  @!P0 NANOSLEEP.SYNCS 0x989680 ;  /* 0x009896800000895d */ /* 0x010fea0003900000 */
[----:B------:R-:W4:Y:S02]  /*f4e0*/  @!P0 SYNCS.PHASECHK.TRANS64 P0, [R3+URZ], R0 ;  /* 0x00000000030085a7 */ /* 0x000f24000800007f */
[----:B----4-:R-:W-:Y:S05]  /*f4f0*/  @!P0 BRA `(.L_x_1960) ;  /* 0xfffffffc00f08947 */ /* 0x010fea000383ffff */
.L_x_1954:
[----:B------:R-:W-:Y:S05]  /*f500*/  BSYNC B0 ;  /* 0x0000000000007941 */ /* 0x000fea0003800000 */
.L_x_1953:
[----:B------:R-:W-:Y:S05]  /*f510*/  EXIT ;  /* 0x000000000000794d */ /* 0x000fea0003800000 */
.L_x_1860:
[----:B-1----:R-:W-:-:S04]  /*f520*/  MOV R3, UR38 ;  /* 0x0000002600037c02 */ /* 0x002fc80008000f00 */
[----:B------:R1:W2:Y:S03]  /*f530*/  SYNCS.PHASECHK.TRANS64.TRYWAIT P1, [R3+URZ+0x34800], R0 ;  /* 0x03480000030075a7 */ /* 0x0002a6000802017f */
[----:B--2---:R-:W-:Y:S05]  /*f540*/  @!P1 NANOSLEEP.SYNCS 0x989680 ;  /* 0x009896800000995d */ /* 0x004fea0003900000 */
[----:B------:R-:W2:Y:S02]  /*f550*/  @!P1 SYNCS.PHASECHK.TRANS64 P1, [R3+URZ+0x34800], R0 ;  /* 0x03480000030095a7 */ /* 0x000ea4000802007f */
[----:B--2---:R-:W-:Y:S05]  /*f560*/  @!P1 BRA `(.L_x_1860) ;  /* 0xfffffffc00ec9947 */ /* 0x004fea000383ffff */
[----:B------:R-:W-:Y:S05]  /*f570*/  BRA `(.L_x_1961) ;  /* 0xffffff2000447947 */ /* 0x000fea000383ffff */
.L_x_1864:
[----:B--2---:R2:W3:Y:S02]  /*f580*/  SYNCS.PHASECHK.TRANS64.TRYWAIT P2, [R0+URZ+0x34830], R3 ;  /* 0x03483003000075a7 */ /* 0x0044e4000804017f */
[----:B---3--:R-:W-:Y:S05]  /*f590*/  @!P2 NANOSLEEP.SYNCS 0x989680 ;  /* 0x009896800000a95d */ /* 0x008fea0003900000 */
[----:B------:R-:W3:Y:S02]  /*f5a0*/  @!P2 SYNCS.PHASECHK.TRANS64 P2, [R0+URZ+0x34830], R3 ;  /* 0x034830030000a5a7 */ /* 0x000ee4000804007f */
[----:B---3--:R-:W-:Y:S05]  /*f5b0*/  @!P2 BRA `(.L_x_1864) ;  /* 0xfffffffc00f0a947 */ /* 0x008fea000383ffff */
[----:B------:R-:W-:Y:S05]  /*f5c0*/  BRA `(.L_x_1863) ;  /* 0xffffff20006c7947 */ /* 0x000fea000383ffff */
.L_x_1869:
[----:B--2---:R-:W-:-:S04]  /*f5d0*/  IMAD.U32 R12, RZ, RZ, UR37 ;  /* 0x00000025ff0c7e24 */ /* 0x004fc8000f8e00ff */
[----:B------:R2:W3:Y:S03]  /*f5e0*/  SYNCS.PHASECHK.TRANS64.TRYWAIT P2, [R12+URZ+0x34830], R5 ;  /* 0x034830050c0075a7 */ /* 0x0004e6000804017f */
[----:B---3--:R-:W-:Y:S05]  /*f5f0*/  @!P2 NANOSLEEP.SYNCS 0x989680 ;  /* 0x009896800000a95d */ /* 0x008fea0003900000 */
[----:B------:R-:W3:Y:S02]  /*f600*/  @!P2 SYNCS.PHASECHK.TRANS64 P2, [R12+URZ+0x34830], R5 ;  /* 0x034830050c00a5a7 */ /* 0x000ee4000804007f */
[----:B---3--:R-:W-:Y:S05]  /*f610*/  @!P2 BRA `(.L_x_1869) ;  /* 0xfffffffc00eca947 */ /* 0x008fea000383ffff */
[----:B------:R-:W-:Y:S05]  /*f620*/  BRA `(.L_x_1868) ;  /* 0xffffff5000f87947 */ /* 0x000fea000383ffff */
.L_x_1873:
[----:B-12---:R-:W-:-:S04]  /*f630*/  MOV R5, UR6 ;  /* 0x0000000600057c02 */ /* 0x006fc80008000f00 */
[----:B------:R1:W2:Y:S03]  /*f640*/  SYNCS.PHASECHK.TRANS64.TRYWAIT P2, [R5+URZ+0x34850], R0 ;  /* 0x03485000050075a7 */ /* 0x0002a6000804017f */
[----:B--2---:R-:W-:Y:S05]  /*f650*/  @!P2 NANOSLEEP.SYNCS 0x989680 ;  /* 0x009896800000a95d */ /* 0x004fea0003900000 */
[----:B------:R-:W2:Y:S02]  /*f660*/  @!P2 SYNCS.PHASECHK.TRANS64 P2, [R5+URZ+0x34850], R0 ;  /* 0x034850000500a5a7 */ /* 0x000ea4000804007f */
[----:B--2---:R-:W-:Y:S05]  /*f670*/  @!P2 BRA `(.L_x_1873) ;  /* 0xfffffffc00eca947 */ /* 0x004fea000383ffff */
[----:B------:R-:W-:Y:S05]  /*f680*/  BRA `(.L_x_1872) ;  /* 0xffffff5c00207947 */ /* 0x000fea000383ffff */
.L_x_1879:
[----:B--2---:R-:W-:-:S04]  /*f690*/  IMAD.U32 R12, RZ, RZ, UR6 ;  /* 0x00000006ff0c7e24 */ /* 0x004fc8000f8e00ff */
[----:B------:R2:W3:Y:S03]  /*f6a0*/  SYNCS.PHASECHK.TRANS64.TRYWAIT P2, [R12+URZ+0x34830], R5 ;  /* 0x034830050c0075a7 */ /* 0x0004e6000804017f */
[----:B---3--:R-:W-:Y:S05]  /*f6b0*/  @!P2 NANOSLEEP.SYNCS 0x989680 ;  /* 0x009896800000a95d */ /* 0x008fea0003900000 */
[----:B------:R-:W3:Y:S02]  /*f6c0*/  @!P2 SYNCS.PHASECHK.TRANS64 P2, [R12+URZ+0x34830], R5 ;  /* 0x034830050c00a5a7 */ /* 0x000ee4000804007f */
[----:B---3--:R-:W-:Y:S05]  /*f6d0*/  @!P2 BRA `(.L_x_1879) ;  /* 0xfffffffc00eca947 */ /* 0x008fea000383ffff */
[----:B------:R-:W-:Y:S05]  /*f6e0*/  BRA `(.L_x_1878) ;  /* 0xffffff8400647947 */ /* 0x000fea000383ffff */
.L_x_1883:
[----:B-12---:R-:W-:-:S04]  /*f6f0*/  MOV R5, UR6 ;  /* 0x0000000600057c02 */ /* 0x006fc80008000f00 */
[----:B------:R1:W2:Y:S03]  /*f700*/  SYNCS.PHASECHK.TRANS64.TRYWAIT P2, [R5+URZ+0x34850], R0 ;  /* 0x03485000050075a7 */ /* 0x0002a6000804017f */
[----:B--2---:R-:W-:Y:S05]  /*f710*/  @!P2 NANOSLEEP.SYNCS 0x989680 ;  /* 0x009896800000a95d */ /* 0x004fea0003900000 */
[----:B------:R-:W2:Y:S02]  /*f720*/  @!P2 SYNCS.PHASECHK.TRANS64 P2, [R5+URZ+0x34850], R0 ;  /* 0x034850000500a5a7 */ /* 0x000ea4000804007f */
[----:B--2---:R-:W-:Y:S05]  /*f730*/  @!P2 BRA `(.L_x_1883) ;  /* 0xfffffffc00eca947 */ /* 0x004fea000383ffff */
[----:B------:R-:W-:Y:S05]  /*f740*/  BRA `(.L_x_1882) ;  /* 0xffffff8c008c7947 */ /* 0x000fea000383ffff */
.L_x_1888:
[----:B--2---:R-:W-:-:S04]  /*f750*/  IMAD.U32 R7, RZ, RZ, UR5 ;  /* 0x00000005ff077e24 */ /* 0x004fc8000f8e00ff */
[----:B------:R2:W3:Y:S03]  /*f760*/  SYNCS.PHASECHK.TRANS64.TRYWAIT P0, [R7+URZ+0x34850], R0 ;  /* 0x03485000070075a7 */ /* 0x0004e6000800017f */
[----:B---3--:R-:W-:Y:S05]  /*f770*/  @!P0 NANOSLEEP.SYNCS 0x989680 ;  /* 0x009896800000895d */ /* 0x008fea0003900000 */
[----:B------:R-:W3:Y:S02]  /*f780*/  @!P0 SYNCS.PHASECHK.TRANS64 P0, [R7+URZ+0x34850], R0 ;  /* 0x03485000070085a7 */ /* 0x000ee4000800007f */
[----:B---3--:R-:W-:Y:S05]  /*f790*/  @!P0 BRA `(.L_x_1888) ;  /* 0xfffffffc00ec8947 */ /* 0x008fea000383ffff */
[----:B------:R-:W-:Y:S05]  /*f7a0*/  BRA `(.L_x_1887) ;  /* 0xffffffb000647947 */ /* 0x000fea000383ffff */
.L_x_1912:
[----:B------:R-:W1:Y:S01]  /*f7b0*/  S2R R7, SR_TID.X ;  /* 0x0000000000077919 */ /* 0x000e620000002100 */
[----:B------:R-:W-:Y:S01]  /*f7c0*/  IMAD.MOV.U32 R12, RZ, RZ, RZ ;  /* 0x000000ffff0c7224 */ /* 0x000fe200078e00ff */
[----:B------:R-:W-:Y:S01]  /*f7d0*/  MOV R11, 0x1f ;  /* 0x0000001f000b7802 */ /* 0x000fe20000000f00 */
[----:B------:R-:W-:Y:S01]  /*f7e0*/  IMAD.MOV.U32 R15, RZ, RZ, -0x1 ;  /* 0xffffffffff0f7424 */ /* 0x000fe200078e00ff */
[----:B-1----:R-:W-:-:S04]  /*f7f0*/  SHF.R.U32.HI R7, RZ, 0x5, R7 ;  /* 0x00000005ff077819 */ /* 0x002fc80000011607 */
[----:B------:R-:W-:-:S04]  /*f800*/  LOP3.LUT R7, R7, 0x3, RZ, 0xc0, !PT ;  /* 0x0000000307077812 */ /* 0x000fc800078ec0ff */
[----:B------:R-:W-:-:S07]  /*f810*/  MOV R13, R7 ;  /* 0x00000007000d7202 */ /* 0x000fce0000000f00 */
[----:B------:R-:W-:Y:S05]  /*f820*/  WARPSYNC.COLLECTIVE R15, `(.L_x_1962) ;  /* 0x000000000f087348 */ /* 0x000fea0003c00000 */
[----:B------:R1:W2:Y:S02]  /*f830*/  SHFL.IDX P6, R14, R13, R12, R11 ;  /* 0x0000000c0d0e7389 */ /* 0x0002a400000c000b */
[----:B-12---:R-:W-:Y:S01]  /*f840*/  ENDCOLLECTIVE ;  /* 0x000000000000791b */ /* 0x006fe20003800000 */
.L_x_1962:
[----:B------:R-:W-:Y:S05]  /*f850*/  BRA `(.L_x_1963) ;  /* 0xffffffd800607947 */ /* 0x000fea000383ffff */
.L_x_1913:
[----:B------:R-:W-:Y:S01]  /*f860*/  BSSY B0, `(.L_x_1964) ;  /* 0x0000006000007945 */ /* 0x000fe20003800000 */
[----:B------:R-:W-:-:S07]  /*f870*/  MOV R15, 0xffffffff ;  /* 0xffffffff000f7802 */ /* 0x000fce0000000f00 */
[----:B------:R-:W-:Y:S05]  /*f880*/  WARPSYNC.COLLECTIVE R15, `(.L_x_1965) ;  /* 0x000000000f0c7348 */ /* 0x000fea0003c00000 */
[----:B------:R-:W-:Y:S02]  /*f890*/  ELECT P6, UR62, PT ;  /* 0x00000000003e782f */ /* 0x000fe400038c0000 */
[----:B------:R-:W-:Y:S01]  /*f8a0*/  MOV R14, UR62 ;  /* 0x0000003e000e7c02 */ /* 0x000fe20008000f00 */
[----:B------:R-:W-:Y:S10]  /*f8b0*/  ENDCOLLECTIVE ;  /* 0x000000000000791b */ /* 0x000ff40003800000 */
.L_x_1965:
[----:B------:R-:W-:Y:S05]  /*f8c0*/  BSYNC B0 ;  /* 0x0000000000007941 */ /* 0x000fea0003800000 */
.L_x_1964:
[----:B------:R-:W-:Y:S05]  /*f8d0*/  BRA `(.L_x_1966) ;  /* 0xffffffd800507947 */ /* 0x000fea000383ffff */
.L_x_1916:
[----:B-1----:R1:W2:Y:S02]  /*f8e0*/  SYNCS.PHASECHK.TRANS64.TRYWAIT P2, [R8+URZ+0x34840], R7 ;  /* 0x03484007080075a7 */ /* 0x0022a4000804017f */
[----:B--2---:R-:W-:Y:S05]  /*f8f0*/  @!P2 NANOSLEEP.SYNCS 0x989680 ;  /* 0x009896800000a95d */ /* 0x004fea0003900000 */
[----:B------:R-:W2:Y:S02]  /*f900*/  @!P2 SYNCS.PHASECHK.TRANS64 P2, [R8+URZ+0x34840], R7 ;  /* 0x034840070800a5a7 */ /* 0x000ea4000804007f */
[----:B--2---:R-:W-:Y:S05]  /*f910*/  @!P2 BRA `(.L_x_1916) ;  /* 0xfffffffc00f0a947 */ /* 0x004fea000383ffff */
[----:B------:R-:W-:Y:S05]  /*f920*/  BRA `(.L_x_1967) ;  /* 0xffffffd800b07947 */ /* 0x000fea000383ffff */
.L_x_1918:
[----:B-1----:R-:W-:-:S04]  /*f930*/  IMAD.U32 R8, RZ, RZ, UR38 ;  /* 0x00000026ff087e24 */ /* 0x002fc8000f8e00ff */
[----:B------:R1:W2:Y:S03]  /*f940*/  SYNCS.PHASECHK.TRANS64.TRYWAIT P2, [R8+URZ+0x34820], R7 ;  /* 0x03482007080075a7 */ /* 0x0002a6000804017f */
[----:B--2---:R-:W-:Y:S05]  /*f950*/  @!P2 NANOSLEEP.SYNCS 0x989680 ;  /* 0x009896800000a95d */ /* 0x004fea0003900000 */
[----:B------:R-:W2:Y:S02]  /*f960*/  @!P2 SYNCS.PHASECHK.TRANS64 P2, [R8+URZ+0x34820], R7 ;  /* 0x034820070800a5a7 */ /* 0x000ea4000804007f */
[----:B--2---:R-:W-:Y:S05]  /*f970*/  @!P2 BRA `(.L_x_1918) ;  /* 0xfffffffc00eca947 */ /* 0x004fea000383ffff */
[----:B------:R-:W-:Y:S05]  /*f980*/  BRA `(.L_x_1968) ;  /* 0xffffffdc00b47947 */ /* 0x000fea000383ffff */
.L_x_1924:
[----:B-1----:R1:W2:Y:S02]  /*f990*/  SYNCS.PHASECHK.TRANS64.TRYWAIT P3, [R3+URZ+0x34840], R2 ;  /* 0x03484002030075a7 */ /* 0x0022a4000806017f */
[----:B--2---:R-:W-:Y:S05]  /*f9a0*/  @!P3 NANOSLEEP.SYNCS 0x989680 ;  /* 0x009896800000b95d */ /* 0x004fea0003900000 */
[----:B------:R-:W2:Y:S02]  /*f9b0*/  @!P3 SYNCS.PHASECHK.TRANS64 P3, [R3+URZ+0x34840], R2 ;  /* 0x034840020300b5a7 */ /* 0x000ea4000806007f */
[----:B--2---:R-:W-:Y:S05]  /*f9c0*/  @!P3 BRA `(.L_x_1924) ;  /* 0xfffffffc00f0b947 */ /* 0x004fea000383ffff */
[----:B------:R-:W-:Y:S05]  /*f9d0*/  BRA `(.L_x_1969) ;  /* 0xffffffe000607947 */ /* 0x000fea000383ffff */
.L_x_1926:
[----:B-1----:R1:W2:Y:S02]  /*f9e0*/  SYNCS.PHASECHK.TRANS64.TRYWAIT P3, [R2+URZ+0x60], R3 ;  /* 0x00006003020075a7 */ /* 0x0022a4000806017f */
[----:B--2---:R-:W-:Y:S05]  /*f9f0*/  @!P3 NANOSLEEP.SYNCS 0x989680 ;  /* 0x009896800000b95d */ /* 0x004fea0003900000 */
[----:B------:R-:W2:Y:S02]  /*fa00*/  @!P3 SYNCS.PHASECHK.TRANS64 P3, [R2+URZ+0x60], R3 ;  /* 0x000060030200b5a7 */ /* 0x000ea4000806007f */
[----:B--2---:R-:W-:Y:S05]  /*fa10*/  @!P3 BRA `(.L_x_1926) ;  /* 0xfffffffc00f0b947 */ /* 0x004fea000383ffff */
[----:B------:R-:W-:Y:S05]  /*fa20*/  BRA `(.L_x_1970) ;  /* 0xffffffe000e07947 */ /* 0x000fea000383ffff */
.L_x_1932:
[----:B-1----:R1:W2:Y:S02]  /*fa30*/  SYNCS.PHASECHK.TRANS64.TRYWAIT P3, [R3+URZ+0x34840], R2 ;  /* 0x03484002030075a7 */ /* 0x0022a4000806017f */
[----:B--2---:R-:W-:Y:S05]  /*fa40*/  @!P3 NANOSLEEP.SYNCS 0x989680 ;  /* 0x009896800000b95d */ /* 0x004fea0003900000 */
[----:B------:R-:W2:Y:S02]  /*fa50*/  @!P3 SYNCS.PHASECHK.TRANS64 P3, [R3+URZ+0x34840], R2 ;  /* 0x034840020300b5a7 */ /* 0x000ea4000806007f */
[----:B--2---:R-:W-:Y:S05]  /*fa60*/  @!P3 BRA `(.L_x_1932) ;  /* 0xfffffffc00f0b947 */ /* 0x004fea000383ffff */
[----:B------:R-:W-:Y:S05]  /*fa70*/  BRA `(.L_x_1971) ;  /* 0xffffffe400f47947 */ /* 0x000fea000383ffff */
.L_x_1934:
[----:B-1----:R1:W2:Y:S02]  /*fa80*/  SYNCS.PHASECHK.TRANS64.TRYWAIT P3, [R2+URZ+0x60], R17 ;  /* 0x00006011020075a7 */ /* 0x0022a4000806017f */
[----:B--2---:R-:W-:Y:S05]  /*fa90*/  @!P3 NANOSLEEP.SYNCS 0x989680 ;  /* 0x009896800000b95d */ /* 0x004fea0003900000 */
[----:B------:R-:W2:Y:S02]  /*faa0*/  @!P3 SYNCS.PHASECHK.TRANS64 P3, [R2+URZ+0x60], R17 ;  /* 0x000060110200b5a7 */ /* 0x000ea4000806007f */
[----:B--2---:R-:W-:Y:S05]  /*fab0*/  @!P3 BRA `(.L_x_1934) ;  /* 0xfffffffc00f0b947 */ /* 0x004fea000383ffff */
[----:B------:R-:W-:Y:S05]  /*fac0*/  BRA `(.L_x_1972) ;  /* 0xffffffe800747947 */ /* 0x000fea000383ffff */
.L_x_1939:
[----:B-1----:R1:W2:Y:S02]  /*fad0*/  SYNCS.PHASECHK.TRANS64.TRYWAIT P3, [R2+URZ+0x34840], R3 ;  /* 0x03484003020075a7 */ /* 0x0022a4000806017f */
[----:B--2---:R-:W-:Y:S05]  /*fae0*/  @!P3 NANOSLEEP.SYNCS 0x989680 ;  /* 0x009896800000b95d */ /* 0x004fea0003900000 */
[----:B------:R-:W2:Y:S02]  /*faf0*/  @!P3 SYNCS.PHASECHK.TRANS64 P3, [R2+URZ+0x34840], R3 ;  /* 0x034840030200b5a7 */ /* 0x000ea4000806007f */
[----:B--2---:R-:W-:Y:S05]  /*fb00*/  @!P3 BRA `(.L_x_1939) ;  /* 0xfffffffc00f0b947 */ /* 0x004fea000383ffff */
[----:B------:R-:W-:Y:S05]  /*fb10*/  BRA `(.L_x_1973) ;  /* 0xffffffec00607947 */ /* 0x000fea000383ffff */
.L_x_1941:
[----:B-1----:R1:W2:Y:S02]  /*fb20*/  SYNCS.PHASECHK.TRANS64.TRYWAIT P3, [R2+URZ+0x60], R11 ;  /* 0x0000600b020075a7 */ /* 0x0022a4000806017f */
[----:B--2---:R-:W-:Y:S05]  /*fb30*/  @!P3 NANOSLEEP.SYNCS 0x989680 ;  /* 0x009896800000b95d */ /* 0x004fea0003900000 */
[----:B------:R-:W2:Y:S02]  /*fb40*/  @!P3 SYNCS.PHASECHK.TRANS64 P3, [R2+URZ+0x60], R11 ;  /* 0x0000600b0200b5a7 */ /* 0x000ea4000806007f */
[----:B--2---:R-:W-:Y:S05]  /*fb50*/  @!P3 BRA `(.L_x_1941) ;  /* 0xfffffffc00f0b947 */ /* 0x004fea000383ffff */
[----:B------:R-:W-:Y:S05]  /*fb60*/  BRA `(.L_x_1974) ;  /* 0xffffffec00e07947 */ /* 0x000fea000383ffff */
.L_x_1948:
[----:B-1----:R1:W2:Y:S02]  /*fb70*/  SYNCS.PHASECHK.TRANS64.TRYWAIT P0, [R3+URZ+0x34860], R0 ;  /* 0x03486000030075a7 */ /* 0x0022a4000800017f */
[----:B--2---:R-:W-:Y:S05]  /*fb80*/  @!P0 NANOSLEEP.SYNCS 0x989680 ;  /* 0x009896800000895d */ /* 0x004fea0003900000 */
[----:B------:R-:W2:Y:S02]  /*fb90*/  @!P0 SYNCS.PHASECHK.TRANS64 P0, [R3+URZ+0x34860], R0 ;  /* 0x03486000030085a7 */ /* 0x000ea4000800007f */
[----:B--2---:R-:W-:Y:S05]  /*fba0*/  @!P0 BRA `(.L_x_1948) ;  /* 0xfffffffc00f08947 */ /* 0x004fea000383ffff */
[----:B------:R-:W-:Y:S05]  /*fbb0*/  BRA `(.L_x_1975) ;  /* 0xfffffff000b87947 */ /* 0x000fea000383ffff */
.L_x_1950:
[----:B------:R-:W-:Y:S01]  /*fbc0*/  BSSY B0, `(.L_x_1976) ;  /* 0x0000007000007945 */ /* 0x000fe20003800000 */
[----:B------:R-:W-:Y:S01]  /*fbd0*/  MOV R12, RZ ;  /* 0x000000ff000c7202 */ /* 0x000fe20000000f00 */
[----:B------:R-:W-:Y:S01]  /*fbe0*/  IMAD.MOV.U32 R11, RZ, RZ, 0x1f ;  /* 0x0000001fff0b7424 */ /* 0x000fe200078e00ff */
[----:B------:R-:W-:-:S07]  /*fbf0*/  MOV R15, 0xffffffff ;  /* 0xffffffff000f7802 */ /* 0x000fce0000000f00 */
[----:B------:R-:W-:Y:S05]  /*fc00*/  WARPSYNC.COLLECTIVE R15, `(.L_x_1977) ;  /* 0x000000000f087348 */ /* 0x000fea0003c00000 */
[----:B------:R1:W2:Y:S02]  /*fc10*/  SHFL.IDX P6, R14, R13, R12, R11 ;  /* 0x0000000c0d0e7389 */ /* 0x0002a400000c000b */
[----:B-12---:R-:W-:Y:S01]  /*fc20*/  ENDCOLLECTIVE ;  /* 0x000000000000791b */ /* 0x006fe20003800000 */
.L_x_1977:
[----:B------:R-:W-:Y:S05]  /*fc30*/  BSYNC B0 ;  /* 0x0000000000007941 */ /* 0x000fea0003800000 */
.L_x_1976:
[----:B------:R-:W-:Y:S05]  /*fc40*/  BRA `(.L_x_1978) ;  /* 0xfffffff4002c7947 */ /* 0x000fea000383ffff */
.L_x_1952:
[----:B--2---:R2:W3:Y:S02]  /*fc50*/  SYNCS.PHASECHK.TRANS64.TRYWAIT P0, [R7+URZ+0x34820], R0 ;  /* 0x03482000070075a7 */ /* 0x0044e4000800017f */
[----:B---3--:R-:W-:Y:S05]  /*fc60*/  @!P0 NANOSLEEP.SYNCS 0x989680 ;  /* 0x009896800000895d */ /* 0x008fea0003900000 */
[----:B------:R-:W3:Y:S02]  /*fc70*/  @!P0 SYNCS.PHASECHK.TRANS64 P0, [R7+URZ+0x34820], R0 ;  /* 0x03482000070085a7 */ /* 0x000ee4000800007f */
[----:B---3--:R-:W-:Y:S05]  /*fc80*/  @!P0 BRA `(.L_x_1952) ;  /* 0xfffffffc00f08947 */ /* 0x008fea000383ffff */
[----:B------:R-:W-:Y:S05]  /*fc90*/  BRA `(.L_x_1979) ;  /* 0xfffffff400747947 */ /* 0x000fea000383ffff */
.L_x_1956:
[----:B--2---:R2:W3:Y:S02]  /*fca0*/  SYNCS.PHASECHK.TRANS64.TRYWAIT P0, [R5+URZ], R4 ;  /* 0x00000004050075a7 */ /* 0x0044e4000800017f */
[----:B---3--:R-:W-:Y:S05]  /*fcb0*/  @!P0 NANOSLEEP.SYNCS 0x989680 ;  /* 0x009896800000895d */ /* 0x008fea0003900000 */
[----:B------:R-:W3:Y:S02]  /*fcc0*/  @!P0 SYNCS.PHASECHK.TRANS64 P0, [R5+URZ], R4 ;  /* 0x00000004050085a7 */ /* 0x000ee4000800007f */
[----:B---3--:R-:W-:Y:S05]  /*fcd0*/  @!P0 BRA `(.L_x_1956) ;  /* 0xfffffffc00f08947 */ /* 0x008fea000383ffff */
[----:B------:R-:W-:Y:S05]  /*fce0*/  BRA `(.L_x_1980) ;  /* 0xfffffff400d07947 */ /* 0x000fea000383ffff */
.L_x_1957:
[----:B---3--:R3:W4:Y:S02]  /*fcf0*/  SYNCS.PHASECHK.TRANS64.TRYWAIT P0, [R3+URZ], R0 ;  /* 0x00000000030075a7 */ /* 0x008724000800017f */
[----:B----4-:R-:W-:Y:S05]  /*fd00*/  @!P0 NANOSLEEP.SYNCS 0x989680 ;  /* 0x009896800000895d */ /* 0x010fea0003900000 */
[----:B------:R-:W4:Y:S02]  /*fd10*/  @!P0 SYNCS.PHASECHK.TRANS64 P0, [R3+URZ], R0 ;  /* 0x00000000030085a7 */ /* 0x000f24000800007f */
[----:B----4-:R-:W-:Y:S05]  /*fd20*/  @!P0 BRA `(.L_x_1957) ;  /* 0xfffffffc00f08947 */ /* 0x010fea000383ffff */
[----:B------:R-:W-:Y:S05]  /*fd30*/  BRA `(.L_x_1981) ;  /* 0xfffffff400c47947 */ /* 0x000fea000383ffff */
.L_x_1959:
[----:B--2---:R2:W3:Y:S02]  /*fd40*/  SYNCS.PHASECHK.TRANS64.TRYWAIT P0, [R5+URZ], R4 ;  /* 0x00000004050075a7 */ /* 0x0044e4000800017f */
[----:B---3--:R-:W-:Y:S05]  /*fd50*/  @!P0 NANOSLEEP.SYNCS 0x989680 ;  /* 0x009896800000895d */ /* 0x008fea0003900000 */
[----:B------:R-:W3:Y:S02]  /*fd60*/  @!P0 SYNCS.PHASECHK.TRANS64 P0, [R5+URZ], R4 ;  /* 0x00000004050085a7 */ /* 0x000ee4000800007f */
[----:B---3--:R-:W-:Y:S05]  /*fd70*/  @!P0 BRA `(.L_x_1959) ;  /* 0xfffffffc00f08947 */ /* 0x008fea000383ffff */
[----:B------:R-:W-:Y:S05]  /*fd80*/  BRA `(.L_x_1982) ;  /* 0xfffffff400c87947 */ /* 0x000fea000383ffff */
.L_x_1983:
        /* <DEDUP_REMOVED lines=15> */
.L_x_2663:


//--------------------- .text._ZN7cutlass13device_kernelIN5flash11enable_sm90INS1_16FlashAttnFwdSm90INS1_25CollectiveMainloopFwdSm90ILi2EN4cute5tupleIJNS5_1CILi1EEES8_S8_EEENS6_IJNS7_ILi128EEESA_NS7_ILi192EEEEEELi128ENS_10bfloat16_tEfNS_4arch4Sm90ELb1ELb0ELb1ELb1ELb0ELb0ELb0ELb1ELb1ELb0ELb0ELb0EEENS1_21CollectiveEpilogueFwdINS6_IJSA_SA_SA_EEES9_SD_SF_Li256ELb1ELb0ELb0ELb0EEENS1_36VarlenDynamicPersistentTileSchedulerILi128ELi128ELi256ELi32ELb0ELb0ELb1ELb1ELb1ELb1EEEEEEEEEvNT_6ParamsE --------------------------
	.section	.text._ZN7cutlass13device_kernelIN5flash11enable_sm90INS1_16FlashAttnFwdSm90INS1_25CollectiveMainloopFwdSm90ILi2EN4cute5tupleIJNS5_1CILi1EEES8_S8_EEENS6_IJNS7_ILi128EEESA_NS7_ILi192EEEEEELi128ENS_10bfloat16_tEfNS_4arch4Sm90ELb1ELb0ELb1ELb1ELb0ELb0ELb0ELb1ELb1ELb0ELb0ELb0EEENS1_21CollectiveEpilogueFwdINS6_IJSA_SA_SA_EEES9_SD_SF_Li256ELb1ELb0ELb0ELb0EEENS1_36VarlenDynamicPersistentTileSchedulerILi128ELi128ELi256ELi32ELb0ELb0ELb1ELb1ELb1ELb1EEEEEEEEEvNT_6ParamsE,"ax",@progbits
	.align	128
.text._ZN7cutlass13device_kernelIN5flash11enable_sm90INS1_16FlashAttnFwdSm90INS1_25CollectiveMainloopFwdSm90ILi2EN4cute5tupleIJNS5_1CILi1EEES8_S8_EEENS6_IJNS7_ILi128EEESA_NS7_ILi192EEEEEELi128ENS_10bfloat16_tEfNS_4arch4Sm90ELb1ELb0ELb1ELb1ELb0ELb0ELb0ELb1ELb1ELb0ELb0ELb0EEENS1_21CollectiveEpilogueFwdINS6_IJSA_SA_SA_EEES9_SD_SF_Li256ELb1ELb0ELb0ELb0EEENS1_36VarlenDynamicPersistentTileSchedulerILi128ELi128ELi256ELi32ELb0ELb0ELb1ELb1ELb1ELb1EEEEEEEEEvNT_6ParamsE:
        .type           _ZN7cutlass13device_kernelIN5flash11enable_sm90INS1_16FlashAttnFwdSm90INS1_25CollectiveMainloopFwdSm90ILi2EN4cute5tupleIJNS5_1CILi1EEES8_S8_EEENS6_IJNS7_ILi128EEESA_NS7_ILi192EEEEEELi128ENS_10bfloat16_tEfNS_4arch4Sm90ELb1ELb0ELb1ELb1ELb0ELb0ELb0ELb1ELb1ELb0ELb0ELb0EEENS1_21CollectiveEpilogueFwdINS6_IJSA_SA_SA_EEES9_SD_SF_Li256ELb1ELb0ELb0ELb0EEENS1_36VarlenDynamicPersistentTileSchedulerILi128ELi128ELi256ELi32ELb0ELb0ELb1ELb1ELb1ELb1EEEEEEEEEvNT_6ParamsE,@function
        .size           _ZN7cutlass13device_kernelIN5flash11enable_sm90INS1_16FlashAttnFwdSm90INS1_25CollectiveMainloopFwdSm90ILi2EN4cute5tupleIJNS5_1CILi1EEES8_S8_EEENS6_IJNS7_ILi128EEESA_NS7_ILi192EEEEEELi128ENS_10bfloat16_tEfNS_4arch4Sm90ELb1ELb0ELb1ELb1ELb0ELb0ELb0ELb1ELb1ELb0ELb0ELb0EEENS1_21CollectiveEpilogueFwdINS6_IJSA_SA_SA_EEES9_SD_SF_Li256ELb1ELb0ELb0ELb0EEENS1_36VarlenDynamicPersistentTileSchedulerILi128ELi128ELi256ELi32ELb0ELb0ELb1ELb1ELb1ELb1EEEEEEEEEvNT_6ParamsE,(.L_x_2664 - _ZN7cutlass13device_kernelIN5flash11enable_sm90INS1_16FlashAttnFwdSm90INS1_25CollectiveMainloopFwdSm90ILi2EN4cute5tupleIJNS5_1CILi1EEES8_S8_EEENS6_IJNS7_ILi128EEESA_NS7_ILi192EEEEEELi128ENS_10bfloat16_tEfNS_4arch4Sm90ELb1ELb0ELb1ELb1ELb0ELb0ELb0ELb1ELb1ELb0ELb0ELb0EEENS1_21CollectiveEpilogueFwdINS6_IJSA_SA_SA_EEES9_SD_SF_Li256ELb1ELb0ELb0ELb0EEENS1_36VarlenDynamicPersistentTileSchedulerILi128ELi128ELi256ELi32ELb0ELb0ELb1ELb1ELb1ELb1EEEEEEEEEvNT_6ParamsE)
        .other          _ZN7cutlass13device_kernelIN5flash11enable_sm90INS1_16FlashAttnFwdSm90INS1_25CollectiveMainloopFwdSm90ILi2EN4cute5tupleIJNS5_1CILi1EEES8_S8_EEENS6_IJNS7_ILi128EEESA_NS7_ILi192EEEEEELi128ENS_10bfloat16_tEfNS_4arch4Sm90ELb1ELb0ELb1ELb1ELb0ELb0ELb0ELb1ELb1ELb0ELb0ELb0EEENS1_21CollectiveEpilogueFwdINS6_IJSA_SA_SA_EEES9_SD_SF_Li256ELb1ELb0ELb0ELb0EEENS1_36VarlenDynamicPersistentTileSchedulerILi128ELi128ELi256ELi32ELb0ELb0ELb1ELb1ELb1ELb1EEEEEEEEEvNT_6ParamsE,@"STO_CUDA_ENTRY STV_DEFAULT"
_ZN7cutlass13device_kernelIN5flash11enable_sm90INS1_16FlashAttnFwdSm90INS1_25CollectiveMainloopFwdSm90ILi2EN4cute5tupleIJNS5_1CILi1EEES8_S8_EEENS6_IJNS7_ILi128EEESA_NS7_ILi192EEEEEELi128ENS_10bfloat16_tEfNS_4arch4Sm90ELb1ELb0ELb1ELb1ELb0ELb0ELb0ELb1ELb1ELb0ELb0ELb0EEENS1_21CollectiveEpilogueFwdINS6_IJSA_SA_SA_EEES9_SD_SF_Li256ELb1ELb0ELb0ELb0EEENS1_36VarlenDynamicPersistentTileSchedulerILi128ELi128ELi256ELi32ELb0ELb0ELb1ELb1ELb1ELb1EEEEEEEEEvNT_6ParamsE:
        /* <DEDUP_REMOVED lines=21> */
.L_x_1985:
[----:B------:R-:W-:Y:S05]  /*0150*/  BSYNC B0 ;  /* 0x0000000000007941 */ /* 0x000fea0003800000 */
.L_x_1984:
        /* <DEDUP_REMOVED lines=41> */
.L_x_1986:
        /* <DEDUP_REMOVED lines=22> */
.L_x_1987:
        /* <DEDUP_REMOVED lines=18> */
.L_x_1988:
        /* <DEDUP_REMOVED lines=22> */
.L_x_1989:
        /* <DEDUP_REMOVED lines=22> */
.L_x_1990:
        /* <DEDUP_REMOVED lines=8> */
.L_x_1992:
        /* <DEDUP_REMOVED lines=16> */
[----:B------:R-:W-:Y:S01]  /*0ab0*/  UMOV UR37, URZ ;  /* 0x0000003f00257c82 */ /* 0x000fe20008000000 */
[----:B------:R-:W-:Y:S01]  /*0ac0*/  R2UR UR5, R46 ;  /* 0x000000002e0572ca */ /* 0x000fe200000e0000 */
[----:B------:R-:W0:Y:S01]  /*0ad0*/  S2R R0, SR_TID.X ;  /* 0x0000000000007919 */ /* 0x000e220000002100 */
[----:B------:R-:W-:Y:S01]  /*0ae0*/  UMOV UR36, URZ ;  /* 0x0000003f00247c82 */ /* 0x000fe20008000000 */
        /* <DEDUP_REMOVED lines=17> */
[----:B------:R-:W-:-:S05]  /*0c00*/  LOP3.LUT R17, R6, 0x7ffffffc, RZ, 0xc0, !PT ;  /* 0x7ffffffc06117812 */ /* 0x000fca00078ec0ff */
[----:B------:R-:W-:Y:S01]  /*0c10*/  IMAD.IADD R17, R188, 0x1, -R17 ;  /* 0x00000001bc117824 */ /* 0x000fe200078e0a11 */
[----:B--2---:R-:W-:Y:S02]  /*0c20*/  R2UR UR4, R2 ;  /* 0x00000000020472ca */ /* 0x004fe400000e0000 */
[----:B------:R-:W-:-:S04]  /*0c30*/  SHF.R.S32.HI R2, RZ, 0x1f, R6 ;  /* 0x0000001fff027819 */ /* 0x000fc80000011406 */
[----:B------:R-:W-:-:S04]  /*0c40*/  LEA.HI R2, R2, R5, RZ, 0x3 ;  /* 0x0000000502027211 */ /* 0x000fc800078f18ff */
[----:B------:R-:W-:Y:S02]  /*0c50*/  LOP3.LUT R8, R2, 0xfffffff8, RZ, 0xc0, !PT ;  /* 0xfffffff802087812 */ /* 0x000fe400078ec0ff */
[CC--:B------:R-:W-:Y:S01]  /*0c60*/  LEA.HI R2, R3.reuse, R192.reuse, RZ, 0x4 ;  /* 0x000000c003027211 */ /* 0x0c0fe200078f20ff */
[----:B------:R-:W-:Y:S01]  /*0c70*/  ULOP3.LUT UR4, UR4, 0x1, URZ, 0xfc, !UPT ;  /* 0x0000000104047892 */ /* 0x000fe2000f8efc3f */
[----:B------:R-:W-:Y:S01]  /*0c80*/  LEA.HI R3, R3, R192, RZ, 0x3 ;  /* 0x000000c003037211 */ /* 0x000fe200078f18ff */
[----:B------:R-:W-:Y:S01]  /*0c90*/  IMAD.IADD R8, R5, 0x1, -R8 ;  /* 0x0000000105087824 */ /* 0x000fe200078e0a08 */
[----:B------:R-:W-:Y:S02]  /*0ca0*/  SHF.R.S32.HI R7, RZ, 0x4, R2 ;  /* 0x00000004ff077819 */ /* 0x000fe40000011402 */
[C---:B------:R-:W-:Y:S01]  /*0cb0*/  LOP3.LUT R5, R2.reuse, 0x3fffff0, RZ, 0xc0, !PT ;  /* 0x03fffff002057812 */ /* 0x040fe200078ec0ff */
[----:B------:R-:W-:Y:S01]  /*0cc0*/  IMAD R9, R9, 0x10, R8 ;  /* 0x0000001009097824 */ /* 0x000fe200078e0208 */
[----:B------:R-:W-:Y:S01]  /*0cd0*/  LEA.HI R2, R2, R7, RZ, 0x1 ;  /* 0x0000000702027211 */ /* 0x000fe200078f08ff */
[----:B------:R-:W-:Y:S01]  /*0ce0*/  IMAD.U32 R191, RZ, RZ, UR4 ;  /* 0x00000004ffbf7e24 */ /* 0x000fe2000f8e00ff */
[----:B------:R-:W-:Y:S01]  /*0cf0*/  UMOV UR4, URZ ;  /* 0x0000003f00047c82 */ /* 0x000fe20008000000 */
[----:B------:R-:W-:Y:S01]  /*0d00*/  IMAD.IADD R5, R192, 0x1, -R5 ;  /* 0x00000001c0057824 */ /* 0x000fe200078e0a05 */
[----:B------:R-:W-:Y:S01]  /*0d10*/  LOP3.LUT R2, R2, 0x1ffffffe, RZ, 0xc0, !PT ;  /* 0x1ffffffe02027812 */ /* 0x000fe200078ec0ff */
[----:B------:R-:W-:Y:S01]  /*0d20*/  IMAD R22, R0, 0x40, R9 ;  /* 0x0000004000167824 */ /* 0x000fe200078e0209 */
[----:B------:R-:W-:Y:S01]  /*0d30*/  SHF.R.S32.HI R18, RZ, 0x3, R3 ;  /* 0x00000003ff127819 */ /* 0x000fe20000011403 */
[----:B------:R-:W-:Y:S01]  /*0d40*/  IMAD.U32 R187, RZ, RZ, UR4 ;  /* 0x00000004ffbb7e24 */ /* 0x000fe2000f8e00ff */
[----:B------:R-:W-:Y:S01]  /*0d50*/  LEA R5, R5, R4, 0x6 ;  /* 0x0000000405057211 */ /* 0x000fe200078e30ff */
[----:B------:R-:W-:-:S04]  /*0d60*/  IMAD.IADD R2, R7, 0x1, -R2 ;  /* 0x0000000107027824 */ /* 0x000fc800078e0a02 */
[----:B------:R-:W-:Y:S01]  /*0d70*/  IMAD R190, R2, 0x8, R5 ;  /* 0x0000000802be7824 */ /* 0x000fe200078e0205 */
[----:B------:R-:W-:-:S05]  /*0d80*/  LOP3.LUT R5, R3, 0x1ffffff8, RZ, 0xc0, !PT ;  /* 0x1ffffff803057812 */ /* 0x000fca00078ec0ff */
[----:B------:R-:W-:-:S05]  /*0d90*/  IMAD.IADD R5, R192, 0x1, -R5 ;  /* 0x00000001c0057824 */ /* 0x000fca00078e0a05 */
[----:B------:R-:W-:-:S07]  /*0da0*/  SHF.L.U32 R16, R5, 0x3, RZ ;  /* 0x0000000305107819 */ /* 0x000fce00000006ff */
.L_x_2046:
[----:B0-----:R-:W0:Y:S01]  /*0db0*/  LDC.64 R2, c[0x0][0xc60] ;  /* 0x00031800ff027b82 */ /* 0x001e220000000a00 */
        /* <DEDUP_REMOVED lines=13> */
[----:B------:R-:W-:Y:S01]  /*0e90*/  IMAD.U32 R23, RZ, RZ, UR4 ;  /* 0x00000004ff177e24 */ /* 0x000fe2000f8e00ff */
[----:B------:R-:W-:-:S04]  /*0ea0*/  @UP0 ULEA UR6, UP2, UR4, UR6, 0x2 ;  /* 0x0000000604060291 */ /* 0x000fc8000f84103f */
[----:B------:R-:W-:Y:S02]  /*0eb0*/  @UP0 ULEA.HI.X UR7, UR4, UR7, UR12, 0x2, UP2 ;  /* 0x0000000704070291 */ /* 0x000fe400090f140c */
[----:B------:R-:W-:Y:S01]  /*0ec0*/  IMAD.U32 R185, RZ, RZ, UR12 ;  /* 0x0000000cffb97e24 */ /* 0x000fe2000f8e00ff */
[----:B------:R-:W-:Y:S01]  /*0ed0*/  @UP1 ULEA UR8, UP0, UR4, UR8, 0x2 ;  /* 0x0000000804081291 */ /* 0x000fe2000f80103f */
[----:B------:R-:W-:-:S03]  /*0ee0*/  IMAD.U32 R2, RZ, RZ, UR6 ;  /* 0x00000006ff027e24 */ /* 0x000fc6000f8e00ff */
[----:B------:R-:W-:Y:S01]  /*0ef0*/  @UP1 ULEA.HI.X UR9, UR4, UR9, UR12, 0x2, UP0 ;  /* 0x0000000904091291 */ /* 0x000fe200080f140c */
[----:B------:R-:W-:Y:S01]  /*0f00*/  IMAD.U32 R3, RZ, RZ, UR7 ;  /* 0x00000007ff037e24 */ /* 0x000fe2000f8e00ff */
[----:B------:R-:W-:Y:S01]  /*0f10*/  ULDC.64 UR6, c[0x0][0x3f8] ;  /* 0x0000fe0000067ab9 */ /* 0x000fe20000000a00 */
[----:B---3-5:R-:W-:Y:S01]  /*0f20*/  IMAD.U32 R4, RZ, RZ, UR8 ;  /* 0x00000008ff047e24 */ /* 0x028fe2000f8e00ff */
[----:B------:R-:W-:Y:S02]  /*0f30*/  ULDC UR4, c[0x0][0x404] ;  /* 0x0001010000047ab9 */ /* 0x000fe40000000800 */
[----:B------:R-:W-:Y:S01]  /*0f40*/  MOV R5, UR9 ;  /* 0x0000000900057c02 */ /* 0x000fe20008000f00 */
[----:B------:R-:W2:Y:S01]  /*0f50*/  @P0 LDG.E R2, desc[UR10][R2.64] ;  /* 0x0000000a02020981 */ /* 0x000ea2000c1e1900 */
[----:B------:R-:W-:Y:S01]  /*0f60*/  UISETP.NE.U32.AND UP0, UPT, UR6, URZ, UPT ;  /* 0x0000003f0600728c */ /* 0x000fe2000bf05070 */
[----:B------:R-:W-:Y:S02]  /*0f70*/  ULDC.64 UR8, c[0x0][0xa20] ;  /* 0x0002880000087ab9 */ /* 0x000fe40000000a00 */
[----:B------:R-:W3:Y:S01]  /*0f80*/  @P2 LDG.E R4, desc[UR10][R4.64] ;  /* 0x0000000a04042981 */ /* 0x000ee2000c1e1900 */
[----:B------:R-:W-:Y:S01]  /*0f90*/  UISETP.NE.AND.EX UP0, UPT, UR7, URZ, UPT, UP0 ;  /* 0x0000003f0700728c */ /* 0x000fe2000bf05300 */
[----:B------:R-:W-:Y:S01]  /*0fa0*/  ISETP.NE.U32.AND P1, PT, RZ, UR8, PT ;  /* 0x00000008ff007c0c */ /* 0x000fe2000bf25070 */
[----:B------:R-:W-:Y:S01]  /*0fb0*/  ULDC UR6, c[0x0][0x2e0] ;  /* 0x0000b80000067ab9 */ /* 0x000fe20000000800 */
[----:B------:R-:W-:Y:S01]  /*0fc0*/  UMOV UR60, URZ ;  /* 0x0000003f003c7c82 */ /* 0x000fe20008000000 */
[----:B------:R-:W-:Y:S01]  /*0fd0*/  USEL UR4, UR4, 0x1, UP0 ;  /* 0x0000000104047887 */ /* 0x000fe20008000000 */
[----:B------:R-:W-:Y:S01]  /*0fe0*/  ISETP.NE.AND.EX P1, PT, RZ, UR9, PT, P1 ;  /* 0x00000009ff007c0c */ /* 0x000fe2000bf25310 */
[----:B------:R-:W-:Y:S01]  /*0ff0*/  ULDC UR39, c[0x0][0x288] ;  /* 0x0000a20000277ab9 */ /* 0x000fe20000000800 */
[----:B------:R-:W-:Y:S01]  /*1000*/  IMAD.U32 R184, RZ, RZ, UR5 ;  /* 0x00000005ffb87e24 */ /* 0x000fe2000f8e00ff */
[----:B------:R-:W-:Y:S01]  /*1010*/  UIMAD UR6, UR4, UR6, URZ ;  /* 0x00000006040672a4 */ /* 0x000fe2000f8e023f */
[----:B--2---:R-:W-:-:S02]  /*1020*/  @P0 R2UR UR60, R2 ;  /* 0x00000000023c02ca */ /* 0x004fc400000e0000 */
[----:B---3--:R-:W-:Y:S01]  /*1030*/  @P2 R2UR UR39, R4 ;  /* 0x00000000042722ca */ /* 0x008fe200000e0000 */
[----:B-1--4-:R-:W-:-:S14]  /*1040*/  @P2 BRA `(.L_x_1993) ;  /* 0x00000000003c2947 */ /* 0x012fdc0003800000 */
[----:B------:R-:W-:Y:S02]  /*1050*/  ULDC.64 UR4, c[0x0][0xa00] ;  /* 0x0002800000047ab9 */ /* 0x000fe40000000a00 */
[----:B------:R-:W-:-:S04]  /*1060*/  ISETP.NE.U32.AND P0, PT, RZ, UR4, PT ;  /* 0x00000004ff007c0c */ /* 0x000fc8000bf05070 */
[----:B------:R-:W-:-:S13]  /*1070*/  ISETP.NE.AND.EX P0, PT, RZ, UR5, PT, P0 ;  /* 0x00000005ff007c0c */ /* 0x000fda000bf05300 */
[----:B------:R-:W-:Y:S05]  /*1080*/  @!P0 BRA `(.L_x_1993) ;  /* 0x00000000002c8947 */ /* 0x000fea0003800000 */
[----:B------:R-:W-:Y:S01]  /*1090*/  R2UR UR7, R23 ;  /* 0x00000000170772ca */ /* 0x000fe200000e0000 */
[----:B------:R-:W-:Y:S01]  /*10a0*/  ULDC.64 UR4, c[0x0][0xa00] ;  /* 0x0002800000047ab9 */ /* 0x000fe20000000a00 */
[----:B------:R-:W-:-:S11]  /*10b0*/  ULDC.64 UR10, c[0x0][0x208] ;  /* 0x00008200000a7ab9 */ /* 0x000fd60000000a00 */
[----:B------:R-:W-:-:S06]  /*10c0*/  UIMAD.WIDE UR4, UR7, 0x4, UR4 ;  /* 0x00000004070478a5 */ /* 0x000fcc000f8e0204 */
[----:B------:R-:W-:Y:S02]  /*10d0*/  IMAD.U32 R2, RZ, RZ, UR4 ;  /* 0x00000004ff027e24 */ /* 0x000fe4000f8e00ff */
[----:B------:R-:W-:-:S05]  /*10e0*/  IMAD.U32 R3, RZ, RZ, UR5 ;  /* 0x00000005ff037e24 */ /* 0x000fca000f8e00ff */
[----:B------:R-:W2:Y:S04]  /*10f0*/  LDG.E R4, desc[UR10][R2.64] ;  /* 0x0000000a02047981 */ /* 0x000ea8000c1e1900 */
[----:B------:R-:W3:Y:S01]  /*1100*/  LDG.E R0, desc[UR10][R2.64+0x4] ;  /* 0x0000040a02007981 */ /* 0x000ee2000c1e1900 */
[----:B--2---:R-:W-:Y:S02]  /*1110*/  R2UR UR39, R4 ;  /* 0x00000000042772ca */ /* 0x004fe400000e0000 */
[----:B---3--:R-:W-:-:S13]  /*1120*/  R2UR UR4, R0 ;  /* 0x00000000000472ca */ /* 0x008fda00000e0000 */
[----:B------:R-:W-:-:S12]  /*1130*/  UIADD3 UR39, -UR39, UR4, URZ ;  /* 0x0000000427277290 */ /* 0x000fd8000fffe13f */
.L_x_1993:
[----:B------:R-:W-:Y:S01]  /*1140*/  IMAD.U32 R186, RZ, RZ, UR61 ;  /* 0x0000003dffba7e24 */ /* 0x000fe2000f8e00ff */
[----:B------:R-:W-:Y:S06]  /*1150*/  @!P1 BRA `(.L_x_1994) ;  /* 0x0000000000289947 */ /* 0x000fec0003800000 */
[----:B------:R-:W-:Y:S01]  /*1160*/  R2UR UR5, R23 ;  /* 0x00000000170572ca */ /* 0x000fe200000e0000 */
[----:B------:R-:W-:Y:S01]  /*1170*/  ULDC.64 UR6, c[0x0][0x208] ;  /* 0x0000820000067ab9 */ /* 0x000fe20000000a00 */
[----:B------:R-:W-:-:S11]  /*1180*/  R2UR UR10, R185 ;  /* 0x00000000b90a72ca */ /* 0x000fd600000e0000 */
[----:B------:R-:W-:-:S04]  /*1190*/  ULEA UR4, UP0, UR5, UR8, 0x2 ;  /* 0x0000000805047291 */ /* 0x000fc8000f80103f */
[----:B------:R-:W-:Y:S02]  /*11a0*/  ULEA.HI.X UR5, UR5, UR9, UR10, 0x2, UP0 ;  /* 0x0000000905057291 */ /* 0x000fe400080f140a */
[----:B------:R-:W-:-:S04]  /*11b0*/  IMAD.U32 R2, RZ, RZ, UR4 ;  /* 0x00000004ff027e24 */ /* 0x000fc8000f8e00ff */
[----:B------:R-:W-:-:S05]  /*11c0*/  IMAD.U32 R3, RZ, RZ, UR5 ;  /* 0x00000005ff037e24 */ /* 0x000fca000f8e00ff */
[----:B------:R-:W2:Y:S02]  /*11d0*/  LDG.E R2, desc[UR6][R2.64] ;  /* 0x0000000602027981 */ /* 0x000ea4000c1e1900 */
[----:B--2---:R-:W-:Y:S01]  /*11e0*/  R2UR UR6, R2 ;  /* 0x00000000020672ca */ /* 0x004fe200000e0000 */
[----:B------:R-:W-:-:S14]  /*11f0*/  BRA `(.L_x_1995) ;  /* 0x00000000003c7947 */ /* 0x000fdc0003800000 */
.L_x_1994:
        /* <DEDUP_REMOVED lines=8> */
[----:B------:R-:W-:Y:S01]  /*1280*/  IMAD.U32 R2, RZ, RZ, UR4 ;  /* 0x00000004ff027e24 */ /* 0x000fe2000f8e00ff */
[----:B------:R-:W-:-:S05]  /*1290*/  MOV R3, UR5 ;  /* 0x0000000500037c02 */ /* 0x000fca0008000f00 */
[----:B------:R-:W2:Y:S04]  /*12a0*/  LDG.E R4, desc[UR6][R2.64] ;  /* 0x0000000602047981 */ /* 0x000ea8000c1e1900 */
[----:B------:R-:W3:Y:S01]  /*12b0*/  LDG.E R0, desc[UR6][R2.64+0x4] ;  /* 0x0000040602007981 */ /* 0x000ee2000c1e1900 */
[----:B--2---:R-:W-:Y:S02]  /*12c0*/  R2UR UR6, R4 ;  /* 0x00000000040672ca */ /* 0x004fe400000e0000 */
[----:B---3--:R-:W-:-:S13]  /*12d0*/  R2UR UR4, R0 ;  /* 0x00000000000472ca */ /* 0x008fda00000e0000 */
[----:B------:R-:W-:-:S12]  /*12e0*/  UIADD3 UR6, -UR6, UR4, URZ ;  /* 0x0000000406067290 */ /* 0x000fd8000fffe13f */
.L_x_1995:
[----:B------:R-:W-:Y:S01]  /*12f0*/  UIADD3 UR60, -UR60, UR6, URZ ;  /* 0x000000063c3c7290 */ /* 0x000fe2000fffe13f */
[----:B------:R-:W-:Y:S01]  /*1300*/  PLOP3.LUT P0, PT, PT, PT, PT, 0x80, 0x0 ;  /* 0x000000000000781c */ /* 0x000fe20003f0f070 */
[----:B------:R-:W-:Y:S01]  /*1310*/  ULEA UR5, UR61, 0xff, 0x7 ;  /* 0x000000ff3d057891 */ /* 0x000fe2000f8e383f */
[----:B------:R-:W-:Y:S01]  /*1320*/  IMAD.MOV.U32 R0, RZ, RZ, RZ ;  /* 0x000000ffff007224 */ /* 0x000fe200078e00ff */
[----:B------:R-:W-:Y:S01]  /*1330*/  UIADD3 UR4, UR60, 0x7f, URZ ;  /* 0x0000007f3c047890 */ /* 0x000fe2000fffe03f */
[----:B------:R-:W-:Y:S01]  /*1340*/  IMAD.MOV.U32 R2, RZ, RZ, RZ ;  /* 0x000000ffff027224 */ /* 0x000fe200078e00ff */
[----:B------:R-:W-:Y:S01]  /*1350*/  UIADD3 UR6, UR60, UR5, -UR39 ;  /* 0x000000053c067290 */ /* 0x000fe2000fffe827 */
        /* <DEDUP_REMOVED lines=12> */
[----:B------:R-:W-:-:S02]  /*1420*/  CS2R R74, SRZ ;  /* 0x00000000004a7805 */ /* 0x000fc4000001ff00 */
[----:B------:R-:W-:Y:S02]  /*1430*/  CS2R R72, SRZ ;  /* 0x0000000000487805 */ /* 0x000fe4000001ff00 */
[----:B------:R-:W-:Y:S01]  /*1440*/  CS2R R70, SRZ ;  /* 0x0000000000467805 */ /* 0x000fe2000001ff00 */
[----:B------:R-:W-:Y:S01]  /*1450*/  UISETP.LT.AND UP0, UPT, UR5, UR7, UPT ;  /* 0x000000070500728c */ /* 0x000fe2000bf01270 */
[----:B------:R-:W-:Y:S02]  /*1460*/  CS2R R68, SRZ ;  /* 0x0000000000447805 */ /* 0x000fe4000001ff00 */
[----:B------:R-:W-:Y:S02]  /*1470*/  CS2R R66, SRZ ;  /* 0x0000000000427805 */ /* 0x000fe4000001ff00 */
[----:B------:R-:W-:Y:S01]  /*1480*/  CS2R R64, SRZ ;  /* 0x0000000000407805 */ /* 0x000fe2000001ff00 */
[----:B------:R-:W-:Y:S01]  /*1490*/  USEL UR8, UR5, UR7, UP0 ;  /* 0x0000000705087287 */ /* 0x000fe20008000000 */
[----:B------:R-:W-:-:S02]  /*14a0*/  CS2R R62, SRZ ;  /* 0x00000000003e7805 */ /* 0x000fc4000001ff00 */
[----:B------:R-:W-:Y:S02]  /*14b0*/  CS2R R60, SRZ ;  /* 0x00000000003c7805 */ /* 0x000fe4000001ff00 */
[----:B------:R-:W-:Y:S01]  /*14c0*/  CS2R R58, SRZ ;  /* 0x00000000003a7805 */ /* 0x000fe2000001ff00 */
[----:B------:R-:W-:Y:S01]  /*14d0*/  UISETP.GE.AND UP0, UPT, UR8, 0x1, UPT ;  /* 0x000000010800788c */ /* 0x000fe2000bf06270 */
[----:B------:R-:W-:Y:S01]  /*14e0*/  CS2R R56, SRZ ;  /* 0x0000000000387805 */ /* 0x000fe2000001ff00 */
[----:B------:R-:W-:Y:S01]  /*14f0*/  IMAD.U32 R90, RZ, RZ, UR8 ;  /* 0x00000008ff5a7e24 */ /* 0x000fe2000f8e00ff */
[----:B------:R-:W-:Y:S02]  /*1500*/  CS2R R54, SRZ ;  /* 0x0000000000367805 */ /* 0x000fe4000001ff00 */
[----:B------:R-:W-:Y:S02]  /*1510*/  CS2R R52, SRZ ;  /* 0x0000000000347805 */ /* 0x000fe4000001ff00 */
[----:B------:R-:W-:-:S02]  /*1520*/  CS2R R50, SRZ ;  /* 0x0000000000327805 */ /* 0x000fc4000001ff00 */
[----:B------:R-:W-:Y:S02]  /*1530*/  PLOP3.LUT P1, PT, PT, PT, UP0, 0x80, 0x0 ;  /* 0x000000000000781c */ /* 0x000fe40003f2f008 */
        /* <DEDUP_REMOVED lines=10> */
[----:B------:R-:W-:Y:S01]  /*15e0*/  IMAD.MOV.U32 R8, RZ, RZ, RZ ;  /* 0x000000ffff087224 */ /* 0x000fe200078e00ff */
[----:B------:R-:W-:Y:S01]  /*15f0*/  MOV R14, RZ ;  /* 0x000000ff000e7202 */ /* 0x000fe20000000f00 */
[----:B------:R-:W-:-:S02]  /*1600*/  IMAD.MOV.U32 R91, RZ, RZ, RZ ;  /* 0x000000ffff5b7224 */ /* 0x000fc400078e00ff */
[----:B------:R-:W-:Y:S02]  /*1610*/  IMAD.MOV.U32 R12, RZ, RZ, RZ ;  /* 0x000000ffff0c7224 */ /* 0x000fe400078e00ff */
        /* <DEDUP_REMOVED lines=26> */
[----:B------:R-:W-:Y:S01]  /*17c0*/  MOV R8, 0x70 ;  /* 0x0000007000087802 */ /* 0x000fe20000000f00 */
[----:B------:R-:W-:Y:S02]  /*17d0*/  IMAD.U32 R6, RZ, RZ, UR4 ;  /* 0x00000004ff067e24 */ /* 0x000fe4000f8e00ff */
[----:B------:R-:W-:-:S02]  /*17e0*/  IMAD.U32 R7, RZ, RZ, UR5 ;  /* 0x00000005ff077e24 */ /* 0x000fc4000f8e00ff */
[----:B------:R-:W-:Y:S02]  /*17f0*/  IMAD.U32 R11, RZ, RZ, UR7 ;  /* 0x00000007ff0b7e24 */ /* 0x000fe4000f8e00ff */
[----:B------:R-:W-:Y:S02]  /*1800*/  IMAD.MOV.U32 R12, RZ, RZ, 0x1 ;  /* 0x00000001ff0c7424 */ /* 0x000fe400078e00ff */
[----:B0-----:R-:W-:-:S07]  /*1810*/  IMAD.MOV.U32 R13, RZ, RZ, RZ ;  /* 0x000000ffff0d7224 */ /* 0x001fce00078e00ff */
[----:B------:R-:W-:-:S07]  /*1820*/  LEPC R20, `(.L_x_1997) ;  /* 0x000000001014794e */ /* 0x000fce0000000000 */
[----:B-1----:R-:W-:Y:S05]  /*1830*/  CALL.ABS.NOINC R2 ;  /* 0x0000000002007343 */ /* 0x002fea0003c00000 */
.L_x_1997:
        /* <DEDUP_REMOVED lines=9> */
[----:B------:R-:W0:Y:S02]  /*18d0*/  SYNCS.PHASECHK.TRANS64.TRYWAIT P1, [UR38+0x34800], R0 ;  /* 0x03480000ff0075a7 */ /* 0x000e240008020166 */
[----:B0-----:R-:W-:Y:S05]  /*18e0*/  @!P1 BRA `(.L_x_1998) ;  /* 0x00000110001c9947 */ /* 0x001fea0003800000 */
.L_x_2134:
[----:B------:R-:W-:Y:S05]  /*18f0*/  @!P0 BRA `(.L_x_1999) ;  /* 0x0000000000048947 */ /* 0x000fea0003800000 */
[----:B------:R-:W-:Y:S01]  /*1900*/  BPT.TRAP 0x1 ;  /* 0x000000040000795c */ /* 0x000fe20000300000 */
.L_x_1999:
[----:B0-----:R-:W-:Y:S02]  /*1910*/  IMAD.U32 R0, RZ, RZ, UR36 ;  /* 0x00000024ff007e24 */ /* 0x001fe4000f8e00ff */
[----:B------:R-:W-:-:S03]  /*1920*/  IMAD.U32 R3, RZ, RZ, UR37 ;  /* 0x00000025ff037e24 */ /* 0x000fc6000f8e00ff */
[----:B------:R-:W-:Y:S02]  /*1930*/  LEA R0, R0, UR38, 0x3 ;  /* 0x0000002600007c11 */ /* 0x000fe4000f8e18ff */
[----:B------:R-:W-:-:S04]  /*1940*/  SHF.L.U32 R3, R3, 0x1f, RZ ;  /* 0x0000001f03037819 */ /* 0x000fc800000006ff */
[----:B------:R0:W1:Y:S01]  /*1950*/  SYNCS.PHASECHK.TRANS64.TRYWAIT P2, [R0+URZ+0x34830], R3 ;  /* 0x03483003000075a7 */ /* 0x000062000804017f */
[----:B------:R-:W-:Y:S05]  /*1960*/  @!P0 BRA `(.L_x_2000) ;  /* 0x0000000000048947 */ /* 0x000fea0003800000 */
[----:B------:R-:W-:Y:S01]  /*1970*/  BPT.TRAP 0x1 ;  /* 0x000000040000795c */ /* 0x000fe20000300000 */
.L_x_2000:
[----:B------:R-:W2:Y:S01]  /*1980*/  S2R R2, SR_TID.X ;  /* 0x0000000000027919 */ /* 0x000ea20000002100 */
[----:B------:R-:W-:Y:S01]  /*1990*/  IMAD.MOV.U32 R151, RZ, RZ, RZ ;  /* 0x000000ffff977224 */ /* 0x000fe200078e00ff */
[----:B--2---:R-:W-:Y:S01]  /*19a0*/  LOP3.LUT P1, RZ, R2, 0x7f, RZ, 0xc0, !PT ;  /* 0x0000007f02ff7812 */ /* 0x004fe2000782c0ff */
[----:B-1----:R-:W-:-:S12]  /*19b0*/  @P2 BRA `(.L_x_2001) ;  /* 0x0000000000082947 */ /* 0x002fd80003800000 */
[----:B------:R-:W1:Y:S02]  /*19c0*/  SYNCS.PHASECHK.TRANS64.TRYWAIT P2, [R0+URZ+0x34830], R3 ;  /* 0x03483003000075a7 */ /* 0x000e64000804017f */
[----:B-1----:R-:W-:Y:S05]  /*19d0*/  @!P2 BRA `(.L_x_2002) ;  /* 0x0000010c00f8a947 */ /* 0x002fea0003800000 */
.L_x_2001:
        /* <DEDUP_REMOVED lines=10> */
[----:B01----:R-:W-:Y:S01]  /*1a80*/  @!P1 VIADD R0, R0, 0x34840 ;  /* 0x0003484000009836 */ /* 0x003fe20000000000 */
        /* <DEDUP_REMOVED lines=9> */
[--C-:B------:R-:W-:Y:S01]  /*1b20*/  IMAD.MOV.U32 R148, RZ, RZ, R151.reuse ;  /* 0x000000ffff947224 */ /* 0x100fe200078e0097 */
        /* <DEDUP_REMOVED lines=14> */
[----:B------:R-:W-:Y:S01]  /*1c10*/  UIADD3 UR52, UR4, 0x6, URZ ;  /* 0x0000000604347890 */ /* 0x000fe2000fffe03f */
[----:B------:R-:W-:Y:S01]  /*1c20*/  R2UR UR7, R90 ;  /* 0x000000005a0772ca */ /* 0x000fe200000e0000 */
[----:B------:R-:W-:Y:S01]  /*1c30*/  UIADD3 UR54, UR5, 0x6, URZ ;  /* 0x0000000605367890 */ /* 0x000fe2000fffe03f */
[-C--:B------:R-:W-:Y:S01]  /*1c40*/  MOV R146, R151.reuse ;  /* 0x0000009700927202 */ /* 0x080fe20000000f00 */
        /* <DEDUP_REMOVED lines=68> */
[----:B------:R-:W-:Y:S01]  /*2090*/  IMAD.MOV.U32 R89, RZ, RZ, R151 ;  /* 0x000000ffff597224 */ /* 0x000fe200078e0097 */
[----:B------:R-:W-:Y:S02]  /*20a0*/  WARPGROUP.DEPBAR.LE gsb0, 0x0 ;  /* 0x00008000000079c5 */ /* 0x000fe40000010000 */
[----:B------:R-:W-:-:S06]  /*20b0*/  WARPGROUP.ARRIVE ;  /* 0x00000000000079c5 */ /* 0x000fcc0000000000 */
[----:B------:R-:W-:Y:S01]  /*20c0*/  HGMMA.64x128x16.F32.BF16 R24, gdesc[UR12], R24, gsb0 ;  /* 0x01e000000c1879f0 */ /* 0x000fe20008001818 */
[----:B------:R-:W-:Y:S02]  /*20d0*/  UIADD3 UR12, UR4, 0x404, URZ ;  /* 0x00000404040c7890 */ /* 0x000fe4000fffe03f */
[----:B------:R-:W-:Y:S01]  /*20e0*/  UIADD3 UR14, UR5, 0x404, URZ ;  /* 0x00000404050e7890 */ /* 0x000fe2000fffe03f */
[----:B------:R-:W-:Y:S01]  /*20f0*/  UMOV UR13, 0x40000040 ;  /* 0x40000040000d7882 */ /* 0x000fe20000000000 */
[----:B------:R-:W-:Y:S01]  /*2100*/  UMOV UR15, 0x40000040 ;  /* 0x40000040000f7882 */ /* 0x000fe20000000000 */
[----:B------:R-:W-:Y:S02]  /*2110*/  UMOV UR4, 0xffffff80 ;  /* 0xffffff8000047882 */ /* 0x000fe40000000000 */
[----:B------:R-:W-:-:S04]  /*2120*/  UIMAD UR4, UR7, UR4, 0x80 ;  /* 0x00000080070474a4 */ /* 0x000fc8000f8e0204 */
[----:B------:R-:W-:-:S04]  /*2130*/  UIADD3 UR4, UR60, UR4, URZ ;  /* 0x000000043c047290 */ /* 0x000fc8000fffe03f */
[----:B------:R-:W-:Y:S02]  /*2140*/  UIADD3 UR5, -UR39, 0x1, UR4 ;  /* 0x0000000127057890 */ /* 0x000fe4000fffe104 */
[----:B------:R-:W-:Y:S01]  /*2150*/  IMAD.U32 R12, RZ, RZ, UR4 ;  /* 0x00000004ff0c7e24 */ /* 0x000fe2000f8e00ff */
[----:B------:R-:W-:-:S03]  /*2160*/  ULDC UR4, c[0x0][0x988] ;  /* 0x0002620000047ab9 */ /* 0x000fc60000000800 */
[----:B------:R-:W-:Y:S01]  /*2170*/  IMAD.U32 R90, RZ, RZ, UR5 ;  /* 0x00000005ff5a7e24 */ /* 0x000fe2000f8e00ff */
[----:B------:R-:W-:-:S03]  /*2180*/  UIADD3 UR5, UR60, -UR39, URZ ;  /* 0x800000273c057290 */ /* 0x000fc6000fffe03f */
[----:B------:R-:W-:Y:S01]  /*2190*/  IMAD R90, R17, -0x2, R90 ;  /* 0xfffffffe115a7824 */ /* 0x000fe200078e025a */
[----:B------:R-:W-:Y:S01]  /*21a0*/  ULEA UR5, UR61, UR5, 0x7 ;  /* 0x000000053d057291 */ /* 0x000fe2000f8e383f */
        /* <DEDUP_REMOVED lines=35> */
[----:B------:R-:W-:Y:S02]  /*23e0*/  IMAD.U32 R45, RZ, RZ, UR61 ;  /* 0x0000003dff2d7e24 */ /* 0x000fe4000f8e00ff */
[----:B------:R-:W-:Y:S01]  /*23f0*/  FMUL.FTZ R30, R30, UR6 ;  /* 0x000000061e1e7c20 */ /* 0x000fe20008410000 */
[----:B------:R-:W-:Y:S01]  /*2400*/  FMUL.FTZ R31, R31, UR6 ;  /* 0x000000061f1f7c20 */ /* 0x000fe20008410000 */
[----:B------:R-:W0:Y:S01]  /*2410*/  MUFU.TANH R26, R26 ;  /* 0x0000001a001a7308 */ /* 0x000e220000002400 */
[----:B------:R-:W-:-:S02]  /*2420*/  IMAD R45, R45, 0x80, R22 ;  /* 0x000000802d2d7824 */ /* 0x000fc400078e0216 */
[----:B------:R-:W-:Y:S01]  /*2430*/  FMUL.FTZ R21, R41, UR6 ;  /* 0x0000000629157c20 */ /* 0x000fe20008410000 */
[----:B------:R-:W-:Y:S02]  /*2440*/  IMAD R41, R17, -0x2, R12 ;  /* 0xfffffffe11297824 */ /* 0x000fe400078e020c */
[----:B------:R-:W-:Y:S01]  /*2450*/  FMUL.FTZ R34, R34, UR6 ;  /* 0x0000000622227c20 */ /* 0x000fe20008410000 */
[----:B------:R-:W-:Y:S01]  /*2460*/  FMUL.FTZ R11, R32, UR6 ;  /* 0x00000006200b7c20 */ /* 0x000fe20008410000 */
[----:B------:R-:W-:Y:S01]  /*2470*/  IADD3 R12, R90, 0x8, R45 ;  /* 0x000000085a0c7810 */ /* 0x000fe20007ffe02d */
[----:B------:R-:W-:Y:S01]  /*2480*/  FMUL.FTZ R32, R49, UR6 ;  /* 0x0000000631207c20 */ /* 0x000fe20008410000 */
[----:B------:R-:W1:Y:S01]  /*2490*/  MUFU.TANH R27, R27 ;  /* 0x0000001b001b7308 */ /* 0x000e620000002400 */
[----:B------:R-:W-:Y:S01]  /*24a0*/  FMUL.FTZ R35, R35, UR6 ;  /* 0x0000000623237c20 */ /* 0x000fe20008410000 */
[----:B------:R-:W-:Y:S01]  /*24b0*/  VIMNMX R49, R41, R12, PT ;  /* 0x0000000c29317248 */ /* 0x000fe20003fe0100 */
[----:B------:R-:W-:Y:S01]  /*24c0*/  FMUL.FTZ R38, R38, UR6 ;  /* 0x0000000626267c20 */ /* 0x000fe20008410000 */
[----:B------:R-:W-:Y:S01]  /*24d0*/  FMUL.FTZ R13, R33, UR6 ;  /* 0x00000006210d7c20 */ /* 0x000fe20008410000 */
[----:B------:R-:W-:Y:S01]  /*24e0*/  FMUL.FTZ R33, R53, UR6 ;  /* 0x0000000635217c20 */ /* 0x000fe20008410000 */
[----:B------:R-:W-:Y:S01]  /*24f0*/  ISETP.GT.AND P2, PT, R49, RZ, PT ;  /* 0x000000ff3100720c */ /* 0x000fe20003f44270 */
[----:B------:R-:W-:Y:S01]  /*2500*/  FMUL.FTZ R39, R39, UR6 ;  /* 0x0000000627277c20 */ /* 0x000fe20008410000 */
[----:B------:R-:W2:Y:S01]  /*2510*/  MUFU.TANH R30, R30 ;  /* 0x0000001e001e7308 */ /* 0x000ea20000002400 */
[C---:B------:R-:W-:Y:S01]  /*2520*/  ISETP.GT.AND P3, PT, R49.reuse, 0x1, PT ;  /* 0x000000013100780c */ /* 0x040fe20003f64270 */
[----:B------:R-:W-:Y:S01]  /*2530*/  FMUL.FTZ R42, R42, UR6 ;  /* 0x000000062a2a7c20 */ /* 0x000fe20008410000 */
[----:B------:R-:W-:Y:S01]  /*2540*/  ISETP.GT.AND P4, PT, R49, 0x8, PT ;  /* 0x000000083100780c */ /* 0x000fe20003f84270 */
[----:B------:R-:W-:Y:S01]  /*2550*/  FMUL.FTZ R43, R43, UR6 ;  /* 0x000000062b2b7c20 */ /* 0x000fe20008410000 */
[----:B0-----:R-:W-:Y:S01]  /*2560*/  FSEL R92, R26, -INF , P2 ;  /* 0xff8000001a5c7808 */ /* 0x001fe20001000000 */
[----:B------:R-:W-:Y:S01]  /*2570*/  FMUL.FTZ R46, R46, UR6 ;  /* 0x000000062e2e7c20 */ /* 0x000fe20008410000 */
[----:B------:R-:W-:Y:S01]  /*2580*/  ISETP.GT.AND P2, PT, R49, 0x9, PT ;  /* 0x000000093100780c */ /* 0x000fe20003f44270 */
[----:B------:R-:W0:Y:S01]  /*2590*/  MUFU.TANH R31, R31 ;  /* 0x0000001f001f7308 */ /* 0x000e220000002400 */
        /* <DEDUP_REMOVED lines=62> */
[----:B------:R-:W-:Y:S01]  /*2980*/  VIADDMNMX R41, R45, R90, R41, PT ;  /* 0x0000005a2d297246 */ /* 0x000fe20003800129 */
[----:B------:R-:W2:Y:S01]  /*2990*/  MUFU.TANH R47, R47 ;  /* 0x0000002f002f7308 */ /* 0x000ea20000002400 */
[----:B0-----:R-:W-:Y:S01]  /*29a0*/  FSEL R118, R43, -INF , P2 ;  /* 0xff8000002b767808 */ /* 0x001fe20001000000 */
[----:B------:R-:W-:Y:S01]  /*29b0*/  FMUL.FTZ R61, R61, UR6 ;  /* 0x000000063d3d7c20 */ /* 0x000fe20008410000 */
[----:B------:R-:W-:Y:S01]  /*29c0*/  ISETP.GT.AND P2, PT, R49, 0x29, PT ;  /* 0x000000293100780c */ /* 0x000fe20003f44270 */
[----:B------:R-:W-:Y:S01]  /*29d0*/  FMUL.FTZ R64, R64, UR6 ;  /* 0x0000000640407c20 */ /* 0x000fe20008410000 */
[----:B------:R-:W-:Y:S01]  /*29e0*/  FMNMX.FTZ R27, R118, R27, !PT ;  /* 0x0000001b761b7209 */ /* 0x000fe20007810000 */
[----:B------:R-:W-:Y:S01]  /*29f0*/  FMUL.FTZ R65, R65, UR6 ;  /* 0x0000000641417c20 */ /* 0x000fe20008410000 */
[----:B------:R-:W-:Y:S01]  /*2a00*/  ISETP.GT.AND P4, PT, R41, 0x8, PT ;  /* 0x000000082900780c */ /* 0x000fe20003f84270 */
[----:B------:R-:W-:Y:S01]  /*2a10*/  MUFU.TANH R50, R50 ;  /* 0x0000003200327308 */ /* 0x000fe20000002400 */
[----:B-1----:R-:W-:Y:S01]  /*2a20*/  FSEL R88, R46, -INF , P3 ;  /* 0xff8000002e587808 */ /* 0x002fe20001800000 */
[----:B------:R-:W-:Y:S01]  /*2a30*/  FMUL.FTZ R68, R68, UR6 ;  /* 0x0000000644447c20 */ /* 0x000fe20008410000 */
[----:B------:R-:W-:Y:S01]  /*2a40*/  ISETP.GT.AND P3, PT, R49, 0x30, PT ;  /* 0x000000303100780c */ /* 0x000fe20003f64270 */
        /* <DEDUP_REMOVED lines=11> */
[----:B------:R1:W-:Y:S01]  /*2b00*/  @!P1 SYNCS.ARRIVE.TRANS64.RED.A1T0 RZ, [R0+URZ], RZ ;  /* 0x000000ff00ff99a7 */ /* 0x0003e2000810043f */
[----:B------:R-:W3:Y:S08]  /*2b10*/  MUFU.TANH R5, R54 ;  /* 0x0000003600057308 */ /* 0x000ef00000002400 */
[----:B------:R-:W4:Y:S08]  /*2b20*/  MUFU.TANH R44, R55 ;  /* 0x00000037002c7308 */ /* 0x000f300000002400 */
[----:B------:R2:W-:Y:S08]  /*2b30*/  MUFU.TANH R12, R66 ;  /* 0x00000042000c7308 */ /* 0x0005f00000002400 */
[----:B------:R5:W1:Y:S01]  /*2b40*/  MUFU.TANH R40, R58 ;  /* 0x0000003a00287308 */ /* 0x000a620000002400 */
[----:B--2---:R-:W-:-:S02]  /*2b50*/  FSEL R66, R47, -INF , P2 ;  /* 0xff8000002f427808 */ /* 0x004fc40001000000 */
[----:B------:R-:W-:Y:S02]  /*2b60*/  ISETP.GT.AND P2, PT, R49, 0x31, PT ;  /* 0x000000313100780c */ /* 0x000fe40003f44270 */
[----:B------:R-:W-:Y:S02]  /*2b70*/  FMNMX.FTZ R27, R66, R27, !PT ;  /* 0x0000001b421b7209 */ /* 0x000fe40007810000 */
[----:B0-----:R-:W-:Y:S01]  /*2b80*/  FSEL R54, R51, -INF , P2 ;  /* 0xff80000033367808 */ /* 0x001fe20001000000 */
[----:B------:R-:W0:Y:S01]  /*2b90*/  MUFU.TANH R59, R59 ;  /* 0x0000003b003b7308 */ /* 0x000e220000002400 */
[----:B-----5:R-:W-:Y:S02]  /*2ba0*/  FSEL R58, R50, -INF , P3 ;  /* 0xff800000323a7808 */ /* 0x020fe40001800000 */
[----:B------:R-:W-:Y:S02]  /*2bb0*/  ISETP.GT.AND P3, PT, R49, 0x38, PT ;  /* 0x000000383100780c */ /* 0x000fe40003f64270 */
[----:B------:R-:W-:-:S02]  /*2bc0*/  FMNMX.FTZ R27, R58, R27, !PT ;  /* 0x0000001b3a1b7209 */ /* 0x000fc40007810000 */
[----:B------:R-:W-:Y:S01]  /*2bd0*/  ISETP.GT.AND P2, PT, R49, 0x39, PT ;  /* 0x000000393100780c */ /* 0x000fe20003f44270 */
[----:B------:R-:W2:Y:S01]  /*2be0*/  MUFU.TANH R62, R62 ;  /* 0x0000003e003e7308 */ /* 0x000ea20000002400 */
[----:B---3--:R-:W-:Y:S01]  /*2bf0*/  FSEL R50, R5, -INF , P3 ;  /* 0xff80000005327808 */ /* 0x008fe20001800000 */
[----:B------:R-:W-:Y:S01]  /*2c00*/  FMUL.FTZ R5, R60, UR6 ;  /* 0x000000063c057c20 */ /* 0x000fe20008410000 */
[----:B------:R-:W-:Y:S01]  /*2c10*/  FMNMX.FTZ R27, R54, R27, !PT ;  /* 0x0000001b361b7209 */ /* 0x000fe20007810000 */
[----:B------:R-:W-:Y:S01]  /*2c20*/  USHF.R.S32.HI UR6, URZ, 0x1f, UR5 ;  /* 0x0000001f3f067899 */ /* 0x000fe20008011405 */
[C---:B------:R-:W-:Y:S02]  /*2c30*/  ISETP.GT.AND P3, PT, R49.reuse, 0x40, PT ;  /* 0x000000403100780c */ /* 0x040fe40003f64270 */
[----:B----4-:R-:W-:Y:S01]  /*2c40*/  FSEL R44, R44, -INF , P2 ;  /* 0xff8000002c2c7808 */ /* 0x010fe20001000000 */
[----:B------:R-:W3:Y:S01]  /*2c50*/  MUFU.TANH R63, R63 ;  /* 0x0000003f003f7308 */ /* 0x000ee20000002400 */
[----:B------:R-:W-:Y:S01]  /*2c60*/  FMNMX.FTZ R27, R50, R27, !PT ;  /* 0x0000001b321b7209 */ /* 0x000fe20007810000 */
[----:B------:R-:W-:Y:S01]  /*2c70*/  ULEA.HI UR6, UR6, UR5, URZ, 0x7 ;  /* 0x0000000506067291 */ /* 0x000fe2000f8f383f */
[----:B------:R-:W-:-:S02]  /*2c80*/  ISETP.GT.AND P2, PT, R49, 0x41, PT ;  /* 0x000000413100780c */ /* 0x000fc40003f44270 */
[----:B-1----:R-:W-:Y:S01]  /*2c90*/  FSEL R40, R40, -INF , P3 ;  /* 0xff80000028287808 */ /* 0x002fe20001800000 */
[----:B------:R-:W-:Y:S01]  /*2ca0*/  USHF.R.S32.HI UR6, URZ, 0x7, UR6 ;  /* 0x000000073f067899 */ /* 0x000fe20008011406 */
[----:B------:R-:W-:Y:S01]  /*2cb0*/  FMNMX.FTZ R27, R44, R27, !PT ;  /* 0x0000001b2c1b7209 */ /* 0x000fe20007810000 */
[----:B------:R-:W1:Y:S01]  /*2cc0*/  MUFU.TANH R67, R67 ;  /* 0x0000004300437308 */ /* 0x000e620000002400 */
[----:B------:R-:W-:Y:S01]  /*2cd0*/  ISETP.GT.AND P3, PT, R49, 0x48, PT ;  /* 0x000000483100780c */ /* 0x000fe20003f64270 */
[----:B------:R-:W-:Y:S01]  /*2ce0*/  UISETP.LT.AND UP0, UPT, URZ, UR6, UPT ;  /* 0x000000063f00728c */ /* 0x000fe2000bf01270 */
[----:B0-----:R-:W-:Y:S02]  /*2cf0*/  FSEL R30, R59, -INF , P2 ;  /* 0xff8000003b1e7808 */ /* 0x001fe40001000000 */
[----:B------:R-:W-:Y:S01]  /*2d00*/  FMNMX.FTZ R27, R40, R27, !PT ;  /* 0x0000001b281b7209 */ /* 0x000fe20007810000 */
[----:B------:R-:W-:Y:S01]  /*2d10*/  USEL UR10, URZ, UR6, !UP0 ;  /* 0x000000063f0a7287 */ /* 0x000fe2000c000000 */
[----:B------:R-:W-:Y:S01]  /*2d20*/  ISETP.GT.AND P2, PT, R49, 0x49, PT ;  /* 0x000000493100780c */ /* 0x000fe20003f44270 */
[----:B------:R-:W0:Y:S01]  /*2d30*/  MUFU.TANH R48, R70 ;  /* 0x0000004600307308 */ /* 0x000e220000002400 */
[----:B--2---:R-:W-:-:S02]  /*2d40*/  FSEL R26, R62, -INF , P3 ;  /* 0xff8000003e1a7808 */ /* 0x004fc40001800000 */
[----:B------:R-:W-:Y:S02]  /*2d50*/  FMNMX.FTZ R27, R30, R27, !PT ;  /* 0x0000001b1e1b7209 */ /* 0x000fe40007810000 */
[----:B------:R-:W-:Y:S02]  /*2d60*/  ISETP.GT.AND P3, PT, R49, 0x50, PT ;  /* 0x000000503100780c */ /* 0x000fe40003f64270 */
[----:B---3--:R-:W-:Y:S01]  /*2d70*/  FSEL R34, R63, -INF , P2 ;  /* 0xff8000003f227808 */ /* 0x008fe20001000000 */
[----:B------:R-:W2:Y:S01]  /*2d80*/  MUFU.TANH R52, R71 ;  /* 0x0000004700347308 */ /* 0x000ea20000002400 */
[----:B------:R-:W-:Y:S02]  /*2d90*/  FMNMX.FTZ R27, R26, R27, !PT ;  /* 0x0000001b1a1b7209 */ /* 0x000fe40007810000 */
[----:B------:R-:W-:Y:S02]  /*2da0*/  ISETP.GT.AND P2, PT, R49, 0x51, PT ;  /* 0x000000513100780c */ /* 0x000fe40003f44270 */
[----:B------:R-:W-:-:S02]  /*2db0*/  FSEL R38, R12, -INF , P3 ;  /* 0xff8000000c267808 */ /* 0x000fc40001800000 */
[----:B------:R-:W-:Y:S01]  /*2dc0*/  FMNMX.FTZ R27, R34, R27, !PT ;  /* 0x0000001b221b7209 */ /* 0x000fe20007810000 */
[----:B------:R-:W3:Y:S01]  /*2dd0*/  MUFU.TANH R56, R74 ;  /* 0x0000004a00387308 */ /* 0x000ee20000002400 */
[----:B------:R-:W-:Y:S02]  /*2de0*/  ISETP.GT.AND P3, PT, R49, 0x58, PT ;  /* 0x000000583100780c */ /* 0x000fe40003f64270 */
[----:B-1----:R-:W-:Y:S02]  /*2df0*/  FSEL R42, R67, -INF , P2 ;  /* 0xff800000432a7808 */ /* 0x002fe40001000000 */
[----:B------:R-:W-:Y:S02]  /*2e00*/  FMNMX.FTZ R27, R38, R27, !PT ;  /* 0x0000001b261b7209 */ /* 0x000fe40007810000 */
[----:B------:R-:W-:Y:S01]  /*2e10*/  ISETP.GT.AND P2, PT, R49, 0x59, PT ;  /* 0x000000593100780c */ /* 0x000fe20003f44270 */
[----:B------:R-:W1:Y:S01]  /*2e20*/  MUFU.TANH R75, R75 ;  /* 0x0000004b004b7308 */ /* 0x000e620000002400 */
[----:B0-----:R-:W-:-:S02]  /*2e30*/  FSEL R48, R48, -INF , P3 ;  /* 0xff80000030307808 */ /* 0x001fc40001800000 */
[----:B------:R-:W-:Y:S02]  /*2e40*/  FMNMX.FTZ R27, R42, R27, !PT ;  /* 0x0000001b2a1b7209 */ /* 0x000fe40007810000 */
[C---:B------:R-:W-:Y:S02]  /*2e50*/  ISETP.GT.AND P3, PT, R49.reuse, 0x60, PT ;  /* 0x000000603100780c */ /* 0x040fe40003f64270 */
[----:B--2---:R-:W-:Y:S01]  /*2e60*/  FSEL R52, R52, -INF , P2 ;  /* 0xff80000034347808 */ /* 0x004fe20001000000 */
[----:B------:R-:W0:Y:S01]  /*2e70*/  MUFU.TANH R70, R78 ;  /* 0x0000004e00467308 */ /* 0x000e220000002400 */
[----:B------:R-:W-:Y:S02]  /*2e80*/  FMNMX.FTZ R27, R48, R27, !PT ;  /* 0x0000001b301b7209 */ /* 0x000fe40007810000 */
[----:B------:R-:W-:Y:S02]  /*2e90*/  ISETP.GT.AND P2, PT, R49, 0x61, PT ;  /* 0x000000613100780c */ /* 0x000fe40003f44270 */
[----:B---3--:R-:W-:-:S02]  /*2ea0*/  FSEL R56, R56, -INF , P3 ;  /* 0xff80000038387808 */ /* 0x008fc40001800000 */
[----:B------:R-:W-:Y:S01]  /*2eb0*/  FMNMX.FTZ R27, R52, R27, !PT ;  /* 0x0000001b341b7209 */ /* 0x000fe20007810000 */
[----:B------:R-:W2:Y:S01]  /*2ec0*/  MUFU.TANH R74, R79 ;  /* 0x0000004f004a7308 */ /* 0x000ea20000002400 */
        /* <DEDUP_REMOVED lines=8> */
[----:B------:R-:W-:Y:S01]  /*2f50*/  FMNMX.FTZ R27, R70, R27, !PT ;  /* 0x0000001b461b7209 */ /* 0x000fe20007810000 */
[----:B------:R-:W0:Y:S01]  /*2f60*/  MUFU.TANH R78, R83 ;  /* 0x00000053004e7308 */ /* 0x000e220000002400 */
[----:B--2---:R-:W-:Y:S02]  /*2f70*/  FSEL R74, R74, -INF , P2 ;  /* 0xff8000004a4a7808 */ /* 0x004fe40001000000 */
[----:B------:R-:W-:Y:S02]  /*2f80*/  ISETP.GT.AND P2, PT, R49, 0x71, PT ;  /* 0x000000713100780c */ /* 0x000fe40003f44270 */
[----:B------:R-:W-:-:S03]  /*2f90*/  FMNMX.FTZ R31, R74, R27, !PT ;  /* 0x0000001b4a1f7209 */ /* 0x000fc60007810000 */
[----:B------:R-:W2:Y:S01]  /*2fa0*/  MUFU.TANH R86, R86 ;  /* 0x0000005600567308 */ /* 0x000ea20000002400 */
[----:B-1----:R-:W-:Y:S02]  /*2fb0*/  FSEL R60, R82, -INF , P3 ;  /* 0xff800000523c7808 */ /* 0x002fe40001800000 */
[----:B------:R-:W-:Y:S02]  /*2fc0*/  ISETP.GT.AND P3, PT, R49, 0x78, PT ;  /* 0x000000783100780c */ /* 0x000fe40003f64270 */
[----:B------:R-:W-:-:S03]  /*2fd0*/  FMNMX.FTZ R31, R60, R31, !PT ;  /* 0x0000001f3c1f7209 */ /* 0x000fc60007810000 */
[----:B------:R-:W1:Y:S01]  /*2fe0*/  MUFU.TANH R87, R87 ;  /* 0x0000005700577308 */ /* 0x000e620000002400 */
[----:B0-----:R-:W-:Y:S02]  /*2ff0*/  FSEL R78, R78, -INF , P2 ;  /* 0xff8000004e4e7808 */ /* 0x001fe40001000000 */
[----:B------:R-:W-:Y:S02]  /*3000*/  ISETP.GT.AND P2, PT, R49, 0x79, PT ;  /* 0x000000793100780c */ /* 0x000fe40003f44270 */
[----:B------:R-:W-:-:S03]  /*3010*/  FMNMX.FTZ R31, R78, R31, !PT ;  /* 0x0000001f4e1f7209 */ /* 0x000fc60007810000 */
[----:B------:R-:W-:Y:S01]  /*3020*/  MUFU.TANH R27, R5 ;  /* 0x00000005001b7308 */ /* 0x000fe20000002400 */
[----:B--2---:R-:W-:Y:S02]  /*3030*/  FSEL R82, R86, -INF , P3 ;  /* 0xff80000056527808 */ /* 0x004fe40001800000 */
[----:B------:R-:W-:Y:S02]  /*3040*/  ISETP.GT.AND P3, PT, R41, 0x1, PT ;  /* 0x000000012900780c */ /* 0x000fe40003f64270 */
[----:B------:R-:W-:-:S03]  /*3050*/  FMNMX.FTZ R31, R82, R31, !PT ;  /* 0x0000001f521f7209 */ /* 0x000fc60007810000 */
[----:B------:R-:W-:Y:S01]  /*3060*/  MUFU.TANH R2, R2 ;  /* 0x0000000200027308 */ /* 0x000fe20000002400 */
[----:B-1----:R-:W-:-:S04]  /*3070*/  FSEL R86, R87, -INF , P2 ;  /* 0xff80000057567808 */ /* 0x002fc80001000000 */
[----:B------:R-:W-:-:S03]  /*3080*/  FMNMX.FTZ R31, R86, R31, !PT ;  /* 0x0000001f561f7209 */ /* 0x000fc60007810000 */
[----:B------:R-:W0:Y:S02]  /*3090*/  MUFU.TANH R3, R3 ;  /* 0x0000000300037308 */ /* 0x000e240000002400 */
[----:B------:R-:W1:Y:S06]  /*30a0*/  SHFL.BFLY PT, R12, R31, 0x2, 0x1f ;  /* 0x0c401f001f0c7f89 */ /* 0x000e6c00000e0000 */
[----:B------:R-:W2:Y:S08]  /*30b0*/  MUFU.TANH R4, R4 ;  /* 0x0000000400047308 */ /* 0x000eb00000002400 */
[----:B------:R-:W3:Y:S01]  /*30c0*/  MUFU.TANH R10, R10 ;  /* 0x0000000a000a7308 */ /* 0x000ee20000002400 */
[----:B0-----:R-:W-:-:S02]  /*30d0*/  FSEL R3, R3, -INF , P3 ;  /* 0xff80000003037808 */ /* 0x001fc40001800000 */
[----:B------:R-:W-:-:S05]  /*30e0*/  ISETP.GT.AND P3, PT, R41, 0x10, PT ;  /* 0x000000102900780c */ /* 0x000fca0003f64270 */
[----:B------:R-:W0:Y:S01]  /*30f0*/  MUFU.TANH R11, R11 ;  /* 0x0000000b000b7308 */ /* 0x000e220000002400 */
[----:B-1----:R-:W-:-:S05]  /*3100*/  FMNMX.FTZ R5, R31, R12, !PT ;  /* 0x0000000c1f057209 */ /* 0x002fca0007810000 */
[----:B------:R-:W1:Y:S02]  /*3110*/  SHFL.BFLY PT, R12, R5, 0x1, 0x1f ;  /* 0x0c201f00050c7f89 */ /* 0x000e6400000e0000 */
[----:B------:R-:W4:Y:S08]  /*3120*/  MUFU.TANH R13, R13 ;  /* 0x0000000d000d7308 */ /* 0x000f300000002400 */
[----:B------:R-:W5:Y:S08]  /*3130*/  MUFU.TANH R14, R14 ;  /* 0x0000000e000e7308 */ /* 0x000f700000002400 */
[----:B------:R-:W5:Y:S01]  /*3140*/  MUFU.TANH R15, R15 ;  /* 0x0000000f000f7308 */ /* 0x000f620000002400 */
[----:B-1----:R-:W-:-:S07]  /*3150*/  FMNMX.FTZ R12, R5, R12, !PT ;  /* 0x0000000c050c7209 */ /* 0x002fce0007810000 */
[----:B------:R-:W1:Y:S01]  /*3160*/  MUFU.TANH R20, R20 ;  /* 0x0000001400147308 */ /* 0x000e620000002400 */
[----:B------:R-:W-:Y:S01]  /*3170*/  MOV R5, UR4 ;  /* 0x0000000400057c02 */ /* 0x000fe20008000f00 */
[----:B------:R-:W-:Y:S01]  /*3180*/  UIADD3 UR4, UR7, -0x2, URZ ;  /* 0xfffffffe07047890 */ /* 0x000fe2000fffe03f */
[----:B------:R-:W-:-:S03]  /*3190*/  FSETP.NEU.FTZ.AND P2, PT, R12, -INF , PT ;  /* 0xff8000000c00780b */ /* 0x000fc60003f5d000 */
[----:B------:R-:W-:Y:S01]  /*31a0*/  FMUL.FTZ R31, R12, R5 ;  /* 0x000000050c1f7220 */ /* 0x000fe20000410000 */
[----:B------:R-:W-:Y:S01]  /*31b0*/  UISETP.GE.AND UP0, UPT, UR4, UR10, UPT ;  /* 0x0000000a0400728c */ /* 0x000fe2000bf06270 */
[----:B------:R-:W1:Y:S03]  /*31c0*/  MUFU.TANH R21, R21 ;  /* 0x0000001500157308 */ /* 0x000e660000002400 */
[----:B------:R-:W-:Y:S02]  /*31d0*/  FSEL R35, R31, RZ, P2 ;  /* 0x000000ff1f237208 */ /* 0x000fe40001000000 */
[----:B------:R-:W-:-:S03]  /*31e0*/  ISETP.GT.AND P2, PT, R41, RZ, PT ;  /* 0x000000ff2900720c */ /* 0x000fc60003f44270 */
[-CC-:B------:R-:W-:Y:S01]  /*31f0*/  FFMA.FTZ R181, R92, R5.reuse, -R35.reuse ;  /* 0x000000055cb57223 */ /* 0x180fe20000010823 */
[----:B------:R-:W-:Y:S01]  /*3200*/  FSEL R90, R2, -INF , P2 ;  /* 0xff800000025a7808 */ /* 0x000fe20001000000 */
[-CC-:B------:R-:W-:Y:S01]  /*3210*/  FFMA.FTZ R183, R94, R5.reuse, -R35.reuse ;  /* 0x000000055eb77223 */ /* 0x180fe20000010823 */
[C---:B------:R-:W-:Y:S01]  /*3220*/  ISETP.GT.AND P2, PT, R41.reuse, 0x9, PT ;  /* 0x000000092900780c */ /* 0x040fe20003f44270 */
[-CC-:B------:R-:W-:Y:S01]  /*3230*/  FFMA.FTZ R2, R96, R5.reuse, -R35.reuse ;  /* 0x0000000560027223 */ /* 0x180fe20000010823 */
[----:B--2---:R-:W-:Y:S01]  /*3240*/  FSEL R92, R4, -INF , P4 ;  /* 0xff800000045c7808 */ /* 0x004fe20002000000 */
[--C-:B------:R-:W-:Y:S01]  /*3250*/  FFMA.FTZ R177, R98, R5, -R35.reuse ;  /* 0x0000000562b17223 */ /* 0x100fe20000010823 */
[----:B------:R-:W-:Y:S01]  /*3260*/  FMNMX.FTZ R31, R90, R3, !PT ;  /* 0x000000035a1f7209 */ /* 0x000fe20007810000 */
[----:B------:R-:W2:Y:S01]  /*3270*/  MUFU.TANH R24, R24 ;  /* 0x0000001800187308 */ /* 0x000ea20000002400 */
[----:B---3--:R-:W-:Y:S01]  /*3280*/  FSEL R94, R10, -INF , P2 ;  /* 0xff8000000a5e7808 */ /* 0x008fe20001000000 */
[--C-:B------:R-:W-:Y:S01]  /*3290*/  FFMA.FTZ R4, R102, R5, -R35.reuse ;  /* 0x0000000566047223 */ /* 0x100fe20000010823 */
[----:B------:R-:W-:Y:S01]  /*32a0*/  FMNMX.FTZ R31, R92, R31, !PT ;  /* 0x0000001f5c1f7209 */ /* 0x000fe20007810000 */
[-CC-:B------:R-:W-:Y:S01]  /*32b0*/  FFMA.FTZ R179, R106, R5.reuse, -R35.reuse ;  /* 0x000000056ab37223 */ /* 0x180fe20000010823 */
[----:B------:R-:W-:Y:S01]  /*32c0*/  ISETP.GT.AND P2, PT, R41, 0x11, PT ;  /* 0x000000112900780c */ /* 0x000fe20003f44270 */
[--C-:B------:R-:W-:Y:S01]  /*32d0*/  FFMA.FTZ R173, R114, R5, -R35.reuse ;  /* 0x0000000572ad7223 */ /* 0x100fe20000010823 */
[----:B0-----:R-:W-:Y:S01]  /*32e0*/  FSEL R96, R11, -INF , P3 ;  /* 0xff8000000b607808 */ /* 0x001fe20001800000 */
[----:B------:R-:W0:Y:S01]  /*32f0*/  MUFU.TANH R25, R25 ;  /* 0x0000001900197308 */ /* 0x000e220000002400 */
[----:B------:R-:W-:Y:S01]  /*3300*/  FMNMX.FTZ R31, R94, R31, !PT ;  /* 0x0000001f5e1f7209 */ /* 0x000fe20007810000 */
[-CC-:B------:R-:W-:Y:S01]  /*3310*/  FFMA.FTZ R175, R88, R5.reuse, -R35.reuse ;  /* 0x0000000558af7223 */ /* 0x180fe20000010823 */
[----:B------:R-:W-:Y:S01]  /*3320*/  ISETP.GT.AND P3, PT, R41, 0x18, PT ;  /* 0x000000182900780c */ /* 0x000fe20003f64270 */
[-CC-:B------:R-:W-:Y:S01]  /*3330*/  FFMA.FTZ R169, R58, R5.reuse, -R35.reuse ;  /* 0x000000053aa97223 */ /* 0x180fe20000010823 */
[----:B----4-:R-:W-:Y:S01]  /*3340*/  FSEL R98, R13, -INF , P2 ;  /* 0xff8000000d627808 */ /* 0x010fe20001000000 */
[--C-:B------:R-:W-:Y:S01]  /*3350*/  FFMA.FTZ R171, R50, R5, -R35.reuse ;  /* 0x0000000532ab7223 */ /* 0x100fe20000010823 */
[----:B------:R-:W-:Y:S01]  /*3360*/  FMNMX.FTZ R31, R96, R31, !PT ;  /* 0x0000001f601f7209 */ /* 0x000fe20007810000 */
[----:B------:R-:W3:Y:S01]  /*3370*/  MUFU.TANH R28, R28 ;  /* 0x0000001c001c7308 */ /* 0x000ee20000002400 */
[----:B------:R-:W-:Y:S01]  /*3380*/  ISETP.GT.AND P2, PT, R41, 0x19, PT ;  /* 0x000000192900780c */ /* 0x000fe20003f44270 */
[-CC-:B------:R-:W-:Y:S01]  /*3390*/  FFMA.FTZ R165, R40, R5.reuse, -R35.reuse ;  /* 0x0000000528a57223 */ /* 0x180fe20000010823 */
[----:B-----5:R-:W-:Y:S01]  /*33a0*/  FSEL R100, R14, -INF , P3 ;  /* 0xff8000000e647808 */ /* 0x020fe20001800000 */
[--C-:B------:R-:W-:Y:S01]  /*33b0*/  FFMA.FTZ R14, R110, R5, -R35.reuse ;  /* 0x000000056e0e7223 */ /* 0x100fe20000010823 */
[----:B------:R-:W-:Y:S01]  /*33c0*/  FMNMX.FTZ R31, R98, R31, !PT ;  /* 0x0000001f621f7209 */ /* 0x000fe20007810000 */
[-CC-:B------:R-:W-:Y:S01]  /*33d0*/  FFMA.FTZ R46, R53, R5.reuse, -R35.reuse ;  /* 0x00000005352e7223 */ /* 0x180fe20000010823 */
[----:B------:R-:W-:Y:S01]  /*33e0*/  ISETP.GT.AND P3, PT, R41, 0x20, PT ;  /* 0x000000202900780c */ /* 0x000fe20003f64270 */
[----:B------:R-:W4:Y:S01]  /*33f0*/  MUFU.TANH R32, R32 ;  /* 0x0000002000207308 */ /* 0x000f220000002400 */
[----:B------:R-:W-:Y:S01]  /*3400*/  FSEL R102, R15, -INF , P2 ;  /* 0xff8000000f667808 */ /* 0x000fe20001000000 */
[--C-:B------:R-:W-:Y:S01]  /*3410*/  FFMA.FTZ R161, R38, R5, -R35.reuse ;  /* 0x0000000526a17223 */ /* 0x100fe20000010823 */
[----:B------:R-:W-:Y:S01]  /*3420*/  FMNMX.FTZ R31, R100, R31, !PT ;  /* 0x0000001f641f7209 */ /* 0x000fe20007810000 */
[-CC-:B------:R-:W-:Y:S01]  /*3430*/  FFMA.FTZ R167, R26, R5.reuse, -R35.reuse ;  /* 0x000000051aa77223 */ /* 0x180fe20000010823 */
[C---:B------:R-:W-:Y:S01]  /*3440*/  ISETP.GT.AND P2, PT, R41.reuse, 0x21, PT ;  /* 0x000000212900780c */ /* 0x040fe20003f44270 */
[--C-:B------:R-:W-:Y:S01]  /*3450*/  FFMA.FTZ R26, R34, R5, -R35.reuse ;  /* 0x00000005221a7223 */ /* 0x100fe20000010823 */
[----:B-1----:R-:W-:Y:S01]  /*3460*/  FSEL R104, R20, -INF , P3 ;  /* 0xff80000014687808 */ /* 0x002fe20001800000 */
[----:B------:R-:W1:Y:S01]  /*3470*/  MUFU.TANH R29, R29 ;  /* 0x0000001d001d7308 */ /* 0x000e620000002400 */
[----:B------:R-:W-:Y:S01]  /*3480*/  FMNMX.FTZ R31, R102, R31, !PT ;  /* 0x0000001f661f7209 */ /* 0x000fe20007810000 */
[-CC-:B------:R-:W-:Y:S01]  /*3490*/  FFMA.FTZ R20, R118, R5.reuse, -R35.reuse ;  /* 0x0000000576147223 */ /* 0x180fe20000010823 */
[----:B------:R-:W-:Y:S01]  /*34a0*/  ISETP.GT.AND P3, PT, R41, 0x28, PT ;  /* 0x000000282900780c */ /* 0x000fe20003f64270 */
[-CC-:B------:R-:W-:Y:S01]  /*34b0*/  FFMA.FTZ R34, R42, R5.reuse, -R35.reuse ;  /* 0x000000052a227223 */ /* 0x180fe20000010823 */
[----:B------:R-:W-:Y:S01]  /*34c0*/  FSEL R106, R21, -INF , P2 ;  /* 0xff800000156a7808 */ /* 0x000fe20001000000 */
[--C-:B------:R-:W-:Y:S01]  /*34d0*/  FFMA.FTZ R30, R30, R5, -R35.reuse ;  /* 0x000000051e1e7223 */ /* 0x100fe20000010823 */
[----:B------:R-:W-:Y:S01]  /*34e0*/  FMNMX.FTZ R31, R104, R31, !PT ;  /* 0x0000001f681f7209 */ /* 0x000fe20007810000 */
[----:B------:R-:W5:Y:S01]  /*34f0*/  MUFU.TANH R33, R33 ;  /* 0x0000002100217308 */ /* 0x000f620000002400 */
[C---:B------:R-:W-:Y:S01]  /*3500*/  ISETP.GT.AND P2, PT, R41.reuse, 0x29, PT ;  /* 0x000000292900780c */ /* 0x040fe20003f44270 */
[-CC-:B------:R-:W-:Y:S01]  /*3510*/  FFMA.FTZ R163, R48, R5.reuse, -R35.reuse ;  /* 0x0000000530a37223 */ /* 0x180fe20000010823 */
[----:B--2---:R-:W-:Y:S01]  /*3520*/  FSEL R108, R24, -INF , P3 ;  /* 0xff800000186c7808 */ /* 0x004fe20001800000 */
[--C-:B------:R-:W-:Y:S01]  /*3530*/  FFMA.FTZ R24, R66, R5, -R35.reuse ;  /* 0x0000000542187223 */ /* 0x100fe20000010823 */
[----:B------:R-:W-:Y:S01]  /*3540*/  FMNMX.FTZ R31, R106, R31, !PT ;  /* 0x0000001f6a1f7209 */ /* 0x000fe20007810000 */
[-CC-:B------:R-:W-:Y:S01]  /*3550*/  FFMA.FTZ R52, R52, R5.reuse, -R35.reuse ;  /* 0x0000000534347223 */ /* 0x180fe20000010823 */
[----:B------:R-:W-:Y:S01]  /*3560*/  ISETP.GT.AND P3, PT, R41, 0x30, PT ;  /* 0x000000302900780c */ /* 0x000fe20003f64270 */
[----:B------:R-:W2:Y:S01]  /*3570*/  MUFU.TANH R36, R36 ;  /* 0x0000002400247308 */ /* 0x000ea20000002400 */
[----:B0-----:R-:W-:Y:S01]  /*3580*/  FSEL R110, R25, -INF , P2 ;  /* 0xff800000196e7808 */ /* 0x001fe20001000000 */
[--C-:B------:R-:W-:Y:S01]  /*3590*/  FFMA.FTZ R56, R56, R5, -R35.reuse ;  /* 0x0000000538387223 */ /* 0x100fe20000010823 */
[----:B------:R-:W-:Y:S01]  /*35a0*/  FMNMX.FTZ R31, R108, R31, !PT ;  /* 0x0000001f6c1f7209 */ /* 0x000fe20007810000 */
[-CC-:B------:R-:W-:Y:S01]  /*35b0*/  FFMA.FTZ R62, R62, R5.reuse, -R35.reuse ;  /* 0x000000053e3e7223 */ /* 0x180fe20000010823 */
[C---:B------:R-:W-:Y:S01]  /*35c0*/  ISETP.GT.AND P2, PT, R41.reuse, 0x31, PT ;  /* 0x000000312900780c */ /* 0x040fe20003f44270 */
[--C-:B------:R-:W-:Y:S01]  /*35d0*/  FFMA.FTZ R70, R70, R5, -R35.reuse ;  /* 0x0000000546467223 */ /* 0x100fe20000010823 */
[----:B---3--:R-:W-:Y:S01]  /*35e0*/  FSEL R112, R28, -INF , P3 ;  /* 0xff8000001c707808 */ /* 0x008fe20001800000 */
[----:B------:R-:W0:Y:S01]  /*35f0*/  MUFU.TANH R37, R37 ;  /* 0x0000002500257308 */ /* 0x000e220000002400 */
[----:B------:R-:W-:Y:S01]  /*3600*/  FMNMX.FTZ R31, R110, R31, !PT ;  /* 0x0000001f6e1f7209 */ /* 0x000fe20007810000 */
[-CC-:B------:R-:W-:Y:S01]  /*3610*/  FFMA.FTZ R28, R54, R5.reuse, -R35.reuse ;  /* 0x00000005361c7223 */ /* 0x180fe20000010823 */
[C---:B------:R-:W-:Y:S01]  /*3620*/  ISETP.GT.AND P3, PT, R41.reuse, 0x38, PT ;  /* 0x000000382900780c */ /* 0x040fe20003f64270 */
[-CC-:B------:R-:W-:Y:S01]  /*3630*/  FFMA.FTZ R74, R74, R5.reuse, -R35.reuse ;  /* 0x000000054a4a7223 */ /* 0x180fe20000010823 */
[----:B----4-:R-:W-:Y:S01]  /*3640*/  FSEL R114, R32, -INF , P2 ;  /* 0xff80000020727808 */ /* 0x010fe20001000000 */
[--C-:B------:R-:W-:Y:S01]  /*3650*/  FFMA.FTZ R32, R44, R5, -R35.reuse ;  /* 0x000000052c207223 */ /* 0x100fe20000010823 */
[----:B------:R-:W-:Y:S01]  /*3660*/  FMNMX.FTZ R31, R112, R31, !PT ;  /* 0x0000001f701f7209 */ /* 0x000fe20007810000 */
[----:B------:R-:W3:Y:S01]  /*3670*/  MUFU.TANH R61, R61 ;  /* 0x0000003d003d7308 */ /* 0x000ee20000002400 */
[----:B------:R-:W-:Y:S01]  /*3680*/  ISETP.GT.AND P2, PT, R41, 0x39, PT ;  /* 0x000000392900780c */ /* 0x000fe20003f44270 */
[-CC-:B------:R-:W-:Y:S01]  /*3690*/  FFMA.FTZ R60, R60, R5.reuse, -R35.reuse ;  /* 0x000000053c3c7223 */ /* 0x180fe20000010823 */
[----:B-1----:R-:W-:Y:S01]  /*36a0*/  FSEL R116, R29, -INF , P3 ;  /* 0xff8000001d747808 */ /* 0x002fe20001800000 */
[--C-:B------:R-:W-:Y:S01]  /*36b0*/  FFMA.FTZ R78, R78, R5, -R35.reuse ;  /* 0x000000054e4e7223 */ /* 0x100fe20000010823 */
[----:B------:R-:W-:Y:S01]  /*36c0*/  FMNMX.FTZ R31, R114, R31, !PT ;  /* 0x0000001f721f7209 */ /* 0x000fe20007810000 */
[-CC-:B------:R-:W-:Y:S01]  /*36d0*/  FFMA.FTZ R82, R82, R5.reuse, -R35.reuse ;  /* 0x0000000552527223 */ /* 0x180fe20000010823 */
[----:B------:R-:W-:Y:S01]  /*36e0*/  ISETP.GT.AND P3, PT, R41, 0x40, PT ;  /* 0x000000402900780c */ /* 0x000fe20003f64270 */
[----:B------:R-:W1:Y:S01]  /*36f0*/  MUFU.TANH R64, R64 ;  /* 0x0000004000407308 */ /* 0x000e620000002400 */
[----:B-----5:R-:W-:Y:S01]  /*3700*/  FSEL R118, R33, -INF , P2 ;  /* 0xff80000021767808 */ /* 0x020fe20001000000 */
[----:B------:R-:W-:Y:S01]  /*3710*/  FFMA.FTZ R35, R86, R5, -R35 ;  /* 0x0000000556237223 */ /* 0x000fe20000010823 */
[----:B------:R-:W-:-:S02]  /*3720*/  FMNMX.FTZ R31, R116, R31, !PT ;  /* 0x0000001f741f7209 */ /* 0x000fc40007810000 */
[C---:B------:R-:W-:Y:S02]  /*3730*/  ISETP.GT.AND P2, PT, R41.reuse, 0x41, PT ;  /* 0x000000412900780c */ /* 0x040fe40003f44270 */
[----:B--2---:R-:W-:Y:S01]  /*3740*/  FSEL R36, R36, -INF , P3 ;  /* 0xff80000024247808 */ /* 0x004fe20001800000 */
[----:B------:R-:W2:Y:S01]  /*3750*/  MUFU.TANH R65, R65 ;  /* 0x0000004100417308 */ /* 0x000ea20000002400 */
[----:B------:R-:W-:Y:S02]  /*3760*/  FMNMX.FTZ R31, R118, R31, !PT ;  /* 0x0000001f761f7209 */ /* 0x000fe40007810000 */
[----:B------:R-:W-:Y:S02]  /*3770*/  ISETP.GT.AND P3, PT, R41, 0x48, PT ;  /* 0x000000482900780c */ /* 0x000fe40003f64270 */
[----:B0-----:R-:W-:Y:S02]  /*3780*/  FSEL R88, R37, -INF , P2 ;  /* 0xff80000025587808 */ /* 0x001fe40001000000 */
[----:B------:R-:W-:Y:S01]  /*3790*/  FMNMX.FTZ R31, R36, R31, !PT ;  /* 0x0000001f241f7209 */ /* 0x000fe20007810000 */
[----:B------:R-:W0:Y:S01]  /*37a0*/  MUFU.TANH R68, R68 ;  /* 0x0000004400447308 */ /* 0x000e220000002400 */
[----:B------:R-:W-:-:S02]  /*37b0*/  ISETP.GT.AND P2, PT, R41, 0x49, PT ;  /* 0x000000492900780c */ /* 0x000fc40003f44270 */
[----:B------:R-:W-:Y:S02]  /*37c0*/  FSEL R120, R27, -INF , P3 ;  /* 0xff8000001b787808 */ /* 0x000fe40001800000 */
[----:B------:R-:W-:Y:S02]  /*37d0*/  FMNMX.FTZ R31, R88, R31, !PT ;  /* 0x0000001f581f7209 */ /* 0x000fe40007810000 */
[----:B------:R-:W-:Y:S01]  /*37e0*/  ISETP.GT.AND P3, PT, R41, 0x50, PT ;  /* 0x000000502900780c */ /* 0x000fe20003f64270 */
[----:B------:R-:W4:Y:S01]  /*37f0*/  MUFU.TANH R69, R69 ;  /* 0x0000004500457308 */ /* 0x000f220000002400 */
[----:B---3--:R-:W-:Y:S02]  /*3800*/  FSEL R66, R61, -INF , P2 ;  /* 0xff8000003d427808 */ /* 0x008fe40001000000 */
[----:B------:R-:W-:Y:S02]  /*3810*/  FMNMX.FTZ R31, R120, R31, !PT ;  /* 0x0000001f781f7209 */ /* 0x000fe40007810000 */
[----:B------:R-:W-:-:S02]  /*3820*/  ISETP.GT.AND P2, PT, R41, 0x51, PT ;  /* 0x000000512900780c */ /* 0x000fc40003f44270 */
[----:B-1----:R-:W-:Y:S01]  /*3830*/  FSEL R64, R64, -INF , P3 ;  /* 0xff80000040407808 */ /* 0x002fe20001800000 */
[----:B------:R-:W1:Y:S01]  /*3840*/  MUFU.TANH R72, R72 ;  /* 0x0000004800487308 */ /* 0x000e620000002400 */
[----:B------:R-:W-:Y:S02]  /*3850*/  FMNMX.FTZ R31, R66, R31, !PT ;  /* 0x0000001f421f7209 */ /* 0x000fe40007810000 */
[----:B------:R-:W-:Y:S02]  /*3860*/  ISETP.GT.AND P3, PT, R41, 0x58, PT ;  /* 0x000000582900780c */ /* 0x000fe40003f64270 */
[----:B--2---:R-:W-:Y:S02]  /*3870*/  FSEL R58, R65, -INF , P2 ;  /* 0xff800000413a7808 */ /* 0x004fe40001000000 */
[----:B------:R-:W-:Y:S01]  /*3880*/  FMNMX.FTZ R31, R64, R31, !PT ;  /* 0x0000001f401f7209 */ /* 0x000fe20007810000 */
[----:B------:R-:W2:Y:S01]  /*3890*/  MUFU.TANH R73, R73 ;  /* 0x0000004900497308 */ /* 0x000ea20000002400 */
[----:B------:R-:W-:-:S02]  /*38a0*/  ISETP.GT.AND P2, PT, R41, 0x59, PT ;  /* 0x000000592900780c */ /* 0x000fc40003f44270 */
[----:B0-----:R-:W-:Y:S02]  /*38b0*/  FSEL R68, R68, -INF , P3 ;  /* 0xff80000044447808 */ /* 0x001fe40001800000 */
[----:B------:R-:W-:Y:S02]  /*38c0*/  FMNMX.FTZ R31, R58, R31, !PT ;  /* 0x0000001f3a1f7209 */ /* 0x000fe40007810000 */
[----:B------:R-:W-:Y:S01]  /*38d0*/  ISETP.GT.AND P3, PT, R41, 0x60, PT ;  /* 0x000000602900780c */ /* 0x000fe20003f64270 */
[----:B------:R-:W0:Y:S01]  /*38e0*/  MUFU.TANH R76, R76 ;  /* 0x0000004c004c7308 */ /* 0x000e220000002400 */
[----:B----4-:R-:W-:Y:S02]  /*38f0*/  FSEL R54, R69, -INF , P2 ;  /* 0xff80000045367808 */ /* 0x010fe40001000000 */
        /* <DEDUP_REMOVED lines=14> */
[----:B-1----:R-:W-:Y:S02]  /*39e0*/  FSEL R44, R77, -INF , P2 ;  /* 0xff8000004d2c7808 */ /* 0x002fe40001000000 */
[----:B------:R-:W-:Y:S02]  /*39f0*/  FMNMX.FTZ R31, R76, R31, !PT ;  /* 0x0000001f4c1f7209 */ /* 0x000fe40007810000 */
[----:B------:R-:W-:-:S02]  /*3a00*/  ISETP.GT.AND P2, PT, R41, 0x71, PT ;  /* 0x000000712900780c */ /* 0x000fc40003f44270 */
[----:B------:R-:W-:Y:S01]  /*3a10*/  FMNMX.FTZ R31, R44, R31, !PT ;  /* 0x0000001f2c1f7209 */ /* 0x000fe20007810000 */
[----:B------:R-:W1:Y:S01]  /*3a20*/  MUFU.TANH R84, R84 ;  /* 0x0000005400547308 */ /* 0x000e620000002400 */
[----:B--2---:R-:W-:Y:S02]  /*3a30*/  FSEL R80, R80, -INF , P3 ;  /* 0xff80000050507808 */ /* 0x004fe40001800000 */
[----:B------:R-:W-:Y:S02]  /*3a40*/  ISETP.GT.AND P3, PT, R41, 0x78, PT ;  /* 0x000000782900780c */ /* 0x000fe40003f64270 */
[----:B------:R-:W-:-:S03]  /*3a50*/  FMNMX.FTZ R31, R80, R31, !PT ;  /* 0x0000001f501f7209 */ /* 0x000fc60007810000 */
[----:B------:R-:W2:Y:S01]  /*3a60*/  MUFU.TANH R85, R85 ;  /* 0x0000005500557308 */ /* 0x000ea20000002400 */
[----:B0-----:R-:W-:Y:S02]  /*3a70*/  FSEL R40, R81, -INF , P2 ;  /* 0xff80000051287808 */ /* 0x001fe40001000000 */
[----:B------:R-:W-:Y:S02]  /*3a80*/  ISETP.GT.AND P2, PT, R41, 0x79, PT ;  /* 0x000000792900780c */ /* 0x000fe40003f44270 */
[----:B------:R-:W-:-:S03]  /*3a90*/  FMNMX.FTZ R31, R40, R31, !PT ;  /* 0x0000001f281f7209 */ /* 0x000fc60007810000 */
[----:B------:R-:W-:Y:S01]  /*3aa0*/  MUFU.EX2 R181, R181 ;  /* 0x000000b500b57308 */ /* 0x000fe20000000800 */
[----:B-1----:R-:W-:-:S04]  /*3ab0*/  FSEL R84, R84, -INF , P3 ;  /* 0xff80000054547808 */ /* 0x002fc80001800000 */
[----:B------:R-:W-:-:S03]  /*3ac0*/  FMNMX.FTZ R31, R84, R31, !PT ;  /* 0x0000001f541f7209 */ /* 0x000fc60007810000 */
[----:B------:R-:W0:Y:S01]  /*3ad0*/  MUFU.EX2 R46, R46 ;  /* 0x0000002e002e7308 */ /* 0x000e220000000800 */
[----:B--2---:R-:W-:-:S04]  /*3ae0*/  FSEL R122, R85, -INF , P2 ;  /* 0xff800000557a7808 */ /* 0x004fc80001000000 */
[----:B------:R-:W-:-:S03]  /*3af0*/  FMNMX.FTZ R31, R122, R31, !PT ;  /* 0x0000001f7a1f7209 */ /* 0x000fc60007810000 */
[----:B------:R-:W1:Y:S02]  /*3b00*/  MUFU.EX2 R183, R183 ;  /* 0x000000b700b77308 */ /* 0x000e640000000800 */
[----:B------:R-:W2:Y:S06]  /*3b10*/  SHFL.BFLY PT, R10, R31, 0x2, 0x1f ;  /* 0x0c401f001f0a7f89 */ /* 0x000eac00000e0000 */
[----:B------:R-:W3:Y:S01]  /*3b20*/  MUFU.EX2 R2, R2 ;  /* 0x0000000200027308 */ /* 0x000ee20000000800 */
[----:B0-----:R-:W-:Y:S01]  /*3b30*/  FADD.FTZ R38, R181, R46 ;  /* 0x0000002eb5267221 */ /* 0x001fe20000010000 */
[----:B------:R-:W-:-:S06]  /*3b40*/  F2FP.BF16.F32.PACK_AB R181, R46, R181 ;  /* 0x000000b52eb5723e */ /* 0x000fcc00000010ff */
[----:B------:R-:W0:Y:S08]  /*3b50*/  MUFU.EX2 R177, R177 ;  /* 0x000000b100b17308 */ /* 0x000e300000000800 */
[----:B------:R-:W4:Y:S01]  /*3b60*/  MUFU.EX2 R4, R4 ;  /* 0x0000000400047308 */ /* 0x000f220000000800 */
[----:B--2---:R-:W-:-:S05]  /*3b70*/  FMNMX.FTZ R11, R31, R10, !PT ;  /* 0x0000000a1f0b7209 */ /* 0x004fca0007810000 */
[----:B------:R-:W2:Y:S02]  /*3b80*/  SHFL.BFLY PT, R10, R11, 0x1, 0x1f ;  /* 0x0c201f000b0a7f89 */ /* 0x000ea400000e0000 */
[----:B------:R-:W5:Y:S08]  /*3b90*/  MUFU.EX2 R179, R179 ;  /* 0x000000b300b37308 */ /* 0x000f700000000800 */
[----:B------:R-:W-:Y:S08]  /*3ba0*/  MUFU.EX2 R14, R14 ;  /* 0x0000000e000e7308 */ /* 0x000ff00000000800 */
[----:B------:R-:W-:Y:S01]  /*3bb0*/  MUFU.EX2 R173, R173 ;  /* 0x000000ad00ad7308 */ /* 0x000fe20000000800 */
[----:B--2---:R-:W-:-:S07]  /*3bc0*/  FMNMX.FTZ R10, R11, R10, !PT ;  /* 0x0000000a0b0a7209 */ /* 0x004fce0007810000 */
        /* <DEDUP_REMOVED lines=28> */
[----:B0-----:R-:W-:Y:S01]  /*3d90*/  FADD.FTZ R3, R177, R38 ;  /* 0x00000026b1037221 */ /* 0x001fe20000010000 */
[-CC-:B------:R-:W-:Y:S01]  /*3da0*/  FFMA.FTZ R88, R88, R5.reuse, -R11.reuse ;  /* 0x0000000558587223 */ /* 0x180fe2000001080b */
[-CC-:B------:R-:W-:Y:S01]  /*3db0*/  FFMA.FTZ R120, R120, R5.reuse, -R11.reuse ;  /* 0x0000000578787223 */ /* 0x180fe2000001080b */
[-C--:B------:R-:W-:Y:S01]  /*3dc0*/  FFMA.FTZ R66, R66, R5.reuse, -R11 ;  /* 0x0000000542427223 */ /* 0x080fe2000001080b */
[----:B----4-:R-:W-:Y:S01]  /*3dd0*/  FADD.FTZ R38, R4, R3 ;  /* 0x0000000304267221 */ /* 0x010fe20000010000 */
[-CC-:B------:R-:W-:Y:S01]  /*3de0*/  FFMA.FTZ R64, R64, R5.reuse, -R11.reuse ;  /* 0x0000000540407223 */ /* 0x180fe2000001080b */
[-C--:B------:R-:W-:Y:S01]  /*3df0*/  FFMA.FTZ R58, R58, R5.reuse, -R11 ;  /* 0x000000053a3a7223 */ /* 0x080fe2000001080b */
[----:B------:R-:W0:Y:S01]  /*3e00*/  MUFU.EX2 R15, R94 ;  /* 0x0000005e000f7308 */ /* 0x000e220000000800 */
[----:B-----5:R-:W-:Y:S01]  /*3e10*/  FADD.FTZ R37, R179, R38 ;  /* 0x00000026b3257221 */ /* 0x020fe20000010000 */
[----:B--2---:R-:W-:Y:S01]  /*3e20*/  FADD.FTZ R3, R90, R13 ;  /* 0x0000000d5a037221 */ /* 0x004fe20000010000 */
[-CC-:B------:R-:W-:Y:S01]  /*3e30*/  FFMA.FTZ R68, R68, R5.reuse, -R11.reuse ;  /* 0x0000000544447223 */ /* 0x180fe2000001080b */
[-C--:B------:R-:W-:Y:S01]  /*3e40*/  FFMA.FTZ R54, R54, R5.reuse, -R11 ;  /* 0x0000000536367223 */ /* 0x080fe2000001080b */
[----:B------:R-:W-:Y:S01]  /*3e50*/  FADD.FTZ R42, R14, R37 ;  /* 0x000000250e2a7221 */ /* 0x000fe20000010000 */
[----:B------:R-:W-:Y:S01]  /*3e60*/  FFMA.FTZ R72, R72, R5, -R11 ;  /* 0x0000000548487223 */ /* 0x000fe2000001080b */
[----:B------:R-:W-:Y:S01]  /*3e70*/  F2FP.BF16.F32.PACK_AB R183, R2, R183 ;  /* 0x000000b702b7723e */ /* 0x000fe200000010ff */
[----:B------:R-:W2:Y:S01]  /*3e80*/  MUFU.EX2 R96, R96 ;  /* 0x0000006000607308 */ /* 0x000ea20000000800 */
        /* <DEDUP_REMOVED lines=8> */
[----:B0-----:R-:W-:Y:S01]  /*3f10*/  FADD.FTZ R3, R15, R38 ;  /* 0x000000260f037221 */ /* 0x001fe20000010000 */
[----:B------:R-:W-:Y:S01]  /*3f20*/  FADD.FTZ R39, R175, R42 ;  /* 0x0000002aaf277221 */ /* 0x000fe20000010000 */
[-CC-:B------:R-:W-:Y:S01]  /*3f30*/  FFMA.FTZ R40, R40, R5.reuse, -R11.reuse ;  /* 0x0000000528287223 */ /* 0x180fe2000001080b */
[-CC-:B------:R-:W-:Y:S01]  /*3f40*/  FFMA.FTZ R84, R84, R5.reuse, -R11.reuse ;  /* 0x0000000554547223 */ /* 0x180fe2000001080b */
[----:B------:R-:W-:Y:S01]  /*3f50*/  FFMA.FTZ R122, R122, R5, -R11 ;  /* 0x000000057a7a7223 */ /* 0x000fe2000001080b */
[----:B------:R-:W-:Y:S01]  /*3f60*/  F2FP.BF16.F32.PACK_AB R180, R13, R90 ;  /* 0x0000005a0db4723e */ /* 0x000fe200000010ff */
[----:B------:R-:W-:Y:S01]  /*3f70*/  IMAD.MOV.U32 R94, RZ, RZ, R151 ;  /* 0x000000ffff5e7224 */ /* 0x000fe200078e0097 */
[----:B------:R-:W0:Y:S01]  /*3f80*/  MUFU.EX2 R24, R24 ;  /* 0x0000001800187308 */ /* 0x000e220000000800 */
[----:B--2---:R-:W-:Y:S01]  /*3f90*/  FADD.FTZ R38, R96, R3 ;  /* 0x0000000360267221 */ /* 0x004fe20000010000 */
[----:B------:R-:W-:Y:S01]  /*3fa0*/  F2FP.BF16.F32.PACK_AB R182, R15, R92 ;  /* 0x0000005c0fb6723e */ /* 0x000fe200000010ff */
[----:B------:R-:W-:Y:S01]  /*3fb0*/  IMAD.MOV.U32 R92, RZ, RZ, R151 ;  /* 0x000000ffff5c7224 */ /* 0x000fe200078e0097 */
[----:B------:R-:W-:-:S02]  /*3fc0*/  F2FP.BF16.F32.PACK_AB R177, R4, R177 ;  /* 0x000000b104b1723e */ /* 0x000fc400000010ff */
[----:B------:R-:W-:Y:S02]  /*3fd0*/  F2FP.BF16.F32.PACK_AB R179, R14, R179 ;  /* 0x000000b30eb3723e */ /* 0x000fe400000010ff */
[----:B------:R-:W2:Y:S01]  /*3fe0*/  MUFU.EX2 R100, R100 ;  /* 0x0000006400647308 */ /* 0x000ea20000000800 */
[C---:B-1----:R-:W-:Y:S01]  /*3ff0*/  FADD.FTZ R3, R21.reuse, R38 ;  /* 0x0000002615037221 */ /* 0x042fe20000010000 */
[----:B------:R-:W-:Y:S01]  /*4000*/  F2FP.BF16.F32.PACK_AB R176, R21, R96 ;  /* 0x0000006015b0723e */ /* 0x000fe200000010ff */
[----:B------:R-:W-:Y:S01]  /*4010*/  IMAD.MOV.U32 R96, RZ, RZ, R151 ;  /* 0x000000ffff607224 */ /* 0x000fe200078e0097 */
[----:B------:R-:W-:Y:S02]  /*4020*/  F2FP.BF16.F32.PACK_AB R173, R20, R173 ;  /* 0x000000ad14ad723e */ /* 0x000fe400000010ff */
[----:B------:R-:W-:Y:S02]  /*4030*/  MOV R98, R151 ;  /* 0x0000009700627202 */ /* 0x000fe40000000f00 */
[----:B------:R-:W1:Y:S01]  /*4040*/  MUFU.EX2 R169, R169 ;  /* 0x000000a900a97308 */ /* 0x000e620000000800 */
[C---:B0-----:R-:W-:Y:S01]  /*4050*/  FADD.FTZ R42, R24.reuse, R39 ;  /* 0x00000027182a7221 */ /* 0x041fe20000010000 */
[----:B------:R-:W-:-:S02]  /*4060*/  F2FP.BF16.F32.PACK_AB R175, R24, R175 ;  /* 0x000000af18af723e */ /* 0x000fc400000010ff */
[----:B------:R-:W-:-:S04]  /*4070*/  MOV R90, R151 ;  /* 0x00000097005a7202 */ /* 0x000fc80000000f00 */
[----:B------:R0:W3:Y:S01]  /*4080*/  MUFU.EX2 R25, R102 ;  /* 0x0000006600197308 */ /* 0x0000e20000000800 */
[----:B--2---:R-:W-:-:S07]  /*4090*/  FADD.FTZ R38, R100, R3 ;  /* 0x0000000364267221 */ /* 0x004fce0000010000 */
[----:B------:R-:W2:Y:S01]  /*40a0*/  MUFU.EX2 R28, R28 ;  /* 0x0000001c001c7308 */ /* 0x000ea20000000800 */
[----:B-1----:R-:W-:Y:S01]  /*40b0*/  FADD.FTZ R41, R169, R42 ;  /* 0x0000002aa9297221 */ /* 0x002fe20000010000 */
[----:B0-----:R-:W-:-:S06]  /*40c0*/  IMAD.MOV.U32 R102, RZ, RZ, R151 ;  /* 0x000000ffff667224 */ /* 0x001fcc00078e0097 */
[----:B------:R-:W0:Y:S01]  /*40d0*/  MUFU.EX2 R104, R104 ;  /* 0x0000006800687308 */ /* 0x000e220000000800 */
[C---:B---3--:R-:W-:Y:S01]  /*40e0*/  FADD.FTZ R3, R25.reuse, R38 ;  /* 0x0000002619037221 */ /* 0x048fe20000010000 */
[----:B------:R-:W-:Y:S01]  /*40f0*/  F2FP.BF16.F32.PACK_AB R178, R25, R100 ;  /* 0x0000006419b2723e */ /* 0x000fe200000010ff */
[----:B------:R-:W-:-:S05]  /*4100*/  IMAD.MOV.U32 R100, RZ, RZ, R151 ;  /* 0x000000ffff647224 */ /* 0x000fca00078e0097 */
[----:B------:R-:W1:Y:S01]  /*4110*/  MUFU.EX2 R171, R171 ;  /* 0x000000ab00ab7308 */ /* 0x000e620000000800 */
[C---:B--2---:R-:W-:Y:S01]  /*4120*/  FADD.FTZ R42, R28.reuse, R41 ;  /* 0x000000291c2a7221 */ /* 0x044fe20000010000 */
[----:B------:R-:W-:-:S06]  /*4130*/  F2FP.BF16.F32.PACK_AB R169, R28, R169 ;  /* 0x000000a91ca9723e */ /* 0x000fcc00000010ff */
[----:B------:R2:W3:Y:S01]  /*4140*/  MUFU.EX2 R27, R106 ;  /* 0x0000006a001b7308 */ /* 0x0004e20000000800 */
[----:B0-----:R-:W-:-:S07]  /*4150*/  FADD.FTZ R38, R104, R3 ;  /* 0x0000000368267221 */ /* 0x001fce0000010000 */
[----:B------:R-:W0:Y:S01]  /*4160*/  MUFU.EX2 R32, R32 ;  /* 0x0000002000207308 */ /* 0x000e220000000800 */
[----:B-1----:R-:W-:Y:S01]  /*4170*/  FADD.FTZ R41, R171, R42 ;  /* 0x0000002aab297221 */ /* 0x002fe20000010000 */
[----:B--2---:R-:W-:-:S06]  /*4180*/  MOV R106, R151 ;  /* 0x00000097006a7202 */ /* 0x004fcc0000000f00 */
[----:B------:R-:W1:Y:S01]  /*4190*/  MUFU.EX2 R108, R108 ;  /* 0x0000006c006c7308 */ /* 0x000e620000000800 */
[C---:B---3--:R-:W-:Y:S01]  /*41a0*/  FADD.FTZ R3, R27.reuse, R38 ;  /* 0x000000261b037221 */ /* 0x048fe20000010000 */
[----:B------:R-:W-:Y:S01]  /*41b0*/  F2FP.BF16.F32.PACK_AB R172, R27, R104 ;  /* 0x000000681bac723e */ /* 0x000fe200000010ff */
[----:B------:R-:W-:-:S05]  /*41c0*/  IMAD.MOV.U32 R104, RZ, RZ, R151 ;  /* 0x000000ffff687224 */ /* 0x000fca00078e0097 */
[----:B------:R-:W2:Y:S01]  /*41d0*/  MUFU.EX2 R165, R165 ;  /* 0x000000a500a57308 */ /* 0x000ea20000000800 */
[C---:B0-----:R-:W-:Y:S01]  /*41e0*/  FADD.FTZ R38, R32.reuse, R41 ;  /* 0x0000002920267221 */ /* 0x041fe20000010000 */
[----:B------:R-:W-:-:S06]  /*41f0*/  F2FP.BF16.F32.PACK_AB R171, R32, R171 ;  /* 0x000000ab20ab723e */ /* 0x000fcc00000010ff */
[----:B------:R0:W3:Y:S01]  /*4200*/  MUFU.EX2 R29, R110 ;  /* 0x0000006e001d7308 */ /* 0x0000e20000000800 */
[----:B-1----:R-:W-:-:S07]  /*4210*/  FADD.FTZ R0, R108, R3 ;  /* 0x000000036c007221 */ /* 0x002fce0000010000 */
[----:B------:R-:W1:Y:S01]  /*4220*/  MUFU.EX2 R30, R30 ;  /* 0x0000001e001e7308 */ /* 0x000e620000000800 */
[----:B--2---:R-:W-:Y:S01]  /*4230*/  FADD.FTZ R43, R165, R38 ;  /* 0x00000026a52b7221 */ /* 0x004fe20000010000 */
[----:B0-----:R-:W-:-:S06]  /*4240*/  IMAD.MOV.U32 R110, RZ, RZ, R151 ;  /* 0x000000ffff6e7224 */ /* 0x001fcc00078e0097 */
[----:B------:R-:W0:Y:S01]  /*4250*/  MUFU.EX2 R112, R112 ;  /* 0x0000007000707308 */ /* 0x000e220000000800 */
[C---:B---3--:R-:W-:Y:S01]  /*4260*/  FADD.FTZ R3, R29.reuse, R0 ;  /* 0x000000001d037221 */ /* 0x048fe20000010000 */
[----:B------:R-:W-:Y:S01]  /*4270*/  F2FP.BF16.F32.PACK_AB R174, R29, R108 ;  /* 0x0000006c1dae723e */ /* 0x000fe200000010ff */
[----:B------:R-:W-:-:S05]  /*4280*/  IMAD.MOV.U32 R108, RZ, RZ, R151 ;  /* 0x000000ffff6c7224 */ /* 0x000fca00078e0097 */
[----:B------:R-:W2:Y:S01]  /*4290*/  MUFU.EX2 R167, R167 ;  /* 0x000000a700a77308 */ /* 0x000ea20000000800 */
[C---:B-1----:R-:W-:Y:S01]  /*42a0*/  FADD.FTZ R38, R30.reuse, R43 ;  /* 0x0000002b1e267221 */ /* 0x042fe20000010000 */
[----:B------:R-:W-:-:S06]  /*42b0*/  F2FP.BF16.F32.PACK_AB R165, R30, R165 ;  /* 0x000000a51ea5723e */ /* 0x000fcc00000010ff */
[----:B------:R1:W3:Y:S01]  /*42c0*/  MUFU.EX2 R31, R114 ;  /* 0x00000072001f7308 */ /* 0x0002e20000000800 */
[----:B0-----:R-:W-:-:S07]  /*42d0*/  FADD.FTZ R0, R112, R3 ;  /* 0x0000000370007221 */ /* 0x001fce0000010000 */
[----:B------:R-:W0:Y:S01]  /*42e0*/  MUFU.EX2 R26, R26 ;  /* 0x0000001a001a7308 */ /* 0x000e220000000800 */
[----:B--2---:R-:W-:Y:S01]  /*42f0*/  FADD.FTZ R43, R167, R38 ;  /* 0x00000026a72b7221 */ /* 0x004fe20000010000 */
[----:B-1----:R-:W-:-:S06]  /*4300*/  MOV R114, R151 ;  /* 0x0000009700727202 */ /* 0x002fcc0000000f00 */
        /* <DEDUP_REMOVED lines=19> */
[----:B------:R-:W-:Y:S01]  /*4440*/  MUFU.EX2 R155, R35 ;  /* 0x00000023009b7308 */ /* 0x000fe20000000800 */
[----:B0-----:R-:W-:-:S07]  /*4450*/  FADD.FTZ R0, R36, R3 ;  /* 0x0000000324007221 */ /* 0x001fce0000010000 */
[----:B------:R0:W1:Y:S01]  /*4460*/  MUFU.EX2 R35, R88 ;  /* 0x0000005800237308 */ /* 0x0000620000000800 */
[----:B--2---:R-:W-:-:S07]  /*4470*/  FADD.FTZ R43, R163, R38 ;  /* 0x00000026a32b7221 */ /* 0x004fce0000010000 */
[----:B------:R-:W2:Y:S01]  /*4480*/  MUFU.EX2 R52, R52 ;  /* 0x0000003400347308 */ /* 0x000ea20000000800 */
[----:B0-----:R-:W-:-:S07]  /*4490*/  IMAD.MOV.U32 R88, RZ, RZ, R151 ;  /* 0x000000ffff587224 */ /* 0x001fce00078e0097 */
[----:B------:R-:W0:Y:S01]  /*44a0*/  MUFU.EX2 R120, R120 ;  /* 0x0000007800787308 */ /* 0x000e220000000800 */
[C---:B-1----:R-:W-:Y:S01]  /*44b0*/  FADD.FTZ R3, R35.reuse, R0 ;  /* 0x0000000023037221 */ /* 0x042fe20000010000 */
[----:B------:R-:W-:-:S06]  /*44c0*/  F2FP.BF16.F32.PACK_AB R164, R35, R36 ;  /* 0x0000002423a4723e */ /* 0x000fcc00000010ff */
        /* <DEDUP_REMOVED lines=37> */
[----:B-1----:R-:W-:-:S04]  /*4720*/  FADD.FTZ R2, R82, R47 ;  /* 0x0000002f52027221 */ /* 0x002fc80000010000 */
[C---:B------:R-:W-:Y:S01]  /*4730*/  FADD.FTZ R3, R155.reuse, R2 ;  /* 0x000000029b037221 */ /* 0x040fe20000010000 */
[----:B------:R-:W-:Y:S01]  /*4740*/  F2FP.BF16.F32.PACK_AB R155, R155, R82 ;  /* 0x000000529b9b723e */ /* 0x000fe200000010ff */
[----:B------:R-:W-:Y:S01]  /*4750*/  IMAD.MOV.U32 R2, RZ, RZ, 0x3f800000 ;  /* 0x3f800000ff027424 */ /* 0x000fe200078e00ff */
        /* <DEDUP_REMOVED lines=10> */
[----:B------:R2:W3:Y:S01]  /*4800*/  MUFU.EX2 R13, R122 ;  /* 0x0000007a000d7308 */ /* 0x0004e20000000800 */
[C---:B0-----:R-:W-:Y:S01]  /*4810*/  FADD.FTZ R15, R45.reuse, R0 ;  /* 0x000000002d0f7221 */ /* 0x041fe20000010000 */
[----:B------:R-:W-:Y:S01]  /*4820*/  F2FP.BF16.F32.PACK_AB R152, R45, R80 ;  /* 0x000000502d98723e */ /* 0x000fe200000010ff */
[----:B------:R-:W-:Y:S02]  /*4830*/  IMAD.MOV.U32 R0, RZ, RZ, 0x3f800000 ;  /* 0x3f800000ff007424 */ /* 0x000fe400078e00ff */
[----:B-1----:R-:W-:Y:S01]  /*4840*/  FADD.FTZ R4, R84, R15 ;  /* 0x0000000f54047221 */ /* 0x002fe20000010000 */
[----:B--2---:R-:W-:-:S03]  /*4850*/  MOV R122, R151 ;  /* 0x00000097007a7202 */ /* 0x004fc60000000f00 */
[C---:B---3--:R-:W-:Y:S01]  /*4860*/  FADD.FTZ R4, R13.reuse, R4 ;  /* 0x000000040d047221 */ /* 0x048fe20000010000 */
[----:B------:R-:W-:Y:S01]  /*4870*/  F2FP.BF16.F32.PACK_AB R154, R13, R84 ;  /* 0x000000540d9a723e */ /* 0x000fe200000010ff */
[----:B------:R-:W-:Y:S06]  /*4880*/  @!P2 BRA `(.L_x_2003) ;  /* 0x000000340020a947 */ /* 0x000fec0003800000 */
[----:B------:R-:W-:Y:S01]  /*4890*/  IMAD.MOV.U32 R13, RZ, RZ, R12 ;  /* 0x000000ffff0d7224 */ /* 0x000fe200078e000c */
[----:B------:R-:W-:Y:S01]  /*48a0*/  CS2R R150, SRZ ;  /* 0x0000000000967805 */ /* 0x000fe2000001ff00 */
        /* <DEDUP_REMOVED lines=33> */
[----:B------:R-:W-:Y:S01]  /*4ac0*/  UMOV UR5, UR37 ;  /* 0x0000002500057c82 */ /* 0x000fe20008000000 */
[----:B------:R-:W-:Y:S01]  /*4ad0*/  UMOV UR6, UR36 ;  /* 0x0000002400067c82 */ /* 0x000fe20008000000 */
[----:B------:R-:W-:-:S05]  /*4ae0*/  ULDC UR7, c[0x0][0x9d8] ;  /* 0x0002760000077ab9 */ /* 0x000fca0000000800 */
.L_x_2012:
[----:B------:R-:W-:-:S04]  /*4af0*/  UIADD3 UR8, UR6, 0x1, URZ ;  /* 0x0000000106087890 */ /* 0x000fc8000fffe03f */
[----:B------:R-:W-:-:S04]  /*4b00*/  UISETP.NE.AND UP0, UPT, UR8, 0x2, UPT ;  /* 0x000000020800788c */ /* 0x000fc8000bf05270 */
[----:B------:R-:W-:Y:S02]  /*4b10*/  USEL UR37, URZ, 0x1, UP0 ;  /* 0x000000013f257887 */ /* 0x000fe40008000000 */
[----:B------:R-:W-:Y:S02]  /*4b20*/  USEL UR36, UR8, URZ, UP0 ;  /* 0x0000003f08247287 */ /* 0x000fe40008000000 */
[----:B------:R-:W-:Y:S01]  /*4b30*/  ULOP3.LUT UR37, UR5, UR37, URZ, 0x3c, !UPT ;  /* 0x0000002505257292 */ /* 0x000fe2000f8e3c3f */
[----:B------:R-:W-:Y:S11]  /*4b40*/  @!P0 BRA `(.L_x_2004) ;  /* 0x0000000000048947 */ /* 0x000ff60003800000 */
[----:B------:R-:W-:Y:S01]  /*4b50*/  BPT.TRAP 0x1 ;  /* 0x000000040000795c */ /* 0x000fe20000300000 */
.L_x_2004:
[----:B------:R-:W-:Y:S01]  /*4b60*/  ULEA UR8, UR36, UR38, 0x3 ;  /* 0x0000002624087291 */ /* 0x000fe2000f8e183f */
[----:B------:R-:W-:-:S05]  /*4b70*/  IMAD.U32 R5, RZ, RZ, UR37 ;  /* 0x00000025ff057e24 */ /* 0x000fca000f8e00ff */
[----:B------:R-:W-:-:S04]  /*4b80*/  SHF.L.U32 R5, R5, 0x1f, RZ ;  /* 0x0000001f05057819 */ /* 0x000fc800000006ff */
[----:B------:R0:W1:Y:S01]  /*4b90*/  SYNCS.PHASECHK.TRANS64.TRYWAIT P2, [UR8+0x34830], R5 ;  /* 0x03483005ff0075a7 */ /* 0x0000620008040148 */
[----:B------:R-:W-:Y:S05]  /*4ba0*/  @!P0 BRA `(.L_x_2005) ;  /* 0x0000000000048947 */ /* 0x000fea0003800000 */
[----:B------:R-:W-:Y:S01]  /*4bb0*/  BPT.TRAP 0x1 ;  /* 0x000000040000795c */ /* 0x000fe20000300000 */
.L_x_2005:
[----:B-1----:R-:W-:Y:S05]  /*4bc0*/  @P2 BRA `(.L_x_2006) ;  /* 0x0000000000082947 */ /* 0x002fea0003800000 */
[----:B------:R-:W1:Y:S02]  /*4bd0*/  SYNCS.PHASECHK.TRANS64.TRYWAIT P2, [UR8+0x34830], R5 ;  /* 0x03483005ff0075a7 */ /* 0x000e640008040148 */
[----:B-1----:R-:W-:Y:S05]  /*4be0*/  @!P2 BRA `(.L_x_2007) ;  /* 0x000000dc0088a947 */ /* 0x002fea0003800000 */
.L_x_2006:
        /* <DEDUP_REMOVED lines=141> */
.L_x_2008:
[----:B------:R-:W-:Y:S01]  /*54c0*/  ULEA UR9, UR6, UR38, 0x3 ;  /* 0x0000002606097291 */ /* 0x000fe2000f8e183f */
[----:B------:R-:W-:-:S05]  /*54d0*/  IMAD.U32 R0, RZ, RZ, UR5 ;  /* 0x00000005ff007e24 */ /* 0x000fca000f8e00ff */
[----:B------:R-:W-:-:S04]  /*54e0*/  SHF.L.U32 R0, R0, 0x1f, RZ ;  /* 0x0000001f00007819 */ /* 0x000fc800000006ff */
[----:B------:R2:W3:Y:S01]  /*54f0*/  SYNCS.PHASECHK.TRANS64.TRYWAIT P2, [UR9+0x34850], R0 ;  /* 0x03485000ff0075a7 */ /* 0x0004e20008040149 */
[----:B------:R-:W-:Y:S05]  /*5500*/  @!P0 BRA `(.L_x_2009) ;  /* 0x0000000000048947 */ /* 0x000fea0003800000 */
[----:B------:R-:W-:Y:S01]  /*5510*/  BPT.TRAP 0x1 ;  /* 0x000000040000795c */ /* 0x000fe20000300000 */
.L_x_2009:
[----:B---3--:R-:W-:Y:S05]  /*5520*/  @P2 BRA `(.L_x_2010) ;  /* 0x0000000000082947 */ /* 0x008fea0003800000 */
[----:B------:R-:W3:Y:S02]  /*5530*/  SYNCS.PHASECHK.TRANS64.TRYWAIT P2, [UR9+0x34850], R0 ;  /* 0x03485000ff0075a7 */ /* 0x000ee40008040149 */
[----:B---3--:R-:W-:Y:S05]  /*5540*/  @!P2 BRA `(.L_x_2011) ;  /* 0x000000d40048a947 */ /* 0x008fea0003800000 */
.L_x_2010:
[----:B------:R-:W-:Y:S01]  /*5550*/  UIADD3 UR5, UR38, 0x400, URZ ;  /* 0x0000040026057890 */ /* 0x000fe2000fffe03f */
[----:B------:R-:W-:Y:S01]  /*5560*/  WARPGROUP.ARRIVE ;  /* 0x00000000000079c5 */ /* 0x000fe20000000000 */
[----:B------:R-:W-:Y:S01]  /*5570*/  UMOV UR15, 0x40000040 ;  /* 0x40000040000f7882 */ /* 0x000fe20000000000 */
[----:B01----:R-:W-:Y:S01]  /*5580*/  FMUL.FTZ R5, R24, UR7 ;  /* 0x0000000718057c20 */ /* 0x003fe20008410000 */
[----:B------:R-:W-:Y:S01]  /*5590*/  USHF.R.U32.HI UR5, URZ, 0x4, UR5 ;  /* 0x000000043f057899 */ /* 0x000fe20008011605 */
[----:B------:R-:W-:Y:S01]  /*55a0*/  FMUL.FTZ R10, R25, UR7 ;  /* 0x00000007190a7c20 */ /* 0x000fe20008410000 */
[----:B------:R-:W-:Y:S01]  /*55b0*/  FMUL.FTZ R15, R34, UR7 ;  /* 0x00000007220f7c20 */ /* 0x000fe20008410000 */
[----:B------:R-:W-:Y:S01]  /*55c0*/  FMUL.FTZ R24, R39, UR7 ;  /* 0x0000000727187c20 */ /* 0x000fe20008410000 */
[----:B------:R-:W-:Y:S01]  /*55d0*/  ULOP3.LUT UR5, UR5, 0x3fff, URZ, 0xc0, !UPT ;  /* 0x00003fff05057892 */ /* 0x000fe2000f8ec03f */
[----:B------:R-:W-:Y:S01]  /*55e0*/  MUFU.TANH R5, R5 ;  /* 0x0000000500057308 */ /* 0x000fe20000002400 */
[----:B------:R-:W-:Y:S01]  /*55f0*/  FMUL.FTZ R20, R35, UR7 ;  /* 0x0000000723147c20 */ /* 0x000fe20008410000 */
[----:B------:R-:W-:Y:S01]  /*5600*/  FMUL.FTZ R35, R36, UR7 ;  /* 0x0000000724237c20 */ /* 0x000fe20008410000 */
[----:B------:R-:W-:Y:S01]  /*5610*/  ULOP3.LUT UR5, UR5, 0x4000000, URZ, 0xfc, !UPT ;  /* 0x0400000005057892 */ /* 0x000fe2000f8efc3f */
[----:B------:R-:W-:Y:S01]  /*5620*/  FMUL.FTZ R200, R37, UR7 ;  /* 0x0000000725c87c20 */ /* 0x000fe20008410000 */
[----:B------:R-:W-:Y:S01]  /*5630*/  FMUL.FTZ R36, R40, UR7 ;  /* 0x0000000728247c20 */ /* 0x000fe20008410000 */
[----:B------:R-:W-:Y:S01]  /*5640*/  FMUL.FTZ R198, R41, UR7 ;  /* 0x0000000729c67c20 */ /* 0x000fe20008410000 */
[----:B------:R-:W-:Y:S01]  /*5650*/  ULEA UR5, UR6, UR5, 0xb ;  /* 0x0000000506057291 */ /* 0x000fe2000f8e583f */
[----:B------:R-:W0:Y:S01]  /*5660*/  MUFU.TANH R10, R10 ;  /* 0x0000000a000a7308 */ /* 0x000e220000002400 */
[----:B------:R-:W-:Y:S01]  /*5670*/  FMUL.FTZ R44, R44, UR7 ;  /* 0x000000072c2c7c20 */ /* 0x000fe20008410000 */
[----:B------:R-:W-:Y:S01]  /*5680*/  UMOV UR6, 0xffffff80 ;  /* 0xffffff8000067882 */ /* 0x000fe20000000000 */
[----:B------:R-:W-:Y:S01]  /*5690*/  FMUL.FTZ R45, R45, UR7 ;  /* 0x000000072d2d7c20 */ /* 0x000fe20008410000 */
[----:B------:R-:W-:Y:S01]  /*56a0*/  UIMAD UR6, UR4, UR6, 0x1 ;  /* 0x00000001040674a4 */ /* 0x000fe2000f8e0206 */
[----:B------:R-:W-:Y:S01]  /*56b0*/  FMUL.FTZ R48, R48, UR7 ;  /* 0x0000000730307c20 */ /* 0x000fe20008410000 */
[----:B------:R-:W-:Y:S01]  /*56c0*/  UMOV UR14, UR5 ;  /* 0x00000005000e7c82 */ /* 0x000fe20008000000 */
[----:B------:R-:W-:Y:S01]  /*56d0*/  FMUL.FTZ R49, R49, UR7 ;  /* 0x0000000731317c20 */ /* 0x000fe20008410000 */
[----:B------:R-:W-:Y:S01]  /*56e0*/  HGMMA.64x128x16.F32.BF16 R88, R180, gdesc[UR12].tnspB, R88, gsb0 ;  /* 0x41e0000cb4587df0 */ /* 0x000fe20008001858 */
[----:B------:R-:W-:Y:S01]  /*56f0*/  UIADD3 UR14, UR5, 0x80, URZ ;  /* 0x00000080050e7890 */ /* 0x000fe2000fffe03f */
[----:B------:R-:W-:Y:S01]  /*5700*/  MUFU.TANH R35, R35 ;  /* 0x0000002300237308 */ /* 0x000fe20000002400 */
[----:B------:R-:W-:Y:S01]  /*5710*/  UMOV UR15, 0x40000040 ;  /* 0x40000040000f7882 */ /* 0x000fe20000000000 */
[----:B------:R-:W-:Y:S01]  /*5720*/  ULEA UR6, UR61, UR6, 0x7 ;  /* 0x000000063d067291 */ /* 0x000fe2000f8e383f */
[----:B------:R-:W-:Y:S01]  /*5730*/  FMUL.FTZ R52, R52, UR7 ;  /* 0x0000000734347c20 */ /* 0x000fe20008410000 */
[----:B------:R-:W-:Y:S01]  /*5740*/  FMUL.FTZ R53, R53, UR7 ;  /* 0x0000000735357c20 */ /* 0x000fe20008410000 */
[----:B------:R-:W-:Y:S01]  /*5750*/  FMUL.FTZ R56, R56, UR7 ;  /* 0x0000000738387c20 */ /* 0x000fe20008410000 */
[----:B------:R-:W-:Y:S01]  /*5760*/  UIADD3 UR6, -UR39, UR6, UR60 ;  /* 0x0000000627067290 */ /* 0x000fe2000fffe13c */
[----:B------:R-:W-:Y:S01]  /*5770*/  FMUL.FTZ R57, R57, UR7 ;  /* 0x0000000739397c20 */ /* 0x000fe20008410000 */
[----:B------:R-:W-:Y:S01]  /*5780*/  MUFU.TANH R200, R200 ;  /* 0x000000c800c87308 */ /* 0x000fe20000002400 */
[----:B------:R-:W-:Y:S01]  /*5790*/  FMUL.FTZ R60, R60, UR7 ;  /* 0x000000073c3c7c20 */ /* 0x000fe20008410000 */
[----:B------:R-:W-:Y:S01]  /*57a0*/  FMUL.FTZ R21, R38, UR7 ;  /* 0x0000000726157c20 */ /* 0x000fe20008410000 */
[----:B------:R-:W-:Y:S01]  /*57b0*/  FMUL.FTZ R61, R61, UR7 ;  /* 0x000000073d3d7c20 */ /* 0x000fe20008410000 */
[----:B------:R-:W-:Y:S01]  /*57c0*/  MOV R34, UR6 ;  /* 0x0000000600227c02 */ /* 0x000fe20008000f00 */
[----:B------:R-:W-:Y:S01]  /*57d0*/  FMUL.FTZ R64, R64, UR7 ;  /* 0x0000000740407c20 */ /* 0x000fe20008410000 */
[----:B------:R-:W-:Y:S01]  /*57e0*/  FMUL.FTZ R68, R68, UR7 ;  /* 0x0000000744447c20 */ /* 0x000fe20008410000 */
[----:B------:R-:W-:Y:S01]  /*57f0*/  FMUL.FTZ R2, R27, UR7 ;  /* 0x000000071b027c20 */ /* 0x000fe20008410000 */
[----:B------:R-:W-:Y:S01]  /*5800*/  MUFU.TANH R36, R36 ;  /* 0x0000002400247308 */ /* 0x000fe20000002400 */
[----:B------:R-:W-:-:S02]  /*5810*/  IMAD R39, R17, -0x2, R34 ;  /* 0xfffffffe11277824 */ /* 0x000fc400078e0222 */
[----:B------:R-:W-:Y:S01]  /*5820*/  FMUL.FTZ R65, R65, UR7 ;  /* 0x0000000741417c20 */ /* 0x000fe20008410000 */
[----:B------:R-:W-:Y:S01]  /*5830*/  FMUL.FTZ R25, R42, UR7 ;  /* 0x000000072a197c20 */ /* 0x000fe20008410000 */
[----:B------:R-:W-:Y:S01]  /*5840*/  FMUL.FTZ R27, R46, UR7 ;  /* 0x000000072e1b7c20 */ /* 0x000fe20008410000 */
[----:B------:R-:W-:Y:S02]  /*5850*/  IMAD.IADD R39, R22, 0x1, R39 ;  /* 0x0000000116277824 */ /* 0x000fe400078e0227 */
[----:B------:R-:W-:Y:S01]  /*5860*/  FMUL.FTZ R69, R69, UR7 ;  /* 0x0000000745457c20 */ /* 0x000fe20008410000 */
[----:B------:R-:W-:Y:S01]  /*5870*/  FMUL.FTZ R73, R73, UR7 ;  /* 0x0000000749497c20 */ /* 0x000fe20008410000 */
[----:B------:R-:W-:Y:S01]  /*5880*/  MUFU.TANH R198, R198 ;  /* 0x000000c600c67308 */ /* 0x000fe20000002400 */
[----:B------:R-:W-:Y:S01]  /*5890*/  FMUL.FTZ R76, R76, UR7 ;  /* 0x000000074c4c7c20 */ /* 0x000fe20008410000 */
[----:B------:R-:W-:Y:S01]  /*58a0*/  ISETP.GT.AND P2, PT, R39, RZ, PT ;  /* 0x000000ff2700720c */ /* 0x000fe20003f44270 */
[----:B------:R-:W-:Y:S01]  /*58b0*/  FMUL.FTZ R14, R31, UR7 ;  /* 0x000000071f0e7c20 */ /* 0x000fe20008410000 */
[----:B------:R-:W-:Y:S01]  /*58c0*/  ISETP.GT.AND P3, PT, R39, 0x1, PT ;  /* 0x000000012700780c */ /* 0x000fe20003f64270 */
[----:B------:R-:W-:Y:S01]  /*58d0*/  FMUL.FTZ R31, R54, UR7 ;  /* 0x00000007361f7c20 */ /* 0x000fe20008410000 */
[----:B------:R-:W-:Y:S01]  /*58e0*/  FMUL.FTZ R77, R77, UR7 ;  /* 0x000000074d4d7c20 */ /* 0x000fe20008410000 */
[----:B------:R-:W-:Y:S01]  /*58f0*/  FMUL.FTZ R80, R80, UR7 ;  /* 0x0000000750507c20 */ /* 0x000fe20008410000 */
[----:B0-----:R-:W-:Y:S01]  /*5900*/  FSEL R204, R10, -INF , P3 ;  /* 0xff8000000acc7808 */ /* 0x001fe20001800000 */
[----:B------:R-:W-:Y:S01]  /*5910*/  MUFU.TANH R44, R44 ;  /* 0x0000002c002c7308 */ /* 0x000fe20000002400 */
[----:B------:R-:W-:Y:S01]  /*5920*/  ISETP.GT.AND P3, PT, R39, 0x9, PT ;  /* 0x000000092700780c */ /* 0x000fe20003f64270 */
[----:B------:R-:W-:Y:S01]  /*5930*/  FMUL.FTZ R81, R81, UR7 ;  /* 0x0000000751517c20 */ /* 0x000fe20008410000 */
[----:B------:R-:W-:Y:S01]  /*5940*/  FMUL.FTZ R84, R84, UR7 ;  /* 0x0000000754547c20 */ /* 0x000fe20008410000 */
[----:B--2---:R-:W-:Y:S01]  /*5950*/  FMUL.FTZ R0, R26, UR7 ;  /* 0x000000071a007c20 */ /* 0x004fe20008410000 */
        /* <DEDUP_REMOVED lines=12> */
[----:B------:R-:W-:-:S02]  /*5a20*/  UISETP.GT.AND UP0, UPT, UR4, UR10, UPT ;  /* 0x0000000a0400728c */ /* 0x000fc4000bf04270 */
[----:B------:R-:W-:Y:S01]  /*5a30*/  UIADD3 UR4, UR4, -0x1, URZ ;  /* 0xffffffff04047890 */ /* 0x000fe2000fffe03f */
[----:B------:R-:W-:-:S04]  /*5a40*/  UMOV UR6, UR36 ;  /* 0x0000002400067c82 */ /* 0x000fc80008000000 */
        /* <DEDUP_REMOVED lines=8> */
[----:B0-----:R-:W-:-:S07]  /*5ad0*/  FMUL.FTZ R61, R82, UR7 ;  /* 0x00000007523d7c20 */ /* 0x001fce0008410000 */
[----:B------:R-:W-:Y:S08]  /*5ae0*/  MUFU.TANH R46, R68 ;  /* 0x00000044002e7308 */ /* 0x000ff00000002400 */
[----:B------:R-:W-:Y:S08]  /*5af0*/  MUFU.TANH R65, R65 ;  /* 0x0000004100417308 */ /* 0x000ff00000002400 */
[----:B------:R-:W-:Y:S01]  /*5b00*/  MUFU.TANH R69, R69 ;  /* 0x0000004500457308 */ /* 0x000fe20000002400 */
[----:B------:R-:W-:-:S02]  /*5b10*/  WARPGROUP.DEPBAR.LE gsb0, 0x0 ;  /* 0x00008000000079c5 */ /* 0x000fc40000010000 */
[----:B------:R-:W-:Y:S01]  /*5b20*/  WARPGROUP.ARRIVE ;  /* 0x00000000000079c5 */ /* 0x000fe20000000000 */
[----:B------:R-:W-:Y:S02]  /*5b30*/  FSEL R180, R5, -INF , P2 ;  /* 0xff80000005b47808 */ /* 0x000fe40001000000 */
[----:B------:R-:W-:Y:S02]  /*5b40*/  ISETP.GT.AND P2, PT, R39, 0x8, PT ;  /* 0x000000082700780c */ /* 0x000fe40003f44270 */
[----:B------:R-:W-:Y:S01]  /*5b50*/  MUFU.TANH R54, R76 ;  /* 0x0000004c00367308 */ /* 0x000fe20000002400 */
[----:B------:R-:W-:Y:S01]  /*5b60*/  FMNMX.FTZ R5, R180, R11, !PT ;  /* 0x0000000bb4057209 */ /* 0x000fe20007810000 */
[----:B------:R-:W-:Y:S01]  /*5b70*/  HGMMA.64x128x16.F32.BF16 R88, R176, gdesc[UR12].tnspB, R88, gsb0 ;  /* 0x41e0000cb0587df0 */ /* 0x000fe20008001858 */
[----:B------:R-:W-:Y:S01]  /*5b80*/  UIADD3 UR14, UR5, 0x100, URZ ;  /* 0x00000100050e7890 */ /* 0x000fe2000fffe03f */
[----:B------:R-:W-:Y:S01]  /*5b90*/  UMOV UR15, 0x40000040 ;  /* 0x40000040000f7882 */ /* 0x000fe20000000000 */
        /* <DEDUP_REMOVED lines=27> */
[----:B------:R-:W0:Y:S01]  /*5d50*/  MUFU.TANH R176, R176 ;  /* 0x000000b000b07308 */ /* 0x000e220000002400 */
[----:B------:R-:W-:Y:S01]  /*5d60*/  UMOV UR15, 0x40000040 ;  /* 0x40000040000f7882 */ /* 0x000fe20000000000 */
[----:B------:R-:W-:Y:S01]  /*5d70*/  FMUL.FTZ R33, R58, UR7 ;  /* 0x000000073a217c20 */ /* 0x000fe20008410000 */
[----:B------:R-:W-:Y:S01]  /*5d80*/  FMUL.FTZ R28, R47, UR7 ;  /* 0x000000072f1c7c20 */ /* 0x000fe20008410000 */
[----:B------:R-:W-:Y:S01]  /*5d90*/  FMUL.FTZ R47, R70, UR7 ;  /* 0x00000007462f7c20 */ /* 0x000fe20008410000 */
[----:B------:R-:W-:Y:S01]  /*5da0*/  FMUL.FTZ R32, R55, UR7 ;  /* 0x0000000737207c20 */ /* 0x000fe20008410000 */
[----:B------:R-:W-:-:S02]  /*5db0*/  FMUL.FTZ R55, R78, UR7 ;  /* 0x000000074e377c20 */ /* 0x000fc40008410000 */
[----:B------:R-:W1:Y:S08]  /*5dc0*/  MUFU.TANH R177, R177 ;  /* 0x000000b100b17308 */ /* 0x000e700000002400 */
[----:B------:R-:W2:Y:S01]  /*5dd0*/  MUFU.TANH R178, R178 ;  /* 0x000000b200b27308 */ /* 0x000ea20000002400 */
[----:B0-----:R-:W-:Y:S02]  /*5de0*/  FSEL R182, R176, -INF , P2 ;  /* 0xff800000b0b67808 */ /* 0x001fe40001000000 */
[----:B------:R-:W-:-:S02]  /*5df0*/  ISETP.GT.AND P2, PT, R39, 0x10, PT ;  /* 0x000000102700780c */ /* 0x000fc40003f44270 */
[----:B------:R-:W-:-:S03]  /*5e00*/  FMNMX.FTZ R5, R182, R5, !PT ;  /* 0x00000005b6057209 */ /* 0x000fc60007810000 */
[----:B------:R-:W0:Y:S01]  /*5e10*/  MUFU.TANH R179, R179 ;  /* 0x000000b300b37308 */ /* 0x000e220000002400 */
[----:B-1----:R-:W-:Y:S02]  /*5e20*/  FSEL R206, R177, -INF , P3 ;  /* 0xff800000b1ce7808 */ /* 0x002fe40001800000 */
[----:B------:R-:W-:Y:S02]  /*5e30*/  ISETP.GT.AND P3, PT, R39, 0x11, PT ;  /* 0x000000112700780c */ /* 0x000fe40003f64270 */
[----:B------:R-:W-:-:S03]  /*5e40*/  FMNMX.FTZ R5, R206, R5, !PT ;  /* 0x00000005ce057209 */ /* 0x000fc60007810000 */
[----:B------:R-:W-:Y:S01]  /*5e50*/  MUFU.TANH R58, R85 ;  /* 0x00000055003a7308 */ /* 0x000fe20000002400 */
[----:B--2---:R-:W-:Y:S02]  /*5e60*/  FSEL R176, R178, -INF , P2 ;  /* 0xff800000b2b07808 */ /* 0x004fe40001000000 */
[----:B------:R-:W-:Y:S02]  /*5e70*/  ISETP.GT.AND P2, PT, R39, 0x18, PT ;  /* 0x000000182700780c */ /* 0x000fe40003f44270 */
[----:B------:R-:W-:Y:S02]  /*5e80*/  FMNMX.FTZ R5, R176, R5, !PT ;  /* 0x00000005b0057209 */ /* 0x000fe40007810000 */
[----:B------:R-:W-:Y:S01]  /*5e90*/  FSEL R178, R35, -INF , P2 ;  /* 0xff80000023b27808 */ /* 0x000fe20001000000 */
[----:B------:R-:W-:Y:S01]  /*5ea0*/  MUFU.TANH R28, R28 ;  /* 0x0000001c001c7308 */ /* 0x000fe20000002400 */
[----:B0-----:R-:W-:Y:S02]  /*5eb0*/  FSEL R202, R179, -INF , P3 ;  /* 0xff800000b3ca7808 */ /* 0x001fe40001800000 */
[----:B------:R-:W-:-:S02]  /*5ec0*/  ISETP.GT.AND P3, PT, R39, 0x19, PT ;  /* 0x000000192700780c */ /* 0x000fc40003f64270 */
[----:B------:R-:W-:Y:S02]  /*5ed0*/  FMNMX.FTZ R5, R202, R5, !PT ;  /* 0x00000005ca057209 */ /* 0x000fe40007810000 */
[C---:B------:R-:W-:Y:S01]  /*5ee0*/  ISETP.GT.AND P2, PT, R39.reuse, 0x20, PT ;  /* 0x000000202700780c */ /* 0x040fe20003f44270 */
[----:B------:R-:W-:Y:S01]  /*5ef0*/  MUFU.TANH R29, R29 ;  /* 0x0000001d001d7308 */ /* 0x000fe20000002400 */
[----:B------:R-:W-:Y:S02]  /*5f00*/  FSEL R200, R200, -INF , P3 ;  /* 0xff800000c8c87808 */ /* 0x000fe40001800000 */
[----:B------:R-:W-:Y:S02]  /*5f10*/  FMNMX.FTZ R5, R178, R5, !PT ;  /* 0x00000005b2057209 */ /* 0x000fe40007810000 */
[----:B------:R-:W-:Y:S02]  /*5f20*/  ISETP.GT.AND P3, PT, R39, 0x21, PT ;  /* 0x000000212700780c */ /* 0x000fe40003f64270 */
[----:B------:R-:W-:Y:S01]  /*5f30*/  FMNMX.FTZ R5, R200, R5, !PT ;  /* 0x00000005c8057209 */ /* 0x000fe20007810000 */
[----:B------:R-:W-:Y:S01]  /*5f40*/  MUFU.TANH R32, R32 ;  /* 0x0000002000207308 */ /* 0x000fe20000002400 */
[----:B------:R-:W-:-:S02]  /*5f50*/  FSEL R198, R198, -INF , P3 ;  /* 0xff800000c6c67808 */ /* 0x000fc40001800000 */
[----:B------:R-:W-:-:S04]  /*5f60*/  ISETP.GT.AND P3, PT, R39, 0x29, PT ;  /* 0x000000292700780c */ /* 0x000fc80003f64270 */
[----:B------:R-:W-:Y:S01]  /*5f70*/  FSEL R196, R45, -INF , P3 ;  /* 0xff8000002dc47808 */ /* 0x000fe20001800000 */
[----:B------:R-:W-:Y:S01]  /*5f80*/  FMUL.FTZ R45, R66, UR7 ;  /* 0x00000007422d7c20 */ /* 0x000fe20008410000 */
[----:B------:R-:W-:Y:S01]  /*5f90*/  ISETP.GT.AND P3, PT, R39, 0x31, PT ;  /* 0x000000312700780c */ /* 0x000fe20003f64270 */
        /* <DEDUP_REMOVED lines=12> */
[----:B------:R-:W-:Y:S02]  /*6060*/  FSEL R172, R36, -INF , P2 ;  /* 0xff80000024ac7808 */ /* 0x000fe40001000000 */
[----:B------:R-:W-:Y:S02]  /*6070*/  ISETP.GT.AND P2, PT, R39, 0x28, PT ;  /* 0x000000282700780c */ /* 0x000fe40003f44270 */
[----:B------:R-:W-:Y:S01]  /*6080*/  FMNMX.FTZ R5, R172, R5, !PT ;  /* 0x00000005ac057209 */ /* 0x000fe20007810000 */
[----:B------:R-:W-:Y:S01]  /*6090*/  HGMMA.64x128x16.F32.BF16 R88, R168, gdesc[UR12].tnspB, R88, gsb0 ;  /* 0x41e0000ca8587df0 */ /* 0x000fe20008001858 */
[----:B------:R-:W-:Y:S01]  /*60a0*/  UIADD3 UR14, UR5, 0x200, URZ ;  /* 0x00000200050e7890 */ /* 0x000fe2000fffe03f */
[----:B------:R-:W-:Y:S01]  /*60b0*/  FSEL R174, R44, -INF , P2 ;  /* 0xff8000002cae7808 */ /* 0x000fe20001000000 */
[----:B------:R-:W-:Y:S01]  /*60c0*/  UMOV UR15, 0x40000040 ;  /* 0x40000040000f7882 */ /* 0x000fe20000000000 */
[----:B------:R-:W-:-:S02]  /*60d0*/  FMNMX.FTZ R5, R198, R5, !PT ;  /* 0x00000005c6057209 */ /* 0x000fc40007810000 */
[C---:B------:R-:W-:Y:S02]  /*60e0*/  ISETP.GT.AND P2, PT, R39.reuse, 0x30, PT ;  /* 0x000000302700780c */ /* 0x040fe40003f44270 */
[----:B------:R-:W-:Y:S01]  /*60f0*/  FMNMX.FTZ R35, R174, R5, !PT ;  /* 0x00000005ae237209 */ /* 0x000fe20007810000 */
[----:B------:R-:W-:Y:S01]  /*6100*/  FMUL.FTZ R5, R72, UR7 ;  /* 0x0000000748057c20 */ /* 0x000fe20008410000 */
[----:B------:R-:W-:Y:S02]  /*6110*/  FSEL R194, R48, -INF , P2 ;  /* 0xff80000030c27808 */ /* 0x000fe40001000000 */
[----:B------:R-:W-:Y:S02]  /*6120*/  FMNMX.FTZ R35, R196, R35, !PT ;  /* 0x00000023c4237209 */ /* 0x000fe40007810000 */
[----:B------:R-:W-:Y:S01]  /*6130*/  ISETP.GT.AND P2, PT, R39, 0x38, PT ;  /* 0x000000382700780c */ /* 0x000fe20003f44270 */
[----:B------:R-:W0:Y:S01]  /*6140*/  MUFU.TANH R5, R5 ;  /* 0x0000000500057308 */ /* 0x000e220000002400 */
[----:B------:R-:W-:Y:S01]  /*6150*/  FMNMX.FTZ R35, R194, R35, !PT ;  /* 0x00000023c2237209 */ /* 0x000fe20007810000 */
[----:B------:R-:W-:-:S02]  /*6160*/  WARPGROUP.DEPBAR.LE gsb0, 0x0 ;  /* 0x00008000000079c5 */ /* 0x000fc40000010000 */
[----:B------:R-:W-:Y:S01]  /*6170*/  WARPGROUP.ARRIVE ;  /* 0x00000000000079c5 */ /* 0x000fe20000000000 */
[----:B------:R-:W-:Y:S01]  /*6180*/  FSEL R170, R49, -INF , P3 ;  /* 0xff80000031aa7808 */ /* 0x000fe20001800000 */
[----:B------:R-:W-:Y:S01]  /*6190*/  FMUL.FTZ R49, R67, UR7 ;  /* 0x0000000743317c20 */ /* 0x000fe20008410000 */
[----:B------:R-:W-:Y:S01]  /*61a0*/  ISETP.GT.AND P3, PT, R39, 0x39, PT ;  /* 0x000000392700780c */ /* 0x000fe20003f64270 */
[----:B------:R-:W-:Y:S01]  /*61b0*/  FMUL.FTZ R67, R87, UR7 ;  /* 0x0000000757437c20 */ /* 0x000fe20008410000 */
[----:B------:R-:W-:Y:S01]  /*61c0*/  FSEL R168, R52, -INF , P2 ;  /* 0xff80000034a87808 */ /* 0x000fe20001000000 */
[----:B------:R-:W-:Y:S01]  /*61d0*/  HGMMA.64x128x16.F32.BF16 R88, R164, gdesc[UR12].tnspB, R88, gsb0 ;  /* 0x41e0000ca4587df0 */ /* 0x000fe20008001858 */
[----:B------:R-:W-:Y:S01]  /*61e0*/  FMNMX.FTZ R35, R170, R35, !PT ;  /* 0x00000023aa237209 */ /* 0x000fe20007810000 */
[----:B------:R-:W-:Y:S01]  /*61f0*/  UIADD3 UR14, UR5, 0x280, URZ ;  /* 0x00000280050e7890 */ /* 0x000fe2000fffe03f */
[----:B------:R-:W-:Y:S01]  /*6200*/  ISETP.GT.AND P2, PT, R39, 0x40, PT ;  /* 0x000000402700780c */ /* 0x000fe20003f44270 */
[----:B------:R-:W-:Y:S01]  /*6210*/  UMOV UR15, 0x40000040 ;  /* 0x40000040000f7882 */ /* 0x000fe20000000000 */
[----:B------:R-:W-:Y:S01]  /*6220*/  FSEL R72, R53, -INF , P3 ;  /* 0xff80000035487808 */ /* 0x000fe20001800000 */
[----:B------:R-:W1:Y:S01]  /*6230*/  MUFU.TANH R52, R73 ;  /* 0x0000004900347308 */ /* 0x000e620000002400 */
[----:B------:R-:W-:Y:S01]  /*6240*/  FMNMX.FTZ R35, R168, R35, !PT ;  /* 0x00000023a8237209 */ /* 0x000fe20007810000 */
[----:B------:R-:W-:Y:S01]  /*6250*/  FMUL.FTZ R53, R71, UR7 ;  /* 0x0000000747357c20 */ /* 0x000fe20008410000 */
[----:B------:R-:W-:-:S02]  /*6260*/  ISETP.GT.AND P3, PT, R39, 0x41, PT ;  /* 0x000000412700780c */ /* 0x000fc40003f64270 */
[----:B------:R-:W-:Y:S02]  /*6270*/  FSEL R68, R56, -INF , P2 ;  /* 0xff80000038447808 */ /* 0x000fe40001000000 */
[----:B------:R-:W-:Y:S01]  /*6280*/  FMNMX.FTZ R35, R72, R35, !PT ;  /* 0x0000002348237209 */ /* 0x000fe20007810000 */
[----:B------:R-:W2:Y:S01]  /*6290*/  MUFU.TANH R56, R77 ;  /* 0x0000004d00387308 */ /* 0x000ea20000002400 */
[----:B------:R-:W-:Y:S02]  /*62a0*/  ISETP.GT.AND P2, PT, R39, 0x48, PT ;  /* 0x000000482700780c */ /* 0x000fe40003f44270 */
[----:B------:R-:W-:Y:S01]  /*62b0*/  FSEL R36, R57, -INF , P3 ;  /* 0xff80000039247808 */ /* 0x000fe20001800000 */
[----:B------:R-:W-:Y:S01]  /*62c0*/  FMUL.FTZ R57, R75, UR7 ;  /* 0x000000074b397c20 */ /* 0x000fe20008410000 */
[----:B------:R-:W-:Y:S02]  /*62d0*/  FMNMX.FTZ R35, R68, R35, !PT ;  /* 0x0000002344237209 */ /* 0x000fe40007810000 */
[----:B------:R-:W-:Y:S01]  /*62e0*/  ISETP.GT.AND P3, PT, R39, 0x49, PT ;  /* 0x000000492700780c */ /* 0x000fe20003f64270 */
[----:B------:R-:W3:Y:S01]  /*62f0*/  MUFU.TANH R49, R49 ;  /* 0x0000003100317308 */ /* 0x000ee20000002400 */
[----:B------:R-:W-:-:S02]  /*6300*/  FSEL R38, R38, -INF , P2 ;  /* 0xff80000026267808 */ /* 0x000fc40001000000 */
[----:B------:R-:W-:Y:S02]  /*6310*/  FMNMX.FTZ R35, R36, R35, !PT ;  /* 0x0000002324237209 */ /* 0x000fe40007810000 */
[C---:B------:R-:W-:Y:S02]  /*6320*/  ISETP.GT.AND P2, PT, R39.reuse, 0x50, PT ;  /* 0x000000502700780c */ /* 0x040fe40003f44270 */
[----:B------:R-:W-:Y:S01]  /*6330*/  FSEL R40, R40, -INF , P3 ;  /* 0xff80000028287808 */ /* 0x000fe20001800000 */
[----:B------:R-:W4:Y:S01]  /*6340*/  MUFU.TANH R53, R53 ;  /* 0x0000003500357308 */ /* 0x000f220000002400 */
[----:B------:R-:W-:Y:S02]  /*6350*/  FMNMX.FTZ R35, R38, R35, !PT ;  /* 0x0000002326237209 */ /* 0x000fe40007810000 */
[----:B------:R-:W-:Y:S02]  /*6360*/  ISETP.GT.AND P3, PT, R39, 0x51, PT ;  /* 0x000000512700780c */ /* 0x000fe40003f64270 */
[----:B------:R-:W-:-:S02]  /*6370*/  FSEL R42, R42, -INF , P2 ;  /* 0xff8000002a2a7808 */ /* 0x000fc40001000000 */
[----:B------:R-:W-:Y:S01]  /*6380*/  FMNMX.FTZ R35, R40, R35, !PT ;  /* 0x0000002328237209 */ /* 0x000fe20007810000 */
[----:B------:R-:W5:Y:S01]  /*6390*/  MUFU.TANH R57, R57 ;  /* 0x0000003900397308 */ /* 0x000f620000002400 */
[----:B------:R-:W-:Y:S02]  /*63a0*/  ISETP.GT.AND P2, PT, R39, 0x58, PT ;  /* 0x000000582700780c */ /* 0x000fe40003f44270 */
[----:B------:R-:W-:Y:S01]  /*63b0*/  FSEL R44, R65, -INF , P3 ;  /* 0xff800000412c7808 */ /* 0x000fe20001800000 */
[----:B------:R-:W-:Y:S01]  /*63c0*/  FMUL.FTZ R65, R86, UR7 ;  /* 0x0000000756417c20 */ /* 0x000fe20008410000 */
[----:B------:R-:W-:Y:S02]  /*63d0*/  FMNMX.FTZ R35, R42, R35, !PT ;  /* 0x000000232a237209 */ /* 0x000fe40007810000 */
[----:B------:R-:W-:Y:S01]  /*63e0*/  ISETP.GT.AND P3, PT, R39, 0x59, PT ;  /* 0x000000592700780c */ /* 0x000fe20003f64270 */
[----:B------:R-:W-:Y:S01]  /*63f0*/  MUFU.TANH R67, R67 ;  /* 0x0000004300437308 */ /* 0x000fe20000002400 */
[----:B------:R-:W-:-:S02]  /*6400*/  FSEL R46, R46, -INF , P2 ;  /* 0xff8000002e2e7808 */ /* 0x000fc40001000000 */
[----:B------:R-:W-:Y:S02]  /*6410*/  FMNMX.FTZ R35, R44, R35, !PT ;  /* 0x000000232c237209 */ /* 0x000fe40007810000 */
[----:B------:R-:W-:Y:S02]  /*6420*/  ISETP.GT.AND P2, PT, R39, 0x60, PT ;  /* 0x000000602700780c */ /* 0x000fe40003f44270 */
[----:B------:R-:W-:Y:S01]  /*6430*/  FSEL R48, R69, -INF , P3 ;  /* 0xff80000045307808 */ /* 0x000fe20001800000 */
[C---:B------:R-:W-:Y:S01]  /*6440*/  VIADD R69, R39.reuse, 0x8 ;  /* 0x0000000827457836 */ /* 0x040fe20000000000 */
[----:B------:R-:W-:Y:S01]  /*6450*/  FMNMX.FTZ R35, R46, R35, !PT ;  /* 0x000000232e237209 */ /* 0x000fe20007810000 */
[----:B------:R-:W5:Y:S01]  /*6460*/  MUFU.TANH R65, R65 ;  /* 0x0000004100417308 */ /* 0x000f620000002400 */
[----:B------:R-:W-:Y:S02]  /*6470*/  ISETP.GT.AND P3, PT, R39, 0x61, PT ;  /* 0x000000612700780c */ /* 0x000fe40003f64270 */
[----:B0-----:R-:W-:-:S02]  /*6480*/  FSEL R50, R5, -INF , P2 ;  /* 0xff80000005327808 */ /* 0x001fc40001000000 */
[----:B------:R-:W-:Y:S01]  /*6490*/  FMNMX.FTZ R35, R48, R35, !PT ;  /* 0x0000002330237209 */ /* 0x000fe20007810000 */
[----:B------:R-:W0:Y:S01]  /*64a0*/  LDC R5, c[0x0][0x988] ;  /* 0x00026200ff057b82 */ /* 0x000e220000000800 */
[C---:B------:R-:W-:Y:S02]  /*64b0*/  ISETP.GT.AND P2, PT, R39.reuse, 0x68, PT ;  /* 0x000000682700780c */ /* 0x040fe40003f44270 */
[----:B-1----:R-:W-:Y:S02]  /*64c0*/  FSEL R52, R52, -INF , P3 ;  /* 0xff80000034347808 */ /* 0x002fe40001800000 */
[----:B------:R-:W-:Y:S02]  /*64d0*/  FMNMX.FTZ R35, R50, R35, !PT ;  /* 0x0000002332237209 */ /* 0x000fe40007810000 */
[----:B------:R-:W-:Y:S02]  /*64e0*/  ISETP.GT.AND P3, PT, R39, 0x69, PT ;  /* 0x000000692700780c */ /* 0x000fe40003f64270 */
[----:B------:R-:W-:-:S02]  /*64f0*/  FSEL R54, R54, -INF , P2 ;  /* 0xff80000036367808 */ /* 0x000fc40001000000 */
[----:B------:R-:W-:Y:S02]  /*6500*/  FMNMX.FTZ R35, R52, R35, !PT ;  /* 0x0000002334237209 */ /* 0x000fe40007810000 */
[C---:B------:R-:W-:Y:S02]  /*6510*/  ISETP.GT.AND P2, PT, R39.reuse, 0x70, PT ;  /* 0x000000702700780c */ /* 0x040fe40003f44270 */
[----:B--2---:R-:W-:Y:S02]  /*6520*/  FSEL R56, R56, -INF , P3 ;  /* 0xff80000038387808 */ /* 0x004fe40001800000 */
[----:B------:R-:W-:Y:S02]  /*6530*/  FMNMX.FTZ R35, R54, R35, !PT ;  /* 0x0000002336237209 */ /* 0x000fe40007810000 */
[----:B------:R-:W-:Y:S02]  /*6540*/  ISETP.GT.AND P3, PT, R39, 0x71, PT ;  /* 0x000000712700780c */ /* 0x000fe40003f64270 */
[----:B------:R-:W-:-:S02]  /*6550*/  FSEL R62, R80, -INF , P2 ;  /* 0xff800000503e7808 */ /* 0x000fc40001000000 */
[----:B------:R-:W-:Y:S02]  /*6560*/  FMNMX.FTZ R35, R56, R35, !PT ;  /* 0x0000002338237209 */ /* 0x000fe40007810000 */
[C---:B------:R-:W-:Y:S02]  /*6570*/  ISETP.GT.AND P2, PT, R39.reuse, 0x78, PT ;  /* 0x000000782700780c */ /* 0x040fe40003f44270 */
[----:B------:R-:W-:Y:S02]  /*6580*/  FSEL R60, R60, -INF , P3 ;  /* 0xff8000003c3c7808 */ /* 0x000fe40001800000 */
[----:B------:R-:W-:Y:S02]  /*6590*/  FMNMX.FTZ R35, R62, R35, !PT ;  /* 0x000000233e237209 */ /* 0x000fe40007810000 */
[----:B------:R-:W-:Y:S02]  /*65a0*/  ISETP.GT.AND P3, PT, R39, 0x79, PT ;  /* 0x000000792700780c */ /* 0x000fe40003f64270 */
[----:B------:R-:W-:-:S02]  /*65b0*/  FSEL R64, R64, -INF , P2 ;  /* 0xff80000040407808 */ /* 0x000fc40001000000 */
[----:B------:R-:W-:Y:S02]  /*65c0*/  FMNMX.FTZ R35, R60, R35, !PT ;  /* 0x000000233c237209 */ /* 0x000fe40007810000 */
[C---:B------:R-:W-:Y:S02]  /*65d0*/  ISETP.GT.AND P5, PT, R69.reuse, RZ, PT ;  /* 0x000000ff4500720c */ /* 0x040fe40003fa4270 */
[----:B------:R-:W-:Y:S02]  /*65e0*/  FSEL R58, R58, -INF , P3 ;  /* 0xff8000003a3a7808 */ /* 0x000fe40001800000 */
[----:B------:R-:W-:Y:S02]  /*65f0*/  FMNMX.FTZ R35, R64, R35, !PT ;  /* 0x0000002340237209 */ /* 0x000fe40007810000 */
[----:B------:R-:W-:Y:S02]  /*6600*/  ISETP.GT.AND P6, PT, R69, 0x1, PT ;  /* 0x000000014500780c */ /* 0x000fe40003fc4270 */
[----:B------:R-:W-:-:S02]  /*6610*/  FSEL R0, R0, -INF , P5 ;  /* 0xff80000000007808 */ /* 0x000fc40002800000 */
[----:B------:R-:W-:Y:S02]  /*6620*/  FMNMX.FTZ R35, R58, R35, !PT ;  /* 0x000000233a237209 */ /* 0x000fe40007810000 */
[C---:B------:R-:W-:Y:S02]  /*6630*/  ISETP.GT.AND P3, PT, R69.reuse, 0x8, PT ;  /* 0x000000084500780c */ /* 0x040fe40003f64270 */
[----:B------:R-:W-:Y:S01]  /*6640*/  FSEL R70, R2, -INF , P6 ;  /* 0xff80000002467808 */ /* 0x000fe20003000000 */
[----:B------:R-:W1:Y:S01]  /*6650*/  SHFL.BFLY PT, R10, R35, 0x2, 0x1f ;  /* 0x0c401f00230a7f89 */ /* 0x000e6200000e0000 */
        /* <DEDUP_REMOVED lines=10> */
[C---:B------:R-:W-:Y:S02]  /*6700*/  ISETP.GT.AND P3, PT, R69.reuse, 0x18, PT ;  /* 0x000000184500780c */ /* 0x040fe40003f64270 */
[----:B------:R-:W-:Y:S02]  /*6710*/  FSEL R20, R20, -INF , P6 ;  /* 0xff80000014147808 */ /* 0x000fe40003000000 */
[----:B------:R-:W-:Y:S02]  /*6720*/  FMNMX.FTZ R71, R74, R71, !PT ;  /* 0x000000474a477209 */ /* 0x000fe40007810000 */
[----:B------:R-:W-:Y:S01]  /*6730*/  ISETP.GT.AND P4, PT, R69, 0x19, PT ;  /* 0x000000194500780c */ /* 0x000fe20003f84270 */
[----:B------:R-:W-:Y:S02]  /*6740*/  WARPGROUP.DEPBAR.LE gsb0, 0x0 ;  /* 0x00008000000079c5 */ /* 0x000fe40000010000 */
[----:B------:R-:W-:Y:S01]  /*6750*/  WARPGROUP.ARRIVE ;  /* 0x00000000000079c5 */ /* 0x000fe20000000000 */
[----:B------:R-:W-:-:S02]  /*6760*/  FSEL R76, R21, -INF , P3 ;  /* 0xff800000154c7808 */ /* 0x000fc40001800000 */
[----:B------:R-:W-:Y:S02]  /*6770*/  FMNMX.FTZ R71, R20, R71, !PT ;  /* 0x0000004714477209 */ /* 0x000fe40007810000 */
[----:B------:R-:W-:Y:S01]  /*6780*/  ISETP.GT.AND P5, PT, R69, 0x20, PT ;  /* 0x000000204500780c */ /* 0x000fe20003fa4270 */
[----:B------:R-:W-:Y:S01]  /*6790*/  HGMMA.64x128x16.F32.BF16 R88, R160, gdesc[UR12].tnspB, R88, gsb0 ;  /* 0x41e0000ca0587df0 */ /* 0x000fe20008001858 */
[----:B------:R-:W-:Y:S01]  /*67a0*/  FSEL R24, R24, -INF , P4 ;  /* 0xff80000018187808 */ /* 0x000fe20002000000 */
[----:B------:R-:W-:Y:S01]  /*67b0*/  UIADD3 UR14, UR5, 0x300, URZ ;  /* 0x00000300050e7890 */ /* 0x000fe2000fffe03f */
[----:B------:R-:W-:Y:S01]  /*67c0*/  FMNMX.FTZ R71, R76, R71, !PT ;  /* 0x000000474c477209 */ /* 0x000fe20007810000 */
[----:B------:R-:W-:Y:S01]  /*67d0*/  UMOV UR15, 0x40000040 ;  /* 0x40000040000f7882 */ /* 0x000fe20000000000 */
[----:B-1----:R-:W-:Y:S02]  /*67e0*/  FMNMX.FTZ R37, R35, R10, !PT ;  /* 0x0000000a23257209 */ /* 0x002fe40007810000 */
[----:B------:R-:W-:-:S02]  /*67f0*/  ISETP.GT.AND P6, PT, R69, 0x21, PT ;  /* 0x000000214500780c */ /* 0x000fc40003fc4270 */
[----:B------:R-:W-:Y:S01]  /*6800*/  FSEL R78, R25, -INF , P5 ;  /* 0xff800000194e7808 */ /* 0x000fe20002800000 */
[----:B------:R-:W1:Y:S01]  /*6810*/  SHFL.BFLY PT, R10, R37, 0x1, 0x1f ;  /* 0x0c201f00250a7f89 */ /* 0x000e6200000e0000 */
[----:B------:R-:W-:Y:S02]  /*6820*/  FMNMX.FTZ R71, R24, R71, !PT ;  /* 0x0000004718477209 */ /* 0x000fe40007810000 */
[C---:B------:R-:W-:Y:S02]  /*6830*/  ISETP.GT.AND P3, PT, R69.reuse, 0x28, PT ;  /* 0x000000284500780c */ /* 0x040fe40003f64270 */
[----:B------:R-:W-:Y:S02]  /*6840*/  FSEL R26, R26, -INF , P6 ;  /* 0xff8000001a1a7808 */ /* 0x000fe40003000000 */
[----:B------:R-:W-:Y:S02]  /*6850*/  FMNMX.FTZ R71, R78, R71, !PT ;  /* 0x000000474e477209 */ /* 0x000fe40007810000 */
[----:B------:R-:W-:-:S02]  /*6860*/  ISETP.GT.AND P4, PT, R69, 0x29, PT ;  /* 0x000000294500780c */ /* 0x000fc40003f84270 */
[----:B------:R-:W-:Y:S02]  /*6870*/  FSEL R80, R27, -INF , P3 ;  /* 0xff8000001b507808 */ /* 0x000fe40001800000 */
        /* <DEDUP_REMOVED lines=13> */
[----:B-1----:R-:W-:Y:S02]  /*6950*/  FMNMX.FTZ R10, R37, R10, !PT ;  /* 0x0000000a250a7209 */ /* 0x002fe40007810000 */
[----:B------:R-:W-:Y:S02]  /*6960*/  ISETP.GT.AND P5, PT, R69, 0x40, PT ;  /* 0x000000404500780c */ /* 0x000fe40003fa4270 */
[----:B------:R-:W-:Y:S01]  /*6970*/  FSEL R164, R32, -INF , P4 ;  /* 0xff80000020a47808 */ /* 0x000fe20002000000 */
[----:B0-----:R-:W-:Y:S01]  /*6980*/  FMUL.FTZ R37, R10, R5 ;  /* 0x000000050a257220 */ /* 0x001fe20000410000 */
[----:B------:R-:W-:-:S02]  /*6990*/  FMNMX.FTZ R71, R86, R71, !PT ;  /* 0x0000004756477209 */ /* 0x000fc40007810000 */
[----:B------:R-:W-:Y:S02]  /*69a0*/  ISETP.GT.AND P6, PT, R69, 0x41, PT ;  /* 0x000000414500780c */ /* 0x000fe40003fc4270 */
[----:B------:R-:W-:Y:S02]  /*69b0*/  FSEL R32, R33, -INF , P5 ;  /* 0xff80000021207808 */ /* 0x000fe40002800000 */
[----:B------:R-:W-:Y:S02]  /*69c0*/  FMNMX.FTZ R71, R164, R71, !PT ;  /* 0x00000047a4477209 */ /* 0x000fe40007810000 */
[----:B------:R-:W-:Y:S02]  /*69d0*/  FSETP.NEU.FTZ.AND P2, PT, R10, -INF , PT ;  /* 0xff8000000a00780b */ /* 0x000fe40003f5d000 */
[----:B------:R-:W-:Y:S02]  /*69e0*/  ISETP.GT.AND P3, PT, R69, 0x48, PT ;  /* 0x000000484500780c */ /* 0x000fe40003f64270 */
[----:B------:R-:W-:-:S02]  /*69f0*/  FSEL R34, R34, -INF , P6 ;  /* 0xff80000022227808 */ /* 0x000fc40003000000 */
        /* <DEDUP_REMOVED lines=21> */
[----:B---3--:R-:W-:Y:S01]  /*6b50*/  FSEL R198, R49, -INF , P6 ;  /* 0xff80000031c67808 */ /* 0x008fe20003000000 */
        /* <DEDUP_REMOVED lines=11> */
[----:B----4-:R-:W-:Y:S01]  /*6c10*/  FSEL R168, R53, -INF , P4 ;  /* 0xff80000035a87808 */ /* 0x010fe20002000000 */
        /* <DEDUP_REMOVED lines=11> */
[----:B-----5:R-:W-:Y:S01]  /*6cd0*/  FSEL R72, R57, -INF , P6 ;  /* 0xff80000039487808 */ /* 0x020fe20003000000 */
        /* <DEDUP_REMOVED lines=16> */
[----:B------:R-:W-:Y:S01]  /*6de0*/  FFMA.FTZ R58, R58, R5, -R37 ;  /* 0x000000053a3a7223 */ /* 0x000fe20000010825 */
[----:B------:R-:W-:Y:S01]  /*6df0*/  FSEL R206, R61, -INF , P5 ;  /* 0xff8000003dce7808 */ /* 0x000fe20002800000 */
[----:B------:R-:W-:Y:S01]  /*6e00*/  MUFU.EX2 R35, R35 ;  /* 0x0000002300237308 */ /* 0x000fe20000000800 */
[----:B------:R-:W-:-:S02]  /*6e10*/  FMNMX.FTZ R71, R68, R71, !PT ;  /* 0x0000004744477209 */ /* 0x000fc40007810000 */
[----:B------:R-:W-:Y:S02]  /*6e20*/  ISETP.GT.AND P3, PT, R69, 0x78, PT ;  /* 0x000000784500780c */ /* 0x000fe40003f64270 */
[----:B------:R-:W-:Y:S01]  /*6e30*/  FSEL R208, R63, -INF , P6 ;  /* 0xff8000003fd07808 */ /* 0x000fe20003000000 */
[----:B------:R-:W-:Y:S02]  /*6e40*/  WARPGROUP.DEPBAR.LE gsb0, 0x0 ;  /* 0x00008000000079c5 */ /* 0x000fe40000010000 */
[----:B------:R-:W-:Y:S01]  /*6e50*/  WARPGROUP.ARRIVE ;  /* 0x00000000000079c5 */ /* 0x000fe20000000000 */
[----:B------:R-:W-:Y:S01]  /*6e60*/  FMNMX.FTZ R71, R206, R71, !PT ;  /* 0x00000047ce477209 */ /* 0x000fe20007810000 */
[-CC-:B------:R-:W-:Y:S01]  /*6e70*/  FFMA.FTZ R162, R46, R5.reuse, -R37.reuse ;  /* 0x000000052ea27223 */ /* 0x180fe20000010825 */
[----:B------:R-:W-:Y:S01]  /*6e80*/  ISETP.GT.AND P4, PT, R69, 0x79, PT ;  /* 0x000000794500780c */ /* 0x000fe20003f84270 */
[----:B------:R-:W-:Y:S01]  /*6e90*/  FFMA.FTZ R46, R62, R5, -R37 ;  /* 0x000000053e2e7223 */ /* 0x000fe20000010825 */
[----:B------:R-:W-:Y:S01]  /*6ea0*/  FSEL R160, R65, -INF , P3 ;  /* 0xff80000041a07808 */ /* 0x000fe20001800000 */
[----:B------:R-:W-:Y:S01]  /*6eb0*/  HGMMA.64x128x16.F32.BF16 R88, R156, gdesc[UR12].tnspB, R88, gsb0 ;  /* 0x41e0000c9c587df0 */ /* 0x000fe20008001858 */
[----:B------:R-:W-:Y:S01]  /*6ec0*/  FMNMX.FTZ R71, R208, R71, !PT ;  /* 0x00000047d0477209 */ /* 0x000fe20007810000 */
[----:B------:R-:W-:Y:S01]  /*6ed0*/  UIADD3 UR14, UR5, 0x380, URZ ;  /* 0x00000380050e7890 */ /* 0x000fe2000fffe03f */
[----:B------:R-:W-:Y:S01]  /*6ee0*/  FSEL R210, R67, -INF , P4 ;  /* 0xff80000043d27808 */ /* 0x000fe20002000000 */
[----:B------:R-:W-:Y:S01]  /*6ef0*/  UMOV UR15, 0x40000040 ;  /* 0x40000040000f7882 */ /* 0x000fe20000000000 */
[----:B------:R-:W-:Y:S01]  /*6f00*/  FMNMX.FTZ R71, R160, R71, !PT ;  /* 0x00000047a0477209 */ /* 0x000fe20007810000 */
[----:B------:R-:W-:Y:S01]  /*6f10*/  MUFU.EX2 R180, R180 ;  /* 0x000000b400b47308 */ /* 0x000fe20000000800 */
[----:B------:R-:W-:-:S02]  /*6f20*/  UMOV UR5, UR37 ;  /* 0x0000002500057c82 */ /* 0x000fc40008000000 */
[----:B------:R-:W-:-:S05]  /*6f30*/  FMNMX.FTZ R71, R210, R71, !PT ;  /* 0x00000047d2477209 */ /* 0x000fca0007810000 */
        /* <DEDUP_REMOVED lines=10> */
[----:B0-----:R-:W-:-:S02]  /*6fe0*/  FMNMX.FTZ R12, R2, R53, !PT ;  /* 0x00000035020c7209 */ /* 0x001fc40007810000 */
[----:B------:R-:W-:Y:S02]  /*6ff0*/  FSEL R2, R10, RZ, P2 ;  /* 0x000000ff0a027208 */ /* 0x000fe40001000000 */
[C---:B------:R-:W-:Y:S01]  /*7000*/  FSETP.NEU.FTZ.AND P2, PT, R12.reuse, -INF , PT ;  /* 0xff8000000c00780b */ /* 0x040fe20003f5d000 */
[-C--:B------:R-:W-:Y:S02]  /*7010*/  FMUL.FTZ R37, R12, R5.reuse ;  /* 0x000000050c257220 */ /* 0x080fe40000410000 */
[----:B------:R-:W-:Y:S01]  /*7020*/  MUFU.EX2 R25, R25 ;  /* 0x0000001900197308 */ /* 0x000fe20000000800 */
[----:B------:R-:W-:Y:S02]  /*7030*/  FADD.FTZ R2, -R2, R11 ;  /* 0x0000000b02027221 */ /* 0x000fe40000010100 */
[----:B------:R-:W-:Y:S02]  /*7040*/  FSEL R37, R37, RZ, P2 ;  /* 0x000000ff25257208 */ /* 0x000fe40001000000 */
[----:B------:R-:W-:-:S03]  /*7050*/  FMUL.FTZ R2, R2, R5 ;  /* 0x0000000502027220 */ /* 0x000fc60000410000 */
[----:B------:R-:W-:Y:S01]  /*7060*/  MUFU.EX2 R174, R174 ;  /* 0x000000ae00ae7308 */ /* 0x000fe20000000800 */
[-CC-:B------:R-:W-:Y:S01]  /*7070*/  FFMA.FTZ R181, R0, R5.reuse, -R37.reuse ;  /* 0x0000000500b57223 */ /* 0x180fe20000010825 */
[----:B------:R-:W-:Y:S01]  /*7080*/  FSEL R0, R12, RZ, P2 ;  /* 0x000000ff0c007208 */ /* 0x000fe20001000000 */
[-CC-:B------:R-:W-:Y:S01]  /*7090*/  FFMA.FTZ R50, R70, R5.reuse, -R37.reuse ;  /* 0x0000000546327223 */ /* 0x180fe20000010825 */
[-CC-:B------:R-:W-:Y:S01]  /*70a0*/  FFMA.FTZ R183, R66, R5.reuse, -R37.reuse ;  /* 0x0000000542b77223 */ /* 0x180fe20000010825 */
[-CC-:B------:R-:W-:Y:S01]  /*70b0*/  FFMA.FTZ R14, R14, R5.reuse, -R37.reuse ;  /* 0x000000050e0e7223 */ /* 0x180fe20000010825 */
[-C--:B------:R-:W-:Y:S01]  /*70c0*/  FFMA.FTZ R177, R74, R5.reuse, -R37 ;  /* 0x000000054ab17223 */ /* 0x080fe20000010825 */
[----:B------:R-:W-:Y:S01]  /*70d0*/  FADD.FTZ R0, -R0, R13 ;  /* 0x0000000d00007221 */ /* 0x000fe20000010100 */
[----:B------:R-:W0:Y:S01]  /*70e0*/  MUFU.EX2 R2, R2 ;  /* 0x0000000200027308 */ /* 0x000e220000000800 */
[-CC-:B------:R-:W-:Y:S01]  /*70f0*/  FFMA.FTZ R20, R20, R5.reuse, -R37.reuse ;  /* 0x0000000514147223 */ /* 0x180fe20000010825 */
[-CC-:B------:R-:W-:Y:S01]  /*7100*/  FFMA.FTZ R165, R32, R5.reuse, -R37.reuse ;  /* 0x0000000520a57223 */ /* 0x180fe20000010825 */
[-C--:B------:R-:W-:Y:S01]  /*7110*/  FMUL.FTZ R0, R0, R5.reuse ;  /* 0x0000000500007220 */ /* 0x080fe20000410000 */
[-CC-:B------:R-:W-:Y:S01]  /*7120*/  FFMA.FTZ R179, R76, R5.reuse, -R37.reuse ;  /* 0x000000054cb37223 */ /* 0x180fe20000010825 */
[----:B------:R-:W-:Y:S01]  /*7130*/  FFMA.FTZ R32, R34, R5, -R37 ;  /* 0x0000000522207223 */ /* 0x000fe20000010825 */
[----:B------:R-:W-:-:S02]  /*7140*/  IMAD.U32 R34, RZ, RZ, UR8 ;  /* 0x00000008ff227e24 */ /* 0x000fc4000f8e00ff */
        /* <DEDUP_REMOVED lines=10> */
[----:B0-----:R-:W-:Y:S01]  /*71f0*/  FFMA.FTZ R13, R2, R4, R35 ;  /* 0x00000004020d7223 */ /* 0x001fe20000010023 */
[-CC-:B------:R-:W-:Y:S01]  /*7200*/  FFMA.FTZ R54, R164, R5.reuse, -R37.reuse ;  /* 0x00000005a4367223 */ /* 0x180fe20000010825 */
[-CC-:B------:R-:W-:Y:S01]  /*7210*/  FFMA.FTZ R167, R166, R5.reuse, -R37.reuse ;  /* 0x00000005a6a77223 */ /* 0x180fe20000010825 */
[-C--:B------:R-:W-:Y:S01]  /*7220*/  FFMA.FTZ R161, R196, R5.reuse, -R37 ;  /* 0x00000005c4a17223 */ /* 0x080fe20000010825 */
[----:B------:R-:W-:Y:S01]  /*7230*/  FADD.FTZ R13, R180, R13 ;  /* 0x0000000db40d7221 */ /* 0x000fe20000010000 */
        /* <DEDUP_REMOVED lines=11> */
[----:B------:R-:W-:Y:S01]  /*72f0*/  FADD.FTZ R4, R176, R13 ;  /* 0x0000000db0047221 */ /* 0x000fe20000010000 */
[----:B-1----:R-:W-:Y:S01]  /*7300*/  FFMA.FTZ R3, R0, R3, R181 ;  /* 0x0000000300037223 */ /* 0x002fe200000100b5 */
[C---:B------:R-:W-:Y:S01]  /*7310*/  F2FP.BF16.F32.PACK_AB R176, R15.reuse, R176 ;  /* 0x000000b00fb0723e */ /* 0x040fe200000010ff */
[----:B------:R-:W-:Y:S01]  /*7320*/  FFMA.FTZ R208, R208, R5, -R37 ;  /* 0x00000005d0d07223 */ /* 0x000fe20000010825 */
[----:B------:R-:W-:Y:S01]  /*7330*/  FADD.FTZ R13, R15, R4 ;  /* 0x000000040f0d7221 */ /* 0x000fe20000010000 */
[----:B------:R-:W-:-:S02]  /*7340*/  PLOP3.LUT P2, PT, PT, PT, UP0, 0x80, 0x0 ;  /* 0x000000000000781c */ /* 0x000fc40003f4f008 */
[----:B------:R-:W1:Y:S01]  /*7350*/  MUFU.EX2 R14, R14 ;  /* 0x0000000e000e7308 */ /* 0x000e620000000800 */
[----:B------:R-:W-:Y:S01]  /*7360*/  FADD.FTZ R4, R178, R13 ;  /* 0x0000000db2047221 */ /* 0x000fe20000010000 */
[----:B------:R-:W-:Y:S02]  /*7370*/  F2FP.BF16.F32.PACK_AB R180, R180, R35 ;  /* 0x00000023b4b4723e */ /* 0x000fe400000010ff */
[----:B------:R-:W-:Y:S01]  /*7380*/  F2FP.BF16.F32.PACK_AB R182, R39, R182 ;  /* 0x000000b627b6723e */ /* 0x000fe200000010ff */
[----:B------:R-:W-:Y:S01]  /*7390*/  FADD.FTZ R13, R21, R4 ;  /* 0x00000004150d7221 */ /* 0x000fe20000010000 */
[----:B0-----:R-:W-:Y:S01]  /*73a0*/  FADD.FTZ R4, R50, R3 ;  /* 0x0000000332047221 */ /* 0x001fe20000010000 */
[----:B------:R-:W-:Y:S01]  /*73b0*/  @!P1 VIADD R3, R34, 0x34840 ;  /* 0x0003484022039836 */ /* 0x000fe20000000000 */
[----:B------:R-:W-:Y:S01]  /*73c0*/  MUFU.EX2 R177, R177 ;  /* 0x000000b100b17308 */ /* 0x000fe20000000800 */
[----:B------:R-:W-:Y:S01]  /*73d0*/  FADD.FTZ R56, R172, R13 ;  /* 0x0000000dac387221 */ /* 0x000fe20000010000 */
[----:B--2---:R-:W-:Y:S01]  /*73e0*/  FADD.FTZ R13, R183, R4 ;  /* 0x00000004b70d7221 */ /* 0x004fe20000010000 */
[----:B------:R-:W-:Y:S01]  /*73f0*/  FFMA.FTZ R34, R194, R5, -R37 ;  /* 0x00000005c2227223 */ /* 0x000fe20000010825 */
[----:B------:R-:W-:Y:S01]  /*7400*/  @!P1 PRMT R3, RZ, 0x654, R3 ;  /* 0x00000654ff039816 */ /* 0x000fe20000000003 */
[----:B------:R-:W-:-:S02]  /*7410*/  WARPGROUP.DEPBAR.LE gsb0, 0x0 ;  /* 0x00008000000079c5 */ /* 0x000fc40000010000 */
[----:B------:R-:W-:Y:S01]  /*7420*/  WARPGROUP.ARRIVE ;  /* 0x00000000000079c5 */ /* 0x000fe20000000000 */
[----:B------:R-:W0:Y:S01]  /*7430*/  MUFU.EX2 R27, R27 ;  /* 0x0000001b001b7308 */ /* 0x000e220000000800 */
[----:B------:R-:W-:Y:S01]  /*7440*/  FADD.FTZ R53, R25, R56 ;  /* 0x0000003819357221 */ /* 0x000fe20000010000 */
[----:B-1----:R-:W-:Y:S01]  /*7450*/  FADD.FTZ R4, R14, R13 ;  /* 0x0000000d0e047221 */ /* 0x002fe20000010000 */
[----:B------:R-:W-:Y:S02]  /*7460*/  F2FP.BF16.F32.PACK_AB R178, R21, R178 ;  /* 0x000000b215b2723e */ /* 0x000fe400000010ff */
[----:B------:R-:W-:Y:S01]  /*7470*/  HGMMA.64x128x16.F32.BF16 R88, R152, gdesc[UR12].tnspB, R88, gsb0 ;  /* 0x41e0000c98587df0 */ /* 0x000fe20008001858 */
[----:B------:R-:W-:Y:S01]  /*7480*/  FADD.FTZ R56, R174, R53 ;  /* 0x00000035ae387221 */ /* 0x000fe20000010000 */
[----:B------:R-:W-:Y:S01]  /*7490*/  IMAD.U32 R53, RZ, RZ, UR9 ;  /* 0x00000009ff357e24 */ /* 0x000fe2000f8e00ff */
[----:B------:R-:W-:Y:S01]  /*74a0*/  MUFU.EX2 R20, R20 ;  /* 0x0000001400147308 */ /* 0x000fe20000000800 */
[----:B------:R-:W-:-:S02]  /*74b0*/  F2FP.BF16.F32.PACK_AB R172, R25, R172 ;  /* 0x000000ac19ac723e */ /* 0x000fc400000010ff */
[----:B------:R-:W-:Y:S01]  /*74c0*/  @!P1 VIADD R53, R53, 0x34860 ;  /* 0x0003486035359836 */ /* 0x000fe20000000000 */
[----:B------:R-:W-:Y:S02]  /*74d0*/  F2FP.BF16.F32.PACK_AB R181, R50, R181 ;  /* 0x000000b532b5723e */ /* 0x000fe400000010ff */
[----:B------:R-:W-:Y:S02]  /*74e0*/  F2FP.BF16.F32.PACK_AB R183, R14, R183 ;  /* 0x000000b70eb7723e */ /* 0x000fe400000010ff */
[----:B------:R-:W1:Y:S01]  /*74f0*/  MUFU.EX2 R28, R28 ;  /* 0x0000001c001c7308 */ /* 0x000e620000000800 */
[C---:B0-----:R-:W-:Y:S01]  /*7500*/  FADD.FTZ R13, R27.reuse, R56 ;  /* 0x000000381b0d7221 */ /* 0x041fe20000010000 */
[----:B------:R-:W-:Y:S01]  /*7510*/  @!P1 PRMT R53, RZ, 0x654, R53 ;  /* 0x00000654ff359816 */ /* 0x000fe20000000035 */
[----:B------:R-:W-:Y:S01]  /*7520*/  FFMA.FTZ R56, R198, R5, -R37 ;  /* 0x00000005c6387223 */ /* 0x000fe20000010825 */
[----:B------:R-:W-:-:S04]  /*7530*/  F2FP.BF16.F32.PACK_AB R174, R27, R174 ;  /* 0x000000ae1bae723e */ /* 0x000fc800000010ff */
[----:B------:R-:W-:Y:S08]  /*7540*/  MUFU.EX2 R179, R179 ;  /* 0x000000b300b37308 */ /* 0x000ff00000000800 */
[----:B------:R-:W0:Y:S08]  /*7550*/  MUFU.EX2 R29, R29 ;  /* 0x0000001d001d7308 */ /* 0x000e300000000800 */
[----:B------:R-:W-:Y:S08]  /*7560*/  MUFU.EX2 R24, R24 ;  /* 0x0000001800187308 */ /* 0x000ff00000000800 */
[----:B------:R-:W2:Y:S08]  /*7570*/  MUFU.EX2 R170, R170 ;  /* 0x000000aa00aa7308 */ /* 0x000eb00000000800 */
[----:B------:R-:W-:Y:S08]  /*7580*/  MUFU.EX2 R173, R173 ;  /* 0x000000ad00ad7308 */ /* 0x000ff00000000800 */
[----:B------:R-:W3:Y:S08]  /*7590*/  MUFU.EX2 R31, R31 ;  /* 0x0000001f001f7308 */ /* 0x000ef00000000800 */
[----:B------:R-:W-:Y:S08]  /*75a0*/  MUFU.EX2 R26, R26 ;  /* 0x0000001a001a7308 */ /* 0x000ff00000000800 */
[----:B------:R-:W4:Y:S08]  /*75b0*/  MUFU.EX2 R33, R33 ;  /* 0x0000002100217308 */ /* 0x000f300000000800 */
[----:B------:R1:W-:Y:S08]  /*75c0*/  MUFU.EX2 R11, R58 ;  /* 0x0000003a000b7308 */ /* 0x0003f00000000800 */
[----:B------:R-:W-:Y:S01]  /*75d0*/  MUFU.EX2 R175, R175 ;  /* 0x000000af00af7308 */ /* 0x000fe20000000800 */
[----:B-1----:R-:W-:-:S04]  /*75e0*/  FADD.FTZ R58, R28, R13 ;  /* 0x0000000d1c3a7221 */ /* 0x002fc80000010000 */
[----:B0-----:R-:W-:-:S03]  /*75f0*/  FADD.FTZ R13, R29, R58 ;  /* 0x0000003a1d0d7221 */ /* 0x001fc60000010000 */
[----:B------:R-:W0:Y:S01]  /*7600*/  MUFU.EX2 R36, R36 ;  /* 0x0000002400247308 */ /* 0x000e220000000800 */
[----:B--2---:R-:W-:Y:S01]  /*7610*/  FADD.FTZ R58, R170, R13 ;  /* 0x0000000daa3a7221 */ /* 0x004fe20000010000 */
[----:B---3--:R-:W-:-:S03]  /*7620*/  F2FP.BF16.F32.PACK_AB R170, R31, R170 ;  /* 0x000000aa1faa723e */ /* 0x008fc600000010ff */
[----:B------:R-:W-:-:S03]  /*7630*/  FADD.FTZ R58, R31, R58 ;  /* 0x0000003a1f3a7221 */ /* 0x000fc60000010000 */
[----:B------:R-:W-:Y:S01]  /*7640*/  MUFU.EX2 R52, R52 ;  /* 0x0000003400347308 */ /* 0x000fe20000000800 */
[----:B----4-:R-:W-:-:S07]  /*7650*/  FADD.FTZ R13, R33, R58 ;  /* 0x0000003a210d7221 */ /* 0x010fce0000010000 */
[----:B------:R-:W1:Y:S01]  /*7660*/  MUFU.EX2 R38, R38 ;  /* 0x0000002600267308 */ /* 0x000e620000000800 */
[C---:B0-----:R-:W-:Y:S01]  /*7670*/  FADD.FTZ R13, R36.reuse, R13 ;  /* 0x0000000d240d7221 */ /* 0x041fe20000010000 */
[----:B------:R-:W-:-:S06]  /*7680*/  F2FP.BF16.F32.PACK_AB R164, R36, R33 ;  /* 0x0000002124a4723e */ /* 0x000fcc00000010ff */
[----:B------:R-:W-:Y:S08]  /*7690*/  MUFU.EX2 R169, R169 ;  /* 0x000000a900a97308 */ /* 0x000ff00000000800 */
[----:B------:R-:W0:Y:S01]  /*76a0*/  MUFU.EX2 R41, R41 ;  /* 0x0000002900297308 */ /* 0x000e220000000800 */
[----:B-1----:R-:W-:-:S07]  /*76b0*/  FADD.FTZ R58, R38, R13 ;  /* 0x0000000d263a7221 */ /* 0x002fce0000010000 */
[----:B------:R-:W-:Y:S01]  /*76c0*/  MUFU.EX2 R30, R30 ;  /* 0x0000001e001e7308 */ /* 0x000fe20000000800 */
[----:B------:R-:W-:Y:S02]  /*76d0*/  WARPGROUP.DEPBAR.LE gsb0, 0x0 ;  /* 0x00008000000079c5 */ /* 0x000fe40000010000 */
[----:B------:R1:W-:Y:S05]  /*76e0*/  @!P1 SYNCS.ARRIVE.TRANS64.RED.A1T0 RZ, [R3+URZ], RZ ;  /* 0x000000ff03ff99a7 */ /* 0x0003ea000810043f */
[----:B------:R-:W2:Y:S01]  /*76f0*/  MUFU.EX2 R40, R40 ;  /* 0x0000002800287308 */ /* 0x000ea20000000800 */
[C---:B0-----:R-:W-:Y:S01]  /*7700*/  FADD.FTZ R13, R41.reuse, R58 ;  /* 0x0000003a290d7221 */ /* 0x041fe20000010000 */
[----:B------:R-:W-:Y:S01]  /*7710*/  F2FP.BF16.F32.PACK_AB R166, R41, R38 ;  /* 0x0000002629a6723e */ /* 0x000fe200000010ff */
[----:B-1----:R-:W-:Y:S01]  /*7720*/  FADD.FTZ R3, R177, R4 ;  /* 0x00000004b1037221 */ /* 0x002fe20000010000 */
[----:B------:R0:W-:Y:S01]  /*7730*/  @!P1 SYNCS.ARRIVE.TRANS64.RED.A1T0 RZ, [R53+URZ], RZ ;  /* 0x000000ff35ff99a7 */ /* 0x0001e2000810043f */
[----:B------:R-:W-:-:S03]  /*7740*/  F2FP.BF16.F32.PACK_AB R177, R20, R177 ;  /* 0x000000b114b1723e */ /* 0x000fc600000010ff */
[----:B------:R-:W-:Y:S01]  /*7750*/  MUFU.EX2 R171, R171 ;  /* 0x000000ab00ab7308 */ /* 0x000fe20000000800 */
[----:B------:R-:W-:-:S04]  /*7760*/  FADD.FTZ R4, R20, R3 ;  /* 0x0000000314047221 */ /* 0x000fc80000010000 */
[----:B------:R-:W-:Y:S01]  /*7770*/  FADD.FTZ R3, R179, R4 ;  /* 0x00000004b3037221 */ /* 0x000fe20000010000 */
[C---:B------:R-:W-:Y:S02]  /*7780*/  F2FP.BF16.F32.PACK_AB R179, R24.reuse, R179 ;  /* 0x000000b318b3723e */ /* 0x040fe400000010ff */
[----:B------:R-:W0:Y:S01]  /*7790*/  MUFU.EX2 R43, R43 ;  /* 0x0000002b002b7308 */ /* 0x000e220000000800 */
[----:B------:R-:W-:Y:S01]  /*77a0*/  FADD.FTZ R4, R24, R3 ;  /* 0x0000000318047221 */ /* 0x000fe20000010000 */
[----:B--2---:R-:W-:-:S03]  /*77b0*/  FADD.FTZ R58, R40, R13 ;  /* 0x0000000d283a7221 */ /* 0x004fc60000010000 */
[----:B------:R-:W-:Y:S01]  /*77c0*/  FADD.FTZ R3, R173, R4 ;  /* 0x00000004ad037221 */ /* 0x000fe20000010000 */
[C---:B------:R-:W-:Y:S02]  /*77d0*/  F2FP.BF16.F32.PACK_AB R173, R26.reuse, R173 ;  /* 0x000000ad1aad723e */ /* 0x040fe400000010ff */
[----:B------:R-:W1:Y:S01]  /*77e0*/  MUFU.EX2 R54, R54 ;  /* 0x0000003600367308 */ /* 0x000e620000000800 */
[----:B------:R-:W-:-:S04]  /*77f0*/  FADD.FTZ R4, R26, R3 ;  /* 0x000000031a047221 */ /* 0x000fc80000010000 */
[----:B------:R-:W-:Y:S01]  /*7800*/  FADD.FTZ R3, R175, R4 ;  /* 0x00000004af037221 */ /* 0x000fe20000010000 */
[C---:B------:R-:W-:Y:S02]  /*7810*/  F2FP.BF16.F32.PACK_AB R175, R52.reuse, R175 ;  /* 0x000000af34af723e */ /* 0x040fe400000010ff */
[----:B------:R-:W2:Y:S01]  /*7820*/  MUFU.EX2 R162, R162 ;  /* 0x000000a200a27308 */ /* 0x000ea20000000800 */
[----:B------:R-:W-:Y:S01]  /*7830*/  FADD.FTZ R4, R52, R3 ;  /* 0x0000000334047221 */ /* 0x000fe20000010000 */
[----:B0-----:R-:W-:-:S03]  /*7840*/  FADD.FTZ R53, R43, R58 ;  /* 0x0000003a2b357221 */ /* 0x001fc60000010000 */
[----:B------:R-:W-:Y:S01]  /*7850*/  FADD.FTZ R3, R169, R4 ;  /* 0x00000004a9037221 */ /* 0x000fe20000010000 */
[C---:B------:R-:W-:Y:S02]  /*7860*/  F2FP.BF16.F32.PACK_AB R169, R30.reuse, R169 ;  /* 0x000000a91ea9723e */ /* 0x040fe400000010ff */
[----:B------:R-:W0:Y:S01]  /*7870*/  MUFU.EX2 R165, R165 ;  /* 0x000000a500a57308 */ /* 0x000e220000000800 */
[----:B------:R-:W-:Y:S01]  /*7880*/  FADD.FTZ R4, R30, R3 ;  /* 0x000000031e047221 */ /* 0x000fe20000010000 */
[-CC-:B------:R-:W-:Y:S01]  /*7890*/  FFMA.FTZ R3, R160, R5.reuse, -R37.reuse ;  /* 0x00000005a0037223 */ /* 0x180fe20000010825 */
[----:B------:R-:W-:Y:S01]  /*78a0*/  FFMA.FTZ R37, R210, R5, -R37 ;  /* 0x00000005d2257223 */ /* 0x000fe20000010825 */
[----:B------:R-:W-:Y:S01]  /*78b0*/  F2FP.BF16.F32.PACK_AB R160, R43, R40 ;  /* 0x000000282ba0723e */ /* 0x000fe200000010ff */
[----:B------:R-:W-:Y:S01]  /*78c0*/  FADD.FTZ R13, R171, R4 ;  /* 0x00000004ab0d7221 */ /* 0x000fe20000010000 */
[C---:B-1----:R-:W-:Y:S02]  /*78d0*/  F2FP.BF16.F32.PACK_AB R171, R54.reuse, R171 ;  /* 0x000000ab36ab723e */ /* 0x042fe400000010ff */
[----:B------:R-:W1:Y:S01]  /*78e0*/  MUFU.EX2 R45, R45 ;  /* 0x0000002d002d7308 */ /* 0x000e620000000800 */
[----:B------:R-:W-:Y:S01]  /*78f0*/  FADD.FTZ R4, R54, R13 ;  /* 0x0000000d36047221 */ /* 0x000fe20000010000 */
[----:B--2---:R-:W-:-:S06]  /*7900*/  FADD.FTZ R58, R162, R53 ;  /* 0x00000035a23a7221 */ /* 0x004fcc0000010000 */
        /* <DEDUP_REMOVED lines=12> */
[----:B------:R-:W-:Y:S01]  /*79d0*/  MUFU.EX2 R44, R44 ;  /* 0x0000002c002c7308 */ /* 0x000fe20000000800 */
[C---:B--2---:R-:W-:Y:S01]  /*79e0*/  FADD.FTZ R15, R47.reuse, R58 ;  /* 0x0000003a2f0f7221 */ /* 0x044fe20000010000 */
[----:B------:R-:W-:-:S06]  /*79f0*/  F2FP.BF16.F32.PACK_AB R156, R47, R42 ;  /* 0x0000002a2f9c723e */ /* 0x000fcc00000010ff */
[----:B------:R-:W1:Y:S01]  /*7a00*/  MUFU.EX2 R161, R161 ;  /* 0x000000a100a17308 */ /* 0x000e620000000800 */
[C---:B0-----:R-:W-:Y:S01]  /*7a10*/  FADD.FTZ R4, R34.reuse, R13 ;  /* 0x0000000d22047221 */ /* 0x041fe20000010000 */
[----:B------:R-:W-:-:S06]  /*7a20*/  F2FP.BF16.F32.PACK_AB R167, R34, R167 ;  /* 0x000000a722a7723e */ /* 0x000fcc00000010ff */
[----:B------:R-:W0:Y:S08]  /*7a30*/  MUFU.EX2 R49, R49 ;  /* 0x0000003100317308 */ /* 0x000e300000000800 */
[----:B------:R-:W2:Y:S01]  /*7a40*/  MUFU.EX2 R56, R56 ;  /* 0x0000003800387308 */ /* 0x000ea20000000800 */
[----:B-1----:R-:W-:-:S07]  /*7a50*/  FADD.FTZ R13, R161, R4 ;  /* 0x00000004a10d7221 */ /* 0x002fce0000010000 */
[----:B------:R-:W-:Y:S01]  /*7a60*/  MUFU.EX2 R46, R46 ;  /* 0x0000002e002e7308 */ /* 0x000fe20000000800 */
[----:B0-----:R-:W-:-:S07]  /*7a70*/  F2FP.BF16.F32.PACK_AB R158, R49, R44 ;  /* 0x0000002c319e723e */ /* 0x001fce00000010ff */
[----:B------:R-:W0:Y:S01]  /*7a80*/  MUFU.EX2 R163, R163 ;  /* 0x000000a300a37308 */ /* 0x000e220000000800 */
[C---:B--2---:R-:W-:Y:S01]  /*7a90*/  FADD.FTZ R4, R56.reuse, R13 ;  /* 0x0000000d38047221 */ /* 0x044fe20000010000 */
[----:B------:R-:W-:-:S06]  /*7aa0*/  F2FP.BF16.F32.PACK_AB R161, R56, R161 ;  /* 0x000000a138a1723e */ /* 0x000fcc00000010ff */
[----:B------:R-:W1:Y:S08]  /*7ab0*/  MUFU.EX2 R51, R51 ;  /* 0x0000003300337308 */ /* 0x000e700000000800 */
[----:B------:R2:W3:Y:S01]  /*7ac0*/  MUFU.EX2 R55, R168 ;  /* 0x000000a800377308 */ /* 0x0004e20000000800 */
[----:B0-----:R-:W-:-:S07]  /*7ad0*/  FADD.FTZ R4, R163, R4 ;  /* 0x00000004a3047221 */ /* 0x001fce0000010000 */
[----:B------:R-:W0:Y:S01]  /*7ae0*/  MUFU.EX2 R48, R48 ;  /* 0x0000003000307308 */ /* 0x000e220000000800 */
[----:B--2---:R-:W-:Y:S01]  /*7af0*/  F2FP.BF16.F32.PACK_AB R168, R29, R28 ;  /* 0x0000001c1da8723e */ /* 0x004fe200000010ff */
[----:B------:R-:W-:Y:S01]  /*7b00*/  FADD.FTZ R28, R44, R15 ;  /* 0x0000000f2c1c7221 */ /* 0x000fe20000010000 */
[----:B-1----:R-:W-:-:S03]  /*7b10*/  F2FP.BF16.F32.PACK_AB R152, R51, R46 ;  /* 0x0000002e3398723e */ /* 0x002fc600000010ff */
[----:B------:R-:W-:Y:S02]  /*7b20*/  FADD.FTZ R15, R49, R28 ;  /* 0x0000001c310f7221 */ /* 0x000fe40000010000 */
[----:B------:R-:W1:Y:S01]  /*7b30*/  MUFU.EX2 R157, R202 ;  /* 0x000000ca009d7308 */ /* 0x000e620000000800 */
[C---:B---3--:R-:W-:Y:S01]  /*7b40*/  FADD.FTZ R4, R55.reuse, R4 ;  /* 0x0000000437047221 */ /* 0x048fe20000010000 */
[----:B------:R-:W-:Y:S01]  /*7b50*/  FADD.FTZ R28, R46, R15 ;  /* 0x0000000f2e1c7221 */ /* 0x000fe20000010000 */
[----:B------:R-:W-:-:S03]  /*7b60*/  F2FP.BF16.F32.PACK_AB R163, R55, R163 ;  /* 0x000000a337a3723e */ /* 0x000fc600000010ff */
[----:B------:R-:W-:Y:S02]  /*7b70*/  FADD.FTZ R13, R51, R28 ;  /* 0x0000001c330d7221 */ /* 0x000fe40000010000 */
[----:B------:R-:W2:Y:S01]  /*7b80*/  MUFU.EX2 R72, R72 ;  /* 0x0000004800487308 */ /* 0x000ea20000000800 */
[----:B0-----:R-:W-:Y:S01]  /*7b90*/  F2FP.BF16.F32.PACK_AB R154, R11, R48 ;  /* 0x000000300b9a723e */ /* 0x001fe200000010ff */
[----:B------:R-:W-:-:S06]  /*7ba0*/  FADD.FTZ R28, R48, R13 ;  /* 0x0000000d301c7221 */ /* 0x000fcc0000010000 */
[----:B------:R-:W0:Y:S01]  /*7bb0*/  MUFU.EX2 R204, R204 ;  /* 0x000000cc00cc7308 */ /* 0x000e220000000800 */
[----:B-1----:R-:W-:Y:S01]  /*7bc0*/  FADD.FTZ R13, R157, R4 ;  /* 0x000000049d0d7221 */ /* 0x002fe20000010000 */
[----:B------:R-:W-:Y:S01]  /*7bd0*/  FADD.FTZ R4, R11, R28 ;  /* 0x0000001c0b047221 */ /* 0x000fe20000010000 */
[----:B------:R-:W-:-:S05]  /*7be0*/  IMAD.MOV.U32 R11, RZ, RZ, R10 ;  /* 0x000000ffff0b7224 */ /* 0x000fca00078e000a */
        /* <DEDUP_REMOVED lines=12> */
[----:B------:R-:W-:-:S03]  /*7cb0*/  F2FP.BF16.F32.PACK_AB R153, R153, R206 ;  /* 0x000000ce9999723e */ /* 0x000fc600000010ff */
[----:B-1----:R-:W-:-:S04]  /*7cc0*/  FADD.FTZ R13, R28, R13 ;  /* 0x0000000d1c0d7221 */ /* 0x002fc80000010000 */
[C---:B--2---:R-:W-:Y:S01]  /*7cd0*/  FADD.FTZ R3, R37.reuse, R13 ;  /* 0x0000000d25037221 */ /* 0x044fe20000010000 */
[----:B------:R-:W-:Y:S02]  /*7ce0*/  F2FP.BF16.F32.PACK_AB R155, R37, R28 ;  /* 0x0000001c259b723e */ /* 0x000fe400000010ff */
[----:B------:R-:W-:Y:S01]  /*7cf0*/  MOV R13, R12 ;  /* 0x0000000c000d7202 */ /* 0x000fe20000000f00 */
[----:B------:R-:W-:Y:S06]  /*7d00*/  @P2 BRA `(.L_x_2012) ;  /* 0xffffffcc00782947 */ /* 0x000fec000383ffff */
.L_x_2003:
[----:B------:R-:W-:-:S13]  /*7d10*/  ISETP.LE.AND P2, PT, RZ, UR4, PT ;  /* 0x00000004ff007c0c */ /* 0x000fda000bf43270 */
[----:B------:R-:W-:Y:S05]  /*7d20*/  @!P2 BRA `(.L_x_2013) ;  /* 0x00000028006ca947 */ /* 0x000fea0003800000 */
[----:B------:R-:W-:Y:S01]  /*7d30*/  IMAD.MOV.U32 R11, RZ, RZ, R12 ;  /* 0x000000ffff0b7224 */ /* 0x000fe200078e000c */
[----:B------:R-:W-:Y:S01]  /*7d40*/  UMOV UR5, UR37 ;  /* 0x0000002500057c82 */ /* 0x000fe20008000000 */
[----:B------:R-:W-:Y:S01]  /*7d50*/  IMAD.MOV.U32 R13, RZ, RZ, R10 ;  /* 0x000000ffff0d7224 */ /* 0x000fe200078e000a */
[----:B------:R-:W-:Y:S01]  /*7d60*/  UMOV UR6, UR36 ;  /* 0x0000002400067c82 */ /* 0x000fe20008000000 */
[----:B------:R-:W-:-:S05]  /*7d70*/  ULDC UR7, c[0x0][0x9d8] ;  /* 0x0002760000077ab9 */ /* 0x000fca0000000800 */
.L_x_2022:
[----:B------:R-:W-:-:S04]  /*7d80*/  UIADD3 UR9, UR6, 0x1, URZ ;  /* 0x0000000106097890 */ /* 0x000fc8000fffe03f */
[----:B------:R-:W-:-:S04]  /*7d90*/  UISETP.NE.AND UP0, UPT, UR9, 0x2, UPT ;  /* 0x000000020900788c */ /* 0x000fc8000bf05270 */
[----:B------:R-:W-:Y:S02]  /*7da0*/  USEL UR9, UR9, URZ, UP0 ;  /* 0x0000003f09097287 */ /* 0x000fe40008000000 */
[----:B------:R-:W-:-:S04]  /*7db0*/  USEL UR37, URZ, 0x1, UP0 ;  /* 0x000000013f257887 */ /* 0x000fc80008000000 */
[----:B------:R-:W-:Y:S01]  /*7dc0*/  ULOP3.LUT UR37, UR5, UR37, URZ, 0x3c, !UPT ;  /* 0x0000002505257292 */ /* 0x000fe2000f8e3c3f */
[----:B------:R-:W-:Y:S01]  /*7dd0*/  UMOV UR36, UR9 ;  /* 0x0000000900247c82 */ /* 0x000fe20008000000 */
[----:B------:R-:W-:Y:S10]  /*7de0*/  @!P0 BRA `(.L_x_2014) ;  /* 0x0000000000048947 */ /* 0x000ff40003800000 */
[----:B------:R-:W-:Y:S01]  /*7df0*/  BPT.TRAP 0x1 ;  /* 0x000000040000795c */ /* 0x000fe20000300000 */
.L_x_2014:
[----:B------:R-:W-:Y:S01]  /*7e00*/  ULEA UR8, UR36, UR38, 0x3 ;  /* 0x0000002624087291 */ /* 0x000fe2000f8e183f */
[----:B------:R-:W-:-:S05]  /*7e10*/  IMAD.U32 R5, RZ, RZ, UR37 ;  /* 0x00000025ff057e24 */ /* 0x000fca000f8e00ff */
[----:B------:R-:W-:-:S04]  /*7e20*/  SHF.L.U32 R5, R5, 0x1f, RZ ;  /* 0x0000001f05057819 */ /* 0x000fc800000006ff */
[----:B------:R0:W1:Y:S01]  /*7e30*/  SYNCS.PHASECHK.TRANS64.TRYWAIT P2, [UR8+0x34830], R5 ;  /* 0x03483005ff0075a7 */ /* 0x0000620008040148 */
[----:B------:R-:W-:Y:S05]  /*7e40*/  @!P0 BRA `(.L_x_2015) ;  /* 0x0000000000048947 */ /* 0x000fea0003800000 */
[----:B------:R-:W-:Y:S01]  /*7e50*/  BPT.TRAP 0x1 ;  /* 0x000000040000795c */ /* 0x000fe20000300000 */
.L_x_2015:
[----:B-1----:R-:W-:Y:S05]  /*7e60*/  @P2 BRA `(.L_x_2016) ;  /* 0x0000000000082947 */ /* 0x002fea0003800000 */
[----:B------:R-:W1:Y:S02]  /*7e70*/  SYNCS.PHASECHK.TRANS64.TRYWAIT P2, [UR8+0x34830], R5 ;  /* 0x03483005ff0075a7 */ /* 0x000e640008040148 */
[----:B-1----:R-:W-:Y:S05]  /*7e80*/  @!P2 BRA `(.L_x_2017) ;  /* 0x000000ac0010a947 */ /* 0x002fea0003800000 */
.L_x_2016:
        /* <DEDUP_REMOVED lines=141> */
.L_x_2018:
[----:B------:R-:W-:Y:S01]  /*8760*/  ULEA UR8, UR6, UR38, 0x3 ;  /* 0x0000002606087291 */ /* 0x000fe2000f8e183f */
[----:B------:R-:W-:-:S05]  /*8770*/  IMAD.U32 R0, RZ, RZ, UR5 ;  /* 0x00000005ff007e24 */ /* 0x000fca000f8e00ff */
[----:B------:R-:W-:-:S04]  /*8780*/  SHF.L.U32 R0, R0, 0x1f, RZ ;  /* 0x0000001f00007819 */ /* 0x000fc800000006ff */
[----:B------:R2:W3:Y:S01]  /*8790*/  SYNCS.PHASECHK.TRANS64.TRYWAIT P2, [UR8+0x34850], R0 ;  /* 0x03485000ff0075a7 */ /* 0x0004e20008040148 */
[----:B------:R-:W-:Y:S05]  /*87a0*/  @!P0 BRA `(.L_x_2019) ;  /* 0x0000000000048947 */ /* 0x000fea0003800000 */
[----:B------:R-:W-:Y:S01]  /*87b0*/  BPT.TRAP 0x1 ;  /* 0x000000040000795c */ /* 0x000fe20000300000 */
.L_x_2019:
[----:B---3--:R-:W-:Y:S05]  /*87c0*/  @P2 BRA `(.L_x_2020) ;  /* 0x0000000000082947 */ /* 0x008fea0003800000 */
[----:B------:R-:W3:Y:S02]  /*87d0*/  SYNCS.PHASECHK.TRANS64.TRYWAIT P2, [UR8+0x34850], R0 ;  /* 0x03485000ff0075a7 */ /* 0x000ee40008040148 */
[----:B---3--:R-:W-:Y:S05]  /*87e0*/  @!P2 BRA `(.L_x_2021) ;  /* 0x000000a000d0a947 */ /* 0x008fea0003800000 */
.L_x_2020:
[----:B------:R-:W-:Y:S01]  /*87f0*/  UIADD3 UR5, UR38, 0x400, URZ ;  /* 0x0000040026057890 */ /* 0x000fe2000fffe03f */
[----:B------:R-:W-:Y:S01]  /*8800*/  WARPGROUP.ARRIVE ;  /* 0x00000000000079c5 */ /* 0x000fe20000000000 */
[----:B------:R-:W-:Y:S01]  /*8810*/  UMOV UR15, 0x40000040 ;  /* 0x40000040000f7882 */ /* 0x000fe20000000000 */
[----:B0-2---:R-:W-:Y:S01]  /*8820*/  FMUL.FTZ R0, R24, UR7 ;  /* 0x0000000718007c20 */ /* 0x005fe20008410000 */
[----:B------:R-:W-:Y:S01]  /*8830*/  USHF.R.U32.HI UR5, URZ, 0x4, UR5 ;  /* 0x000000043f057899 */ /* 0x000fe20008011605 */
[----:B------:R-:W-:Y:S01]  /*8840*/  FMUL.FTZ R12, R25, UR7 ;  /* 0x00000007190c7c20 */ /* 0x000fe20008410000 */
[----:B------:R-:W-:Y:S01]  /*8850*/  FMUL.FTZ R24, R28, UR7 ;  /* 0x000000071c187c20 */ /* 0x000fe20008410000 */
[----:B------:R-:W-:Y:S01]  /*8860*/  FMUL.FTZ R32, R32, UR7 ;  /* 0x0000000720207c20 */ /* 0x000fe20008410000 */
[----:B------:R-:W-:Y:S01]  /*8870*/  ULOP3.LUT UR5, UR5, 0x3fff, URZ, 0xc0, !UPT ;  /* 0x00003fff05057892 */ /* 0x000fe2000f8ec03f */
[----:B------:R-:W1:Y:S01]  /*8880*/  MUFU.TANH R0, R0 ;  /* 0x0000000000007308 */ /* 0x000e620000002400 */
        /* <DEDUP_REMOVED lines=17> */
[----:B------:R-:W2:Y:S01]  /*89a0*/  MUFU.TANH R24, R24 ;  /* 0x0000001800187308 */ /* 0x000ea20000002400 */
[----:B------:R-:W-:Y:S01]  /*89b0*/  UMOV UR15, 0x40000040 ;  /* 0x40000040000f7882 */ /* 0x000fe20000000000 */
[----:B-1----:R-:W-:Y:S01]  /*89c0*/  FMNMX.FTZ R5, R0, R13, !PT ;  /* 0x0000000d00057209 */ /* 0x002fe20007810000 */
[----:B------:R-:W-:Y:S01]  /*89d0*/  FMUL.FTZ R20, R27, UR7 ;  /* 0x000000071b147c20 */ /* 0x000fe20008410000 */
[----:B------:R-:W-:Y:S01]  /*89e0*/  FMUL.FTZ R214, R60, UR7 ;  /* 0x000000073cd67c20 */ /* 0x000fe20008410000 */
[----:B------:R-:W-:Y:S01]  /*89f0*/  FMUL.FTZ R26, R30, UR7 ;  /* 0x000000071e1a7c20 */ /* 0x000fe20008410000 */
[----:B------:R-:W-:Y:S01]  /*8a00*/  FMUL.FTZ R216, R61, UR7 ;  /* 0x000000073dd87c20 */ /* 0x000fe20008410000 */
[----:B0-----:R-:W-:Y:S01]  /*8a10*/  FMNMX.FTZ R5, R12, R5, !PT ;  /* 0x000000050c057209 */ /* 0x001fe20007810000 */
        /* <DEDUP_REMOVED lines=41> */
[----:B------:R-:W-:Y:S01]  /*8cb0*/  ISETP.LT.AND P2, PT, RZ, UR4, PT ;  /* 0x00000004ff007c0c */ /* 0x000fe2000bf41270 */
[----:B------:R-:W-:-:S06]  /*8cc0*/  UIADD3 UR6, UR4, -0x1, URZ ;  /* 0xffffffff04067890 */ /* 0x000fcc000fffe03f */
[----:B------:R-:W-:Y:S01]  /*8cd0*/  MUFU.TANH R202, R202 ;  /* 0x000000ca00ca7308 */ /* 0x000fe20000002400 */
[----:B------:R-:W-:Y:S01]  /*8ce0*/  UMOV UR4, UR6 ;  /* 0x0000000600047c82 */ /* 0x000fe20008000000 */
[----:B------:R-:W-:-:S06]  /*8cf0*/  UMOV UR6, UR36 ;  /* 0x0000002400067c82 */ /* 0x000fcc0008000000 */
[----:B------:R-:W-:Y:S08]  /*8d00*/  MUFU.TANH R206, R206 ;  /* 0x000000ce00ce7308 */ /* 0x000ff00000002400 */
[----:B------:R-:W-:Y:S08]  /*8d10*/  MUFU.TANH R208, R208 ;  /* 0x000000d000d07308 */ /* 0x000ff00000002400 */
[----:B------:R-:W-:Y:S08]  /*8d20*/  MUFU.TANH R210, R210 ;  /* 0x000000d200d27308 */ /* 0x000ff00000002400 */
[----:B------:R-:W0:Y:S08]  /*8d30*/  MUFU.TANH R14, R14 ;  /* 0x0000000e000e7308 */ /* 0x000e300000002400 */
[----:B------:R-:W-:Y:S08]  /*8d40*/  MUFU.TANH R212, R212 ;  /* 0x000000d400d47308 */ /* 0x000ff00000002400 */
[----:B------:R-:W1:Y:S01]  /*8d50*/  MUFU.TANH R20, R20 ;  /* 0x0000001400147308 */ /* 0x000e620000002400 */
[----:B0-----:R-:W-:-:S07]  /*8d60*/  FMNMX.FTZ R25, R14, R11, !PT ;  /* 0x0000000b0e197209 */ /* 0x001fce0007810000 */
[----:B------:R-:W-:Y:S08]  /*8d70*/  MUFU.TANH R214, R214 ;  /* 0x000000d600d67308 */ /* 0x000ff00000002400 */
[----:B------:R-:W0:Y:S01]  /*8d80*/  MUFU.TANH R26, R26 ;  /* 0x0000001a001a7308 */ /* 0x000e220000002400 */
[----:B-1----:R-:W-:-:S07]  /*8d90*/  FMNMX.FTZ R25, R20, R25, !PT ;  /* 0x0000001914197209 */ /* 0x002fce0007810000 */
[----:B------:R-:W-:Y:S08]  /*8da0*/  MUFU.TANH R216, R216 ;  /* 0x000000d800d87308 */ /* 0x000ff00000002400 */
[----:B------:R-:W1:Y:S01]  /*8db0*/  MUFU.TANH R28, R28 ;  /* 0x0000001c001c7308 */ /* 0x000e620000002400 */
[----:B0-----:R-:W-:Y:S01]  /*8dc0*/  FMNMX.FTZ R25, R26, R25, !PT ;  /* 0x000000191a197209 */ /* 0x001fe20007810000 */
[----:B------:R-:W-:-:S02]  /*8dd0*/  WARPGROUP.DEPBAR.LE gsb0, 0x0 ;  /* 0x00008000000079c5 */ /* 0x000fc40000010000 */
[----:B------:R-:W-:Y:S01]  /*8de0*/  WARPGROUP.ARRIVE ;  /* 0x00000000000079c5 */ /* 0x000fe20000000000 */
[----:B------:R-:W-:Y:S01]  /*8df0*/  FMUL.FTZ R180, R29, UR7 ;  /* 0x000000071db47c20 */ /* 0x000fe20008410000 */
[----:B------:R-:W-:Y:S02]  /*8e00*/  FMUL.FTZ R182, R33, UR7 ;  /* 0x0000000721b67c20 */ /* 0x000fe40008410000 */
[----:B------:R-:W-:Y:S02]  /*8e10*/  MUFU.TANH R218, R218 ;  /* 0x000000da00da7308 */ /* 0x000fe40000002400 */
[----:B------:R-:W-:Y:S01]  /*8e20*/  HGMMA.64x128x16.F32.BF16 R88, R176, gdesc[UR12].tnspB, R88, gsb0 ;  /* 0x41e0000cb0587df0 */ /* 0x000fe20008001858 */
[----:B------:R-:W-:Y:S01]  /*8e30*/  UIADD3 UR14, UR5, 0x100, URZ ;  /* 0x00000100050e7890 */ /* 0x000fe2000fffe03f */
[----:B------:R-:W-:-:S04]  /*8e40*/  UMOV UR15, 0x40000040 ;  /* 0x40000040000f7882 */ /* 0x000fc80000000000 */
[----:B------:R-:W0:Y:S01]  /*8e50*/  MUFU.TANH R180, R180 ;  /* 0x000000b400b47308 */ /* 0x000e220000002400 */
[----:B-1----:R-:W-:-:S07]  /*8e60*/  FMNMX.FTZ R25, R28, R25, !PT ;  /* 0x000000191c197209 */ /* 0x002fce0007810000 */
[----:B------:R-:W1:Y:S08]  /*8e70*/  MUFU.TANH R182, R182 ;  /* 0x000000b600b67308 */ /* 0x000e700000002400 */
[----:B------:R-:W2:Y:S01]  /*8e80*/  MUFU.TANH R30, R30 ;  /* 0x0000001e001e7308 */ /* 0x000ea20000002400 */
[----:B0-----:R-:W-:-:S04]  /*8e90*/  FMNMX.FTZ R5, R180, R5, !PT ;  /* 0x00000005b4057209 */ /* 0x001fc80007810000 */
[----:B------:R-:W-:-:S03]  /*8ea0*/  FMNMX.FTZ R5, R32, R5, !PT ;  /* 0x0000000520057209 */ /* 0x000fc60007810000 */
[----:B------:R-:W0:Y:S01]  /*8eb0*/  MUFU.TANH R34, R34 ;  /* 0x0000002200227308 */ /* 0x000e220000002400 */
[----:B-1----:R-:W-:-:S04]  /*8ec0*/  FMNMX.FTZ R5, R182, R5, !PT ;  /* 0x00000005b6057209 */ /* 0x002fc80007810000 */
[----:B------:R-:W-:-:S03]  /*8ed0*/  FMNMX.FTZ R5, R194, R5, !PT ;  /* 0x00000005c2057209 */ /* 0x000fc60007810000 */
[----:B------:R-:W1:Y:S01]  /*8ee0*/  MUFU.TANH R36, R36 ;  /* 0x0000002400247308 */ /* 0x000e620000002400 */
[----:B------:R-:W-:Y:S02]  /*8ef0*/  FMNMX.FTZ R5, R196, R5, !PT ;  /* 0x00000005c4057209 */ /* 0x000fe40007810000 */
[----:B--2---:R-:W-:Y:S02]  /*8f00*/  FMNMX.FTZ R27, R30, R25, !PT ;  /* 0x000000191e1b7209 */ /* 0x004fe40007810000 */
[----:B------:R-:W-:-:S03]  /*8f10*/  FMNMX.FTZ R5, R198, R5, !PT ;  /* 0x00000005c6057209 */ /* 0x000fc60007810000 */
[----:B------:R-:W-:Y:S01]  /*8f20*/  MUFU.TANH R220, R220 ;  /* 0x000000dc00dc7308 */ /* 0x000fe20000002400 */
[----:B------:R-:W-:Y:S02]  /*8f30*/  FMNMX.FTZ R5, R200, R5, !PT ;  /* 0x00000005c8057209 */ /* 0x000fe40007810000 */
[----:B0-----:R-:W-:Y:S02]  /*8f40*/  FMNMX.FTZ R27, R34, R27, !PT ;  /* 0x0000001b221b7209 */ /* 0x001fe40007810000 */
[----:B------:R-:W-:-:S03]  /*8f50*/  FMNMX.FTZ R5, R204, R5, !PT ;  /* 0x00000005cc057209 */ /* 0x000fc60007810000 */
[----:B------:R-:W0:Y:S01]  /*8f60*/  MUFU.TANH R38, R38 ;  /* 0x0000002600267308 */ /* 0x000e220000002400 */
[----:B------:R-:W-:Y:S02]  /*8f70*/  FMNMX.FTZ R5, R202, R5, !PT ;  /* 0x00000005ca057209 */ /* 0x000fe40007810000 */
[----:B-1----:R-:W-:-:S05]  /*8f80*/  FMNMX.FTZ R27, R36, R27, !PT ;  /* 0x0000001b241b7209 */ /* 0x002fca0007810000 */
        /* <DEDUP_REMOVED lines=8> */
[----:B0-----:R-:W-:-:S07]  /*9010*/  FMNMX.FTZ R29, R42, R29, !PT ;  /* 0x0000001d2a1d7209 */ /* 0x001fce0007810000 */
[----:B------:R-:W-:Y:S08]  /*9020*/  MUFU.TANH R228, R228 ;  /* 0x000000e400e47308 */ /* 0x000ff00000002400 */
[----:B------:R-:W0:Y:S01]  /*9030*/  MUFU.TANH R46, R46 ;  /* 0x0000002e002e7308 */ /* 0x000e220000002400 */
[----:B-1----:R-:W-:-:S07]  /*9040*/  FMNMX.FTZ R29, R44, R29, !PT ;  /* 0x0000001d2c1d7209 */ /* 0x002fce0007810000 */
[----:B------:R-:W-:Y:S08]  /*9050*/  MUFU.TANH R230, R230 ;  /* 0x000000e600e67308 */ /* 0x000ff00000002400 */
[----:B------:R-:W-:Y:S01]  /*9060*/  MUFU.TANH R232, R232 ;  /* 0x000000e800e87308 */ /* 0x000fe20000002400 */
[----:B0-----:R-:W-:-:S07]  /*9070*/  FMNMX.FTZ R29, R46, R29, !PT ;  /* 0x0000001d2e1d7209 */ /* 0x001fce0007810000 */
        /* <DEDUP_REMOVED lines=11> */
[----:B------:R-:W0:Y:S08]  /*9130*/  MUFU.TANH R176, R176 ;  /* 0x000000b000b07308 */ /* 0x000e300000002400 */
[----:B------:R-:W1:Y:S08]  /*9140*/  MUFU.TANH R178, R178 ;  /* 0x000000b200b27308 */ /* 0x000e700000002400 */
[----:B------:R-:W2:Y:S01]  /*9150*/  MUFU.TANH R48, R48 ;  /* 0x0000003000307308 */ /* 0x000ea20000002400 */
[----:B0-----:R-:W-:-:S07]  /*9160*/  FMNMX.FTZ R5, R176, R5, !PT ;  /* 0x00000005b0057209 */ /* 0x001fce0007810000 */
[----:B------:R-:W0:Y:S01]  /*9170*/  MUFU.TANH R50, R50 ;  /* 0x0000003200327308 */ /* 0x000e220000002400 */
[----:B-1----:R-:W-:-:S04]  /*9180*/  FMNMX.FTZ R5, R178, R5, !PT ;  /* 0x00000005b2057209 */ /* 0x002fc80007810000 */
[----:B------:R-:W-:-:S03]  /*9190*/  FMNMX.FTZ R5, R206, R5, !PT ;  /* 0x00000005ce057209 */ /* 0x000fc60007810000 */
[----:B------:R-:W-:Y:S01]  /*91a0*/  MUFU.TANH R234, R234 ;  /* 0x000000ea00ea7308 */ /* 0x000fe20000002400 */
[----:B------:R-:W-:Y:S02]  /*91b0*/  FMNMX.FTZ R5, R208, R5, !PT ;  /* 0x00000005d0057209 */ /* 0x000fe40007810000 */
[----:B--2---:R-:W-:Y:S02]  /*91c0*/  FMNMX.FTZ R31, R48, R29, !PT ;  /* 0x0000001d301f7209 */ /* 0x004fe40007810000 */
[----:B------:R-:W-:-:S03]  /*91d0*/  FMNMX.FTZ R5, R210, R5, !PT ;  /* 0x00000005d2057209 */ /* 0x000fc60007810000 */
[----:B------:R-:W1:Y:S01]  /*91e0*/  MUFU.TANH R54, R54 ;  /* 0x0000003600367308 */ /* 0x000e620000002400 */
[----:B------:R-:W-:Y:S02]  /*91f0*/  FMNMX.FTZ R5, R212, R5, !PT ;  /* 0x00000005d4057209 */ /* 0x000fe40007810000 */
[----:B0-----:R-:W-:Y:S02]  /*9200*/  FMNMX.FTZ R31, R50, R31, !PT ;  /* 0x0000001f321f7209 */ /* 0x001fe40007810000 */
[----:B------:R-:W-:Y:S02]  /*9210*/  FMNMX.FTZ R5, R214, R5, !PT ;  /* 0x00000005d6057209 */ /* 0x000fe40007810000 */
[----:B------:R-:W-:Y:S01]  /*9220*/  FMNMX.FTZ R31, R52, R31, !PT ;  /* 0x0000001f341f7209 */ /* 0x000fe20007810000 */
[----:B------:R-:W0:Y:S01]  /*9230*/  MUFU.TANH R56, R56 ;  /* 0x0000003800387308 */ /* 0x000e220000002400 */
[----:B------:R-:W-:-:S04]  /*9240*/  FMNMX.FTZ R5, R216, R5, !PT ;  /* 0x00000005d8057209 */ /* 0x000fc80007810000 */
[----:B------:R-:W-:-:S03]  /*9250*/  FMNMX.FTZ R5, R218, R5, !PT ;  /* 0x00000005da057209 */ /* 0x000fc60007810000 */
[----:B------:R-:W2:Y:S01]  /*9260*/  MUFU.TANH R58, R58 ;  /* 0x0000003a003a7308 */ /* 0x000ea20000002400 */
[----:B-1----:R-:W-:-:S07]  /*9270*/  FMNMX.FTZ R31, R54, R31, !PT ;  /* 0x0000001f361f7209 */ /* 0x002fce0007810000 */
[----:B------:R-:W1:Y:S01]  /*9280*/  MUFU.TANH R60, R60 ;  /* 0x0000003c003c7308 */ /* 0x000e620000002400 */
[----:B0-----:R-:W-:-:S07]  /*9290*/  FMNMX.FTZ R33, R56, R31, !PT ;  /* 0x0000001f38217209 */ /* 0x001fce0007810000 */
[----:B------:R-:W0:Y:S01]  /*92a0*/  MUFU.TANH R62, R62 ;  /* 0x0000003e003e7308 */ /* 0x000e220000002400 */
[----:B--2---:R-:W-:-:S07]  /*92b0*/  FMNMX.FTZ R33, R58, R33, !PT ;  /* 0x000000213a217209 */ /* 0x004fce0007810000 */
[----:B------:R-:W2:Y:S01]  /*92c0*/  MUFU.TANH R64, R64 ;  /* 0x0000004000407308 */ /* 0x000ea20000002400 */
[----:B-1----:R-:W-:-:S07]  /*92d0*/  FMNMX.FTZ R33, R60, R33, !PT ;  /* 0x000000213c217209 */ /* 0x002fce0007810000 */
[----:B------:R-:W1:Y:S01]  /*92e0*/  MUFU.TANH R66, R66 ;  /* 0x0000004200427308 */ /* 0x000e620000002400 */
[----:B0-----:R-:W-:-:S07]  /*92f0*/  FMNMX.FTZ R33, R62, R33, !PT ;  /* 0x000000213e217209 */ /* 0x001fce0007810000 */
[----:B------:R-:W-:Y:S01]  /*9300*/  MUFU.TANH R72, R72 ;  /* 0x0000004800487308 */ /* 0x000fe20000002400 */
[----:B--2---:R-:W-:-:S07]  /*9310*/  FMNMX.FTZ R37, R64, R33, !PT ;  /* 0x0000002140257209 */ /* 0x004fce0007810000 */
[----:B------:R-:W-:Y:S01]  /*9320*/  MUFU.TANH R74, R74 ;  /* 0x0000004a004a7308 */ /* 0x000fe20000002400 */
[----:B-1----:R-:W-:-:S07]  /*9330*/  FMNMX.FTZ R37, R66, R37, !PT ;  /* 0x0000002542257209 */ /* 0x002fce0007810000 */
        /* <DEDUP_REMOVED lines=20> */
[----:B------:R-:W1:Y:S01]  /*9480*/  MUFU.TANH R86, R86 ;  /* 0x0000005600567308 */ /* 0x000e620000002400 */
[----:B------:R-:W-:Y:S02]  /*9490*/  FMNMX.FTZ R5, R222, R5, !PT ;  /* 0x00000005de057209 */ /* 0x000fe40007810000 */
[----:B--2---:R-:W-:Y:S02]  /*94a0*/  FMNMX.FTZ R37, R68, R37, !PT ;  /* 0x0000002544257209 */ /* 0x004fe40007810000 */
[----:B------:R-:W-:-:S04]  /*94b0*/  FMNMX.FTZ R5, R224, R5, !PT ;  /* 0x00000005e0057209 */ /* 0x000fc80007810000 */
[----:B------:R-:W-:Y:S02]  /*94c0*/  FMNMX.FTZ R5, R226, R5, !PT ;  /* 0x00000005e2057209 */ /* 0x000fe40007810000 */
[----:B0-----:R-:W-:Y:S02]  /*94d0*/  FMNMX.FTZ R37, R70, R37, !PT ;  /* 0x0000002546257209 */ /* 0x001fe40007810000 */
        /* <DEDUP_REMOVED lines=10> */
[----:B------:R-:W0:Y:S01]  /*9580*/  SHFL.BFLY PT, R2, R5, 0x2, 0x1f ;  /* 0x0c401f0005027f89 */ /* 0x000e2200000e0000 */
[----:B------:R-:W-:-:S04]  /*9590*/  FMNMX.FTZ R41, R82, R41, !PT ;  /* 0x0000002952297209 */ /* 0x000fc80007810000 */
[----:B-1----:R-:W-:Y:S02]  /*95a0*/  FMNMX.FTZ R41, R86, R41, !PT ;  /* 0x0000002956297209 */ /* 0x002fe40007810000 */
[----:B0-----:R-:W-:Y:S02]  /*95b0*/  FMNMX.FTZ R2, R5, R2, !PT ;  /* 0x0000000205027209 */ /* 0x001fe40007810000 */
[----:B------:R-:W0:Y:S03]  /*95c0*/  LDC R5, c[0x0][0x988] ;  /* 0x00026200ff057b82 */ /* 0x000e260000000800 */
        /* <DEDUP_REMOVED lines=9> */
[-C--:B------:R-:W-:Y:S01]  /*9660*/  FMUL.FTZ R2, R2, R5.reuse ;  /* 0x0000000502027220 */ /* 0x080fe20000410000 */
[----:B------:R0:W-:Y:S01]  /*9670*/  MUFU.EX2 R25, R194 ;  /* 0x000000c200197308 */ /* 0x0001e20000000800 */
[----:B------:R-:W-:Y:S02]  /*9680*/  WARPGROUP.DEPBAR.LE gsb0, 0x0 ;  /* 0x00008000000079c5 */ /* 0x000fe40000010000 */
[----:B------:R-:W-:Y:S01]  /*9690*/  WARPGROUP.ARRIVE ;  /* 0x00000000000079c5 */ /* 0x000fe20000000000 */
[----:B------:R-:W-:Y:S01]  /*96a0*/  FMUL.FTZ R168, R87, UR7 ;  /* 0x0000000757a87c20 */ /* 0x000fe20008410000 */
[-CC-:B------:R-:W-:Y:S01]  /*96b0*/  FFMA.FTZ R170, R12, R5.reuse, -R35.reuse ;  /* 0x000000050caa7223 */ /* 0x180fe20000010823 */
[-CC-:B------:R-:W-:Y:S01]  /*96c0*/  FFMA.FTZ R15, R24, R5.reuse, -R35.reuse ;  /* 0x00000005180f7223 */ /* 0x180fe20000010823 */
[-CC-:B------:R-:W-:Y:S01]  /*96d0*/  FFMA.FTZ R21, R32, R5.reuse, -R35.reuse ;  /* 0x0000000520157223 */ /* 0x180fe20000010823 */
[----:B------:R1:W-:Y:S01]  /*96e0*/  MUFU.EX2 R27, R198 ;  /* 0x000000c6001b7308 */ /* 0x0003e20000000800 */
[----:B------:R-:W-:Y:S01]  /*96f0*/  HGMMA.64x128x16.F32.BF16 R88, R164, gdesc[UR12].tnspB, R88, gsb0 ;  /* 0x41e0000ca4587df0 */ /* 0x000fe20008001858 */
[----:B------:R-:W-:Y:S01]  /*9700*/  UIADD3 UR14, UR5, 0x280, URZ ;  /* 0x00000280050e7890 */ /* 0x000fe2000fffe03f */
[-CC-:B0-----:R-:W-:Y:S01]  /*9710*/  FFMA.FTZ R194, R202, R5.reuse, -R35.reuse ;  /* 0x00000005cac27223 */ /* 0x181fe20000010823 */
[----:B------:R-:W-:Y:S01]  /*9720*/  UMOV UR15, 0x40000040 ;  /* 0x40000040000f7882 */ /* 0x000fe20000000000 */
[-CC-:B------:R-:W-:Y:S01]  /*9730*/  FFMA.FTZ R51, R84, R5.reuse, -R35.reuse ;  /* 0x0000000554337223 */ /* 0x180fe20000010823 */
[-CC-:B------:R-:W-:Y:S01]  /*9740*/  FFMA.FTZ R24, R180, R5.reuse, -R35.reuse ;  /* 0x00000005b4187223 */ /* 0x180fe20000010823 */
[-CC-:B------:R-:W-:Y:S01]  /*9750*/  FFMA.FTZ R32, R182, R5.reuse, -R35.reuse ;  /* 0x00000005b6207223 */ /* 0x180fe20000010823 */
[----:B------:R-:W0:Y:S01]  /*9760*/  MUFU.TANH R168, R168 ;  /* 0x000000a800a87308 */ /* 0x000e220000002400 */
        /* <DEDUP_REMOVED lines=12> */
[----:B0-----:R-:W-:Y:S01]  /*9830*/  FMNMX.FTZ R0, R168, R41, !PT ;  /* 0x00000029a8007209 */ /* 0x001fe20007810000 */
[-CC-:B------:R-:W-:Y:S01]  /*9840*/  FFMA.FTZ R41, R218, R5.reuse, -R35.reuse ;  /* 0x00000005da297223 */ /* 0x180fe20000010823 */
[----:B-1----:R-:W-:-:S03]  /*9850*/  FFMA.FTZ R204, R224, R5, -R35 ;  /* 0x00000005e0cc7223 */ /* 0x002fc60000010823 */
[----:B------:R-:W0:Y:S02]  /*9860*/  SHFL.BFLY PT, R47, R0, 0x2, 0x1f ;  /* 0x0c401f00002f7f89 */ /* 0x000e2400000e0000 */
[----:B------:R-:W-:Y:S01]  /*9870*/  MUFU.EX2 R2, R2 ;  /* 0x0000000200027308 */ /* 0x000fe20000000800 */
[----:B--2---:R-:W-:-:S07]  /*9880*/  FFMA.FTZ R206, R228, R5, -R35 ;  /* 0x00000005e4ce7223 */ /* 0x004fce0000010823 */
[----:B------:R-:W-:Y:S08]  /*9890*/  MUFU.EX2 R13, R13 ;  /* 0x0000000d000d7308 */ /* 0x000ff00000000800 */
[----:B------:R-:W1:Y:S01]  /*98a0*/  MUFU.EX2 R170, R170 ;  /* 0x000000aa00aa7308 */ /* 0x000e620000000800 */
[----:B0-----:R-:W-:Y:S01]  /*98b0*/  FMNMX.FTZ R53, R0, R47, !PT ;  /* 0x0000002f00357209 */ /* 0x001fe20007810000 */
[----:B------:R-:W-:-:S06]  /*98c0*/  FFMA.FTZ R47, R226, R5, -R35 ;  /* 0x00000005e22f7223 */ /* 0x000fcc0000010823 */
[----:B------:R-:W-:Y:S01]  /*98d0*/  MUFU.EX2 R15, R15 ;  /* 0x0000000f000f7308 */ /* 0x000fe20000000800 */
[----:B------:R-:W0:Y:S07]  /*98e0*/  SHFL.BFLY PT, R12, R53, 0x1, 0x1f ;  /* 0x0c201f00350c7f89 */ /* 0x000e2e00000e0000 */
[----:B------:R-:W2:Y:S01]  /*98f0*/  MUFU.EX2 R24, R24 ;  /* 0x0000001800187308 */ /* 0x000ea20000000800 */
[----:B-1----:R-:W-:-:S07]  /*9900*/  F2FP.BF16.F32.PACK_AB R180, R170, R13 ;  /* 0x0000000daab4723e */ /* 0x002fce00000010ff */
[----:B------:R-:W-:Y:S08]  /*9910*/  MUFU.EX2 R21, R21 ;  /* 0x0000001500157308 */ /* 0x000ff00000000800 */
[----:B------:R-:W-:Y:S01]  /*9920*/  MUFU.EX2 R32, R32 ;  /* 0x0000002000207308 */ /* 0x000fe20000000800 */
[----:B--2---:R-:W-:Y:S02]  /*9930*/  F2FP.BF16.F32.PACK_AB R182, R24, R15 ;  /* 0x0000000f18b6723e */ /* 0x004fe400000010ff */
[----:B0-----:R-:W-:-:S05]  /*9940*/  FMNMX.FTZ R12, R53, R12, !PT ;  /* 0x0000000c350c7209 */ /* 0x001fca0007810000 */
        /* <DEDUP_REMOVED lines=10> */
[----:B------:R-:W-:Y:S01]  /*99f0*/  FFMA.FTZ R30, R42, R5, -R11 ;  /* 0x000000052a1e7223 */ /* 0x000fe2000001080b */
[----:B------:R-:W-:-:S02]  /*9a00*/  IMAD.U32 R42, RZ, RZ, UR8 ;  /* 0x00000008ff2a7e24 */ /* 0x000fc4000f8e00ff */
[-CC-:B------:R-:W-:Y:S01]  /*9a10*/  FFMA.FTZ R26, R34, R5.reuse, -R11.reuse ;  /* 0x00000005221a7223 */ /* 0x180fe2000001080b */
[-CC-:B------:R-:W-:Y:S01]  /*9a20*/  FFMA.FTZ R179, R36, R5.reuse, -R11.reuse ;  /* 0x0000000524b37223 */ /* 0x180fe2000001080b */
[-CC-:B------:R-:W-:Y:S01]  /*9a30*/  FFMA.FTZ R175, R44, R5.reuse, -R11.reuse ;  /* 0x000000052caf7223 */ /* 0x180fe2000001080b */
[-CC-:B------:R-:W-:Y:S01]  /*9a40*/  FFMA.FTZ R28, R38, R5.reuse, -R11.reuse ;  /* 0x00000005261c7223 */ /* 0x180fe2000001080b */
[----:B------:R-:W-:Y:S01]  /*9a50*/  @!P1 IADD3 R42, R42, 0x34860, RZ ;  /* 0x000348602a2a9810 */ /* 0x000fe20007ffe0ff */
[----:B------:R-:W0:Y:S01]  /*9a60*/  MUFU.EX2 R181, R181 ;  /* 0x000000b500b57308 */ /* 0x000e220000000800 */
[-CC-:B------:R-:W-:Y:S01]  /*9a70*/  FFMA.FTZ R173, R40, R5.reuse, -R11.reuse ;  /* 0x0000000528ad7223 */ /* 0x180fe2000001080b */
[-CC-:B------:R-:W-:Y:S01]  /*9a80*/  FFMA.FTZ R34, R46, R5.reuse, -R11.reuse ;  /* 0x000000052e227223 */ /* 0x180fe2000001080b */
[----:B------:R-:W-:Y:S01]  /*9a90*/  @!P1 PRMT R44, RZ, 0x654, R42 ;  /* 0x00000654ff2c9816 */ /* 0x000fe2000000002a */
        /* <DEDUP_REMOVED lines=17> */
[-CC-:B------:R-:W-:Y:S01]  /*9bb0*/  FFMA.FTZ R82, R82, R5.reuse, -R11.reuse ;  /* 0x0000000552527223 */ /* 0x180fe2000001080b */
[----:B------:R-:W-:Y:S01]  /*9bc0*/  FFMA.FTZ R86, R86, R5, -R11 ;  /* 0x0000000556567223 */ /* 0x000fe2000001080b */
[----:B------:R-:W-:Y:S01]  /*9bd0*/  F2FP.BF16.F32.PACK_AB R174, R194, R29 ;  /* 0x0000001dc2ae723e */ /* 0x000fe200000010ff */
[----:B------:R-:W-:Y:S01]  /*9be0*/  MUFU.EX2 R20, R20 ;  /* 0x0000001400147308 */ /* 0x000fe20000000800 */
[C---:B-1----:R-:W-:Y:S01]  /*9bf0*/  FADD.FTZ R42, R14.reuse, R3 ;  /* 0x000000030e2a7221 */ /* 0x042fe20000010000 */
[----:B------:R-:W-:-:S06]  /*9c00*/  F2FP.BF16.F32.PACK_AB R181, R14, R181 ;  /* 0x000000b50eb5723e */ /* 0x000fcc00000010ff */
[----:B------:R-:W-:Y:S01]  /*9c10*/  MUFU.EX2 R177, R177 ;  /* 0x000000b100b17308 */ /* 0x000fe20000000800 */
[----:B------:R-:W-:Y:S02]  /*9c20*/  WARPGROUP.DEPBAR.LE gsb0, 0x0 ;  /* 0x00008000000079c5 */ /* 0x000fe40000010000 */
[----:B------:R-:W-:Y:S01]  /*9c30*/  WARPGROUP.ARRIVE ;  /* 0x00000000000079c5 */ /* 0x000fe20000000000 */
[-CC-:B------:R-:W-:Y:S01]  /*9c40*/  FFMA.FTZ R164, R196, R5.reuse, -R35.reuse ;  /* 0x00000005c4a47223 */ /* 0x180fe20000010823 */
[-CC-:B------:R-:W-:Y:S01]  /*9c50*/  FFMA.FTZ R166, R200, R5.reuse, -R35.reuse ;  /* 0x00000005c8a67223 */ /* 0x180fe20000010823 */
[-CC-:B------:R-:W-:Y:S01]  /*9c60*/  FFMA.FTZ R196, R178, R5.reuse, -R35.reuse ;  /* 0x00000005b2c47223 */ /* 0x180fe20000010823 */
[-C--:B------:R-:W-:Y:S01]  /*9c70*/  FFMA.FTZ R200, R172, R5.reuse, -R35 ;  /* 0x00000005acc87223 */ /* 0x080fe20000010823 */
[----:B------:R-:W-:Y:S01]  /*9c80*/  MUFU.EX2 R26, R26 ;  /* 0x0000001a001a7308 */ /* 0x000fe20000000800 */
[----:B------:R-:W-:Y:S01]  /*9c90*/  HGMMA.64x128x16.F32.BF16 R88, R160, gdesc[UR12].tnspB, R88, gsb0 ;  /* 0x41e0000ca0587df0 */ /* 0x000fe20008001858 */
[----:B------:R-:W-:Y:S01]  /*9ca0*/  UIADD3 UR14, UR5, 0x300, URZ ;  /* 0x00000300050e7890 */ /* 0x000fe2000fffe03f */
[-CC-:B------:R-:W-:Y:S01]  /*9cb0*/  FFMA.FTZ R165, R56, R5.reuse, -R11.reuse ;  /* 0x0000000538a57223 */ /* 0x180fe2000001080b */
[----:B------:R-:W-:Y:S01]  /*9cc0*/  UMOV UR15, 0x40000040 ;  /* 0x40000040000f7882 */ /* 0x000fe20000000000 */
[----:B------:R-:W-:-:S03]  /*9cd0*/  FFMA.FTZ R167, R60, R5, -R11 ;  /* 0x000000053ca77223 */ /* 0x000fc6000001080b */
[----:B------:R-:W-:Y:S08]  /*9ce0*/  MUFU.EX2 R179, R179 ;  /* 0x000000b300b37308 */ /* 0x000ff00000000800 */
[----:B------:R-:W0:Y:S08]  /*9cf0*/  MUFU.EX2 R164, R164 ;  /* 0x000000a400a47308 */ /* 0x000e300000000800 */
[----:B------:R-:W-:Y:S08]  /*9d00*/  MUFU.EX2 R28, R28 ;  /* 0x0000001c001c7308 */ /* 0x000ff00000000800 */
[----:B------:R-:W-:Y:S01]  /*9d10*/  MUFU.EX2 R173, R173 ;  /* 0x000000ad00ad7308 */ /* 0x000fe20000000800 */
[----:B0-----:R-:W-:-:S07]  /*9d20*/  F2FP.BF16.F32.PACK_AB R178, R164, R25 ;  /* 0x00000019a4b2723e */ /* 0x001fce00000010ff */
[----:B------:R-:W0:Y:S08]  /*9d30*/  MUFU.EX2 R166, R166 ;  /* 0x000000a600a67308 */ /* 0x000e300000000800 */
[----:B------:R-:W-:Y:S08]  /*9d40*/  MUFU.EX2 R30, R30 ;  /* 0x0000001e001e7308 */ /* 0x000ff00000000800 */
[----:B------:R-:W-:Y:S01]  /*9d50*/  MUFU.EX2 R175, R175 ;  /* 0x000000af00af7308 */ /* 0x000fe20000000800 */
[----:B0-----:R-:W-:-:S07]  /*9d60*/  F2FP.BF16.F32.PACK_AB R172, R166, R27 ;  /* 0x0000001ba6ac723e */ /* 0x001fce00000010ff */
[----:B------:R-:W-:Y:S08]  /*9d70*/  MUFU.EX2 R34, R34 ;  /* 0x0000002200227308 */ /* 0x000ff00000000800 */
[----:B------:R0:W-:Y:S08]  /*9d80*/  MUFU.EX2 R31, R176 ;  /* 0x000000b0001f7308 */ /* 0x0001f00000000800 */
[----:B------:R-:W-:Y:S01]  /*9d90*/  MUFU.EX2 R169, R169 ;  /* 0x000000a900a97308 */ /* 0x000fe20000000800 */
[----:B0-----:R-:W-:-:S07]  /*9da0*/  F2FP.BF16.F32.PACK_AB R176, R32, R21 ;  /* 0x0000001520b0723e */ /* 0x001fce00000010ff */
        /* <DEDUP_REMOVED lines=14> */
[----:B------:R-:W-:Y:S01]  /*9e90*/  UIADD3 UR14, UR5, 0x380, URZ ;  /* 0x00000380050e7890 */ /* 0x000fe2000fffe03f */
[----:B------:R-:W-:Y:S01]  /*9ea0*/  @!P1 LEA R35, R35, UR38, 0x3 ;  /* 0x0000002623239c11 */ /* 0x000fe2000f8e18ff */
[----:B------:R-:W-:Y:S01]  /*9eb0*/  UMOV UR15, 0x40000040 ;  /* 0x40000040000f7882 */ /* 0x000fe20000000000 */
[----:B------:R-:W-:-:S03]  /*9ec0*/  UMOV UR5, UR37 ;  /* 0x0000002500057c82 */ /* 0x000fc60008000000 */
[----:B------:R-:W-:Y:S01]  /*9ed0*/  MUFU.EX2 R160, R160 ;  /* 0x000000a000a07308 */ /* 0x000fe20000000800 */
[----:B------:R-:W-:-:S05]  /*9ee0*/  @!P1 VIADD R35, R35, 0x34840 ;  /* 0x0003484023239836 */ /* 0x000fca0000000000 */
[----:B------:R-:W-:Y:S02]  /*9ef0*/  @!P1 PRMT R35, RZ, 0x654, R35 ;  /* 0x00000654ff239816 */ /* 0x000fe40000000023 */
[----:B------:R-:W-:Y:S08]  /*9f00*/  MUFU.EX2 R39, R214 ;  /* 0x000000d600277308 */ /* 0x000ff00000000800 */
[----:B------:R-:W-:Y:S08]  /*9f10*/  MUFU.EX2 R167, R167 ;  /* 0x000000a700a77308 */ /* 0x000ff00000000800 */
[----:B------:R-:W-:Y:S08]  /*9f20*/  MUFU.EX2 R162, R162 ;  /* 0x000000a200a27308 */ /* 0x000ff00000000800 */
[----:B------:R-:W-:Y:S08]  /*9f30*/  MUFU.EX2 R41, R41 ;  /* 0x0000002900297308 */ /* 0x000ff00000000800 */
[----:B------:R-:W-:Y:S08]  /*9f40*/  MUFU.EX2 R64, R64 ;  /* 0x0000004000407308 */ /* 0x000ff00000000800 */
[----:B------:R-:W-:Y:S08]  /*9f50*/  MUFU.EX2 R200, R200 ;  /* 0x000000c800c87308 */ /* 0x000ff00000000800 */
[----:B------:R-:W0:Y:S08]  /*9f60*/  MUFU.EX2 R66, R66 ;  /* 0x0000004200427308 */ /* 0x000e300000000800 */
[----:B------:R-:W-:Y:S08]  /*9f70*/  MUFU.EX2 R43, R43 ;  /* 0x0000002b002b7308 */ /* 0x000ff00000000800 */
[----:B------:R-:W-:Y:S01]  /*9f80*/  MUFU.EX2 R68, R68 ;  /* 0x0000004400447308 */ /* 0x000fe20000000800 */
[----:B0-----:R-:W-:-:S07]  /*9f90*/  F2FP.BF16.F32.PACK_AB R161, R66, R64 ;  /* 0x0000004042a1723e */ /* 0x001fce00000010ff */
[----:B------:R-:W-:Y:S08]  /*9fa0*/  MUFU.EX2 R202, R202 ;  /* 0x000000ca00ca7308 */ /* 0x000ff00000000800 */
[----:B------:R-:W0:Y:S08]  /*9fb0*/  MUFU.EX2 R70, R70 ;  /* 0x0000004600467308 */ /* 0x000e300000000800 */
[----:B------:R-:W-:Y:S08]  /*9fc0*/  MUFU.EX2 R45, R45 ;  /* 0x0000002d002d7308 */ /* 0x000ff00000000800 */
[----:B------:R-:W-:Y:S01]  /*9fd0*/  MUFU.EX2 R72, R72 ;  /* 0x0000004800487308 */ /* 0x000fe20000000800 */
[----:B0-----:R-:W-:-:S07]  /*9fe0*/  F2FP.BF16.F32.PACK_AB R163, R70, R68 ;  /* 0x0000004446a3723e */ /* 0x001fce00000010ff */
[----:B------:R-:W0:Y:S08]  /*9ff0*/  MUFU.EX2 R204, R204 ;  /* 0x000000cc00cc7308 */ /* 0x000e300000000800 */
[----:B------:R-:W1:Y:S08]  /*a000*/  MUFU.EX2 R74, R74 ;  /* 0x0000004a004a7308 */ /* 0x000e700000000800 */
[----:B------:R-:W-:Y:S01]  /*a010*/  MUFU.EX2 R47, R47 ;  /* 0x0000002f002f7308 */ /* 0x000fe20000000800 */
[----:B------:R-:W-:-:S02]  /*a020*/  WARPGROUP.DEPBAR.LE gsb0, 0x0 ;  /* 0x00008000000079c5 */ /* 0x000fc40000010000 */
[----:B------:R-:W-:-:S05]  /*a030*/  WARPGROUP.ARRIVE ;  /* 0x00000000000079c5 */ /* 0x000fca0000000000 */
[----:B------:R-:W-:Y:S01]  /*a040*/  MUFU.EX2 R76, R76 ;  /* 0x0000004c004c7308 */ /* 0x000fe20000000800 */
[----:B0-----:R-:W-:Y:S02]  /*a050*/  F2FP.BF16.F32.PACK_AB R156, R204, R45 ;  /* 0x0000002dcc9c723e */ /* 0x001fe400000010ff */
[----:B-1----:R-:W-:Y:S01]  /*a060*/  F2FP.BF16.F32.PACK_AB R157, R74, R72 ;  /* 0x000000484a9d723e */ /* 0x002fe200000010ff */
[----:B------:R-:W-:Y:S04]  /*a070*/  HGMMA.64x128x16.F32.BF16 R88, R152, gdesc[UR12].tnspB, R88, gsb0 ;  /* 0x41e0000c98587df0 */ /* 0x000fe80008001858 */
[----:B------:R-:W0:Y:S08]  /*a080*/  MUFU.EX2 R206, R206 ;  /* 0x000000ce00ce7308 */ /* 0x000e300000000800 */
[----:B------:R-:W1:Y:S08]  /*a090*/  MUFU.EX2 R78, R78 ;  /* 0x0000004e004e7308 */ /* 0x000e700000000800 */
[----:B------:R-:W-:Y:S01]  /*a0a0*/  MUFU.EX2 R49, R49 ;  /* 0x0000003100317308 */ /* 0x000fe20000000800 */
[----:B0-----:R-:W-:-:S07]  /*a0b0*/  F2FP.BF16.F32.PACK_AB R158, R206, R47 ;  /* 0x0000002fce9e723e */ /* 0x001fce00000010ff */
[----:B------:R-:W-:Y:S01]  /*a0c0*/  MUFU.EX2 R80, R80 ;  /* 0x0000005000507308 */ /* 0x000fe20000000800 */
[----:B-1----:R-:W-:-:S07]  /*a0d0*/  F2FP.BF16.F32.PACK_AB R159, R78, R76 ;  /* 0x0000004c4e9f723e */ /* 0x002fce00000010ff */
[----:B------:R-:W0:Y:S08]  /*a0e0*/  MUFU.EX2 R208, R208 ;  /* 0x000000d000d07308 */ /* 0x000e300000000800 */
[----:B------:R-:W1:Y:S08]  /*a0f0*/  MUFU.EX2 R82, R82 ;  /* 0x0000005200527308 */ /* 0x000e700000000800 */
[----:B------:R-:W-:Y:S08]  /*a100*/  MUFU.EX2 R51, R51 ;  /* 0x0000003300337308 */ /* 0x000ff00000000800 */
[----:B------:R-:W-:Y:S08]  /*a110*/  MUFU.EX2 R86, R86 ;  /* 0x0000005600567308 */ /* 0x000ff00000000800 */
[----:B------:R-:W2:Y:S01]  /*a120*/  MUFU.EX2 R84, R84 ;  /* 0x0000005400547308 */ /* 0x000ea20000000800 */
[----:B------:R-:W-:-:S02]  /*a130*/  WARPGROUP.DEPBAR.LE gsb0, 0x0 ;  /* 0x00008000000079c5 */ /* 0x000fc40000010000 */
[----:B------:R3:W-:Y:S01]  /*a140*/  @!P1 SYNCS.ARRIVE.TRANS64.RED.A1T0 RZ, [R35+URZ], RZ ;  /* 0x000000ff23ff99a7 */ /* 0x0007e2000810043f */
[----:B0-----:R-:W-:Y:S02]  /*a150*/  F2FP.BF16.F32.PACK_AB R152, R208, R49 ;  /* 0x00000031d098723e */ /* 0x001fe400000010ff */
[----:B-1----:R-:W-:Y:S02]  /*a160*/  F2FP.BF16.F32.PACK_AB R153, R82, R80 ;  /* 0x000000505299723e */ /* 0x002fe400000010ff */
[----:B--2---:R-:W-:Y:S01]  /*a170*/  F2FP.BF16.F32.PACK_AB R154, R84, R51 ;  /* 0x00000033549a723e */ /* 0x004fe200000010ff */
[----:B---3--:R-:W-:Y:S01]  /*a180*/  FFMA.FTZ R35, R2, R4, R13 ;  /* 0x0000000402237223 */ /* 0x008fe2000001000d */
[----:B------:R0:W-:Y:S03]  /*a190*/  @!P1 SYNCS.ARRIVE.TRANS64.RED.A1T0 RZ, [R44+URZ], RZ ;  /* 0x000000ff2cff99a7 */ /* 0x0001e6000810043f */
[----:B------:R-:W-:Y:S01]  /*a1a0*/  FADD.FTZ R4, R170, R35 ;  /* 0x00000023aa047221 */ /* 0x000fe20000010000 */
[----:B------:R-:W-:Y:S01]  /*a1b0*/  FADD.FTZ R35, R183, R42 ;  /* 0x0000002ab7237221 */ /* 0x000fe20000010000 */
[----:B------:R-:W-:-:S02]  /*a1c0*/  F2FP.BF16.F32.PACK_AB R183, R20, R183 ;  /* 0x000000b714b7723e */ /* 0x000fc400000010ff */
[----:B------:R-:W-:Y:S01]  /*a1d0*/  FADD.FTZ R3, R15, R4 ;  /* 0x000000040f037221 */ /* 0x000fe20000010000 */
[----:B0-----:R-:W-:Y:S01]  /*a1e0*/  FADD.FTZ R44, R20, R35 ;  /* 0x00000023142c7221 */ /* 0x001fe20000010000 */
        /* <DEDUP_REMOVED lines=13> */
[----:B------:R-:W-:Y:S01]  /*a2c0*/  FADD.FTZ R44, R28, R35 ;  /* 0x000000231c2c7221 */ /* 0x000fe20000010000 */
[----:B------:R-:W0:Y:S01]  /*a2d0*/  MUFU.EX2 R11, R11 ;  /* 0x0000000b000b7308 */ /* 0x000e220000000800 */
        /* <DEDUP_REMOVED lines=9> */
[----:B------:R-:W-:Y:S02]  /*a370*/  F2FP.BF16.F32.PACK_AB R166, R162, R39 ;  /* 0x00000027a2a6723e */ /* 0x000fe400000010ff */
[----:B------:R-:W-:Y:S01]  /*a380*/  FADD.FTZ R3, R29, R42 ;  /* 0x0000002a1d037221 */ /* 0x000fe20000010000 */
[C---:B------:R-:W-:Y:S01]  /*a390*/  FADD.FTZ R44, R34.reuse, R35 ;  /* 0x00000023222c7221 */ /* 0x040fe20000010000 */
[----:B------:R-:W-:Y:S02]  /*a3a0*/  F2FP.BF16.F32.PACK_AB R175, R34, R175 ;  /* 0x000000af22af723e */ /* 0x000fe400000010ff */
[----:B------:R-:W-:Y:S01]  /*a3b0*/  FADD.FTZ R42, R194, R3 ;  /* 0x00000003c22a7221 */ /* 0x000fe20000010000 */
[----:B------:R-:W-:Y:S01]  /*a3c0*/  FADD.FTZ R13, R169, R44 ;  /* 0x0000002ca90d7221 */ /* 0x000fe20000010000 */
[----:B0-----:R-:W-:-:S02]  /*a3d0*/  F2FP.BF16.F32.PACK_AB R155, R11, R86 ;  /* 0x000000560b9b723e */ /* 0x001fc400000010ff */
        /* <DEDUP_REMOVED lines=45> */
[----:B------:R-:W-:Y:S02]  /*a6b0*/  IMAD.MOV.U32 R11, RZ, RZ, R12 ;  /* 0x000000ffff0b7224 */ /* 0x000fe400078e000c */
[----:B------:R-:W-:Y:S01]  /*a6c0*/  IMAD.MOV.U32 R13, RZ, RZ, R10 ;  /* 0x000000ffff0d7224 */ /* 0x000fe200078e000a */
[----:B------:R-:W-:Y:S06]  /*a6d0*/  @P2 BRA `(.L_x_2022) ;  /* 0xffffffd400a82947 */ /* 0x000fec000383ffff */
.L_x_2013:
        /* <DEDUP_REMOVED lines=67> */
.L_x_2023:
[----:B------:R-:W-:Y:S01]  /*ab10*/  ULEA UR5, UR36, UR38, 0x3 ;  /* 0x0000002624057291 */ /* 0x000fe2000f8e183f */
[----:B------:R-:W-:-:S05]  /*ab20*/  IMAD.U32 R0, RZ, RZ, UR37 ;  /* 0x00000025ff007e24 */ /* 0x000fca000f8e00ff */
[----:B------:R-:W-:-:S04]  /*ab30*/  SHF.L.U32 R0, R0, 0x1f, RZ ;  /* 0x0000001f00007819 */ /* 0x000fc800000006ff */
[----:B------:R0:W1:Y:S01]  /*ab40*/  SYNCS.PHASECHK.TRANS64.TRYWAIT P2, [UR5+0x34850], R0 ;  /* 0x03485000ff0075a7 */ /* 0x0000620008040145 */
[----:B------:R-:W-:Y:S05]  /*ab50*/  @!P0 BRA `(.L_x_2024) ;  /* 0x0000000000048947 */ /* 0x000fea0003800000 */
[----:B------:R-:W-:Y:S01]  /*ab60*/  BPT.TRAP 0x1 ;  /* 0x000000040000795c */ /* 0x000fe20000300000 */
.L_x_2024:
[----:B-1----:R-:W-:Y:S05]  /*ab70*/  @P2 BRA `(.L_x_2025) ;  /* 0x0000000000082947 */ /* 0x002fea0003800000 */
[----:B------:R-:W1:Y:S02]  /*ab80*/  SYNCS.PHASECHK.TRANS64.TRYWAIT P0, [UR5+0x34850], R0 ;  /* 0x03485000ff0075a7 */ /* 0x000e640008000145 */
[----:B-1----:R-:W-:Y:S05]  /*ab90*/  @!P0 BRA `(.L_x_2026) ;  /* 0x0000007c00fc8947 */ /* 0x002fea0003800000 */
.L_x_2025:
[----:B------:R-:W-:Y:S01]  /*aba0*/  UIADD3 UR38, UR38, 0x400, URZ ;  /* 0x0000040026267890 */ /* 0x000fe2000fffe03f */
[----:B------:R-:W-:Y:S01]  /*abb0*/  WARPGROUP.ARRIVE ;  /* 0x00000000000079c5 */ /* 0x000fe20000000000 */
[----:B------:R-:W-:Y:S01]  /*abc0*/  UMOV UR7, 0x40000040 ;  /* 0x4000004000077882 */ /* 0x000fe20000000000 */
[----:B01----:R-:W0:Y:S01]  /*abd0*/  SHFL.BFLY PT, R0, R3, 0x2, 0x1f ;  /* 0x0c401f0003007f89 */ /* 0x003e2200000e0000 */
[----:B------:R-:W-:Y:S01]  /*abe0*/  USHF.R.U32.HI UR38, URZ, 0x4, UR38 ;  /* 0x000000043f267899 */ /* 0x000fe20008011626 */
[----:B------:R-:W-:Y:S02]  /*abf0*/  R2UR UR8, R187 ;  /* 0x00000000bb0872ca */ /* 0x000fe400000e0000 */
[----:B------:R-:W1:Y:S01]  /*ac00*/  SHFL.BFLY PT, R7, R4, 0x2, 0x1f ;  /* 0x0c401f0004077f89 */ /* 0x000e6200000e0000 */
[----:B------:R-:W-:Y:S01]  /*ac10*/  ULOP3.LUT UR38, UR38, 0x3fff, URZ, 0xc0, !UPT ;  /* 0x00003fff26267892 */ /* 0x000fe2000f8ec03f */
[----:B------:R-:W-:-:S03]  /*ac20*/  MOV R13, UR5 ;  /* 0x00000005000d7c02 */ /* 0x000fc60008000f00 */
[----:B------:R-:W-:-:S04]  /*ac30*/  ULOP3.LUT UR4, UR38, 0x4000000, URZ, 0xfc, !UPT ;  /* 0x0400000026047892 */ /* 0x000fc8000f8efc3f */
[----:B------:R-:W-:Y:S02]  /*ac40*/  ULEA UR4, UR36, UR4, 0xb ;  /* 0x0000000424047291 */ /* 0x000fe4000f8e583f */
[----:B------:R-:W-:Y:S02]  /*ac50*/  UIADD3 UR36, UR36, 0x1, URZ ;  /* 0x0000000124247890 */ /* 0x000fe4000fffe03f */
[----:B------:R-:W-:Y:S02]  /*ac60*/  UIADD3 UR8, UR8, 0x1, URZ ;  /* 0x0000000108087890 */ /* 0x000fe4000fffe03f */
[----:B------:R-:W-:Y:S01]  /*ac70*/  UISETP.NE.AND UP0, UPT, UR36, 0x2, UPT ;  /* 0x000000022400788c */ /* 0x000fe2000bf05270 */
[----:B------:R-:W-:Y:S02]  /*ac80*/  UMOV UR6, UR4 ;  /* 0x0000000400067c82 */ /* 0x000fe40008000000 */
[----:B------:R-:W-:Y:S01]  /*ac90*/  HGMMA.64x128x16.F32.BF16 R24, R180, gdesc[UR4].tnspB, R24, gsb0 ;  /* 0x41e00004b4187df0 */ /* 0x000fe20008001818 */
[----:B------:R-:W-:Y:S01]  /*aca0*/  UIADD3 UR6, UR4, 0x80, URZ ;  /* 0x0000008004067890 */ /* 0x000fe2000fffe03f */
[----:B0-----:R-:W-:Y:S01]  /*acb0*/  FADD.FTZ R2, R0, R3 ;  /* 0x0000000300027221 */ /* 0x001fe20000010000 */
[----:B------:R-:W-:Y:S01]  /*acc0*/  UMOV UR7, 0x40000040 ;  /* 0x4000004000077882 */ /* 0x000fe20000000000 */
[----:B------:R-:W-:-:S02]  /*acd0*/  IMAD.MOV.U32 R3, RZ, RZ, RZ ;  /* 0x000000ffff037224 */ /* 0x000fc400078e00ff */
[----:B-1----:R-:W-:Y:S01]  /*ace0*/  FADD.FTZ R7, R7, R4 ;  /* 0x0000000407077221 */ /* 0x002fe20000010000 */
[----:B------:R-:W-:Y:S01]  /*acf0*/  IMAD.MOV.U32 R4, RZ, RZ, RZ ;  /* 0x000000ffff047224 */ /* 0x000fe200078e00ff */
[----:B------:R-:W0:Y:S01]  /*ad00*/  SHFL.BFLY PT, R9, R2, 0x1, 0x1f ;  /* 0x0c201f0002097f89 */ /* 0x000e2200000e0000 */
[----:B------:R-:W-:Y:S01]  /*ad10*/  IMAD.U32 R187, RZ, RZ, UR8 ;  /* 0x00000008ffbb7e24 */ /* 0x000fe2000f8e00ff */
[----:B------:R-:W-:Y:S02]  /*ad20*/  USEL UR36, UR36, URZ, UP0 ;  /* 0x0000003f24247287 */ /* 0x000fe40008000000 */
[----:B------:R-:W1:Y:S01]  /*ad30*/  SHFL.BFLY PT, R0, R7, 0x1, 0x1f ;  /* 0x0c201f0007007f89 */ /* 0x000e6200000e0000 */
[----:B0-----:R-:W-:Y:S01]  /*ad40*/  FADD.FTZ R9, R2, R9 ;  /* 0x0000000902097221 */ /* 0x001fe20000010000 */
[----:B------:R-:W-:Y:S02]  /*ad50*/  IMAD.MOV.U32 R2, RZ, RZ, -0x800000 ;  /* 0xff800000ff027424 */ /* 0x000fe400078e00ff */
[----:B-1----:R-:W-:-:S02]  /*ad60*/  FADD.FTZ R11, R7, R0 ;  /* 0x00000000070b7221 */ /* 0x002fc40000010000 */
[----:B------:R-:W-:Y:S01]  /*ad70*/  FSETP.NE.FTZ.AND P2, PT, R9, RZ, PT ;  /* 0x000000ff0900720b */ /* 0x000fe20003f55000 */
[----:B------:R-:W-:Y:S02]  /*ad80*/  IMAD.MOV.U32 R0, RZ, RZ, -0x800000 ;  /* 0xff800000ff007424 */ /* 0x000fe400078e00ff */
[----:B------:R-:W-:-:S10]  /*ad90*/  FSETP.NE.FTZ.AND P0, PT, R11, RZ, PT ;  /* 0x000000ff0b00720b */ /* 0x000fd40003f15000 */
[----:B------:R-:W0:Y:S01]  /*ada0*/  @P2 MUFU.LG2 R8, R9 ;  /* 0x0000000900082308 */ /* 0x000e220000000c00 */
[C---:B------:R-:W-:Y:S02]  /*adb0*/  @P2 FMUL.FTZ R14, R5.reuse, 0.69314718246459960938 ;  /* 0x3f317218050e2820 */ /* 0x040fe40000410000 */
[----:B------:R-:W-:-:S05]  /*adc0*/  @P0 FMUL.FTZ R7, R5, 0.69314718246459960938 ;  /* 0x3f31721805070820 */ /* 0x000fca0000410000 */
[----:B------:R-:W1:Y:S08]  /*add0*/  @P0 MUFU.LG2 R6, R11 ;  /* 0x0000000b00060308 */ /* 0x000e700000000c00 */
[----:B------:R-:W2:Y:S01]  /*ade0*/  @P0 MUFU.RCP R3, R11 ;  /* 0x0000000b00030308 */ /* 0x000ea20000001000 */
[----:B0-----:R-:W-:Y:S01]  /*adf0*/  @P2 FMUL.FTZ R5, R8, 0.69314718246459960938 ;  /* 0x3f31721808052820 */ /* 0x001fe20000410000 */
[----:B------:R-:W-:-:S03]  /*ae00*/  @!P1 VIADD R8, R13, 0x34860 ;  /* 0x000348600d089836 */ /* 0x000fc60000000000 */
[----:B------:R-:W-:Y:S02]  /*ae10*/  @P2 FFMA.FTZ R0, R14, R12, R5 ;  /* 0x0000000c0e002223 */ /* 0x000fe40000010005 */
[----:B------:R-:W-:Y:S01]  /*ae20*/  @!P1 PRMT R8, RZ, 0x654, R8 ;  /* 0x00000654ff089816 */ /* 0x000fe20000000008 */
[----:B------:R-:W0:Y:S01]  /*ae30*/  @P2 MUFU.RCP R4, R9 ;  /* 0x0000000900042308 */ /* 0x000e220000001000 */
[----:B-1----:R-:W-:-:S04]  /*ae40*/  @P0 FMUL.FTZ R6, R6, 0.69314718246459960938 ;  /* 0x3f31721806060820 */ /* 0x002fc80000410000 */
        /* <DEDUP_REMOVED lines=42> */
[-C--:B0-----:R-:W-:Y:S01]  /*b0f0*/  FMUL.FTZ R7, R31, R4.reuse ;  /* 0x000000041f077220 */ /* 0x081fe20000410000 */
[-C--:B------:R-:W-:Y:S01]  /*b100*/  FMUL.FTZ R95, R24, R3.reuse ;  /* 0x00000003185f7220 */ /* 0x080fe20000410000 */
[-C--:B------:R-:W-:Y:S01]  /*b110*/  FMUL.FTZ R14, R25, R3.reuse ;  /* 0x00000003190e7220 */ /* 0x080fe20000410000 */
[-C--:B------:R-:W-:Y:S01]  /*b120*/  FMUL.FTZ R91, R28, R3.reuse ;  /* 0x000000031c5b7220 */ /* 0x080fe20000410000 */
[-C--:B------:R-:W-:Y:S01]  /*b130*/  FMUL.FTZ R6, R29, R3.reuse ;  /* 0x000000031d067220 */ /* 0x080fe20000410000 */
        /* <DEDUP_REMOVED lines=57> */
.L_x_1996:
[----:B------:R-:W0:Y:S01]  /*b4d0*/  S2R R4, SR_CgaCtaId ;  /* 0x0000000000047919 */ /* 0x000e220000008800 */
[----:B------:R-:W-:Y:S01]  /*b4e0*/  MOV R3, 0x400 ;  /* 0x0000040000037802 */ /* 0x000fe20000000f00 */
[----:B------:R-:W-:Y:S01]  /*b4f0*/  BSSY B0, `(.L_x_2027) ;  /* 0x0000217000007945 */ /* 0x000fe20003800000 */
[----:B------:R-:W-:Y:S02]  /*b500*/  BAR.SYNC.DEFER_BLOCKING 0x5, 0x120 ;  /* 0x0144800000007b1d */ /* 0x000fe40000010000 */
[----:B0-----:R-:W-:-:S05]  /*b510*/  LEA R3, R4, R3, 0x18 ;  /* 0x0000000304037211 */ /* 0x001fca00078ec0ff */
[----:B------:R-:W0:Y:S02]  /*b520*/  LDS.128 R44, [R3+0x348d0] ;  /* 0x0348d000032c7984 */ /* 0x000e240000000c00 */
[----:B0-----:R-:W-:Y:S02]  /*b530*/  R2UR UR61, R45 ;  /* 0x000000002d3d72ca */ /* 0x001fe400000e0000 */
[----:B------:R-:W-:Y:S01]  /*b540*/  R2UR UR5, R46 ;  /* 0x000000002e0572ca */ /* 0x000fe200000e0000 */
[----:B------:R-:W-:Y:S06]  /*b550*/  BAR.ARV 0x4, 0x120 ;  /* 0x0104800000007b1d */ /* 0x000fec0000002000 */
[----:B------:R-:W-:Y:S08]  /*b560*/  @P0 BRA `(.L_x_2028) ;  /* 0x0000001400400947 */ /* 0x000ff00003800000 */
[----:B------:R-:W0:Y:S01]  /*b570*/  S2R R4, SR_SWINHI ;  /* 0x0000000000047919 */ /* 0x000e220000002f00 */
[----:B------:R-:W-:Y:S01]  /*b580*/  F2FP.BF16.F32.PACK_AB R7, R7, R8 ;  /* 0x000000080707723e */ /* 0x000fe200000010ff */
[----:B------:R-:W-:Y:S01]  /*b590*/  ULDC.64 UR8, c[0x0][0xbe0] ;  /* 0x0002f80000087ab9 */ /* 0x000fe20000000a00 */
[----:B------:R-:W-:Y:S01]  /*b5a0*/  F2FP.BF16.F32.PACK_AB R6, R6, R91 ;  /* 0x0000005b0606723e */ /* 0x000fe200000010ff */
[----:B------:R-:W-:Y:S01]  /*b5b0*/  UISETP.NE.U32.AND UP0, UPT, UR8, URZ, UPT ;  /* 0x0000003f0800728c */ /* 0x000fe2000bf05070 */
[----:B------:R-:W-:Y:S01]  /*b5c0*/  R2UR UR6, R185 ;  /* 0x00000000b90672ca */ /* 0x000fe200000e0000 */
[----:B------:R-:W-:Y:S01]  /*b5d0*/  ULDC.64 UR12, c[0x0][0x208] ;  /* 0x00008200000c7ab9 */ /* 0x000fe20000000a00 */
[----:B------:R-:W-:Y:S01]  /*b5e0*/  R2UR UR4, R23 ;  /* 0x00000000170472ca */ /* 0x000fe200000e0000 */
[----:B------:R-:W-:Y:S01]  /*b5f0*/  UISETP.NE.AND.EX UP0, UPT, UR9, URZ, UPT, UP0 ;  /* 0x0000003f0900728c */ /* 0x000fe2000bf05300 */
[----:B------:R-:W-:Y:S02]  /*b600*/  F2FP.BF16.F32.PACK_AB R64, R65, R64 ;  /* 0x000000404140723e */ /* 0x000fe400000010ff */
[----:B------:R-:W-:-:S02]  /*b610*/  F2FP.BF16.F32.PACK_AB R65, R67, R66 ;  /* 0x000000424341723e */ /* 0x000fc400000010ff */
[----:B------:R-:W-:Y:S02]  /*b620*/  F2FP.BF16.F32.PACK_AB R72, R73, R72 ;  /* 0x000000484948723e */ /* 0x000fe400000010ff */
[----:B------:R-:W-:Y:S02]  /*b630*/  F2FP.BF16.F32.PACK_AB R66, R69, R68 ;  /* 0x000000444542723e */ /* 0x000fe400000010ff */
[----:B------:R-:W-:Y:S02]  /*b640*/  F2FP.BF16.F32.PACK_AB R67, R71, R70 ;  /* 0x000000464743723e */ /* 0x000fe400000010ff */
[----:B------:R-:W-:Y:S01]  /*b650*/  F2FP.BF16.F32.PACK_AB R73, R75, R74 ;  /* 0x0000004a4b49723e */ /* 0x000fe200000010ff */
[----:B------:R-:W-:Y:S01]  /*b660*/  USHF.L.U64.HI UR11, UR4, 0x2, UR6 ;  /* 0x00000002040b7899 */ /* 0x000fe20008010206 */
[----:B------:R-:W-:Y:S01]  /*b670*/  F2FP.BF16.F32.PACK_AB R80, R81, R80 ;  /* 0x000000505150723e */ /* 0x000fe200000010ff */
[----:B------:R-:W-:Y:S01]  /*b680*/  USHF.L.U32 UR10, UR4, 0x2, URZ ;  /* 0x00000002040a7899 */ /* 0x000fe2000800063f */
[----:B------:R-:W-:Y:S01]  /*b690*/  F2FP.BF16.F32.PACK_AB R74, R77, R76 ;  /* 0x0000004c4d4a723e */ /* 0x000fe200000010ff */
[----:B------:R-:W-:Y:S01]  /*b6a0*/  ULDC.64 UR6, c[0x0][0xbd8] ;  /* 0x0002f60000067ab9 */ /* 0x000fe20000000a00 */
[----:B------:R-:W-:Y:S01]  /*b6b0*/  F2FP.BF16.F32.PACK_AB R75, R79, R78 ;  /* 0x0000004e4f4b723e */ /* 0x000fe200000010ff */
[----:B------:R-:W-:Y:S01]  /*b6c0*/  UISETP.NE.U32.AND UP1, UPT, UR6, URZ, UPT ;  /* 0x0000003f0600728c */ /* 0x000fe2000bf25070 */
[----:B------:R-:W-:Y:S01]  /*b6d0*/  F2FP.BF16.F32.PACK_AB R81, R83, R82 ;  /* 0x000000525351723e */ /* 0x000fe200000010ff */
[----:B------:R-:W-:Y:S01]  /*b6e0*/  UIADD3 UR4, UP2, UR10, UR6, URZ ;  /* 0x000000060a047290 */ /* 0x000fe2000ff5e03f */
[----:B------:R-:W-:Y:S01]  /*b6f0*/  F2FP.BF16.F32.PACK_AB R82, R85, R84 ;  /* 0x000000545552723e */ /* 0x000fe200000010ff */
[----:B------:R-:W-:Y:S01]  /*b700*/  UISETP.NE.AND.EX UP1, UPT, UR7, URZ, UPT, UP1 ;  /* 0x0000003f0700728c */ /* 0x000fe2000bf25310 */
[----:B------:R-:W-:Y:S01]  /*b710*/  F2FP.BF16.F32.PACK_AB R83, R87, R86 ;  /* 0x000000565753723e */ /* 0x000fe200000010ff */
[----:B------:R-:W-:Y:S01]  /*b720*/  @UP0 UIADD3 UR6, UP3, UR10, UR8, URZ ;  /* 0x000000080a060290 */ /* 0x000fe2000ff7e03f */
[----:B------:R-:W-:-:S02]  /*b730*/  MOV R20, R3 ;  /* 0x0000000300147202 */ /* 0x000fc40000000f00 */
[----:B0-----:R-:W-:Y:S01]  /*b740*/  MOV R21, R4 ;  /* 0x0000000400157202 */ /* 0x001fe20000000f00 */
[----:B------:R-:W-:Y:S02]  /*b750*/  UIADD3.X UR8, UR11, UR7, URZ, UP2, !UPT ;  /* 0x000000070b087290 */ /* 0x000fe400097fe43f */
[----:B------:R-:W-:Y:S01]  /*b760*/  @UP0 UIADD3.X UR7, UR11, UR9, URZ, UP3, !UPT ;  /* 0x000000090b070290 */ /* 0x000fe20009ffe43f */
[----:B------:R-:W-:-:S03]  /*b770*/  IMAD.WIDE R4, R190, 0x2, R20 ;  /* 0x00000002be047825 */ /* 0x000fc600078e0214 */
[C---:B------:R-:W-:Y:S02]  /*b780*/  IADD3 R45, P6, R4.reuse, 0x20, RZ ;  /* 0x00000020042d7810 */ /* 0x040fe40007fde0ff */
[C---:B------:R-:W-:Y:S02]  /*b790*/  LOP3.LUT R9, R4.reuse, 0x380, RZ, 0xc0, !PT ;  /* 0x0000038004097812 */ /* 0x040fe400078ec0ff */
[----:B------:R-:W-:Y:S01]  /*b7a0*/  IADD3 R99, P4, R4, 0x60, RZ ;  /* 0x0000006004637810 */ /* 0x000fe20007f9e0ff */
[--C-:B------:R-:W-:Y:S01]  /*b7b0*/  IMAD.X R29, RZ, RZ, R5.reuse, P6 ;  /* 0x000000ffff1d7224 */ /* 0x100fe200030e0605 */
[----:B------:R-:W-:Y:S02]  /*b7c0*/  LOP3.LUT R10, R45, 0x380, RZ, 0xc0, !PT ;  /* 0x000003802d0a7812 */ /* 0x000fe400078ec0ff */
[----:B------:R-:W-:Y:S01]  /*b7d0*/  SHF.R.U64 R9, R9, 0x3, RZ ;  /* 0x0000000309097819 */ /* 0x000fe200000012ff */
[----:B------:R-:W-:Y:S01]  /*b7e0*/  IMAD.X R11, RZ, RZ, R5, P4 ;  /* 0x000000ffff0b7224 */ /* 0x000fe200020e0605 */
[----:B------:R-:W-:-:S02]  /*b7f0*/  LOP3.LUT R44, R99, 0x380, RZ, 0xc0, !PT ;  /* 0x00000380632c7812 */ /* 0x000fc400078ec0ff */
[C---:B------:R-:W-:Y:S02]  /*b800*/  IADD3 R97, P5, R4.reuse, 0x40, RZ ;  /* 0x0000004004617810 */ /* 0x040fe40007fbe0ff */
[C---:B------:R-:W-:Y:S02]  /*b810*/  IADD3 R101, P3, R4.reuse, 0x4000, RZ ;  /* 0x0000400004657810 */ /* 0x040fe40007f7e0ff */
[C---:B------:R-:W-:Y:S01]  /*b820*/  IADD3 R103, P2, R4.reuse, 0x4020, RZ ;  /* 0x0000402004677810 */ /* 0x040fe20007f5e0ff */
[--C-:B------:R-:W-:Y:S01]  /*b830*/  IMAD.X R27, RZ, RZ, R5.reuse, P5 ;  /* 0x000000ffff1b7224 */ /* 0x100fe200028e0605 */
[C---:B------:R-:W-:Y:S01]  /*b840*/  IADD3 R105, P1, R4.reuse, 0x4040, RZ ;  /* 0x0000404004697810 */ /* 0x040fe20007f3e0ff */
[----:B------:R-:W-:Y:S01]  /*b850*/  IMAD.X R25, RZ, RZ, R5, P3 ;  /* 0x000000ffff197224 */ /* 0x000fe200018e0605 */
[----:B------:R-:W-:Y:S01]  /*b860*/  BAR.SYNC.DEFER_BLOCKING 0x1, 0x100 ;  /* 0x0044000000007b1d */ /* 0x000fe20000010000 */
[----:B------:R-:W-:Y:S02]  /*b870*/  IADD3 R107, P0, R4, 0x4060, RZ ;  /* 0x00004060046b7810 */ /* 0x000fe40007f1e0ff */
[----:B------:R-:W-:-:S02]  /*b880*/  SHF.R.U64 R10, R10, 0x3, RZ ;  /* 0x000000030a0a7819 */ /* 0x000fc400000012ff */
[----:B------:R-:W-:Y:S01]  /*b890*/  LOP3.LUT R4, R9, R4, RZ, 0x3c, !PT ;  /* 0x0000000409047212 */ /* 0x000fe200078e3cff */
[--C-:B------:R-:W-:Y:S01]  /*b8a0*/  IMAD.X R9, RZ, RZ, R5.reuse, P2 ;  /* 0x000000ffff097224 */ /* 0x100fe200010e0605 */
[----:B------:R-:W-:Y:S01]  /*b8b0*/  SHF.R.U64 R44, R44, 0x3, RZ ;  /* 0x000000032c2c7819 */ /* 0x000fe200000012ff */
[----:B------:R-:W-:Y:S01]  /*b8c0*/  IMAD.X R13, RZ, RZ, R5, P0 ;  /* 0x000000ffff0d7224 */ /* 0x000fe200000e0605 */
[----:B------:R-:W-:Y:S02]  /*b8d0*/  LOP3.LUT R28, R10, R45, RZ, 0x3c, !PT ;  /* 0x0000002d0a1c7212 */ /* 0x000fe400078e3cff */
[-C--:B------:R-:W-:Y:S02]  /*b8e0*/  IADD3.X R15, RZ, R5.reuse, RZ, P1, !PT ;  /* 0x00000005ff0f7210 */ /* 0x080fe40000ffe4ff */
[----:B------:R-:W-:Y:S02]  /*b8f0*/  MOV R45, R4 ;  /* 0x00000004002d7202 */ /* 0x000fe40000000f00 */
[----:B------:R-:W-:-:S02]  /*b900*/  LOP3.LUT R24, R97, 0x380, RZ, 0xc0, !PT ;  /* 0x0000038061187812 */ /* 0x000fc400078ec0ff */
[----:B------:R-:W-:Y:S02]  /*b910*/  F2FP.BF16.F32.PACK_AB R5, R12, R93 ;  /* 0x0000005d0c05723e */ /* 0x000fe400000010ff */
[----:B------:R-:W-:Y:S02]  /*b920*/  LOP3.LUT R10, R44, R99, RZ, 0x3c, !PT ;  /* 0x000000632c0a7212 */ /* 0x000fe400078e3cff */
[----:B------:R-:W-:Y:S02]  /*b930*/  LOP3.LUT R12, R103, 0x380, RZ, 0xc0, !PT ;  /* 0x00000380670c7812 */ /* 0x000fe400078ec0ff */
[----:B------:R-:W-:Y:S02]  /*b940*/  LOP3.LUT R44, R107, 0x380, RZ, 0xc0, !PT ;  /* 0x000003806b2c7812 */ /* 0x000fe400078ec0ff */
[----:B------:R-:W-:Y:S02]  /*b950*/  SHF.R.U64 R24, R24, 0x3, RZ ;  /* 0x0000000318187819 */ /* 0x000fe400000012ff */
[----:B------:R-:W-:-:S02]  /*b960*/  LOP3.LUT R46, R101, 0x380, RZ, 0xc0, !PT ;  /* 0x00000380652e7812 */ /* 0x000fc400078ec0ff */
[----:B------:R-:W-:Y:S02]  /*b970*/  F2FP.BF16.F32.PACK_AB R4, R14, R95 ;  /* 0x0000005f0e04723e */ /* 0x000fe400000010ff */
[----:B------:R-:W-:Y:S02]  /*b980*/  SHF.R.U64 R12, R12, 0x3, RZ ;  /* 0x000000030c0c7819 */ /* 0x000fe400000012ff */
[----:B------:R-:W-:Y:S01]  /*b990*/  LOP3.LUT R14, R105, 0x380, RZ, 0xc0, !PT ;  /* 0x00000380690e7812 */ /* 0x000fe200078ec0ff */
[----:B------:R0:W-:Y:S01]  /*b9a0*/  STSM.16.M88.4 [R45], R4 ;  /* 0x000000042d007844 */ /* 0x0001e20000000200 */
[----:B------:R-:W-:Y:S02]  /*b9b0*/  SHF.R.U64 R44, R44, 0x3, RZ ;  /* 0x000000032c2c7819 */ /* 0x000fe400000012ff */
[----:B------:R-:W-:Y:S02]  /*b9c0*/  LOP3.LUT R26, R24, R97, RZ, 0x3c, !PT ;  /* 0x00000061181a7212 */ /* 0x000fe400078e3cff */
[----:B------:R-:W-:-:S02]  /*b9d0*/  SHF.R.U64 R46, R46, 0x3, RZ ;  /* 0x000000032e2e7819 */ /* 0x000fc400000012ff */
[----:B------:R-:W-:Y:S02]  /*b9e0*/  LOP3.LUT R8, R12, R103, RZ, 0x3c, !PT ;  /* 0x000000670c087212 */ /* 0x000fe400078e3cff */
[----:B------:R-:W-:Y:S02]  /*b9f0*/  SHF.R.U64 R14, R14, 0x3, RZ ;  /* 0x000000030e0e7819 */ /* 0x000fe400000012ff */
[----:B------:R-:W-:Y:S02]  /*ba00*/  LOP3.LUT R12, R44, R107, RZ, 0x3c, !PT ;  /* 0x0000006b2c0c7212 */ /* 0x000fe400078e3cff */
[----:B------:R-:W-:Y:S02]  /*ba10*/  MOV R44, R28 ;  /* 0x0000001c002c7202 */ /* 0x000fe40000000f00 */
[----:B------:R-:W-:Y:S02]  /*ba20*/  MOV R29, R26 ;  /* 0x0000001a001d7202 */ /* 0x000fe40000000f00 */
[----:B------:R-:W-:-:S02]  /*ba30*/  LOP3.LUT R24, R46, R101, RZ, 0x3c, !PT ;  /* 0x000000652e187212 */ /* 0x000fc400078e3cff */
[----:B------:R-:W-:Y:S02]  /*ba40*/  MOV R28, R10 ;  /* 0x0000000a001c7202 */ /* 0x000fe40000000f00 */
[----:B------:R-:W-:Y:S02]  /*ba50*/  MOV R26, R8 ;  /* 0x00000008001a7202 */ /* 0x000fe40000000f00 */
[----:B------:R-:W-:Y:S02]  /*ba60*/  LOP3.LUT R14, R14, R105, RZ, 0x3c, !PT ;  /* 0x000000690e0e7212 */ /* 0x000fe400078e3cff */
[----:B------:R-:W-:Y:S02]  /*ba70*/  F2FP.BF16.F32.PACK_AB R8, R88, R89 ;  /* 0x000000595808723e */ /* 0x000fe400000010ff */
[----:B------:R-:W-:Y:S02]  /*ba80*/  F2FP.BF16.F32.PACK_AB R9, R35, R34 ;  /* 0x000000222309723e */ /* 0x000fe400000010ff */
[----:B------:R-:W-:-:S02]  /*ba90*/  F2FP.BF16.F32.PACK_AB R10, R37, R36 ;  /* 0x00000024250a723e */ /* 0x000fc400000010ff */
[----:B------:R-:W-:Y:S02]  /*baa0*/  F2FP.BF16.F32.PACK_AB R11, R39, R38 ;  /* 0x00000026270b723e */ /* 0x000fe400000010ff */
[----:B------:R-:W-:Y:S02]  /*bab0*/  MOV R27, R24 ;  /* 0x00000018001b7202 */ /* 0x000fe40000000f00 */
[----:B------:R-:W-:Y:S01]  /*bac0*/  MOV R25, R14 ;  /* 0x0000000e00197202 */ /* 0x000fe20000000f00 */
[----:B------:R1:W-:Y:S01]  /*bad0*/  STSM.16.M88.4 [R44], R8 ;  /* 0x000000082c007844 */ /* 0x0003e20000000200 */
[----:B------:R-:W-:Y:S02]  /*bae0*/  MOV R24, R12 ;  /* 0x0000000c00187202 */ /* 0x000fe40000000f00 */
[----:B0-----:R-:W-:Y:S02]  /*baf0*/  F2FP.BF16.F32.PACK_AB R4, R41, R40 ;  /* 0x000000282904723e */ /* 0x001fe400000010ff */
        /* <DEDUP_REMOVED lines=8> */
[----:B-1----:R-:W-:Y:S02]  /*bb80*/  F2FP.BF16.F32.PACK_AB R8, R57, R56 ;  /* 0x000000383908723e */ /* 0x002fe400000010ff */
[----:B------:R-:W-:Y:S01]  /*bb90*/  F2FP.BF16.F32.PACK_AB R9, R59, R58 ;  /* 0x0000003a3b09723e */ /* 0x000fe200000010ff */
[----:B------:R-:W-:Y:S01]  /*bba0*/  STSM.16.M88.4 [R28], R12 ;  /* 0x0000000c1c007844 */ /* 0x000fe20000000200 */
[----:B------:R-:W-:Y:S02]  /*bbb0*/  F2FP.BF16.F32.PACK_AB R10, R61, R60 ;  /* 0x0000003c3d0a723e */ /* 0x000fe400000010ff */
[----:B------:R-:W-:Y:S02]  /*bbc0*/  F2FP.BF16.F32.PACK_AB R11, R63, R62 ;  /* 0x0000003e3f0b723e */ /* 0x000fe400000010ff */
[----:B------:R-:W-:Y:S02]  /*bbd0*/  PLOP3.LUT P0, PT, PT, PT, UP1, 0x80, 0x0 ;  /* 0x000000000000781c */ /* 0x000fe40003f0f018 */
[----:B------:R-:W-:Y:S01]  /*bbe0*/  PLOP3.LUT P2, PT, PT, PT, UP0, 0x80, 0x0 ;  /* 0x000000000000781c */ /* 0x000fe20003f4f008 */
[----:B------:R1:W-:Y:S01]  /*bbf0*/  STSM.16.M88.4 [R27], R8 ;  /* 0x000000081b007844 */ /* 0x0003e20000000200 */
[----:B0-----:R-:W-:-:S02]  /*bc00*/  IMAD.U32 R4, RZ, RZ, UR4 ;  /* 0x00000004ff047e24 */ /* 0x001fc4000f8e00ff */
[----:B------:R-:W-:Y:S01]  /*bc10*/  IMAD.U32 R5, RZ, RZ, UR8 ;  /* 0x00000008ff057e24 */ /* 0x000fe2000f8e00ff */
[----:B------:R0:W-:Y:S04]  /*bc20*/  STSM.16.M88.4 [R26], R64 ;  /* 0x000000401a007844 */ /* 0x0001e80000000200 */
[----:B------:R0:W-:Y:S04]  /*bc30*/  STSM.16.M88.4 [R25], R72 ;  /* 0x0000004819007844 */ /* 0x0001e80000000200 */
[----:B------:R0:W-:Y:S01]  /*bc40*/  STSM.16.M88.4 [R24], R80 ;  /* 0x0000005018007844 */ /* 0x0001e20000000200 */
[----:B------:R-:W-:Y:S01]  /*bc50*/  BAR.SYNC.DEFER_BLOCKING 0x1, 0x100 ;  /* 0x0044000000007b1d */ /* 0x000fe20000010000 */
[----:B------:R-:W-:-:S02]  /*bc60*/  IMAD.U32 R6, RZ, RZ, UR6 ;  /* 0x00000006ff067e24 */ /* 0x000fc4000f8e00ff */
[----:B------:R-:W-:-:S03]  /*bc70*/  IMAD.U32 R7, RZ, RZ, UR7 ;  /* 0x00000007ff077e24 */ /* 0x000fc6000f8e00ff */
[----:B-1----:R-:W2:Y:S04]  /*bc80*/  @P0 LDG.E R8, desc[UR12][R4.64] ;  /* 0x0000000c04080981 */ /* 0x002ea8000c1e1900 */
[----:B------:R-:W3:Y:S01]  /*bc90*/  @P2 LDG.E R6, desc[UR12][R6.64] ;  /* 0x0000000c06062981 */ /* 0x000ee2000c1e1900 */
[----:B------:R-:W-:Y:S01]  /*bca0*/  IMAD R9, R18, 0x40, R16 ;  /* 0x0000004012097824 */ /* 0x000fe200078e0210 */
[----:B------:R-:W-:Y:S01]  /*bcb0*/  UMOV UR4, URZ ;  /* 0x0000003f00047c82 */ /* 0x000fe20008000000 */
[----:B------:R-:W-:Y:S02]  /*bcc0*/  ULDC UR10, c[0x0][0xa88] ;  /* 0x0002a200000a7ab9 */ /* 0x000fe40000000800 */
[----:B------:R-:W-:-:S03]  /*bcd0*/  IMAD.WIDE R20, R9, 0x2, R20 ;  /* 0x0000000209147825 */ /* 0x000fc600078e0214 */
[----:B------:R-:W-:Y:S02]  /*bce0*/  IADD3 R29, P1, R20, 0x1000, RZ ;  /* 0x00001000141d7810 */ /* 0x000fe40007f3e0ff */
[----:B--2---:R-:W-:Y:S02]  /*bcf0*/  @P0 R2UR UR4, R8 ;  /* 0x00000000080402ca */ /* 0x004fe400000e0000 */
[----:B---3--:R-:W-:Y:S01]  /*bd00*/  @P2 R2UR UR10, R6 ;  /* 0x00000000060a22ca */ /* 0x008fe200000e0000 */
[----:B0-----:R-:W-:-:S14]  /*bd10*/  @P2 BRA `(.L_x_2029) ;  /* 0x00000000001c2947 */ /* 0x001fdc0003800000 */
[----:B------:R-:W-:Y:S05]  /*bd20*/  @!P0 BRA `(.L_x_2029) ;  /* 0x0000000000188947 */ /* 0x000fea0003800000 */
[----:B------:R-:W-:Y:S02]  /*bd30*/  ULDC.64 UR6, c[0x0][0x208] ;  /* 0x0000820000067ab9 */ /* 0x000fe40000000a00 */
[----:B------:R-:W2:Y:S04]  /*bd40*/  LDG.E R7, desc[UR6][R4.64] ;  /* 0x0000000604077981 */ /* 0x000ea8000c1e1900 */
[----:B------:R-:W3:Y:S01]  /*bd50*/  LDG.E R6, desc[UR6][R4.64+0x4] ;  /* 0x0000040604067981 */ /* 0x000ee2000c1e1900 */
[----:B--2---:R-:W-:Y:S02]  /*bd60*/  R2UR UR6, R7 ;  /* 0x00000000070672ca */ /* 0x004fe400000e0000 */
[----:B---3--:R-:W-:-:S13]  /*bd70*/  R2UR UR10, R6 ;  /* 0x00000000060a72ca */ /* 0x008fda00000e0000 */
[----:B------:R-:W-:-:S12]  /*bd80*/  UIADD3 UR10, -UR6, UR10, URZ ;  /* 0x0000000a060a7290 */ /* 0x000fd8000fffe13f */
.L_x_2029:
[----:B------:R-:W-:Y:S01]  /*bd90*/  R2UR UR18, R184 ;  /* 0x00000000b81272ca */ /* 0x000fe200000e0000 */
[----:B------:R-:W-:Y:S01]  /*bda0*/  ULDC.64 UR12, c[0x0][0xb70] ;  /* 0x0002dc00000c7ab9 */ /* 0x000fe20000000a00 */
[----:B------:R-:W-:Y:S01]  /*bdb0*/  R2UR UR16, R185 ;  /* 0x00000000b91072ca */ /* 0x000fe200000e0000 */
[----:B------:R-:W-:Y:S01]  /*bdc0*/  USHF.R.S32.HI UR9, URZ, 0x1f, UR4 ;  /* 0x0000001f3f097899 */ /* 0x000fe20008011404 */
[----:B------:R-:W-:Y:S01]  /*bdd0*/  R2UR UR15, R23 ;  /* 0x00000000170f72ca */ /* 0x000fe200000e0000 */
[----:B------:R-:W-:Y:S01]  /*bde0*/  UMOV UR8, UR4 ;  /* 0x0000000400087c82 */ /* 0x000fe20008000000 */
[----:B------:R-:W-:Y:S01]  /*bdf0*/  R2UR UR17, R186 ;  /* 0x00000000ba1172ca */ /* 0x000fe200000e0000 */
[----:B------:R-:W-:Y:S01]  /*be00*/  ULDC.64 UR20, c[0x0][0x208] ;  /* 0x0000820000147ab9 */ /* 0x000fe20000000a00 */
[C---:B------:R-:W-:Y:S02]  /*be10*/  IADD3 R13, P2, R20.reuse, 0x2000, RZ ;  /* 0x00002000140d7810 */ /* 0x040fe40007f5e0ff */
[----:B------:R-:W-:-:S02]  /*be20*/  IADD3 R7, P6, R20, 0x3000, RZ ;  /* 0x0000300014077810 */ /* 0x000fc40007fde0ff */
[----:B------:R-:W-:Y:S01]  /*be30*/  LOP3.LUT R28, R29, 0x380, RZ, 0xc0, !PT ;  /* 0x000003801d1c7812 */ /* 0x000fe200078ec0ff */
[----:B------:R-:W-:Y:S01]  /*be40*/  USHF.R.S32.HI UR14, URZ, 0x1f, UR18 ;  /* 0x0000001f3f0e7899 */ /* 0x000fe20008011412 */
[----:B------:R-:W-:Y:S01]  /*be50*/  LOP3.LUT R12, R13, 0x380, RZ, 0xc0, !PT ;  /* 0x000003800d0c7812 */ /* 0x000fe200078ec0ff */
[----:B------:R-:W-:Y:S01]  /*be60*/  USEL UR16, UR16, URZ, !UP1 ;  /* 0x0000003f10107287 */ /* 0x000fe2000c800000 */
[----:B------:R-:W-:Y:S01]  /*be70*/  LOP3.LUT R4, R7, 0x380, RZ, 0xc0, !PT ;  /* 0x0000038007047812 */ /* 0x000fe200078ec0ff */
[----:B------:R-:W-:Y:S01]  /*be80*/  UIMAD UR11, UR14, UR12, URZ ;  /* 0x0000000c0e0b72a4 */ /* 0x000fe2000f8e023f */
[----:B------:R-:W-:Y:S01]  /*be90*/  SHF.R.U64 R28, R28, 0x3, RZ ;  /* 0x000000031c1c7819 */ /* 0x000fe200000012ff */
[----:B------:R-:W-:Y:S01]  /*bea0*/  UIMAD.WIDE.U32 UR6, UR18, UR12, UR8 ;  /* 0x0000000c120672a5 */ /* 0x000fe2000f8e0008 */
[----:B------:R-:W-:Y:S01]  /*beb0*/  IMAD.U32 R5, RZ, RZ, UR17 ;  /* 0x00000011ff057e24 */ /* 0x000fe2000f8e00ff */
[----:B------:R-:W-:Y:S01]  /*bec0*/  UIMAD UR11, UR18, UR13, UR11 ;  /* 0x0000000d120b72a4 */ /* 0x000fe2000f8e020b */
[----:B------:R-:W-:Y:S01]  /*bed0*/  SHF.R.U64 R12, R12, 0x3, RZ ;  /* 0x000000030c0c7819 */ /* 0x000fe200000012ff */
[----:B------:R-:W-:Y:S01]  /*bee0*/  USEL UR15, UR15, URZ, !UP1 ;  /* 0x0000003f0f0f7287 */ /* 0x000fe2000c800000 */
[----:B------:R-:W-:Y:S01]  /*bef0*/  SHF.R.U64 R4, R4, 0x3, RZ ;  /* 0x0000000304047819 */ /* 0x000fe200000012ff */
[----:B------:R-:W-:Y:S01]  /*bf00*/  ULDC.64 UR12, c[0x0][0xb78] ;  /* 0x0002de00000c7ab9 */ /* 0x000fe20000000a00 */
[----:B------:R-:W-:Y:S01]  /*bf10*/  UIADD3 UR7, UR7, UR11, URZ ;  /* 0x0000000b07077290 */ /* 0x000fe2000fffe03f */
[----:B------:R-:W-:Y:S01]  /*bf20*/  LEA R8, R5, R22, 0x7 ;  /* 0x0000001605087211 */ /* 0x000fe200078e38ff */
[----:B------:R-:W-:Y:S01]  /*bf30*/  UIMAD UR8, UR16, UR12, URZ ;  /* 0x0000000c100872a4 */ /* 0x000fe2000f8e023f */
[----:B------:R-:W-:Y:S01]  /*bf40*/  LOP3.LUT R28, R28, R29, RZ, 0x3c, !PT ;  /* 0x0000001d1c1c7212 */ /* 0x000fe200078e3cff */
[----:B------:R-:W-:Y:S01]  /*bf50*/  UIMAD.WIDE.U32 UR6, UR15, UR12, UR6 ;  /* 0x0000000c0f0672a5 */ /* 0x000fe2000f8e0006 */
[----:B------:R-:W-:Y:S01]  /*bf60*/  SHF.R.S32.HI R5, RZ, 0x1f, R8 ;  /* 0x0000001fff057819 */ /* 0x000fe20000011408 */
[----:B------:R-:W-:Y:S01]  /*bf70*/  UIMAD UR8, UR15, UR13, UR8 ;  /* 0x0000000d0f0872a4 */ /* 0x000fe2000f8e0208 */
[----:B------:R-:W-:Y:S01]  /*bf80*/  LOP3.LUT R12, R12, R13, RZ, 0x3c, !PT ;  /* 0x0000000d0c0c7212 */ /* 0x000fe200078e3cff */
[--C-:B------:R-:W-:Y:S01]  /*bf90*/  IMAD.X R29, RZ, RZ, R21.reuse, P1 ;  /* 0x000000ffff1d7224 */ /* 0x100fe200008e0615 */
[----:B------:R-:W-:Y:S01]  /*bfa0*/  IADD3 R37, P5, R20, 0x4000, RZ ;  /* 0x0000400014257810 */ /* 0x000fe20007fbe0ff */
[----:B------:R-:W-:Y:S01]  /*bfb0*/  IMAD.X R13, RZ, RZ, R21, P2 ;  /* 0x000000ffff0d7224 */ /* 0x000fe200010e0615 */
[----:B------:R-:W-:Y:S01]  /*bfc0*/  IADD3 R6, P0, R8, UR6, RZ ;  /* 0x0000000608067c10 */ /* 0x000fe2000ff1e0ff */
[----:B------:R-:W-:Y:S01]  /*bfd0*/  IMAD.U32 R10, RZ, RZ, UR8 ;  /* 0x00000008ff0a7e24 */ /* 0x000fe2000f8e00ff */
[----:B------:R-:W-:Y:S01]  /*bfe0*/  LOP3.LUT R4, R4, R7, RZ, 0x3c, !PT ;  /* 0x0000000704047212 */ /* 0x000fe200078e3cff */
[----:B------:R-:W-:Y:S01]  /*bff0*/  ULDC.64 UR12, c[0x0][0xaa0] ;  /* 0x0002a800000c7ab9 */ /* 0x000fe20000000a00 */
[----:B------:R-:W-:-:S02]  /*c000*/  IADD3 R41, P4, R20, 0x5000, RZ ;  /* 0x0000500014297810 */ /* 0x000fc40007f9e0ff */
[----:B------:R-:W-:Y:S01]  /*c010*/  IADD3.X R5, R5, UR7, R10, P0, !PT ;  /* 0x0000000705057c10 */ /* 0x000fe200087fe40a */
[----:B------:R-:W-:Y:S01]  /*c020*/  ULDC.64 UR6, c[0x0][0xb40] ;  /* 0x0002d00000067ab9 */ /* 0x000fe20000000a00 */
[----:B------:R-:W-:Y:S02]  /*c030*/  IADD3 R25, P3, R20, 0x6000, RZ ;  /* 0x0000600014197810 */ /* 0x000fe40007f7e0ff */
[----:B------:R-:W-:Y:S02]  /*c040*/  LEA R48, P0, R6, UR6, 0x2 ;  /* 0x0000000606307c11 */ /* 0x000fe4000f8010ff */
[----:B------:R-:W-:Y:S02]  /*c050*/  IADD3 R7, P2, R20, 0x7000, RZ ;  /* 0x0000700014077810 */ /* 0x000fe40007f5e0ff */
[----:B------:R-:W-:Y:S01]  /*c060*/  LEA.HI.X R49, R6, UR7, R5, 0x2, P0 ;  /* 0x0000000706317c11 */ /* 0x000fe200080f1405 */
[----:B------:R-:W-:Y:S01]  /*c070*/  VIADD R5, R8, 0x8 ;  /* 0x0000000808057836 */ /* 0x000fe20000000000 */
[----:B------:R-:W-:-:S02]  /*c080*/  LOP3.LUT P0, RZ, R188, 0x3, RZ, 0xc0, !PT ;  /* 0x00000003bcff7812 */ /* 0x000fc4000780c0ff */
[----:B------:R-:W-:Y:S02]  /*c090*/  LOP3.LUT R9, R20, 0x380, RZ, 0xc0, !PT ;  /* 0x0000038014097812 */ /* 0x000fe400078ec0ff */
[----:B------:R-:W-:Y:S02]  /*c0a0*/  ISETP.GE.OR P1, PT, R8, UR10, P0 ;  /* 0x0000000a08007c0c */ /* 0x000fe40008726670 */
[----:B------:R-:W-:Y:S01]  /*c0b0*/  ISETP.GE.OR P0, PT, R5, UR10, P0 ;  /* 0x0000000a05007c0c */ /* 0x000fe20008706670 */
[----:B------:R-:W-:Y:S01]  /*c0c0*/  IMAD.X R5, RZ, RZ, R21, P6 ;  /* 0x000000ffff057224 */ /* 0x000fe200030e0615 */
[----:B------:R-:W-:Y:S02]  /*c0d0*/  LOP3.LUT R36, R37, 0x380, RZ, 0xc0, !PT ;  /* 0x0000038025247812 */ /* 0x000fe400078ec0ff */
[----:B------:R-:W-:Y:S02]  /*c0e0*/  LOP3.LUT R40, R41, 0x380, RZ, 0xc0, !PT ;  /* 0x0000038029287812 */ /* 0x000fe400078ec0ff */
[----:B------:R-:W-:-:S02]  /*c0f0*/  LOP3.LUT R24, R25, 0x380, RZ, 0xc0, !PT ;  /* 0x0000038019187812 */ /* 0x000fc400078ec0ff */
[----:B------:R-:W-:Y:S02]  /*c100*/  LOP3.LUT R6, R7, 0x380, RZ, 0xc0, !PT ;  /* 0x0000038007067812 */ /* 0x000fe400078ec0ff */
[----:B------:R-:W-:Y:S01]  /*c110*/  SHF.R.U64 R9, R9, 0x3, RZ ;  /* 0x0000000309097819 */ /* 0x000fe200000012ff */
[----:B------:R-:W-:Y:S01]  /*c120*/  @!P1 STG.E desc[UR20][R48.64], R2 ;  /* 0x0000000230009986 */ /* 0x000fe2000c101914 */
[----:B------:R-:W-:Y:S02]  /*c130*/  SHF.R.U64 R36, R36, 0x3, RZ ;  /* 0x0000000324247819 */ /* 0x000fe400000012ff */
[----:B------:R-:W-:Y:S01]  /*c140*/  SHF.R.U64 R40, R40, 0x3, RZ ;  /* 0x0000000328287819 */ /* 0x000fe200000012ff */
[----:B------:R0:W-:Y:S01]  /*c150*/  @!P0 STG.E desc[UR20][R48.64+0x20], R0 ;  /* 0x0000200030008986 */ /* 0x0001e2000c101914 */
[----:B------:R-:W-:Y:S02]  /*c160*/  SHF.R.U64 R24, R24, 0x3, RZ ;  /* 0x0000000318187819 */ /* 0x000fe400000012ff */
[----:B------:R-:W-:Y:S01]  /*c170*/  SHF.R.U64 R6, R6, 0x3, RZ ;  /* 0x0000000306067819 */ /* 0x000fe200000012ff */
[----:B------:R-:W-:Y:S01]  /*c180*/  UIMAD UR6, UR9, UR12, URZ ;  /* 0x0000000c090672a4 */ /* 0x000fe2000f8e023f */
[----:B------:R-:W-:Y:S01]  /*c190*/  LOP3.LUT R20, R9, R20, RZ, 0x3c, !PT ;  /* 0x0000001409147212 */ /* 0x000fe200078e3cff */
[--C-:B------:R-:W-:Y:S01]  /*c1a0*/  IMAD.X R9, RZ, RZ, R21.reuse, P2 ;  /* 0x000000ffff097224 */ /* 0x100fe200010e0615 */
[----:B------:R-:W-:Y:S01]  /*c1b0*/  LOP3.LUT R36, R36, R37, RZ, 0x3c, !PT ;  /* 0x0000002524247212 */ /* 0x000fe200078e3cff */
[--C-:B------:R-:W-:Y:S01]  /*c1c0*/  IMAD.X R37, RZ, RZ, R21.reuse, P5 ;  /* 0x000000ffff257224 */ /* 0x100fe200028e0615 */
[----:B------:R-:W-:Y:S01]  /*c1d0*/  LOP3.LUT R40, R40, R41, RZ, 0x3c, !PT ;  /* 0x0000002928287212 */ /* 0x000fe200078e3cff */
[----:B------:R-:W-:Y:S01]  /*c1e0*/  IMAD.X R41, RZ, RZ, R21, P4 ;  /* 0x000000ffff297224 */ /* 0x000fe200020e0615 */
[----:B------:R-:W-:Y:S01]  /*c1f0*/  LOP3.LUT R24, R24, R25, RZ, 0x3c, !PT ;  /* 0x0000001918187212 */ /* 0x000fe200078e3cff */
[----:B------:R1:W5:Y:S01]  /*c200*/  LD.E.128 R32, desc[UR20][R20.64] ;  /* 0x0000001414207980 */ /* 0x000362000c101d00 */
[----:B------:R-:W-:-:S02]  /*c210*/  IADD3.X R25, RZ, R21, RZ, P3, !PT ;  /* 0x00000015ff197210 */ /* 0x000fc40001ffe4ff */
[----:B------:R-:W-:Y:S01]  /*c220*/  LOP3.LUT R8, R6, R7, RZ, 0x3c, !PT ;  /* 0x0000000706087212 */ /* 0x000fe200078e3cff */
[--C-:B------:R-:W-:Y:S01]  /*c230*/  IMAD.MOV.U32 R44, RZ, RZ, R16.reuse ;  /* 0x000000ffff2c7224 */ /* 0x100fe200078e0010 */
[----:B------:R-:W-:Y:S01]  /*c240*/  SHF.R.S32.HI R45, RZ, 0x1f, R16 ;  /* 0x0000001fff2d7819 */ /* 0x000fe20000011410 */
[----:B------:R-:W5:Y:S01]  /*c250*/  LD.E.128 R28, desc[UR20][R28.64] ;  /* 0x000000141c1c7980 */ /* 0x000f62000c101d00 */
[----:B------:R-:W-:Y:S01]  /*c260*/  UIMAD UR6, UR4, UR13, UR6 ;  /* 0x0000000d040672a4 */ /* 0x000fe2000f8e0206 */
[----:B------:R-:W-:Y:S01]  /*c270*/  ULDC.64 UR8, c[0x0][0xae0] ;  /* 0x0002b80000087ab9 */ /* 0x000fe20000000a00 */
[----:B-1----:R-:W-:Y:S01]  /*c280*/  IMAD.U32 R21, RZ, RZ, UR12 ;  /* 0x0000000cff157e24 */ /* 0x002fe2000f8e00ff */
[----:B------:R-:W5:Y:S04]  /*c290*/  LD.E.128 R12, desc[UR20][R12.64] ;  /* 0x000000140c0c7980 */ /* 0x000f68000c101d00 */
[----:B------:R-:W5:Y:S01]  /*c2a0*/  LD.E.128 R4, desc[UR20][R4.64] ;  /* 0x0000001404047980 */ /* 0x000f62000c101d00 */
[----:B------:R-:W-:-:S03]  /*c2b0*/  IMAD.WIDE.U32 R20, R21, UR4, R44 ;  /* 0x0000000415147c25 */ /* 0x000fc6000f8e002c */
[----:B------:R-:W5:Y:S04]  /*c2c0*/  LD.E.128 R36, desc[UR20][R36.64] ;  /* 0x0000001424247980 */ /* 0x000f68000c101d00 */
[----:B------:R-:W5:Y:S04]  /*c2d0*/  LD.E.128 R40, desc[UR20][R40.64] ;  /* 0x0000001428287980 */ /* 0x000f68000c101d00 */
[----:B------:R-:W5:Y:S04]  /*c2e0*/  LD.E.128 R24, desc[UR20][R24.64] ;  /* 0x0000001418187980 */ /* 0x000f68000c101d00 */
[----:B------:R-:W5:Y:S01]  /*c2f0*/  LD.E.128 R8, desc[UR20][R8.64] ;  /* 0x0000001408087980 */ /* 0x000f62000c101d00 */
[----:B------:R-:W-:Y:S01]  /*c300*/  UIMAD UR4, UR14, UR8, URZ ;  /* 0x000000080e0472a4 */ /* 0x000fe2000f8e023f */
[----:B------:R-:W-:Y:S01]  /*c310*/  @!PT LDS RZ, [RZ] ;  /* 0x00000000fffff984 */ /* 0x000fe20000000800 */
[----:B------:R-:W-:Y:S01]  /*c320*/  @!PT LDS RZ, [RZ] ;  /* 0x00000000fffff984 */ /* 0x000fe20000000800 */
[----:B------:R-:W-:Y:S01]  /*c330*/  @!PT LDS RZ, [RZ] ;  /* 0x00000000fffff984 */ /* 0x000fe20000000800 */
[----:B------:R-:W-:Y:S01]  /*c340*/  @!PT LDS RZ, [RZ] ;  /* 0x00000000fffff984 */ /* 0x000fe20000000800 */
[----:B------:R1:W-:Y:S06]  /*c350*/  MEMBAR.ALL.CTA ;  /* 0x0000000000007992 */ /* 0x0003ec0000008000 */
[----:B-1----:R-:W1:Y:S01]  /*c360*/  FENCE.VIEW.ASYNC.S ;  /* 0x00000000000073c6 */ /* 0x002e620000000000 */
[----:B------:R-:W-:Y:S01]  /*c370*/  VIADD R21, R21, UR6 ;  /* 0x0000000615157c36 */ /* 0x000fe20008000000 */
[----:B------:R-:W-:Y:S01]  /*c380*/  UIMAD UR10, UR17, -0x80, UR10 ;  /* 0xffffff80110a78a4 */ /* 0x000fe2000f8e020a */
[----:B------:R-:W-:Y:S01]  /*c390*/  IMAD.U32 R19, RZ, RZ, UR8 ;  /* 0x00000008ff137e24 */ /* 0x000fe2000f8e00ff */
[----:B------:R-:W-:Y:S01]  /*c3a0*/  UIMAD UR4, UR18, UR9, UR4 ;  /* 0x00000009120472a4 */ /* 0x000fe2000f8e0204 */
[----:B------:R-:W-:-:S02]  /*c3b0*/  ULDC.64 UR6, c[0x0][0xae8] ;  /* 0x0002ba0000067ab9 */ /* 0x000fc40000000a00 */
[----:B------:R-:W-:Y:S01]  /*c3c0*/  IMAD.WIDE.U32 R20, R19, UR18, R20 ;  /* 0x0000001213147c25 */ /* 0x000fe2000f8e0014 */
[----:B------:R-:W-:-:S03]  /*c3d0*/  ISETP.GE.AND P2, PT, R18, UR10, PT ;  /* 0x0000000a12007c0c */ /* 0x000fc6000bf46270 */
[----:B------:R-:W-:Y:S01]  /*c3e0*/  VIADD R21, R21, UR4 ;  /* 0x0000000415157c36 */ /* 0x000fe20008000000 */
[----:B------:R-:W-:Y:S01]  /*c3f0*/  UIMAD UR4, UR16, UR6, URZ ;  /* 0x00000006100472a4 */ /* 0x000fe2000f8e023f */
[----:B------:R-:W-:Y:S01]  /*c400*/  VIADD R3, R3, 0x34820 ;  /* 0x0003482003037836 */ /* 0x000fe20000000000 */
[C---:B------:R-:W-:Y:S01]  /*c410*/  IADD3 R19, R18.reuse, 0x60, RZ ;  /* 0x0000006012137810 */ /* 0x040fe20007ffe0ff */
[----:B------:R-:W-:Y:S01]  /*c420*/  IMAD.U32 R45, RZ, RZ, UR6 ;  /* 0x00000006ff2d7e24 */ /* 0x000fe2000f8e00ff */
[----:B------:R-:W-:Y:S02]  /*c430*/  UIMAD UR4, UR15, UR7, UR4 ;  /* 0x000000070f0472a4 */ /* 0x000fe4000f8e0204 */
[----:B------:R-:W-:Y:S01]  /*c440*/  PRMT R3, RZ, 0x654, R3 ;  /* 0x00000654ff037816 */ /* 0x000fe20000000003 */
[----:B------:R-:W-:Y:S01]  /*c450*/  IMAD.WIDE.U32 R44, R45, UR15, R20 ;  /* 0x0000000f2d2c7c25 */ /* 0x000fe2000f8e0014 */
[----:B------:R-:W-:Y:S02]  /*c460*/  ISETP.GE.AND P1, PT, R19, UR10, PT ;  /* 0x0000000a13007c0c */ /* 0x000fe4000bf26270 */
[----:B------:R-:W-:Y:S01]  /*c470*/  SHF.R.S32.HI R19, RZ, 0x1f, R18 ;  /* 0x0000001fff137819 */ /* 0x000fe20000011412 */
[C---:B0-----:R-:W-:Y:S01]  /*c480*/  VIADD R0, R18.reuse, 0x20 ;  /* 0x0000002012007836 */ /* 0x041fe20000000000 */
[----:B-1----:R0:W-:Y:S01]  /*c490*/  SYNCS.ARRIVE.TRANS64.RED.A1T0 RZ, [R3+URZ], RZ ;  /* 0x000000ff03ff79a7 */ /* 0x0021e2000810043f */
[----:B------:R-:W-:Y:S01]  /*c4a0*/  VIADD R2, R18, 0x40 ;  /* 0x0000004012027836 */ /* 0x000fe20000000000 */
[----:B------:R-:W-:Y:S01]  /*c4b0*/  BSSY B1, `(.L_x_2030) ;  /* 0x0000018000017945 */ /* 0x000fe20003800000 */
[----:B------:R-:W-:-:S02]  /*c4c0*/  IMAD.U32 R23, RZ, RZ, UR17 ;  /* 0x00000011ff177e24 */ /* 0x000fc4000f8e00ff */
[----:B------:R-:W-:Y:S01]  /*c4d0*/  VIADD R51, R45, UR4 ;  /* 0x000000042d337c36 */ /* 0x000fe20008000000 */
[----:B------:R-:W-:Y:S01]  /*c4e0*/  ISETP.GE.AND P4, PT, R0, UR10, PT ;  /* 0x0000000a00007c0c */ /* 0x000fe2000bf86270 */
[----:B------:R-:W-:Y:S01]  /*c4f0*/  IMAD.WIDE R20, R23, 0x80, R18 ;  /* 0x0000008017147825 */ /* 0x000fe200078e0212 */
[----:B------:R-:W-:Y:S01]  /*c500*/  ISETP.GE.AND P0, PT, R2, UR10, PT ;  /* 0x0000000a02007c0c */ /* 0x000fe2000bf06270 */
[----:B0-----:R-:W-:-:S12]  /*c510*/  @P2 BRA `(.L_x_2031) ;  /* 0x0000000000442947 */ /* 0x001fd80003800000 */
        /* <DEDUP_REMOVED lines=15> */
[----:B-----5:R0:W-:Y:S04]  /*c610*/  @!P2 STG.E.128 desc[UR8][R48.64], R32 ;  /* 0x000000203000a986 */ /* 0x0201e8000c101d08 */
[----:B------:R0:W-:Y:S02]  /*c620*/  @!P3 STG.E.128 desc[UR8][R48.64+0x80], R36 ;  /* 0x000080243000b986 */ /* 0x0001e4000c101d08 */
.L_x_2031:
[----:B------:R-:W-:Y:S05]  /*c630*/  BSYNC B1 ;  /* 0x0000000000017941 */ /* 0x000fea0003800000 */
.L_x_2030:
        /* <DEDUP_REMOVED lines=10> */
[----:B0----5:R-:W-:Y:S02]  /*c6e0*/  VIADD R32, R16, 0x40 ;  /* 0x0000004010207836 */ /* 0x021fe40000000000 */
        /* <DEDUP_REMOVED lines=10> */
.L_x_2033:
[----:B------:R-:W-:Y:S05]  /*c790*/  BSYNC B1 ;  /* 0x0000000000017941 */ /* 0x000fea0003800000 */
.L_x_2032:
[----:B------:R-:W-:Y:S04]  /*c7a0*/  BSSY B1, `(.L_x_2034) ;  /* 0x0000015000017945 */ /* 0x000fe80003800000 */
[----:B------:R-:W-:Y:S05]  /*c7b0*/  @P0 BRA `(.L_x_2035) ;  /* 0x00000000004c0947 */ /* 0x000fea0003800000 */
[----:B------:R-:W-:Y:S01]  /*c7c0*/  IADD3 R23, P0, R20, 0x40, RZ ;  /* 0x0000004014177810 */ /* 0x000fe20007f1e0ff */
[----:B------:R-:W-:Y:S01]  /*c7d0*/  ULDC.64 UR6, c[0x0][0xad8] ;  /* 0x0002b60000067ab9 */ /* 0x000fe20000000a00 */
[----:B------:R-:W-:Y:S01]  /*c7e0*/  IMAD.MOV.U32 R2, RZ, RZ, R44 ;  /* 0x000000ffff027224 */ /* 0x000fe200078e002c */
[C---:B-1---5:R-:W-:Y:S01]  /*c7f0*/  IADD3 R28, R16.reuse, 0x40, RZ ;  /* 0x00000040101c7810 */ /* 0x062fe20007ffe0ff */
        /* <DEDUP_REMOVED lines=10> */
[----:B------:R-:W-:Y:S01]  /*c8a0*/  LEA R28, P0, R2, UR6, 0x1 ;  /* 0x00000006021c7c11 */ /* 0x000fe2000f8008ff */
[----:B------:R-:W-:-:S05]  /*c8b0*/  IMAD.IADD R3, R3, 0x1, R23 ;  /* 0x0000000103037824 */ /* 0x000fca00078e0217 */
[----:B------:R-:W-:-:S05]  /*c8c0*/  LEA.HI.X R29, R2, UR7, R3, 0x1, P0 ;  /* 0x00000007021d7c11 */ /* 0x000fca00080f0c03 */
[----:B------:R2:W-:Y:S04]  /*c8d0*/  @!P2 STG.E.128 desc[UR8][R28.64], R12 ;  /* 0x0000000c1c00a986 */ /* 0x0005e8000c101d08 */
[----:B------:R2:W-:Y:S02]  /*c8e0*/  @!P3 STG.E.128 desc[UR8][R28.64+0x80], R24 ;  /* 0x000080181c00b986 */ /* 0x0005e4000c101d08 */
.L_x_2035:
[----:B------:R-:W-:Y:S05]  /*c8f0*/  BSYNC B1 ;  /* 0x0000000000017941 */ /* 0x000fea0003800000 */
.L_x_2034:
[----:B------:R-:W-:Y:S05]  /*c900*/  @P1 BRA `(.L_x_2036) ;  /* 0x0000000c00541947 */ /* 0x000fea0003800000 */
[----:B--2--5:R-:W-:Y:S01]  /*c910*/  IADD3 R13, P0, R20, 0x60, RZ ;  /* 0x00000060140d7810 */ /* 0x024fe20007f1e0ff */
        /* <DEDUP_REMOVED lines=8> */
[----:B------:R-:W-:-:S03]  /*c9a0*/  ULDC.64 UR8, c[0x0][0x208] ;  /* 0x0000820000087ab9 */ /* 0x000fc60000000a00 */
[----:B------:R-:W-:-:S04]  /*c9b0*/  IMAD R20, R20, UR6, RZ ;  /* 0x0000000614147c24 */ /* 0x000fc8000f8e02ff */
        /* <DEDUP_REMOVED lines=11> */
.L_x_2028:
[----:B------:R-:W-:Y:S01]  /*ca70*/  R2UR UR8, R185 ;  /* 0x00000000b90872ca */ /* 0x000fe200000e0000 */
[----:B------:R-:W-:Y:S01]  /*ca80*/  ULDC.64 UR6, c[0x0][0xbe0] ;  /* 0x0002f80000067ab9 */ /* 0x000fe20000000a00 */
[----:B------:R-:W-:Y:S01]  /*ca90*/  R2UR UR4, R23 ;  /* 0x00000000170472ca */ /* 0x000fe200000e0000 */
[----:B------:R-:W-:Y:S01]  /*caa0*/  UISETP.NE.U32.AND UP0, UPT, UR6, URZ, UPT ;  /* 0x0000003f0600728c */ /* 0x000fe2000bf05070 */
[----:B------:R-:W-:-:S03]  /*cab0*/  ULDC.64 UR12, c[0x0][0x208] ;  /* 0x00008200000c7ab9 */ /* 0x000fc60000000a00 */
[----:B------:R-:W-:-:S06]  /*cac0*/  UISETP.NE.AND.EX UP1, UPT, UR7, URZ, UPT, UP0 ;  /* 0x0000003f0700728c */ /* 0x000fcc000bf25300 */
[----:B------:R-:W-:Y:S02]  /*cad0*/  PLOP3.LUT P2, PT, PT, PT, UP1, 0x80, 0x0 ;  /* 0x000000000000781c */ /* 0x000fe40003f4f018 */
[----:B------:R-:W-:Y:S02]  /*cae0*/  USHF.L.U64.HI UR10, UR4, 0x2, UR8 ;  /* 0x00000002040a7899 */ /* 0x000fe40008010208 */
[----:B------:R-:W-:Y:S01]  /*caf0*/  USHF.L.U32 UR4, UR4, 0x2, URZ ;  /* 0x0000000204047899 */ /* 0x000fe2000800063f */
[----:B------:R-:W-:-:S03]  /*cb00*/  ULDC.64 UR8, c[0x0][0xbd8] ;  /* 0x0002f60000087ab9 */ /* 0x000fc60000000a00 */
[----:B------:R-:W-:Y:S02]  /*cb10*/  @UP1 UIADD3 UR6, UP2, UR4, UR6, URZ ;  /* 0x0000000604061290 */ /* 0x000fe4000ff5e03f */
[----:B------:R-:W-:Y:S02]  /*cb20*/  UISETP.NE.U32.AND UP0, UPT, UR8, URZ, UPT ;  /* 0x0000003f0800728c */ /* 0x000fe4000bf05070 */
[----:B------:R-:W-:Y:S02]  /*cb30*/  @UP1 UIADD3.X UR7, UR10, UR7, URZ, UP2, !UPT ;  /* 0x000000070a071290 */ /* 0x000fe400097fe43f */
[----:B------:R-:W-:Y:S01]  /*cb40*/  IMAD.U32 R4, RZ, RZ, UR6 ;  /* 0x00000006ff047e24 */ /* 0x000fe2000f8e00ff */
[----:B------:R-:W-:Y:S02]  /*cb50*/  UISETP.NE.AND.EX UP0, UPT, UR9, URZ, UPT, UP0 ;  /* 0x0000003f0900728c */ /* 0x000fe4000bf05300 */
[----:B------:R-:W-:Y:S01]  /*cb60*/  UIADD3 UR4, UP1, UR4, UR8, URZ ;  /* 0x0000000804047290 */ /* 0x000fe2000ff3e03f */
[----:B------:R-:W-:-:S03]  /*cb70*/  IMAD.U32 R5, RZ, RZ, UR7 ;  /* 0x00000007ff057e24 */ /* 0x000fc6000f8e00ff */
[----:B------:R-:W-:Y:S01]  /*cb80*/  PLOP3.LUT P1, PT, PT, PT, UP0, 0x80, 0x0 ;  /* 0x000000000000781c */ /* 0x000fe20003f2f008 */
[----:B------:R-:W-:Y:S01]  /*cb90*/  UIADD3.X UR6, UR10, UR9, URZ, UP1, !UPT ;  /* 0x000000090a067290 */ /* 0x000fe20008ffe43f */
[----:B------:R-:W2:Y:S01]  /*cba0*/  @P2 LDG.E R4, desc[UR12][R4.64] ;  /* 0x0000000c04042981 */ /* 0x000ea2000c1e1900 */
[----:B------:R-:W-:Y:S02]  /*cbb0*/  IMAD.MOV.U32 R7, RZ, RZ, RZ ;  /* 0x000000ffff077224 */ /* 0x000fe400078e00ff */
[----:B------:R-:W-:Y:S02]  /*cbc0*/  IMAD.U32 R2, RZ, RZ, UR4 ;  /* 0x00000004ff027e24 */ /* 0x000fe4000f8e00ff */
[----:B------:R-:W-:Y:S01]  /*cbd0*/  IMAD.U32 R3, RZ, RZ, UR6 ;  /* 0x00000006ff037e24 */ /* 0x000fe2000f8e00ff */
[----:B------:R-:W-:Y:S01]  /*cbe0*/  ULDC UR4, c[0x0][0xa88] ;  /* 0x0002a20000047ab9 */ /* 0x000fe20000000800 */
[----:B------:R-:W-:-:S04]  /*cbf0*/  ISETP.GT.AND P0, PT, R192, 0x7f, PT ;  /* 0x0000007fc000780c */ /* 0x000fc80003f04270 */
[----:B------:R0:W5:Y:S01]  /*cc00*/  @P1 LDG.E R7, desc[UR12][R2.64] ;  /* 0x0000000c02071981 */ /* 0x000162000c1e1900 */
[----:B--2---:R-:W-:Y:S01]  /*cc10*/  @P2 R2UR UR4, R4 ;  /* 0x00000000040422ca */ /* 0x004fe200000e0000 */
        /* <DEDUP_REMOVED lines=8> */
.L_x_2037:
[----:B------:R-:W-:Y:S01]  /*cca0*/  R2UR UR8, R184 ;  /* 0x00000000b80872ca */ /* 0x000fe200000e0000 */
[----:B------:R-:W-:Y:S01]  /*ccb0*/  BSSY B1, `(.L_x_2038) ;  /* 0x0000025000017945 */ /* 0x000fe20003800000 */
[----:B------:R-:W-:Y:S02]  /*ccc0*/  R2UR UR7, R23 ;  /* 0x00000000170772ca */ /* 0x000fe400000e0000 */
[----:B------:R-:W-:Y:S02]  /*ccd0*/  R2UR UR6, R185 ;  /* 0x00000000b90672ca */ /* 0x000fe400000e0000 */
[----:B------:R-:W-:Y:S02]  /*cce0*/  SHF.R.S32.HI R9, RZ, 0x1f, R16 ;  /* 0x0000001fff097819 */ /* 0x000fe40000011410 */
[----:B-----5:R-:W-:-:S05]  /*ccf0*/  SHF.R.S32.HI R6, RZ, 0x1f, R7 ;  /* 0x0000001fff067819 */ /* 0x020fca0000011407 */
[----:B------:R-:W-:Y:S02]  /*cd00*/  USHF.R.S32.HI UR8, URZ, 0x1f, UR8 ;  /* 0x0000001f3f087899 */ /* 0x000fe40008011408 */
[----:B------:R-:W-:Y:S02]  /*cd10*/  USEL UR9, UR7, URZ, !UP0 ;  /* 0x0000003f07097287 */ /* 0x000fe4000c000000 */
[----:B------:R-:W-:Y:S01]  /*cd20*/  USEL UR10, UR6, URZ, !UP0 ;  /* 0x0000003f060a7287 */ /* 0x000fe2000c000000 */
[----:B------:R-:W-:Y:S11]  /*cd30*/  @P0 BRA `(.L_x_2039) ;  /* 0x0000000000700947 */ /* 0x000ff60003800000 */
[----:B------:R-:W0:Y:S01]  /*cd40*/  S2R R2, SR_TID.X ;  /* 0x0000000000027919 */ /* 0x000e220000002100 */
[----:B------:R-:W-:-:S13]  /*cd50*/  R2UR UR6, R186 ;  /* 0x00000000ba0672ca */ /* 0x000fda00000e0000 */
[----:B------:R-:W-:-:S04]  /*cd60*/  IMAD.U32 R0, RZ, RZ, UR6 ;  /* 0x00000006ff007e24 */ /* 0x000fc8000f8e00ff */
[----:B0-----:R-:W-:-:S05]  /*cd70*/  IMAD R0, R0, 0x80, R2 ;  /* 0x0000008000007824 */ /* 0x001fca00078e0202 */
[----:B------:R-:W-:-:S04]  /*cd80*/  IADD3 R0, R0, -0x80, RZ ;  /* 0xffffff8000007810 */ /* 0x000fc80007ffe0ff */
[----:B------:R-:W-:-:S13]  /*cd90*/  ISETP.GE.AND P0, PT, R0, UR4, PT ;  /* 0x0000000400007c0c */ /* 0x000fda000bf06270 */
[----:B------:R-:W-:Y:S05]  /*cda0*/  @P0 BRA `(.L_x_2039) ;  /* 0x0000000000540947 */ /* 0x000fea0003800000 */
[----:B------:R-:W-:Y:S01]  /*cdb0*/  R2UR UR7, R184 ;  /* 0x00000000b80772ca */ /* 0x000fe200000e0000 */
[----:B------:R-:W-:Y:S01]  /*cdc0*/  ULDC.64 UR12, c[0x0][0xb70] ;  /* 0x0002dc00000c7ab9 */ /* 0x000fe20000000a00 */
[C---:B------:R-:W-:Y:S01]  /*cdd0*/  IADD3 R2, P0, R0.reuse, R7, RZ ;  /* 0x0000000700027210 */ /* 0x040fe20007f1e0ff */
[----:B------:R-:W-:Y:S02]  /*cde0*/  UIMAD UR6, UR8, UR12, URZ ;  /* 0x0000000c080672a4 */ /* 0x000fe4000f8e023f */
[----:B------:R-:W-:Y:S01]  /*cdf0*/  IMAD.U32 R5, RZ, RZ, UR12 ;  /* 0x0000000cff057e24 */ /* 0x000fe2000f8e00ff */
[----:B------:R-:W-:Y:S01]  /*ce00*/  ULDC.64 UR14, c[0x0][0x208] ;  /* 0x00008200000e7ab9 */ /* 0x000fe20000000a00 */
[----:B------:R-:W-:-:S06]  /*ce10*/  LEA.HI.X.SX32 R3, R0, R6, 0x1, P0 ;  /* 0x0000000600037211 */ /* 0x000fcc00000f0eff */
[----:B------:R-:W-:Y:S02]  /*ce20*/  UIMAD UR6, UR7, UR13, UR6 ;  /* 0x0000000d070672a4 */ /* 0x000fe4000f8e0206 */
[----:B------:R-:W-:Y:S01]  /*ce30*/  IMAD.WIDE.U32 R2, R5, UR7, R2 ;  /* 0x0000000705027c25 */ /* 0x000fe2000f8e0002 */
[----:B------:R-:W-:Y:S02]  /*ce40*/  ULDC.64 UR12, c[0x0][0xb78] ;  /* 0x0002de00000c7ab9 */ /* 0x000fe40000000a00 */
[----:B------:R-:W-:Y:S01]  /*ce50*/  UIMAD UR7, UR10, UR12, URZ ;  /* 0x0000000c0a0772a4 */ /* 0x000fe2000f8e023f */
[----:B------:R-:W-:Y:S02]  /*ce60*/  VIADD R3, R3, UR6 ;  /* 0x0000000603037c36 */ /* 0x000fe40008000000 */
        /* <DEDUP_REMOVED lines=9> */
.L_x_2039:
[----:B------:R-:W-:Y:S05]  /*cf00*/  BSYNC B1 ;  /* 0x0000000000017941 */ /* 0x000fea0003800000 */
.L_x_2038:
[----:B------:R-:W-:Y:S01]  /*cf10*/  R2UR UR11, R186 ;  /* 0x00000000ba0b72ca */ /* 0x000fe200000e0000 */
[----:B------:R-:W-:Y:S01]  /*cf20*/  ULDC.64 UR6, c[0x0][0xaa0] ;  /* 0x0002a80000067ab9 */ /* 0x000fe20000000a00 */
[----:B------:R-:W-:Y:S01]  /*cf30*/  R2UR UR14, R184 ;  /* 0x00000000b80e72ca */ /* 0x000fe200000e0000 */
[----:B------:R-:W-:Y:S01]  /*cf40*/  IMAD.MOV.U32 R2, RZ, RZ, R16 ;  /* 0x000000ffff027224 */ /* 0x000fe200078e0010 */
[----:B------:R-:W-:Y:S01]  /*cf50*/  ULDC.64 UR12, c[0x0][0xae0] ;  /* 0x0002b800000c7ab9 */ /* 0x000fe20000000a00 */
[----:B0-----:R-:W-:Y:S01]  /*cf60*/  IMAD.MOV.U32 R3, RZ, RZ, R9 ;  /* 0x000000ffff037224 */ /* 0x001fe200078e0009 */
[----:B------:R-:W-:Y:S01]  /*cf70*/  BSSY B1, `(.L_x_2040) ;  /* 0x000002e000017945 */ /* 0x000fe20003800000 */
[----:B------:R-:W-:Y:S01]  /*cf80*/  IMAD R0, R6, UR6, RZ ;  /* 0x0000000606007c24 */ /* 0x000fe2000f8e02ff */
[----:B------:R-:W-:Y:S01]  /*cf90*/  MOV R6, R18 ;  /* 0x0000001200067202 */ /* 0x000fe20000000f00 */
[----:B------:R-:W-:Y:S01]  /*cfa0*/  IMAD.WIDE.U32 R2, R7, UR6, R2 ;  /* 0x0000000607027c25 */ /* 0x000fe2000f8e0002 */
[----:B------:R-:W-:-:S03]  /*cfb0*/  UIMAD UR6, UR8, UR12, URZ ;  /* 0x0000000c080672a4 */ /* 0x000fc6000f8e023f */
[----:B------:R-:W-:Y:S01]  /*cfc0*/  IMAD R7, R7, UR7, R0 ;  /* 0x0000000707077c24 */ /* 0x000fe2000f8e0200 */
[----:B------:R-:W-:Y:S01]  /*cfd0*/  UIMAD UR7, UR11, -0x80, UR4 ;  /* 0xffffff800b0778a4 */ /* 0x000fe2000f8e0204 */
[----:B------:R-:W-:Y:S01]  /*cfe0*/  IMAD.U32 R5, RZ, RZ, UR12 ;  /* 0x0000000cff057e24 */ /* 0x000fe2000f8e00ff */
[----:B------:R-:W-:Y:S01]  /*cff0*/  UIMAD UR6, UR14, UR13, UR6 ;  /* 0x0000000d0e0672a4 */ /* 0x000fe2000f8e0206 */
[C---:B------:R-:W-:Y:S01]  /*d000*/  VIADD R4, R18.reuse, 0x60 ;  /* 0x0000006012047836 */ /* 0x040fe20000000000 */
[----:B------:R-:W-:Y:S01]  /*d010*/  IADD3 R3, R3, R7, RZ ;  /* 0x0000000703037210 */ /* 0x000fe20007ffe0ff */
[----:B------:R-:W-:Y:S01]  /*d020*/  ULDC.64 UR12, c[0x0][0xae8] ;  /* 0x0002ba00000c7ab9 */ /* 0x000fe20000000a00 */
[C---:B------:R-:W-:Y:S01]  /*d030*/  ISETP.GE.AND P2, PT, R18.reuse, UR7, PT ;  /* 0x0000000712007c0c */ /* 0x040fe2000bf46270 */
[----:B------:R-:W-:Y:S01]  /*d040*/  UIMAD UR4, UR10, UR12, URZ ;  /* 0x0000000c0a0472a4 */ /* 0x000fe2000f8e023f */
[----:B------:R-:W-:Y:S01]  /*d050*/  VIADD R0, R18, 0x20 ;  /* 0x0000002012007836 */ /* 0x000fe20000000000 */
[----:B------:R-:W-:Y:S01]  /*d060*/  ISETP.GE.AND P0, PT, R4, UR7, PT ;  /* 0x0000000704007c0c */ /* 0x000fe2000bf06270 */
[----:B------:R-:W-:Y:S01]  /*d070*/  IMAD.WIDE.U32 R2, R5, UR14, R2 ;  /* 0x0000000e05027c25 */ /* 0x000fe2000f8e0002 */
[----:B------:R-:W-:Y:S01]  /*d080*/  UIMAD UR4, UR9, UR13, UR4 ;  /* 0x0000000d090472a4 */ /* 0x000fe2000f8e0204 */
[----:B------:R-:W-:-:S02]  /*d090*/  SHF.R.S32.HI R7, RZ, 0x1f, R18 ;  /* 0x0000001fff077819 */ /* 0x000fc40000011412 */
[----:B------:R-:W-:Y:S01]  /*d0a0*/  VIADD R3, R3, UR6 ;  /* 0x0000000603037c36 */ /* 0x000fe20008000000 */
[----:B------:R-:W-:Y:S01]  /*d0b0*/  ISETP.GE.AND P3, PT, R0, UR7, PT ;  /* 0x0000000700007c0c */ /* 0x000fe2000bf66270 */
[----:B------:R-:W-:Y:S02]  /*d0c0*/  IMAD.U32 R5, RZ, RZ, UR12 ;  /* 0x0000000cff057e24 */ /* 0x000fe4000f8e00ff */
[----:B------:R-:W-:Y:S02]  /*d0d0*/  VIADD R0, R18, 0x40 ;  /* 0x0000004012007836 */ /* 0x000fe40000000000 */
[----:B------:R-:W-:-:S03]  /*d0e0*/  IMAD.WIDE.U32 R4, R5, UR9, R2 ;  /* 0x0000000905047c25 */ /* 0x000fc6000f8e0002 */
[----:B------:R-:W-:Y:S01]  /*d0f0*/  ISETP.GE.AND P1, PT, R0, UR7, PT ;  /* 0x0000000700007c0c */ /* 0x000fe2000bf26270 */
[----:B------:R-:W-:Y:S02]  /*d100*/  IMAD.U32 R9, RZ, RZ, UR11 ;  /* 0x0000000bff097e24 */ /* 0x000fe4000f8e00ff */
[----:B------:R-:W-:Y:S02]  /*d110*/  VIADD R11, R5, UR4 ;  /* 0x00000004050b7c36 */ /* 0x000fe40008000000 */
[----:B------:R-:W-:Y:S01]  /*d120*/  IMAD.WIDE R6, R9, 0x80, R6 ;  /* 0x0000008009067825 */ /* 0x000fe200078e0206 */
[----:B------:R-:W-:Y:S07]  /*d130*/  @P2 BRA `(.L_x_2041) ;  /* 0x0000000000442947 */ /* 0x000fee0003800000 */
        /* <DEDUP_REMOVED lines=17> */
.L_x_2041:
[----:B------:R-:W-:Y:S05]  /*d250*/  BSYNC B1 ;  /* 0x0000000000017941 */ /* 0x000fea0003800000 */
.L_x_2040:
[----:B------:R-:W-:Y:S04]  /*d260*/  BSSY B1, `(.L_x_2042) ;  /* 0x0000015000017945 */ /* 0x000fe80003800000 */
[----:B------:R-:W-:Y:S05]  /*d270*/  @P3 BRA `(.L_x_2043) ;  /* 0x00000000004c3947 */ /* 0x000fea0003800000 */
[----:B0-----:R-:W-:Y:S01]  /*d280*/  IADD3 R9, P2, R6, 0x20, RZ ;  /* 0x0000002006097810 */ /* 0x001fe20007f5e0ff */
        /* <DEDUP_REMOVED lines=18> */
.L_x_2043:
[----:B------:R-:W-:Y:S05]  /*d3b0*/  BSYNC B1 ;  /* 0x0000000000017941 */ /* 0x000fea0003800000 */
.L_x_2042:
[----:B------:R-:W-:Y:S04]  /*d3c0*/  BSSY B1, `(.L_x_2044) ;  /* 0x0000015000017945 */ /* 0x000fe80003800000 */
[----:B------:R-:W-:Y:S05]  /*d3d0*/  @P1 BRA `(.L_x_2045) ;  /* 0x00000000004c1947 */ /* 0x000fea0003800000 */
[----:B01----:R-:W-:Y:S01]  /*d3e0*/  IADD3 R9, P1, R6, 0x40, RZ ;  /* 0x0000004006097810 */ /* 0x003fe20007f3e0ff */
        /* <DEDUP_REMOVED lines=18> */
.L_x_2045:
[----:B------:R-:W-:Y:S05]  /*d510*/  BSYNC B1 ;  /* 0x0000000000017941 */ /* 0x000fea0003800000 */
.L_x_2044:
[----:B------:R-:W-:Y:S05]  /*d520*/  @P0 BRA `(.L_x_2036) ;  /* 0x00000000004c0947 */ /* 0x000fea0003800000 */
[----:B------:R-:W-:Y:S01]  /*d530*/  IADD3 R5, P0, R6, 0x60, RZ ;  /* 0x0000006006057810 */ /* 0x000fe20007f1e0ff */
[----:B------:R-:W-:Y:S01]  /*d540*/  ULDC.64 UR6, c[0x0][0xad8] ;  /* 0x0002b60000067ab9 */ /* 0x000fe20000000a00 */
[----:B------:R-:W-:Y:S01]  /*d550*/  IMAD.MOV.U32 R2, RZ, RZ, R4 ;  /* 0x000000ffff027224 */ /* 0x000fe200078e0004 */
[----:B------:R-:W-:Y:S01]  /*d560*/  ULDC UR4, c[0x0][0xa8c] ;  /* 0x0002a30000047ab9 */ /* 0x000fe20000000800 */
[----:B------:R-:W-:Y:S01]  /*d570*/  IADD3.X R6, RZ, R7, RZ, P0, !PT ;  /* 0x00000007ff067210 */ /* 0x000fe200007fe4ff */
[----:B------:R-:W-:Y:S01]  /*d580*/  IMAD.MOV.U32 R3, RZ, RZ, R11 ;  /* 0x000000ffff037224 */ /* 0x000fe200078e000b */
        /* <DEDUP_REMOVED lines=13> */
.L_x_2036:
[----:B------:R-:W-:Y:S05]  /*d660*/  BSYNC B0 ;  /* 0x0000000000007941 */ /* 0x000fea0003800000 */
.L_x_2027:
[----:B------:R-:W-:Y:S02]  /*d670*/  ULDC UR4, c[0x0][0xc14] ;  /* 0x0003050000047ab9 */ /* 0x000fe40000000800 */
[----:B------:R-:W-:-:S13]  /*d680*/  ISETP.GE.AND P0, PT, R47, UR4, PT ;  /* 0x000000042f007c0c */ /* 0x000fda000bf06270 */
[----:B------:R-:W-:Y:S05]  /*d690*/  @!P0 BRA `(.L_x_2046) ;  /* 0xffffff3400c48947 */ /* 0x000fea000383ffff */
[----:B------:R-:W-:Y:S05]  /*d6a0*/  EXIT ;  /* 0x000000000000794d */ /* 0x000fea0003800000 */
.L_x_1991:
        /* <DEDUP_REMOVED lines=38> */
[----:B-1----:R-:W-:Y:S01]  /*d910*/  SEL R3, R6, RZ, P0 ;  /* 0x000000ff06037207 */ /* 0x002fe20000000000 */
[----:B------:R-:W-:Y:S01]  /*d920*/  IMAD.MOV.U32 R6, RZ, RZ, RZ ;  /* 0x000000ffff067224 */ /* 0x000fe200078e00ff */
[----:B------:R-:W-:Y:S02]  /*d930*/  ISETP.GE.U32.AND P0, PT, R7, 0x8, PT ;  /* 0x000000080700780c */ /* 0x000fe40003f06070 */
[----:B------:R-:W-:-:S05]  /*d940*/  IADD3 R3, R4, R3, RZ ;  /* 0x0000000304037210 */ /* 0x000fca0007ffe0ff */
[----:B------:R-:W1:Y:S06]  /*d950*/  SHFL.UP PT, R2, R3, 0x8, RZ ;  /* 0x0500000003027989 */ /* 0x000e6c00000e00ff */
        /* <DEDUP_REMOVED lines=19> */
.L_x_2051:
[----:B------:R-:W-:Y:S01]  /*da90*/  IADD3 R6, R6, 0x1f, RZ ;  /* 0x0000001f06067810 */ /* 0x000fe20007ffe0ff */
[----:B------:R-:W-:-:S03]  /*daa0*/  IMAD.U32 R19, RZ, RZ, UR7 ;  /* 0x00000007ff137e24 */ /* 0x000fc6000f8e00ff */
[----:B------:R-:W-:-:S13]  /*dab0*/  ISETP.GE.AND P0, PT, R6, UR5, PT ;  /* 0x0000000506007c0c */ /* 0x000fda000bf06270 */
[----:B------:R-:W-:Y:S05]  /*dac0*/  @P0 BRA `(.L_x_2048) ;  /* 0x0000000400cc0947 */ /* 0x000fea0003800000 */
[----:B------:R-:W0:Y:S01]  /*dad0*/  S2R R2, SR_TID.X ;  /* 0x0000000000027919 */ /* 0x000e220000002100 */
        /* <DEDUP_REMOVED lines=11> */
.L_x_2050:
[----:B------:R-:W-:Y:S05]  /*db90*/  BSYNC B0 ;  /* 0x0000000000007941 */ /* 0x000fea0003800000 */
.L_x_2049:
        /* <DEDUP_REMOVED lines=18> */
[----:B0-----:R-:W-:-:S04]  /*dcc0*/  SEL R9, R8, RZ, P0 ;  /* 0x000000ff08097207 */ /* 0x001fc80000000000 */
[----:B------:R-:W-:-:S05]  /*dcd0*/  IADD3 R4, R4, R9, RZ ;  /* 0x0000000904047210 */ /* 0x000fca0007ffe0ff */
[----:B------:R-:W0:Y:S02]  /*dce0*/  SHFL.IDX PT, R3, R4, 0x1f, 0x1f ;  /* 0x03e01f0004037f89 */ /* 0x000e2400000e0000 */
[----:B0-----:R-:W-:-:S04]  /*dcf0*/  IMAD R2, R3, UR4, RZ ;  /* 0x0000000403027c24 */ /* 0x001fc8000f8e02ff */
[----:B------:R-:W-:-:S05]  /*dd00*/  IMAD.IADD R5, R2, 0x1, R5 ;  /* 0x0000000102057824 */ /* 0x000fca00078e0205 */
[----:B------:R-:W-:-:S13]  /*dd10*/  ISETP.GT.AND P0, PT, R5, UR6, PT ;  /* 0x0000000605007c0c */ /* 0x000fda000bf04270 */
[----:B------:R-:W-:Y:S05]  /*dd20*/  @!P0 BRA `(.L_x_2051) ;  /* 0xfffffffc00588947 */ /* 0x000fea000383ffff */
.L_x_2047:
        /* <DEDUP_REMOVED lines=21> */
.L_x_2052:
[----:B-1----:R-:W-:Y:S01]  /*de80*/  IMAD.MOV R2, RZ, RZ, -R3 ;  /* 0x000000ffff027224 */ /* 0x002fe200078e0a03 */
[----:B--2---:R-:W-:Y:S01]  /*de90*/  IABS R4, R6 ;  /* 0x0000000600047213 */ /* 0x004fe20000000000 */
[----:B---3--:R-:W-:Y:S02]  /*dea0*/  IMAD R16, R16, UR4, R7 ;  /* 0x0000000410107c24 */ /* 0x008fe4000f8e0207 */
[----:B------:R-:W-:Y:S01]  /*deb0*/  IMAD R5, R2, R11, RZ ;  /* 0x0000000b02057224 */ /* 0x000fe200078e02ff */
[----:B------:R-:W-:Y:S01]  /*dec0*/  IADD3 R4, RZ, -R4, RZ ;  /* 0x80000004ff047210 */ /* 0x000fe20007ffe0ff */
[----:B------:R-:W-:-:S04]  /*ded0*/  IMAD.MOV.U32 R2, RZ, RZ, RZ ;  /* 0x000000ffff027224 */ /* 0x000fc800078e00ff */
[----:B------:R-:W-:Y:S01]  /*dee0*/  IMAD.HI.U32 R2, R3, R5, R2 ;  /* 0x0000000503027227 */ /* 0x000fe200078e0002 */
[----:B------:R-:W-:-:S04]  /*def0*/  IADD3 R5, -R16, UR6, RZ ;  /* 0x0000000610057c10 */ /* 0x000fc8000fffe1ff */
        /* <DEDUP_REMOVED lines=18> */
[----:B------:R-:W-:-:S03]  /*e020*/  IMAD.IADD R4, R5, 0x1, R4 ;  /* 0x0000000105047824 */ /* 0x000fc600078e0204 */
[----:B------:R-:W-:-:S04]  /*e030*/  IABS R7, R8 ;  /* 0x0000000800077213 */ /* 0x000fc80000000000 */
[----:B------:R-:W1:Y:S08]  /*e040*/  I2F.RP R10, R7 ;  /* 0x00000007000a7306 */ /* 0x000e700000209400 */
[----:B-1----:R-:W1:Y:S02]  /*e050*/  MUFU.RCP R10, R10 ;  /* 0x0000000a000a7308 */ /* 0x002e640000001000 */
[----:B-1----:R-:W-:-:S06]  /*e060*/  VIADD R2, R10, 0xffffffe ;  /* 0x0ffffffe0a027836 */ /* 0x002fcc0000000000 */
[----:B------:R1:W2:Y:S02]  /*e070*/  F2I.FTZ.U32.TRUNC.NTZ R3, R2 ;  /* 0x0000000200037305 */ /* 0x0002a4000021f000 */
[----:B-1----:R-:W-:Y:S01]  /*e080*/  IMAD.MOV.U32 R2, RZ, RZ, RZ ;  /* 0x000000ffff027224 */ /* 0x002fe200078e00ff */
[----:B--2---:R-:W-:-:S05]  /*e090*/  IADD3 R6, RZ, -R3, RZ ;  /* 0x80000003ff067210 */ /* 0x004fca0007ffe0ff */
        /* <DEDUP_REMOVED lines=16> */
[----:B------:R-:W-:Y:S02]  /*e1a0*/  @!P0 LOP3.LUT R3, RZ, R8, RZ, 0x33, !PT ;  /* 0x00000008ff038212 */ /* 0x000fe400078e33ff */
[----:B------:R-:W-:Y:S02]  /*e1b0*/  IADD3 R8, -R8, RZ, RZ ;  /* 0x000000ff08087210 */ /* 0x000fe40007ffe1ff */
[----:B------:R-:W-:-:S03]  /*e1c0*/  LOP3.LUT R2, RZ, R3, RZ, 0x33, !PT ;  /* 0x00000003ff027212 */ /* 0x000fc600078e33ff */
[----:B------:R-:W-:Y:S02]  /*e1d0*/  IMAD R18, R3, R8, R4 ;  /* 0x0000000803127224 */ /* 0x000fe400078e0204 */
[----:B------:R-:W-:Y:S01]  /*e1e0*/  IMAD.IADD R17, R17, 0x1, R2 ;  /* 0x0000000111117824 */ /* 0x000fe200078e0202 */
[----:B------:R-:W-:Y:S06]  /*e1f0*/  BRA `(.L_x_2053) ;  /* 0x00000000000c7947 */ /* 0x000fec0003800000 */
.L_x_2048:
[----:B------:R-:W-:Y:S02]  /*e200*/  IMAD.MOV.U32 R17, RZ, RZ, RZ ;  /* 0x000000ffff117224 */ /* 0x000fe400078e00ff */
[----:B------:R-:W-:Y:S02]  /*e210*/  IMAD.U32 R16, RZ, RZ, UR6 ;  /* 0x00000006ff107e24 */ /* 0x000fe4000f8e00ff */
[----:B------:R-:W-:-:S07]  /*e220*/  IMAD.MOV.U32 R18, RZ, RZ, RZ ;  /* 0x000000ffff127224 */ /* 0x000fce00078e00ff */
.L_x_2053:
[----:B------:R-:W1:Y:S01]  /*e230*/  S2R R2, SR_TID.X ;  /* 0x0000000000027919 */ /* 0x000e620000002100 */
[----:B------:R-:W-:Y:S01]  /*e240*/  STL [R1+0x20], RZ ;  /* 0x000020ff01007387 */ /* 0x000fe20000100800 */
        /* <DEDUP_REMOVED lines=10> */
[----:B------:R1:W-:Y:S03]  /*e2f0*/  STL [R1], RZ ;  /* 0x000000ff01007387 */ /* 0x0003e60000100800 */
[----:B------:R-:W-:Y:S05]  /*e300*/  @P0 BRA `(.L_x_2054) ;  /* 0x0000004000980947 */ /* 0x000fea0003800000 */
[----:B-1----:R-:W-:Y:S01]  /*e310*/  IMAD.MOV.U32 R0, RZ, RZ, 0x1 ;  /* 0x00000001ff007424 */ /* 0x002fe200078e00ff */
[----:B------:R1:W-:Y:S01]  /*e320*/  STL [R1], RZ ;  /* 0x000000ff01007387 */ /* 0x0003e20000100800 */
[----:B------:R-:W-:Y:S01]  /*e330*/  ULDC UR38, c[0x0][0xc] ;  /* 0x0000030000267ab9 */ /* 0x000fe20000000800 */
[----:B------:R-:W-:Y:S02]  /*e340*/  ULDC.64 UR36, c[0x0][0x198] ;  /* 0x0000660000247ab9 */ /* 0x000fe40000000a00 */
[----:B------:R1:W-:Y:S04]  /*e350*/  STL [R1+0x8], R0 ;  /* 0x0000080001007387 */ /* 0x0003e80000100800 */
[----:B------:R1:W-:Y:S02]  /*e360*/  STL [R1+0x20], RZ ;  /* 0x000020ff01007387 */ /* 0x0003e40000100800 */
.L_x_2121:
[----:B--2---:R-:W2:Y:S01]  /*e370*/  LDC.64 R2, c[0x0][0xc60] ;  /* 0x00031800ff027b82 */ /* 0x004ea20000000a00 */
[----:B------:R-:W-:Y:S01]  /*e380*/  ULDC.64 UR4, c[0x0][0x208] ;  /* 0x0000820000047ab9 */ /* 0x000fe20000000a00 */
[----:B--2---:R-:W-:-:S05]  /*e390*/  IMAD.WIDE R2, R19, 0x4, R2 ;  /* 0x0000000413027825 */ /* 0x004fca00078e0202 */
[----:B------:R-:W2:Y:S01]  /*e3a0*/  LDG.E R5, desc[UR4][R2.64] ;  /* 0x0000000402057981 */ /* 0x000ea2000c1e1900 */
[----:B------:R-:W-:Y:S05]  /*e3b0*/  YIELD ;  /* 0x0000000000007946 */ /* 0x000fea0003800000 */
[----:B------:R-:W-:Y:S01]  /*e3c0*/  ULDC.64 UR4, c[0x0][0xa28] ;  /* 0x00028a0000047ab9 */ /* 0x000fe20000000a00 */
[----:B-1----:R-:W-:Y:S01]  /*e3d0*/  IMAD.MOV.U32 R0, RZ, RZ, RZ ;  /* 0x000000ffff007224 */ /* 0x002fe200078e00ff */
[----:B------:R-:W-:Y:S01]  /*e3e0*/  ISETP.NE.U32.AND P0, PT, RZ, UR4, PT ;  /* 0x00000004ff007c0c */ /* 0x000fe2000bf05070 */
[----:B------:R-:W-:Y:S01]  /*e3f0*/  ULDC.64 UR8, c[0x0][0x208] ;  /* 0x0000820000087ab9 */ /* 0x000fe20000000a00 */
[----:B------:R-:W-:Y:S01]  /*e400*/  IMAD.MOV.U32 R6, RZ, RZ, RZ ;  /* 0x000000ffff067224 */ /* 0x000fe200078e00ff */
[----:B------:R-:W-:Y:S01]  /*e410*/  ULDC.64 UR6, c[0x0][0xa08] ;  /* 0x0002820000067ab9 */ /* 0x000fe20000000a00 */
[----:B------:R-:W-:-:S02]  /*e420*/  ISETP.NE.AND.EX P0, PT, RZ, UR5, PT, P0 ;  /* 0x00000005ff007c0c */ /* 0x000fc4000bf05300 */
[----:B--2---:R-:W-:Y:S01]  /*e430*/  SHF.R.S32.HI R4, RZ, 0x1f, R5 ;  /* 0x0000001fff047819 */ /* 0x004fe20000011405 */
[----:B------:R1:W-:Y:S10]  /*e440*/  STL [R1+0x10], R5 ;  /* 0x0000100501007387 */ /* 0x0003f40000100800 */
[----:B------:R-:W-:-:S04]  /*e450*/  @P0 LEA R2, P1, R5, UR4, 0x2 ;  /* 0x0000000405020c11 */ /* 0x000fc8000f8210ff */
[C-C-:B------:R-:W-:Y:S01]  /*e460*/  @P0 LEA.HI.X R3, R5.reuse, UR5, R4.reuse, 0x2, P1 ;  /* 0x0000000505030c11 */ /* 0x140fe200088f1404 */
[----:B------:R-:W-:Y:S02]  /*e470*/  ULDC.64 UR4, c[0x0][0xa18] ;  /* 0x0002860000047ab9 */ /* 0x000fe40000000a00 */
[----:B------:R-:W-:Y:S02]  /*e480*/  ISETP.NE.U32.AND P1, PT, RZ, UR4, PT ;  /* 0x00000004ff007c0c */ /* 0x000fe4000bf25070 */
[C---:B------:R-:W-:Y:S01]  /*e490*/  SHF.L.U32 R11, R5.reuse, 0x2, RZ ;  /* 0x00000002050b7819 */ /* 0x040fe200000006ff */
[----:B------:R2:W5:Y:S01]  /*e4a0*/  @P0 LDG.E R0, desc[UR8][R2.64] ;  /* 0x0000000802000981 */ /* 0x000562000c1e1900 */
[----:B------:R-:W-:Y:S02]  /*e4b0*/  ISETP.NE.AND.EX P1, PT, RZ, UR5, PT, P1 ;  /* 0x00000005ff007c0c */ /* 0x000fe4000bf25310 */
[----:B------:R-:W-:Y:S01]  /*e4c0*/  SHF.L.U64.HI R10, R5, 0x2, R4 ;  /* 0x00000002050a7819 */ /* 0x000fe20000010204 */
[----:B------:R-:W-:Y:S04]  /*e4d0*/  STL [R1+0x18], R11 ;  /* 0x0000180b01007387 */ /* 0x000fe80000100800 */
[----:B------:R-:W-:Y:S06]  /*e4e0*/  STL [R1+0x1c], R10 ;  /* 0x00001c0a01007387 */ /* 0x000fec0000100800 */
[----:B------:R-:W-:-:S04]  /*e4f0*/  @P1 IADD3 R8, P0, R11, UR4, RZ ;  /* 0x000000040b081c10 */ /* 0x000fc8000ff1e0ff */
[C---:B------:R-:W-:Y:S01]  /*e500*/  @P1 IADD3.X R9, R10.reuse, UR5, RZ, P0, !PT ;  /* 0x000000050a091c10 */ /* 0x040fe200087fe4ff */
[----:B------:R-:W-:Y:S02]  /*e510*/  ULDC.64 UR4, c[0x0][0xa00] ;  /* 0x0002800000047ab9 */ /* 0x000fe40000000a00 */
[----:B------:R-:W-:Y:S02]  /*e520*/  ISETP.NE.U32.AND P2, PT, RZ, UR4, PT ;  /* 0x00000004ff007c0c */ /* 0x000fe4000bf45070 */
[C---:B--2---:R-:W-:Y:S02]  /*e530*/  IADD3 R2, P0, R11.reuse, UR4, RZ ;  /* 0x000000040b027c10 */ /* 0x044fe4000ff1e0ff */
[----:B------:R-:W-:Y:S02]  /*e540*/  ISETP.NE.AND.EX P2, PT, RZ, UR5, PT, P2 ;  /* 0x00000005ff007c0c */ /* 0x000fe4000bf45320 */
[----:B------:R-:W-:Y:S01]  /*e550*/  IADD3.X R3, R10, UR5, RZ, P0, !PT ;  /* 0x000000050a037c10 */ /* 0x000fe200087fe4ff */
[----:B------:R-:W-:Y:S01]  /*e560*/  ULDC UR4, c[0x0][0x288] ;  /* 0x0000a20000047ab9 */ /* 0x000fe20000000800 */
[----:B------:R-:W-:-:S04]  /*e570*/  IADD3 R4, P0, R11, UR6, RZ ;  /* 0x000000060b047c10 */ /* 0x000fc8000ff1e0ff */
[----:B-1----:R-:W-:-:S05]  /*e580*/  IADD3.X R5, R10, UR7, RZ, P0, !PT ;  /* 0x000000070a057c10 */ /* 0x002fca00087fe4ff */
[----:B------:R-:W2:Y:S01]  /*e590*/  @P2 LDG.E R6, desc[UR8][R2.64] ;  /* 0x0000000802062981 */ /* 0x000ea2000c1e1900 */
[----:B------:R-:W-:-:S04]  /*e5a0*/  ISETP.NE.U32.AND P0, PT, RZ, UR6, PT ;  /* 0x00000006ff007c0c */ /* 0x000fc8000bf05070 */
[----:B------:R-:W-:Y:S01]  /*e5b0*/  ISETP.NE.AND.EX P0, PT, RZ, UR7, PT, P0 ;  /* 0x00000007ff007c0c */ /* 0x000fe2000bf05300 */
[----:B--2---:R1:W-:Y:S02]  /*e5c0*/  STL [R1+0x24], R6 ;  /* 0x0000240601007387 */ /* 0x0043e40000100800 */
[----:B-1----:R-:W-:Y:S01]  /*e5d0*/  IMAD.U32 R6, RZ, RZ, UR4 ;  /* 0x00000004ff067e24 */ /* 0x002fe2000f8e00ff */
[----:B------:R-:W-:Y:S02]  /*e5e0*/  ULDC.64 UR4, c[0x0][0x3f8] ;  /* 0x0000fe0000047ab9 */ /* 0x000fe40000000a00 */
[----:B------:R-:W-:-:S03]  /*e5f0*/  UISETP.NE.U32.AND UP0, UPT, UR4, URZ, UPT ;  /* 0x0000003f0400728c */ /* 0x000fc6000bf05070 */
[----:B------:R-:W-:Y:S01]  /*e600*/  ULDC UR4, c[0x0][0x404] ;  /* 0x0001010000047ab9 */ /* 0x000fe20000000800 */
[----:B------:R-:W-:Y:S01]  /*e610*/  UISETP.NE.AND.EX UP0, UPT, UR5, URZ, UPT, UP0 ;  /* 0x0000003f0500728c */ /* 0x000fe2000bf05300 */
[----:B------:R1:W5:Y:S02]  /*e620*/  @P1 LDG.E R6, desc[UR8][R8.64] ;  /* 0x0000000808061981 */ /* 0x000364000c1e1900 */
[----:B------:R-:W-:Y:S01]  /*e630*/  ULDC UR5, c[0x0][0x2e0] ;  /* 0x0000b80000057ab9 */ /* 0x000fe20000000800 */
[----:B------:R-:W-:-:S04]  /*e640*/  USEL UR4, UR4, 0x1, UP0 ;  /* 0x0000000104047887 */ /* 0x000fc80008000000 */
[----:B------:R-:W-:-:S06]  /*e650*/  UIMAD UR4, UR4, UR5, URZ ;  /* 0x00000005040472a4 */ /* 0x000fcc000f8e023f */
[----:B------:R-:W-:Y:S01]  /*e660*/  IMAD.U32 R7, RZ, RZ, UR4 ;  /* 0x00000004ff077e24 */ /* 0x000fe2000f8e00ff */
[----:B-1----:R-:W-:Y:S06]  /*e670*/  @P1 BRA `(.L_x_2055) ;  /* 0x0000000000141947 */ /* 0x002fec0003800000 */
[----:B------:R-:W-:Y:S05]  /*e680*/  @!P2 BRA `(.L_x_2055) ;  /* 0x000000000010a947 */ /* 0x000fea0003800000 */
[----:B------:R-:W-:Y:S02]  /*e690*/  ULDC.64 UR4, c[0x0][0x208] ;  /* 0x0000820000047ab9 */ /* 0x000fe40000000a00 */
[----:B-----5:R-:W2:Y:S04]  /*e6a0*/  LDG.E R6, desc[UR4][R2.64] ;  /* 0x0000000402067981 */ /* 0x020ea8000c1e1900 */
[----:B------:R-:W2:Y:S02]  /*e6b0*/  LDG.E R9, desc[UR4][R2.64+0x4] ;  /* 0x0000040402097981 */ /* 0x000ea4000c1e1900 */
[----:B--2---:R-:W-:-:S07]  /*e6c0*/  IMAD.IADD R6, R9, 0x1, -R6 ;  /* 0x0000000109067824 */ /* 0x004fce00078e0a06 */
.L_x_2055:
[----:B------:R-:W-:Y:S01]  /*e6d0*/  IMAD.MOV.U32 R3, RZ, RZ, RZ ;  /* 0x000000ffff037224 */ /* 0x000fe200078e00ff */
[----:B------:R-:W-:-:S05]  /*e6e0*/  ULDC.64 UR4, c[0x0][0x208] ;  /* 0x0000820000047ab9 */ /* 0x000fca0000000a00 */
[----:B------:R-:W2:Y:S01]  /*e6f0*/  @P0 LDG.E R3, desc[UR4][R4.64] ;  /* 0x0000000404030981 */ /* 0x000ea2000c1e1900 */
[----:B------:R-:W-:Y:S02]  /*e700*/  ULDC.64 UR4, c[0x0][0xa20] ;  /* 0x0002880000047ab9 */ /* 0x000fe40000000a00 */
[----:B------:R-:W-:-:S04]  /*e710*/  ISETP.NE.U32.AND P1, PT, RZ, UR4, PT ;  /* 0x00000004ff007c0c */ /* 0x000fc8000bf25070 */
[----:B------:R-:W-:Y:S01]  /*e720*/  ISETP.NE.AND.EX P1, PT, RZ, UR5, PT, P1 ;  /* 0x00000005ff007c0c */ /* 0x000fe2000bf25310 */
[----:B--2--5:R-:W-:-:S05]  /*e730*/  IMAD.IADD R2, R3, 0x1, R0 ;  /* 0x0000000103027824 */ /* 0x024fca00078e0200 */
[----:B------:R1:W-:Y:S07]  /*e740*/  STL [R1+0x4], R2 ;  /* 0x0000040201007387 */ /* 0x0003ee0000100800 */
[----:B------:R-:W-:Y:S05]  /*e750*/  @!P1 BRA `(.L_x_2056) ;  /* 0x0000000000149947 */ /* 0x000fea0003800000 */
[----:B-1----:R-:W-:Y:S01]  /*e760*/  IADD3 R2, P0, R11, UR4, RZ ;  /* 0x000000040b027c10 */ /* 0x002fe2000ff1e0ff */
[----:B------:R-:W-:-:S03]  /*e770*/  ULDC.64 UR6, c[0x0][0x208] ;  /* 0x0000820000067ab9 */ /* 0x000fc60000000a00 */
[----:B------:R-:W-:-:S05]  /*e780*/  IADD3.X R3, R10, UR5, RZ, P0, !PT ;  /* 0x000000050a037c10 */ /* 0x000fca00087fe4ff */
[----:B------:R1:W5:Y:S01]  /*e790*/  LDG.E R7, desc[UR6][R2.64] ;  /* 0x0000000602077981 */ /* 0x000362000c1e1900 */
[----:B------:R-:W-:Y:S05]  /*e7a0*/  BRA `(.L_x_2057) ;  /* 0x0000000000147947 */ /* 0x000fea0003800000 */
.L_x_2056:
[----:B------:R-:W-:Y:S05]  /*e7b0*/  @!P0 BRA `(.L_x_2057) ;  /* 0x0000000000108947 */ /* 0x000fea0003800000 */
[----:B------:R-:W-:Y:S02]  /*e7c0*/  ULDC.64 UR4, c[0x0][0x208] ;  /* 0x0000820000047ab9 */ /* 0x000fe40000000a00 */
[----:B------:R-:W2:Y:S04]  /*e7d0*/  LDG.E R7, desc[UR4][R4.64] ;  /* 0x0000000404077981 */ /* 0x000ea8000c1e1900 */
[----:B-1----:R-:W2:Y:S02]  /*e7e0*/  LDG.E R2, desc[UR4][R4.64+0x4] ;  /* 0x0000040404027981 */ /* 0x002ea4000c1e1900 */
[----:B--2---:R-:W-:-:S07]  /*e7f0*/  IMAD.IADD R7, R2, 0x1, -R7 ;  /* 0x0000000102077824 */ /* 0x004fce00078e0a07 */
.L_x_2057:
[----:B-----5:R-:W-:Y:S01]  /*e800*/  IADD3 R7, -R0, R7, RZ ;  /* 0x0000000700077210 */ /* 0x020fe20007ffe1ff */
[----:B------:R-:W-:Y:S01]  /*e810*/  BSSY B6, `(.L_x_2058) ;  /* 0x0000311000067945 */ /* 0x000fe20003800000 */
[----:B------:R-:W-:-:S04]  /*e820*/  LEA R0, R17, 0xff, 0x7 ;  /* 0x000000ff11007811 */ /* 0x000fc800078e38ff */
[C---:B------:R-:W-:Y:S01]  /*e830*/  IADD3 R6, R7.reuse, R0, -R6 ;  /* 0x0000000007067210 */ /* 0x040fe20007ffe806 */
[----:B------:R-:W-:-:S03]  /*e840*/  VIADD R7, R7, 0x7f ;  /* 0x0000007f07077836 */ /* 0x000fc60000000000 */
[----:B-1----:R-:W-:Y:S02]  /*e850*/  SHF.R.S32.HI R3, RZ, 0x1f, R6 ;  /* 0x0000001fff037819 */ /* 0x002fe40000011406 */
[----:B------:R-:W-:Y:S02]  /*e860*/  SHF.R.S32.HI R0, RZ, 0x1f, R7 ;  /* 0x0000001fff007819 */ /* 0x000fe40000011407 */
[----:B------:R-:W-:Y:S02]  /*e870*/  LEA.HI R3, R3, R6, RZ, 0x7 ;  /* 0x0000000603037211 */ /* 0x000fe400078f38ff */
[----:B------:R-:W-:Y:S02]  /*e880*/  LEA.HI R0, R0, R7, RZ, 0x7 ;  /* 0x0000000700007211 */ /* 0x000fe400078f38ff */
[----:B------:R-:W-:Y:S02]  /*e890*/  SHF.R.S32.HI R3, RZ, 0x7, R3 ;  /* 0x00000007ff037819 */ /* 0x000fe40000011403 */
[----:B------:R-:W-:-:S04]  /*e8a0*/  SHF.R.S32.HI R0, RZ, 0x7, R0 ;  /* 0x00000007ff007819 */ /* 0x000fc80000011400 */
[----:B------:R-:W-:-:S04]  /*e8b0*/  VIMNMX R2, R0, R3, PT ;  /* 0x0000000300027248 */ /* 0x000fc80003fe0100 */
[----:B------:R-:W-:Y:S01]  /*e8c0*/  ISETP.GT.AND P0, PT, R2, RZ, PT ;  /* 0x000000ff0200720c */ /* 0x000fe20003f04270 */
[----:B------:R1:W-:-:S12]  /*e8d0*/  STL [R1+0x14], R2 ;  /* 0x0000140201007387 */ /* 0x0003d80000100800 */
[----:B-1----:R-:W-:Y:S05]  /*e8e0*/  @P0 BRA `(.L_x_2059) ;  /* 0x0000000000480947 */ /* 0x002fea0003800000 */
[----:B------:R-:W1:Y:S02]  /*e8f0*/  S2R R2, SR_TID.X ;  /* 0x0000000000027919 */ /* 0x000e640000002100 */
        /* <DEDUP_REMOVED lines=17> */
.L_x_2059:
[----:B------:R-:W1:Y:S01]  /*ea10*/  S2R R3, SR_CgaCtaId ;  /* 0x0000000000037919 */ /* 0x000e620000008800 */
[----:B------:R-:W-:-:S04]  /*ea20*/  MOV R0, 0x400 ;  /* 0x0000040000007802 */ /* 0x000fc80000000f00 */
[----:B-1----:R-:W-:-:S05]  /*ea30*/  LEA R2, R3, R0, 0x18 ;  /* 0x0000000003027211 */ /* 0x002fca00078ec0ff */
[----:B------:R1:W-:Y:S01]  /*ea40*/  STL [R1+0xc], R2 ;  /* 0x00000c0201007387 */ /* 0x0003e20000100800 */
[----:B------:R-:W-:-:S05]  /*ea50*/  VIADD R0, R2, 0x1c400 ;  /* 0x0001c40002007836 */ /* 0x000fca0000000000 */
[----:B------:R-:W-:-:S13]  /*ea60*/  LOP3.LUT P0, RZ, R0, 0x3ff, RZ, 0xc0, !PT ;  /* 0x000003ff00ff7812 */ /* 0x000fda000780c0ff */
[----:B-1----:R-:W-:Y:S05]  /*ea70*/  @!P0 BRA `(.L_x_2061) ;  /* 0x0000000000408947 */ /* 0x002fea0003800000 */
        /* <DEDUP_REMOVED lines=16> */
.L_x_2061:
        /* <DEDUP_REMOVED lines=17> */
[----:B01----:R-:W-:-:S07]  /*ec90*/  IMAD.MOV.U32 R13, RZ, RZ, RZ ;  /* 0x000000ffff0d7224 */ /* 0x003fce00078e00ff */
[----:B------:R-:W-:-:S07]  /*eca0*/  LEPC R20, `(.L_x_2063) ;  /* 0x000000001014794e */ /* 0x000fce0000000000 */
[----:B--2---:R-:W-:Y:S05]  /*ecb0*/  CALL.ABS.NOINC R2 ;  /* 0x0000000002007343 */ /* 0x004fea0003c00000 */
.L_x_2063:
        /* <DEDUP_REMOVED lines=16> */
.L_x_2062:
        /* <DEDUP_REMOVED lines=18> */
[----:B------:R-:W1:Y:S01]  /*eee0*/  LDC R0, c[0x0][0x428] ;  /* 0x00010a00ff007b82 */ /* 0x000e620000000800 */
[----:B----4-:R-:W-:-:S06]  /*eef0*/  IMAD.MOV.U32 R4, RZ, RZ, R7 ;  /* 0x000000ffff047224 */ /* 0x010fcc00078e0007 */
[----:B------:R2:W5:Y:S01]  /*ef00*/  @P0 LDG.E R4, desc[UR6][R2.64] ;  /* 0x0000000602040981 */ /* 0x000562000c1e1900 */
[----:B------:R-:W-:Y:S01]  /*ef10*/  IMAD R17, R17, 0x80, R8 ;  /* 0x0000008011117824 */ /* 0x000fe200078e0208 */
[----:B------:R-:W-:Y:S02]  /*ef20*/  PLOP3.LUT P1, PT, P6, PT, PT, 0x8, 0x0 ;  /* 0x000000000000781c */ /* 0x000fe4000372e170 */
[----:B-1----:R-:W-:Y:S01]  /*ef30*/  ISETP.NE.AND P0, PT, R0, 0x1, PT ;  /* 0x000000010000780c */ /* 0x002fe20003f05270 */
[----:B------:R-:W-:-:S12]  /*ef40*/  IMAD.MOV.U32 R0, RZ, RZ, R18 ;  /* 0x000000ffff007224 */ /* 0x000fd800078e0012 */
[----:B------:R-:W1:Y:S08]  /*ef50*/  @P0 LDC R5, c[0x0][0x42c] ;  /* 0x00010b00ff050b82 */ /* 0x000e700000000800 */
[----:B------:R-:W3:Y:S01]  /*ef60*/  @P0 LDC R6, c[0x0][0x430] ;  /* 0x00010c00ff060b82 */ /* 0x000ee20000000800 */
[----:B-1----:R-:W-:-:S05]  /*ef70*/  @P0 IMAD.HI.U32 R5, R18, R5, RZ ;  /* 0x0000000512050227 */ /* 0x002fca00078e00ff */
[----:B---3--:R-:W-:Y:S02]  /*ef80*/  @P0 SHF.R.U32.HI R0, RZ, R6, R5 ;  /* 0x00000006ff000219 */ /* 0x008fe40000011605 */
[----:B------:R-:W-:-:S04]  /*ef90*/  ISETP.NE.U32.AND P0, PT, RZ, UR4, PT ;  /* 0x00000004ff007c0c */ /* 0x000fc8000bf05070 */
[----:B------:R-:W-:-:S04]  /*efa0*/  ISETP.NE.AND.EX P0, PT, RZ, UR5, PT, P0 ;  /* 0x00000005ff007c0c */ /* 0x000fc8000bf05300 */
[----:B--2---:R-:W-:-:S09]  /*efb0*/  SEL R7, R7, RZ, !P0 ;  /* 0x000000ff07077207 */ /* 0x004fd20004000000 */
.L_x_2064:
        /* <DEDUP_REMOVED lines=16> */
.L_x_2065:
        /* <DEDUP_REMOVED lines=15> */
.L_x_2066:
        /* <DEDUP_REMOVED lines=18> */
.L_x_2137:
[----:B------:R-:W-:Y:S01]  /*f2d0*/  UMOV UR4, 0xffffffff ;  /* 0xffffffff00047882 */ /* 0x000fe20000000000 */
[----:B0-----:R-:W-:Y:S02]  /*f2e0*/  SHF.R.S32.HI R13, RZ, 0x1f, R4 ;  /* 0x0000001fff0d7819 */ /* 0x001fe40000011404 */
[----:B------:R-:W-:Y:S05]  /*f2f0*/  BRA.DIV UR4, `(.L_x_2068) ;  /* 0x0000003a04707947 */ /* 0x000fea000b800000 */
[----:B------:R-:W-:-:S13]  /*f300*/  ELECT P6, URZ, PT ;  /* 0x00000000003f782f */ /* 0x000fda00038c0000 */
.L_x_2140:
[----:B------:R-:W-:Y:S05]  /*f310*/  @!P6 BRA `(.L_x_2069) ;  /* 0x00000004002ce947 */ /* 0x000fea0003800000 */
[----:B------:R-:W-:-:S04]  /*f320*/  ISETP.NE.U32.AND P0, PT, R2, RZ, PT ;  /* 0x000000ff0200720c */ /* 0x000fc80003f05070 */
[----:B------:R-:W-:-:S13]  /*f330*/  ISETP.NE.AND.EX P0, PT, R3, RZ, PT, P0 ;  /* 0x000000ff0300720c */ /* 0x000fda0003f05300 */
[----:B------:R-:W-:Y:S05]  /*f340*/  @!P0 BRA `(.L_x_2070) ;  /* 0x00000000004c8947 */ /* 0x000fea0003800000 */
[----:B------:R-:W0:Y:S01]  /*f350*/  LDC R10, c[0x0][0x41c] ;  /* 0x00010700ff0a7b82 */ /* 0x000e220000000800 */
[----:B------:R-:W-:Y:S01]  /*f360*/  IMAD.MOV.U32 R6, RZ, RZ, R5 ;  /* 0x000000ffff067224 */ /* 0x000fe200078e0005 */
[----:B------:R-:W-:Y:S01]  /*f370*/  ULDC.64 UR4, c[0x0][0x408] ;  /* 0x0001020000047ab9 */ /* 0x000fe20000000a00 */
[----:B------:R-:W-:Y:S01]  /*f380*/  ULDC.64 UR6, c[0x0][0x208] ;  /* 0x0000820000067ab9 */ /* 0x000fe20000000a00 */
[----:B0-----:R-:W-:-:S13]  /*f390*/  ISETP.NE.AND P0, PT, R10, 0x1, PT ;  /* 0x000000010a00780c */ /* 0x001fda0003f05270 */
[----:B------:R-:W0:Y:S02]  /*f3a0*/  @P0 LDC.64 R8, c[0x0][0x420] ;  /* 0x00010800ff080b82 */ /* 0x000e240000000a00 */
[----:B0-----:R-:W-:-:S05]  /*f3b0*/  @P0 IMAD.HI.U32 R8, R5, R8, RZ ;  /* 0x0000000805080227 */ /* 0x001fca00078e00ff */
[----:B------:R-:W-:-:S04]  /*f3c0*/  @P0 SHF.R.U32.HI R6, RZ, R9, R8 ;  /* 0x00000009ff060219 */ /* 0x000fc80000011608 */
[--C-:B------:R-:W-:Y:S01]  /*f3d0*/  SHF.R.S32.HI R9, RZ, 0x1f, R6.reuse ;  /* 0x0000001fff097819 */ /* 0x100fe20000011406 */
[----:B------:R-:W-:-:S04]  /*f3e0*/  IMAD.MOV R8, RZ, RZ, -R6 ;  /* 0x000000ffff087224 */ /* 0x000fc800078e0a06 */
[----:B------:R-:W-:Y:S02]  /*f3f0*/  IMAD R5, R10, R8, R5 ;  /* 0x000000080a057224 */ /* 0x000fe400078e0205 */
[----:B------:R-:W-:-:S04]  /*f400*/  IMAD R8, R13, UR4, RZ ;  /* 0x000000040d087c24 */ /* 0x000fc8000f8e02ff */
[----:B------:R-:W-:Y:S01]  /*f410*/  IMAD R10, R4, UR5, R8 ;  /* 0x00000005040a7c24 */ /* 0x000fe2000f8e0208 */
[----:B------:R-:W-:-:S05]  /*f420*/  MOV R8, R6 ;  /* 0x0000000600087202 */ /* 0x000fca0000000f00 */
[----:B------:R-:W-:-:S04]  /*f430*/  IMAD.WIDE.U32 R8, R4, UR4, R8 ;  /* 0x0000000404087c25 */ /* 0x000fc8000f8e0008 */
[----:B------:R-:W-:Y:S01]  /*f440*/  IMAD.IADD R6, R9, 0x1, R10 ;  /* 0x0000000109067824 */ /* 0x000fe200078e020a */
[----:B------:R-:W-:-:S04]  /*f450*/  LEA R10, P0, R8, R2, 0x2 ;  /* 0x00000002080a7211 */ /* 0x000fc800078010ff */
[----:B------:R-:W-:-:S05]  /*f460*/  LEA.HI.X R11, R8, R3, R6, 0x2, P0 ;  /* 0x00000003080b7211 */ /* 0x000fca00000f1406 */
[----:B------:R0:W5:Y:S04]  /*f470*/  LDG.E R6, desc[UR6][R10.64] ;  /* 0x000000060a067981 */ /* 0x000168000c1e1900 */
.L_x_2070:
        /* <DEDUP_REMOVED lines=9> */
.L_x_2141:
        /* <DEDUP_REMOVED lines=11> */
.L_x_2072:
        /* <DEDUP_REMOVED lines=18> */
[----:B------:R-:W-:-:S04]  /*f6e0*/  ULEA UR11, UR11, UR5, 0x7 ;  /* 0x000000050b0b7291 */ /* 0x000fc8000f8e383f */
        /* <DEDUP_REMOVED lines=14> */
.L_x_2069:
[----:B------:R-:W2:Y:S01]  /*f7d0*/  LDL.LU R11, [R1+0x20] ;  /* 0x00002000010b7983 */ /* 0x000ea20000300800 */
[----:B------:R-:W-:Y:S01]  /*f7e0*/  MOV R9, 0x400 ;  /* 0x0000040000097802 */ /* 0x000fe20000000f00 */
[----:B------:R-:W-:Y:S05]  /*f7f0*/  WARPSYNC.ALL ;  /* 0x0000000000007948 */ /* 0x000fea0003800000 */
[----:B------:R-:W0:Y:S01]  /*f800*/  S2R R10, SR_CgaCtaId ;  /* 0x00000000000a7919 */ /* 0x000e220000008800 */
[----:B------:R-:W-:-:S13]  /*f810*/  ELECT P0, URZ, PT ;  /* 0x00000000003f782f */ /* 0x000fda0003800000 */
[----:B------:R-:W-:Y:S01]  /*f820*/  @P0 R2UR UR13, R7 ;  /* 0x00000000070d02ca */ /* 0x000fe200000e0000 */
[----:B------:R-:W-:Y:S01]  /*f830*/  UIADD3 UR4, UP0, UR36, 0x270, URZ ;  /* 0x0000027024047890 */ /* 0x000fe2000ff1e03f */
[C---:B------:R-:W-:Y:S01]  /*f840*/  @P0 R2UR UR12, R18.reuse ;  /* 0x00000000120c02ca */ /* 0x040fe200000e0000 */
[----:B------:R-:W-:Y:S01]  /*f850*/  UMOV UR6, 0x0 ;  /* 0x0000000000067882 */ /* 0x000fe20000000000 */
[----:B------:R-:W-:Y:S01]  /*f860*/  @P0 R2UR UR11, R17 ;  /* 0x00000000110b02ca */ /* 0x000fe200000e0000 */
        /* <DEDUP_REMOVED lines=37> */
.L_x_2142:
[----:B------:R-:W-:Y:S05]  /*fac0*/  BSYNC B0 ;  /* 0x0000000000007941 */ /* 0x000fea0003800000 */
.L_x_2073:
[----:B0-----:R-:W2:Y:S01]  /*fad0*/  LDL R8, [R1+0x14] ;  /* 0x0000140001087983 */ /* 0x001ea20000100800 */
[----:B------:R-:W-:Y:S01]  /*fae0*/  BSSY B0, `(.L_x_2075) ;  /* 0x0000195000007945 */ /* 0x000fe20003800000 */
[----:B--2---:R-:W-:-:S13]  /*faf0*/  ISETP.GE.AND P0, PT, R8, 0x2, PT ;  /* 0x000000020800780c */ /* 0x004fda0003f06270 */
[----:B------:R-:W-:Y:S05]  /*fb00*/  @!P0 BRA `(.L_x_2076) ;  /* 0x0000001800488947 */ /* 0x000fea0003800000 */
[C---:B------:R-:W-:Y:S01]  /*fb10*/  LOP3.LUT R7, R8.reuse, 0x1, RZ, 0xc0, !PT ;  /* 0x0000000108077812 */ /* 0x040fe200078ec0ff */
[----:B------:R-:W-:Y:S01]  /*fb20*/  BSSY B1, `(.L_x_2077) ;  /* 0x000008e000017945 */ /* 0x000fe20003800000 */
[----:B------:R-:W-:Y:S02]  /*fb30*/  IADD3 R10, R8, -0x2, RZ ;  /* 0xfffffffe080a7810 */ /* 0x000fe40007ffe0ff */
[----:B------:R-:W-:-:S03]  /*fb40*/  ISETP.NE.U32.AND P0, PT, R7, 0x1, PT ;  /* 0x000000010700780c */ /* 0x000fc60003f05070 */
[----:B------:R-:W-:-:S10]  /*fb50*/  IMAD.MOV.U32 R7, RZ, RZ, R10 ;  /* 0x000000ffff077224 */ /* 0x000fd400078e000a */
[----:B------:R-:W-:Y:S05]  /*fb60*/  @!P0 BRA `(.L_x_2078) ;  /* 0x0000000800248947 */ /* 0x000fea0003800000 */
        /* <DEDUP_REMOVED lines=10> */
[----:B------:R-:W-:Y:S02]  /*fc10*/  IMAD.MOV.U32 R8, RZ, RZ, R6 ;  /* 0x000000ffff087224 */ /* 0x000fe400078e0006 */
[----:B------:R-:W-:Y:S01]  /*fc20*/  IMAD.MOV.U32 R7, RZ, RZ, R10 ;  /* 0x000000ffff077224 */ /* 0x000fe200078e000a */
        /* <DEDUP_REMOVED lines=9> */
[----:B------:R-:W-:Y:S01]  /*fcc0*/  @P0 SHF.R.U32.HI R7, RZ, R9, R8 ;  /* 0x00000009ff070219 */ /* 0x000fe20000011608 */
[----:B------:R-:W-:-:S03]  /*fcd0*/  IMAD R8, R13, UR4, RZ ;  /* 0x000000040d087c24 */ /* 0x000fc6000f8e02ff */
[--C-:B------:R-:W-:Y:S01]  /*fce0*/  SHF.R.S32.HI R9, RZ, 0x1f, R7.reuse ;  /* 0x0000001fff097819 */ /* 0x100fe20000011407 */
[C---:B------:R-:W-:Y:S02]  /*fcf0*/  IMAD R14, R4.reuse, UR5, R8 ;  /* 0x00000005040e7c24 */ /* 0x040fe4000f8e0208 */
[--C-:B------:R-:W-:Y:S02]  /*fd00*/  IMAD.MOV.U32 R8, RZ, RZ, R7.reuse ;  /* 0x000000ffff087224 */ /* 0x100fe400078e0007 */
[----:B------:R-:W-:Y:S02]  /*fd10*/  IMAD.MOV R7, RZ, RZ, -R7 ;  /* 0x000000ffff077224 */ /* 0x000fe400078e0a07 */
[----:B------:R-:W-:-:S04]  /*fd20*/  IMAD.WIDE.U32 R8, R4, UR4, R8 ;  /* 0x0000000404087c25 */ /* 0x000fc8000f8e0008 */
[----:B------:R-:W-:Y:S01]  /*fd30*/  IMAD R7, R15, R7, R10 ;  /* 0x000000070f077224 */ /* 0x000fe200078e020a */
[----:B------:R-:W-:Y:S02]  /*fd40*/  IADD3 R14, R14, R9, RZ ;  /* 0x000000090e0e7210 */ /* 0x000fe40007ffe0ff */
[----:B------:R-:W-:-:S04]  /*fd50*/  LEA R2, P0, R8, R2, 0x2 ;  /* 0x0000000208027211 */ /* 0x000fc800078010ff */
[----:B------:R-:W-:-:S05]  /*fd60*/  LEA.HI.X R3, R8, R3, R14, 0x2, P0 ;  /* 0x0000000308037211 */ /* 0x000fca00000f140e */
[----:B------:R0:W5:Y:S04]  /*fd70*/  LDG.E R8, desc[UR6][R2.64] ;  /* 0x0000000602087981 */ /* 0x000168000c1e1900 */
.L_x_2081:
[----:B0-----:R-:W0:Y:S01]  /*fd80*/  S2R R3, SR_CgaCtaId ;  /* 0x0000000000037919 */ /* 0x001e220000008800 */
[----:B------:R-:W-:-:S04]  /*fd90*/  MOV R2, 0x400 ;  /* 0x0000040000027802 */ /* 0x000fc80000000f00 */
[----:B0-----:R-:W-:Y:S02]  /*fda0*/  LEA R2, R3, R2, 0x18 ;  /* 0x0000000203027211 */ /* 0x001fe400078ec0ff */
[----:B------:R-:W-:-:S03]  /*fdb0*/  SHF.L.U32 R3, R12, 0x1f, RZ ;  /* 0x0000001f0c037819 */ /* 0x000fc600000006ff */
[----:B------:R-:W-:-:S04]  /*fdc0*/  IMAD R2, R11, 0x8, R2 ;  /* 0x000000080b027824 */ /* 0x000fc800078e0202 */
[----:B------:R-:W0:Y:S02]  /*fdd0*/  SYNCS.PHASECHK.TRANS64.TRYWAIT P0, [R2+URZ+0x34840], R3 ;  /* 0x03484003020075a7 */ /* 0x000e24000800017f */
[----:B0-----:R-:W-:Y:S05]  /*fde0*/  @!P0 BRA `(.L_x_2082) ;  /* 0x0000003000088947 */ /* 0x001fea0003800000 */
.L_x_2143:
        /* <DEDUP_REMOVED lines=11> */
.L_x_2083:
        /* <DEDUP_REMOVED lines=37> */
.L_x_2144:
        /* <DEDUP_REMOVED lines=13> */
.L_x_2085:
        /* <DEDUP_REMOVED lines=31> */
.L_x_2080:
[----:B------:R-:W-:Y:S05]  /*103b0*/  BSYNC B2 ;  /* 0x0000000000027941 */ /* 0x000fea0003800000 */
.L_x_2079:
[----:B------:R-:W2:Y:S04]  /*103c0*/  LDL.LU R2, [R1+0x14] ;  /* 0x0000140001027983 */ /* 0x000ea80000300800 */
[----:B------:R0:W-:Y:S04]  /*103d0*/  STL [R1], R11 ;  /* 0x0000000b01007387 */ /* 0x0001e80000100800 */
[----:B------:R0:W-:Y:S02]  /*103e0*/  STL [R1+0x8], R12 ;  /* 0x0000080c01007387 */ /* 0x0001e40000100800 */
[----:B0-2---:R-:W-:-:S07]  /*103f0*/  VIADD R7, R2, 0xfffffffd ;  /* 0xfffffffd02077836 */ /* 0x005fce0000000000 */
.L_x_2078:
[----:B------:R-:W-:Y:S05]  /*10400*/  BSYNC B1 ;  /* 0x0000000000017941 */ /* 0x000fea0003800000 */
.L_x_2077:
[----:B------:R-:W-:-:S13]  /*10410*/  ISETP.NE.AND P0, PT, R10, RZ, PT ;  /* 0x000000ff0a00720c */ /* 0x000fda0003f05270 */
[----:B------:R-:W-:Y:S05]  /*10420*/  @!P0 BRA `(.L_x_2076) ;  /* 0x0000001000008947 */ /* 0x000fea0003800000 */
[----:B------:R-:W-:-:S07]  /*10430*/  MOV R10, R6 ;  /* 0x00000006000a7202 */ /* 0x000fce0000000f00 */
.L_x_2100:
        /* <DEDUP_REMOVED lines=33> */
.L_x_2088:
[----:B------:R-:W1:Y:S01]  /*10650*/  S2R R3, SR_CgaCtaId ;  /* 0x0000000000037919 */ /* 0x000e620000008800 */
[----:B------:R-:W-:-:S04]  /*10660*/  MOV R2, 0x400 ;  /* 0x0000040000027802 */ /* 0x000fc80000000f00 */
[----:B-1----:R-:W-:Y:S02]  /*10670*/  LEA R2, R3, R2, 0x18 ;  /* 0x0000000203027211 */ /* 0x002fe400078ec0ff */
[----:B------:R-:W-:-:S03]  /*10680*/  SHF.L.U32 R3, R9, 0x1f, RZ ;  /* 0x0000001f09037819 */ /* 0x000fc600000006ff */
[----:B------:R-:W-:-:S04]  /*10690*/  IMAD R2, R8, 0x8, R2 ;  /* 0x0000000808027824 */ /* 0x000fc800078e0202 */
[----:B------:R-:W1:Y:S02]  /*106a0*/  SYNCS.PHASECHK.TRANS64.TRYWAIT P0, [R2+URZ+0x34840], R3 ;  /* 0x03484003020075a7 */ /* 0x000e64000800017f */
[----:B-1----:R-:W-:Y:S05]  /*106b0*/  @!P0 BRA `(.L_x_2089) ;  /* 0x0000002400fc8947 */ /* 0x002fea0003800000 */
.L_x_2145:
[----:B0-----:R-:W0:Y:S02]  /*106c0*/  S2R R11, SR_TID.X ;  /* 0x00000000000b7919 */ /* 0x001e240000002100 */
[----:B0-----:R-:W-:-:S04]  /*106d0*/  LOP3.LUT R11, R11, 0x7f, RZ, 0xc0, !PT ;  /* 0x0000007f0b0b7812 */ /* 0x001fc800078ec0ff */
[----:B------:R-:W-:-:S13]  /*106e0*/  ISETP.NE.AND P0, PT, R11, RZ, PT ;  /* 0x000000ff0b00720c */ /* 0x000fda0003f05270 */
[----:B------:R-:W-:Y:S05]  /*106f0*/  @P0 BRA `(.L_x_2090) ;  /* 0x00000000001c0947 */ /* 0x000fea0003800000 */
[----:B------:R-:W0:Y:S01]  /*10700*/  S2R R11, SR_TID.X ;  /* 0x00000000000b7919 */ /* 0x000e220000002100 */
[----:B-1----:R-:W-:-:S04]  /*10710*/  MOV R3, 0xc000 ;  /* 0x0000c00000037802 */ /* 0x002fc80000000f00 */
[----:B------:R2:W-:Y:S01]  /*10720*/  SYNCS.ARRIVE.TRANS64 RZ, [R2+URZ+0x34830], R3 ;  /* 0x0348300302ff79a7 */ /* 0x0005e2000800003f */
[----:B0-----:R-:W-:-:S04]  /*10730*/  LOP3.LUT R11, R11, 0x1f, RZ, 0xc0, !PT ;  /* 0x0000001f0b0b7812 */ /* 0x001fc800078ec0ff */
[----:B------:R-:W-:-:S13]  /*10740*/  ISETP.NE.AND P1, PT, R11, RZ, PT ;  /* 0x000000ff0b00720c */ /* 0x000fda0003f25270 */
[----:B--2---:R-:W-:Y:S05]  /*10750*/  @!P1 BRA `(.L_x_2090) ;  /* 0x0000000000049947 */ /* 0x004fea0003800000 */
[----:B------:R-:W-:Y:S01]  /*10760*/  BPT.TRAP 0x1 ;  /* 0x000000040000795c */ /* 0x000fe20000300000 */
.L_x_2090:
        /* <DEDUP_REMOVED lines=37> */
.L_x_2146:
        /* <DEDUP_REMOVED lines=8> */
.L_x_2092:
        /* <DEDUP_REMOVED lines=19> */
[----:B------:R-:W-:-:S04]  /*10b70*/  ULEA UR11, UR11, UR5, 0x7 ;  /* 0x000000050b0b7291 */ /* 0x000fc8000f8e383f */
        /* <DEDUP_REMOVED lines=9> */
.L_x_2087:
[----:B------:R-:W-:Y:S05]  /*10c10*/  BSYNC B1 ;  /* 0x0000000000017941 */ /* 0x000fea0003800000 */
.L_x_2086:
[----:B------:R-:W-:Y:S01]  /*10c20*/  IADD3 R2, R8, 0x1, RZ ;  /* 0x0000000108027810 */ /* 0x000fe20007ffe0ff */
[----:B------:R-:W-:Y:S03]  /*10c30*/  BSSY B1, `(.L_x_2093) ;  /* 0x000007b000017945 */ /* 0x000fe60003800000 */
        /* <DEDUP_REMOVED lines=30> */
.L_x_2095:
[----:B------:R-:W2:Y:S01]  /*10e20*/  S2R R3, SR_CgaCtaId ;  /* 0x0000000000037919 */ /* 0x000ea20000008800 */
[----:B------:R-:W-:-:S04]  /*10e30*/  MOV R2, 0x400 ;  /* 0x0000040000027802 */ /* 0x000fc80000000f00 */
[----:B--2---:R-:W-:Y:S02]  /*10e40*/  LEA R2, R3, R2, 0x18 ;  /* 0x0000000203027211 */ /* 0x004fe400078ec0ff */
[----:B------:R-:W-:-:S03]  /*10e50*/  SHF.L.U32 R3, R14, 0x1f, RZ ;  /* 0x0000001f0e037819 */ /* 0x000fc600000006ff */
[----:B------:R-:W-:-:S04]  /*10e60*/  IMAD R2, R15, 0x8, R2 ;  /* 0x000000080f027824 */ /* 0x000fc800078e0202 */
[----:B------:R-:W2:Y:S02]  /*10e70*/  SYNCS.PHASECHK.TRANS64.TRYWAIT P0, [R2+URZ+0x34840], R3 ;  /* 0x03484003020075a7 */ /* 0x000ea4000800017f */
[----:B--2---:R-:W-:Y:S05]  /*10e80*/  @!P0 BRA `(.L_x_2096) ;  /* 0x0000002000308947 */ /* 0x004fea0003800000 */
.L_x_2147:
        /* <DEDUP_REMOVED lines=11> */
.L_x_2097:
[----:B0-----:R-:W3:Y:S01]  /*10f40*/  LDL R14, [R1] ;  /* 0x00000000010e7983 */ /* 0x001ee20000100800 */
[----:B------:R-:W-:-:S03]  /*10f50*/  MOV R15, 0x400 ;  /* 0x00000400000f7802 */ /* 0x000fc60000000f00 */
[----:B------:R-:W4:Y:S01]  /*10f60*/  LDL R11, [R1+0x4] ;  /* 0x00000400010b7983 */ /* 0x000f220000100800 */
[----:B------:R-:W0:Y:S01]  /*10f70*/  S2R R17, SR_CgaCtaId ;  /* 0x0000000000117919 */ /* 0x000e220000008800 */
[----:B------:R-:W-:Y:S01]  /*10f80*/  R2UR UR11, R12 ;  /* 0x000000000c0b72ca */ /* 0x000fe200000e0000 */
[----:B------:R-:W-:Y:S01]  /*10f90*/  UIADD3 UR4, UP0, UR36, 0x370, URZ ;  /* 0x0000037024047890 */ /* 0x000fe2000ff1e03f */
[----:B------:R-:W-:Y:S02]  /*10fa0*/  R2UR UR12, R0 ;  /* 0x00000000000c72ca */ /* 0x000fe400000e0000 */
[----:B0-----:R-:W-:-:S04]  /*10fb0*/  LEA R15, R17, R15, 0x18 ;  /* 0x0000000f110f7211 */ /* 0x001fc800078ec0ff */
[----:B--2---:R-:W-:Y:S02]  /*10fc0*/  IADD3 R2, R15, 0x34800, RZ ;  /* 0x000348000f027810 */ /* 0x004fe40007ffe0ff */
        /* <DEDUP_REMOVED lines=29> */
.L_x_2148:
        /* <DEDUP_REMOVED lines=8> */
.L_x_2099:
        /* <DEDUP_REMOVED lines=21> */
[----:B------:R-:W-:Y:S02]  /*11370*/  ULEA UR11, UR11, UR5, 0x7 ;  /* 0x000000050b0b7291 */ /* 0x000fe4000f8e383f */
[----:B------:R-:W-:-:S09]  /*11380*/  UIADD3.X UR5, URZ, UR37, URZ, UP0, !UPT ;  /* 0x000000253f057290 */ /* 0x000fd200087fe43f */
[----:B------:R0:W-:Y:S02]  /*11390*/  UTMALDG.4D [UR8], [UR4], desc[UR6] ;  /* 0x00000608040075b4 */ /* 0x0001e40008019000 */
[----:B0-----:R-:W-:Y:S01]  /*113a0*/  UMOV UR8, UR14 ;  /* 0x0000000e00087c82 */ /* 0x001fe20008000000 */
[----:B------:R-:W-:Y:S02]  /*113b0*/  UMOV UR10, UR15 ;  /* 0x0000000f000a7c82 */ /* 0x000fe40008000000 */
[----:B------:R1:W-:Y:S02]  /*113c0*/  UTMALDG.4D [UR8], [UR4], desc[UR6] ;  /* 0x00000608040075b4 */ /* 0x0003e40008019000 */
[----:B-1----:R-:W-:Y:S01]  /*113d0*/  NOP ;  /* 0x0000000000007918 */ /* 0x002fe20000000000 */
.L_x_2094:
[----:B------:R-:W-:Y:S05]  /*113e0*/  BSYNC B1 ;  /* 0x0000000000017941 */ /* 0x000fea0003800000 */
.L_x_2093:
[C---:B------:R-:W-:Y:S02]  /*113f0*/  ISETP.GT.AND P0, PT, R7.reuse, 0x1, PT ;  /* 0x000000010700780c */ /* 0x040fe40003f04270 */
[----:B------:R-:W-:-:S05]  /*11400*/  IADD3 R2, R7, -0x2, RZ ;  /* 0xfffffffe07027810 */ /* 0x000fca0007ffe0ff */
[----:B------:R-:W-:-:S06]  /*11410*/  IMAD.MOV.U32 R7, RZ, RZ, R2 ;  /* 0x000000ffff077224 */ /* 0x000fcc00078e0002 */
[----:B------:R-:W-:Y:S05]  /*11420*/  @P0 BRA `(.L_x_2100) ;  /* 0xfffffff000040947 */ /* 0x000fea000383ffff */
.L_x_2076:
[----:B------:R-:W-:Y:S05]  /*11430*/  BSYNC B0 ;  /* 0x0000000000007941 */ /* 0x000fea0003800000 */
.L_x_2075:
        /* <DEDUP_REMOVED lines=18> */
.L_x_2102:
[----:B------:R-:W-:Y:S05]  /*11560*/  BSYNC B0 ;  /* 0x0000000000007941 */ /* 0x000fea0003800000 */
.L_x_2101:
        /* <DEDUP_REMOVED lines=11> */
.L_x_2149:
        /* <DEDUP_REMOVED lines=11> */
.L_x_2106:
[----:B------:R-:W2:Y:S01]  /*116d0*/  LDL.LU R8, [R1+0x4] ;  /* 0x0000040001087983 */ /* 0x000ea20000300800 */
[----:B------:R-:W-:-:S03]  /*116e0*/  MOV R4, 0x400 ;  /* 0x0000040000047802 */ /* 0x000fc60000000f00 */
[----:B-1----:R-:W3:Y:S01]  /*116f0*/  LDL R2, [R1] ;  /* 0x0000000001027983 */ /* 0x002ee20000100800 */
        /* <DEDUP_REMOVED lines=11> */
[----:B--2---:R-:W-:Y:S01]  /*117b0*/  R2UR UR5, R8 ;  /* 0x00000000080572ca */ /* 0x004fe200000e0000 */
[----:B---3--:R-:W-:-:S05]  /*117c0*/  IMAD R2, R2, 0x8000, R4 ;  /* 0x0000800002027824 */ /* 0x008fca00078e0204 */
[----:B------:R-:W-:-:S07]  /*117d0*/  R2UR UR6, R2 ;  /* 0x00000000020672ca */ /* 0x000fce00000e0000 */
[----:B------:R-:W-:Y:S02]  /*117e0*/  ULEA UR11, UR11, UR5, 0x7 ;  /* 0x000000050b0b7291 */ /* 0x000fe4000f8e383f */
[----:B------:R-:W-:-:S04]  /*117f0*/  UIADD3.X UR5, URZ, UR37, URZ, UP0, !UPT ;  /* 0x000000253f057290 */ /* 0x000fc800087fe43f */
        /* <DEDUP_REMOVED lines=8> */
.L_x_2104:
[----:B------:R-:W-:Y:S05]  /*11880*/  BSYNC B0 ;  /* 0x0000000000007941 */ /* 0x000fea0003800000 */
.L_x_2103:
        /* <DEDUP_REMOVED lines=9> */
.L_x_2060:
[----:B------:R-:W-:Y:S05]  /*11920*/  BSYNC B6 ;  /* 0x0000000000067941 */ /* 0x000fea0003800000 */
.L_x_2058:
[----:B------:R-:W-:-:S03]  /*11930*/  UMOV UR4, 0xffffffff ;  /* 0xffffffff00047882 */ /* 0x000fc60000000000 */
[----:B------:R-:W-:Y:S05]  /*11940*/  BRA.DIV UR4, `(.L_x_2107) ;  /* 0x0000001604bc7947 */ /* 0x000fea000b800000 */
[----:B------:R2:W3:Y:S04]  /*11950*/  SHFL.IDX PT, R4, R16, RZ, 0x1f ;  /* 0x00001fff10047589 */ /* 0x0004e800000e0000 */
[----:B------:R-:W4:Y:S02]  /*11960*/  SHFL.IDX PT, R16, R16, 0x1, 0x1f ;  /* 0x00201f0010107f89 */ /* 0x000f2400000e0000 */
.L_x_2153:
[----:B-1----:R-:W1:Y:S01]  /*11970*/  S2R R0, SR_TID.X ;  /* 0x0000000000007919 */ /* 0x002e620000002100 */
[----:B------:R-:W-:Y:S01]  /*11980*/  ULDC UR4, c[0x0][0xc14] ;  /* 0x0003050000047ab9 */ /* 0x000fe20000000800 */
[----:B------:R-:W-:Y:S01]  /*11990*/  BSSY B0, `(.L_x_2108) ;  /* 0x000000c000007945 */ /* 0x000fe20003800000 */
[----:B------:R-:W-:Y:S01]  /*119a0*/  IMAD.MOV.U32 R17, RZ, RZ, RZ ;  /* 0x000000ffff117224 */ /* 0x000fe200078e00ff */
[----:B-1----:R-:W-:Y:S02]  /*119b0*/  LOP3.LUT R6, R0, 0x1f, RZ, 0xc0, !PT ;  /* 0x0000001f00067812 */ /* 0x002fe400078ec0ff */
[----:B------:R-:W-:Y:S02]  /*119c0*/  MOV R0, UR4 ;  /* 0x0000000400007c02 */ /* 0x000fe40008000f00 */
        /* <DEDUP_REMOVED lines=8> */
.L_x_2109:
[----:B------:R-:W-:Y:S05]  /*11a50*/  BSYNC B0 ;  /* 0x0000000000007941 */ /* 0x000fea0003800000 */
.L_x_2108:
        /* <DEDUP_REMOVED lines=23> */
.L_x_2161:
[----:B------:R-:W-:Y:S02]  /*11bd0*/  ULDC UR4, c[0x0][0xc10] ;  /* 0x0003040000047ab9 */ /* 0x000fe40000000800 */
[----:B------:R-:W-:-:S05]  /*11be0*/  MOV R5, UR4 ;  /* 0x0000000400057c02 */ /* 0x000fca0008000f00 */
[----:B-1----:R-:W-:-:S04]  /*11bf0*/  IMAD R3, R14, R5, RZ ;  /* 0x000000050e037224 */ /* 0x002fc800078e02ff */
[----:B--2-4-:R-:W-:-:S05]  /*11c00*/  IMAD.IADD R16, R16, 0x1, R3 ;  /* 0x0000000110107824 */ /* 0x014fca00078e0203 */
[----:B---3--:R-:W-:-:S13]  /*11c10*/  ISETP.GT.AND P0, PT, R16, R4, PT ;  /* 0x000000041000720c */ /* 0x008fda0003f04270 */
[----:B------:R-:W-:Y:S05]  /*11c20*/  @P0 BRA `(.L_x_2111) ;  /* 0x0000000000b80947 */ /* 0x000fea0003800000 */
[----:B------:R-:W1:Y:S02]  /*11c30*/  LDC R0, c[0x0][0xc14] ;  /* 0x00030500ff007b82 */ /* 0x000e640000000800 */
.L_x_2116:
        /* <DEDUP_REMOVED lines=15> */
.L_x_2114:
[----:B------:R-:W-:Y:S05]  /*11d30*/  BSYNC B0 ;  /* 0x0000000000007941 */ /* 0x000fea0003800000 */
.L_x_2113:
        /* <DEDUP_REMOVED lines=14> */
[----:B------:R-:W-:Y:S02]  /*11e20*/  ISETP.GE.U32.AND P0, PT, R6, 0x10, PT ;  /* 0x000000100600780c */ /* 0x000fe40003f06070 */
[----:B------:R-:W-:-:S05]  /*11e30*/  IADD3 R3, R2, R3, RZ ;  /* 0x0000000302037210 */ /* 0x000fca0007ffe0ff */
[----:B------:R-:W0:Y:S02]  /*11e40*/  SHFL.UP PT, R14, R3, 0x8, RZ ;  /* 0x05000000030e7989 */ /* 0x000e2400000e00ff */
[----:B0-----:R-:W-:-:S05]  /*11e50*/  SEL R14, R14, RZ, P1 ;  /* 0x000000ff0e0e7207 */ /* 0x001fca0000800000 */
[----:B------:R-:W-:-:S05]  /*11e60*/  IMAD.IADD R5, R3, 0x1, R14 ;  /* 0x0000000103057824 */ /* 0x000fca00078e020e */
[----:B------:R-:W0:Y:S02]  /*11e70*/  SHFL.UP PT, R14, R5, 0x10, RZ ;  /* 0x06000000050e7989 */ /* 0x000e2400000e00ff */
[----:B0-----:R-:W-:-:S05]  /*11e80*/  SEL R14, R14, RZ, P0 ;  /* 0x000000ff0e0e7207 */ /* 0x001fca0000000000 */
[----:B------:R-:W-:-:S05]  /*11e90*/  IMAD.IADD R2, R5, 0x1, R14 ;  /* 0x0000000105027824 */ /* 0x000fca00078e020e */
[----:B------:R0:W1:Y:S02]  /*11ea0*/  SHFL.IDX PT, R14, R2, 0x1f, 0x1f ;  /* 0x03e01f00020e7f89 */ /* 0x00006400000e0000 */
.L_x_2169:
[----:B------:R-:W-:Y:S02]  /*11eb0*/  ULDC UR4, c[0x0][0xc10] ;  /* 0x0003040000047ab9 */ /* 0x000fe40000000800 */
[----:B------:R-:W-:-:S04]  /*11ec0*/  IMAD.U32 R5, RZ, RZ, UR4 ;  /* 0x00000004ff057e24 */ /* 0x000fc8000f8e00ff */
[----:B-1----:R-:W-:-:S04]  /*11ed0*/  IMAD R3, R14, R5, RZ ;  /* 0x000000050e037224 */ /* 0x002fc800078e02ff */
[----:B------:R-:W-:-:S05]  /*11ee0*/  IMAD.IADD R16, R3, 0x1, R16 ;  /* 0x0000000103107824 */ /* 0x000fca00078e0210 */
[----:B------:R-:W-:-:S13]  /*11ef0*/  ISETP.GT.AND P0, PT, R16, R4, PT ;  /* 0x000000041000720c */ /* 0x000fda0003f04270 */
[----:B------:R-:W-:Y:S05]  /*11f00*/  @!P0 BRA `(.L_x_2116) ;  /* 0xfffffffc004c8947 */ /* 0x000fea000383ffff */
.L_x_2111:
        /* <DEDUP_REMOVED lines=8> */
.L_x_2173:
[----:B------:R-:W-:Y:S01]  /*11f90*/  ISETP.NE.AND P0, PT, R3, RZ, PT ;  /* 0x000000ff0300720c */ /* 0x000fe20003f05270 */
[----:B------:R-:W-:-:S12]  /*11fa0*/  IMAD.MOV.U32 R7, RZ, RZ, RZ ;  /* 0x000000ffff077224 */ /* 0x000fd800078e00ff */
[----:B------:R-:W-:Y:S05]  /*11fb0*/  @!P0 BRA `(.L_x_2118) ;  /* 0x0000000000108947 */ /* 0x000fea0003800000 */
[----:B------:R-:W-:Y:S01]  /*11fc0*/  UMOV UR4, 0xffffffff ;  /* 0xffffffff00047882 */ /* 0x000fe20000000000 */
[----:B------:R-:W-:Y:S02]  /*11fd0*/  IADD3 R12, R6, -0x1, RZ ;  /* 0xffffffff060c7810 */ /* 0x000fe40007ffe0ff */
[----:B------:R-:W-:Y:S05]  /*11fe0*/  BRA.DIV UR4, `(.L_x_2119) ;  /* 0x0000001a04487947 */ /* 0x000fea000b800000 */
[----:B------:R3:W4:Y:S02]  /*11ff0*/  SHFL.IDX PT, R7, R2, R12, 0x1f ;  /* 0x00001f0c02077589 */ /* 0x00072400000e0000 */
.L_x_2118:
        /* <DEDUP_REMOVED lines=24> */
[----:B------:R-:W-:Y:S01]  /*12180*/  @!P0 IADD3 R4, R4, -R9, RZ ;  /* 0x8000000904048210 */ /* 0x000fe20007ffe0ff */
        /* <DEDUP_REMOVED lines=8> */
[----:B------:R-:W-:Y:S01]  /*12210*/  IMAD R4, R8, R9, RZ ;  /* 0x0000000908047224 */ /* 0x000fe200078e02ff */
[----:B------:R-:W-:-:S03]  /*12220*/  IADD3 R9, -R9, RZ, RZ ;  /* 0x000000ff09097210 */ /* 0x000fc60007ffe1ff */
        /* <DEDUP_REMOVED lines=25> */
[----:B------:R-:W-:Y:S02]  /*123c0*/  @!P0 IADD3 R3, -R3, RZ, RZ ;  /* 0x000000ff03038210 */ /* 0x000fe40007ffe1ff */
[----:B------:R-:W-:-:S13]  /*123d0*/  ISETP.NE.AND P0, PT, R8, RZ, PT ;  /* 0x000000ff0800720c */ /* 0x000fda0003f05270 */
[----:B------:R-:W-:Y:S01]  /*123e0*/  @!P0 LOP3.LUT R3, RZ, R8, RZ, 0x33, !PT ;  /* 0x00000008ff038212 */ /* 0x000fe200078e33ff */
[----:B------:R-:W-:-:S03]  /*123f0*/  IMAD.MOV R8, RZ, RZ, -R8 ;  /* 0x000000ffff087224 */ /* 0x000fc600078e0a08 */
[----:B------:R-:W-:Y:S01]  /*12400*/  LOP3.LUT R2, RZ, R3, RZ, 0x33, !PT ;  /* 0x00000003ff027212 */ /* 0x000fe200078e33ff */
[----:B------:R-:W-:-:S04]  /*12410*/  IMAD R18, R3, R8, R4 ;  /* 0x0000000803127224 */ /* 0x000fc800078e0204 */
[----:B------:R-:W-:Y:S01]  /*12420*/  IMAD.IADD R17, R17, 0x1, R2 ;  /* 0x0000000111117824 */ /* 0x000fe200078e0202 */
[----:B------:R-:W-:Y:S06]  /*12430*/  BRA `(.L_x_2120) ;  /* 0x00000000001c7947 */ /* 0x000fec0003800000 */
.L_x_2112:
[----:B------:R-:W-:Y:S01]  /*12440*/  UMOV UR4, URZ ;  /* 0x0000003f00047c82 */ /* 0x000fe20008000000 */
[----:B------:R-:W-:Y:S01]  /*12450*/  UMOV UR5, URZ ;  /* 0x0000003f00057c82 */ /* 0x000fe20008000000 */
[----:B------:R-:W-:Y:S01]  /*12460*/  ULDC UR6, c[0x0][0xc14] ;  /* 0x0003050000067ab9 */ /* 0x000fe20000000800 */
[----:B------:R-:W-:Y:S01]  /*12470*/  IMAD.MOV.U32 R16, RZ, RZ, R4 ;  /* 0x000000ffff107224 */ /* 0x000fe200078e0004 */
[----:B------:R-:W-:Y:S01]  /*12480*/  MOV R19, UR6 ;  /* 0x0000000600137c02 */ /* 0x000fe20008000f00 */
[----:B------:R-:W-:Y:S02]  /*12490*/  IMAD.U32 R17, RZ, RZ, UR4 ;  /* 0x00000004ff117e24 */ /* 0x000fe4000f8e00ff */
[----:B------:R-:W-:-:S07]  /*124a0*/  IMAD.U32 R18, RZ, RZ, UR5 ;  /* 0x00000005ff127e24 */ /* 0x000fce000f8e00ff */
.L_x_2120:
        /* <DEDUP_REMOVED lines=12> */
.L_x_2054:
        /* <DEDUP_REMOVED lines=12> */
.L_x_2176:
[----:B------:R-:W-:Y:S05]  /*12630*/  BSYNC B0 ;  /* 0x0000000000007941 */ /* 0x000fea0003800000 */
.L_x_2122:
[----:B------:R-:W-:-:S03]  /*12640*/  UMOV UR4, 0xffffffff ;  /* 0xffffffff00047882 */ /* 0x000fc60000000000 */
[----:B------:R-:W-:Y:S05]  /*12650*/  BRA.DIV UR4, `(.L_x_2124) ;  /* 0x0000001204e87947 */ /* 0x000fea000b800000 */
[----:B------:R-:W2:Y:S02]  /*12660*/  S2R R2, SR_TID.X ;  /* 0x0000000000027919 */ /* 0x000ea40000002100 */
[----:B--2---:R-:W-:-:S04]  /*12670*/  SHF.R.U32.HI R2, RZ, 0x5, R2 ;  /* 0x00000005ff027819 */ /* 0x004fc80000011602 */
[----:B------:R-:W-:-:S05]  /*12680*/  LOP3.LUT R2, R2, 0x3, RZ, 0xc0, !PT ;  /* 0x0000000302027812 */ /* 0x000fca00078ec0ff */
[----:B------:R2:W3:Y:S02]  /*12690*/  SHFL.IDX PT, R14, R2, RZ, 0x1f ;  /* 0x00001fff020e7589 */ /* 0x0004e400000e0000 */
.L_x_2179:
[----:B---3--:R-:W-:Y:S01]  /*126a0*/  ISETP.NE.AND P0, PT, R14, RZ, PT ;  /* 0x000000ff0e00720c */ /* 0x008fe20003f05270 */
[----:B------:R-:W-:-:S12]  /*126b0*/  BSSY B0, `(.L_x_2125) ;  /* 0x0000029000007945 */ /* 0x000fd80003800000 */
[----:B------:R-:W-:Y:S05]  /*126c0*/  @P0 BRA `(.L_x_2126) ;  /* 0x00000000009c0947 */ /* 0x000fea0003800000 */
[----:B------:R-:W-:-:S03]  /*126d0*/  UMOV UR4, 0xffffffff ;  /* 0xffffffff00047882 */ /* 0x000fc60000000000 */
[----:B------:R-:W-:Y:S05]  /*126e0*/  BRA.DIV UR4, `(.L_x_2127) ;  /* 0x0000001204f87947 */ /* 0x000fea000b800000 */
[----:B------:R-:W-:-:S13]  /*126f0*/  ELECT P6, URZ, PT ;  /* 0x00000000003f782f */ /* 0x000fda00038c0000 */
.L_x_2182:
        /* <DEDUP_REMOVED lines=8> */
.L_x_2128:
        /* <DEDUP_REMOVED lines=10> */
[----:B------:R-:W-:Y:S02]  /*12820*/  LOP3.LUT R4, R7, R4, RZ, 0x3c, !PT ;  /* 0x0000000407047212 */ /* 0x000fe400078e3cff */
[----:B------:R-:W-:-:S02]  /*12830*/  LEA R7, R3, R2, 0x3 ;  /* 0x0000000203077211 */ /* 0x000fc400078e18ff */
[----:B------:R-:W-:Y:S01]  /*12840*/  SHF.L.U32 R2, R4, 0x1f, RZ ;  /* 0x0000001f04027819 */ /* 0x000fe200000006ff */
[----:B-1----:R-:W-:Y:S06]  /*12850*/  @!P0 BRA `(.L_x_2129) ;  /* 0x0000001000bc8947 */ /* 0x002fec0003800000 */
.L_x_2183:
[----:B------:R-:W2:Y:S02]  /*12860*/  SYNCS.PHASECHK.TRANS64.TRYWAIT P0, [R7+URZ], R2 ;  /* 0x00000002070075a7 */ /* 0x000ea4000800017f */
[----:B--2---:R-:W-:Y:S05]  /*12870*/  @!P0 BRA `(.L_x_2130) ;  /* 0x0000001000c88947 */ /* 0x004fea0003800000 */
.L_x_2184:
[----:B------:R-:W-:Y:S05]  /*12880*/  @!P2 BRA `(.L_x_2131) ;  /* 0x000000000004a947 */ /* 0x000fea0003800000 */
[----:B------:R-:W-:Y:S01]  /*12890*/  BPT.TRAP 0x1 ;  /* 0x000000040000795c */ /* 0x000fe20000300000 */
.L_x_2131:
[----:B------:R-:W3:Y:S01]  /*128a0*/  LDL.LU R4, [R1] ;  /* 0x0000000001047983 */ /* 0x000ee20000300800 */
[----:B------:R-:W-:-:S04]  /*128b0*/  VIADD R0, R0, 0x34860 ;  /* 0x0003486000007836 */ /* 0x000fc80000000000 */
[----:B---3--:R-:W-:-:S04]  /*128c0*/  IMAD R4, R4, 0x8, R0 ;  /* 0x0000000804047824 */ /* 0x008fc800078e0200 */
[----:B------:R-:W3:Y:S02]  /*128d0*/  SYNCS.PHASECHK.TRANS64.TRYWAIT P0, [R4+URZ], R5 ;  /* 0x00000005040075a7 */ /* 0x000ee4000800017f */
[----:B---3--:R-:W-:Y:S05]  /*128e0*/  @!P0 BRA `(.L_x_2132) ;  /* 0x0000001000c08947 */ /* 0x008fea0003800000 */
.L_x_2185:
[----:B------:R-:W-:-:S07]  /*128f0*/  IMAD R3, R3, 0x8, R0 ;  /* 0x0000000803037824 */ /* 0x000fce00078e0200 */
.L_x_2133:
[----:B----4-:R4:W0:Y:S02]  /*12900*/  SYNCS.PHASECHK.TRANS64.TRYWAIT P0, [R3+URZ], R2 ;  /* 0x00000002030075a7 */ /* 0x010824000800017f */
[----:B0-----:R-:W-:Y:S05]  /*12910*/  @!P0 NANOSLEEP.SYNCS 0x989680 ;  /* 0x009896800000895d */ /* 0x001fea0003900000 */
[----:B------:R-:W0:Y:S02]  /*12920*/  @!P0 SYNCS.PHASECHK.TRANS64 P0, [R3+URZ], R2 ;  /* 0x00000002030085a7 */ /* 0x000e24000800007f */
[----:B0-----:R-:W-:Y:S05]  /*12930*/  @!P0 BRA `(.L_x_2133) ;  /* 0xfffffffc00f08947 */ /* 0x001fea000383ffff */
.L_x_2126:
[----:B------:R-:W-:Y:S05]  /*12940*/  BSYNC B0 ;  /* 0x0000000000007941 */ /* 0x000fea0003800000 */
.L_x_2125:
[----:B------:R-:W-:Y:S05]  /*12950*/  EXIT ;  /* 0x000000000000794d */ /* 0x000fea0003800000 */
.L_x_1998:
[----:B0-----:R-:W-:-:S04]  /*12960*/  IMAD.U32 R3, RZ, RZ, UR38 ;  /* 0x00000026ff037e24 */ /* 0x001fc8000f8e00ff */
[----:B------:R0:W1:Y:S03]  /*12970*/  SYNCS.PHASECHK.TRANS64.TRYWAIT P1, [R3+URZ+0x34800], R0 ;  /* 0x03480000030075a7 */ /* 0x000066000802017f */
[----:B-1----:R-:W-:Y:S05]  /*12980*/  @!P1 NANOSLEEP.SYNCS 0x989680 ;  /* 0x009896800000995d */ /* 0x002fea0003900000 */
[----:B------:R-:W1:Y:S02]  /*12990*/  @!P1 SYNCS.PHASECHK.TRANS64 P1, [R3+URZ+0x34800], R0 ;  /* 0x03480000030095a7 */ /* 0x000e64000802007f */
[----:B-1----:R-:W-:Y:S05]  /*129a0*/  @!P1 BRA `(.L_x_1998) ;  /* 0xfffffffc00ec9947 */ /* 0x002fea000383ffff */
[----:B------:R-:W-:Y:S05]  /*129b0*/  BRA `(.L_x_2134) ;  /* 0xfffffeec00cc7947 */ /* 0x000fea000383ffff */
.L_x_2002:
[----:B-1----:R1:W2:Y:S02]  /*129c0*/  SYNCS.PHASECHK.TRANS64.TRYWAIT P2, [R0+URZ+0x34830], R3 ;  /* 0x03483003000075a7 */ /* 0x0022a4000804017f */
[----:B--2---:R-:W-:Y:S05]  /*129d0*/  @!P2 NANOSLEEP.SYNCS 0x989680 ;  /* 0x009896800000a95d */ /* 0x004fea0003900000 */
[----:B------:R-:W2:Y:S02]  /*129e0*/  @!P2 SYNCS.PHASECHK.TRANS64 P2, [R0+URZ+0x34830], R3 ;  /* 0x034830030000a5a7 */ /* 0x000ea4000804007f */
[----:B--2---:R-:W-:Y:S05]  /*129f0*/  @!P2 BRA `(.L_x_2002) ;  /* 0xfffffffc00f0a947 */ /* 0x004fea000383ffff */
[----:B------:R-:W-:Y:S05]  /*12a00*/  BRA `(.L_x_2001) ;  /* 0xfffffeec00f47947 */ /* 0x000fea000383ffff */
.L_x_2007:
[----:B-1----:R-:W-:-:S04]  /*12a10*/  IMAD.U32 R10, RZ, RZ, UR8 ;  /* 0x00000008ff0a7e24 */ /* 0x002fc8000f8e00ff */
[----:B------:R1:W2:Y:S03]  /*12a20*/  SYNCS.PHASECHK.TRANS64.TRYWAIT P2, [R10+URZ+0x34830], R5 ;  /* 0x034830050a0075a7 */ /* 0x0002a6000804017f */
[----:B--2---:R-:W-:Y:S05]  /*12a30*/  @!P2 NANOSLEEP.SYNCS 0x989680 ;  /* 0x009896800000a95d */ /* 0x004fea0003900000 */
[----:B------:R-:W2:Y:S02]  /*12a40*/  @!P2 SYNCS.PHASECHK.TRANS64 P2, [R10+URZ+0x34830], R5 ;  /* 0x034830050a00a5a7 */ /* 0x000ea4000804007f */
[----:B--2---:R-:W-:Y:S05]  /*12a50*/  @!P2 BRA `(.L_x_2007) ;  /* 0xfffffffc00eca947 */ /* 0x004fea000383ffff */
[----:B------:R-:W-:Y:S05]  /*12a60*/  BRA `(.L_x_2006) ;  /* 0xffffff2000607947 */ /* 0x000fea000383ffff */
.L_x_2011:
[----:B01----:R-:W-:-:S04]  /*12a70*/  IMAD.U32 R5, RZ, RZ, UR9 ;  /* 0x00000009ff057e24 */ /* 0x003fc8000f8e00ff */
[----:B------:R0:W1:Y:S03]  /*12a80*/  SYNCS.PHASECHK.TRANS64.TRYWAIT P2, [R5+URZ+0x34850], R0 ;  /* 0x03485000050075a7 */ /* 0x000066000804017f */
[----:B-1----:R-:W-:Y:S05]  /*12a90*/  @!P2 NANOSLEEP.SYNCS 0x989680 ;  /* 0x009896800000a95d */ /* 0x002fea0003900000 */
[----:B------:R-:W1:Y:S02]  /*12aa0*/  @!P2 SYNCS.PHASECHK.TRANS64 P2, [R5+URZ+0x34850], R0 ;  /* 0x034850000500a5a7 */ /* 0x000e64000804007f */
[----:B-1----:R-:W-:Y:S05]  /*12ab0*/  @!P2 BRA `(.L_x_2011) ;  /* 0xfffffffc00eca947 */ /* 0x002fea000383ffff */
[----:B------:R-:W-:Y:S05]  /*12ac0*/  BRA `(.L_x_2010) ;  /* 0xffffff2800a07947 */ /* 0x000fea000383ffff */
.L_x_2017:
[----:B-1----:R-:W-:-:S04]  /*12ad0*/  MOV R10, UR8 ;  /* 0x00000008000a7c02 */ /* 0x002fc80008000f00 */
[----:B------:R1:W2:Y:S03]  /*12ae0*/  SYNCS.PHASECHK.TRANS64.TRYWAIT P2, [R10+URZ+0x34830], R5 ;  /* 0x034830050a0075a7 */ /* 0x0002a6000804017f */
[----:B--2---:R-:W-:Y:S05]  /*12af0*/  @!P2 NANOSLEEP.SYNCS 0x989680 ;  /* 0x009896800000a95d */ /* 0x004fea0003900000 */
[----:B------:R-:W2:Y:S02]  /*12b00*/  @!P2 SYNCS.PHASECHK.TRANS64 P2, [R10+URZ+0x34830], R5 ;  /* 0x034830050a00a5a7 */ /* 0x000ea4000804007f */
[----:B--2---:R-:W-:Y:S05]  /*12b10*/  @!P2 BRA `(.L_x_2017) ;  /* 0xfffffffc00eca947 */ /* 0x004fea000383ffff */
[----:B------:R-:W-:Y:S05]  /*12b20*/  BRA `(.L_x_2016) ;  /* 0xffffff5000d87947 */ /* 0x000fea000383ffff */
.L_x_2021:
[----:B01----:R-:W-:-:S04]  /*12b30*/  IMAD.U32 R5, RZ, RZ, UR8 ;  /* 0x00000008ff057e24 */ /* 0x003fc8000f8e00ff */
[----:B------:R0:W1:Y:S03]  /*12b40*/  SYNCS.PHASECHK.TRANS64.TRYWAIT P2, [R5+URZ+0x34850], R0 ;  /* 0x03485000050075a7 */ /* 0x000066000804017f */
[----:B-1----:R-:W-:Y:S05]  /*12b50*/  @!P2 NANOSLEEP.SYNCS 0x989680 ;  /* 0x009896800000a95d */ /* 0x002fea0003900000 */
[----:B------:R-:W1:Y:S02]  /*12b60*/  @!P2 SYNCS.PHASECHK.TRANS64 P2, [R5+URZ+0x34850], R0 ;  /* 0x034850000500a5a7 */ /* 0x000e64000804007f */
[----:B-1----:R-:W-:Y:S05]  /*12b70*/  @!P2 BRA `(.L_x_2021) ;  /* 0xfffffffc00eca947 */ /* 0x002fea000383ffff */
[----:B------:R-:W-:Y:S05]  /*12b80*/  BRA `(.L_x_2020) ;  /* 0xffffff5c00187947 */ /* 0x000fea000383ffff */
.L_x_2026:
[----:B-1----:R-:W-:-:S04]  /*12b90*/  IMAD.U32 R7, RZ, RZ, UR5 ;  /* 0x00000005ff077e24 */ /* 0x002fc8000f8e00ff */
[----:B------:R1:W2:Y:S03]  /*12ba0*/  SYNCS.PHASECHK.TRANS64.TRYWAIT P0, [R7+URZ+0x34850], R0 ;  /* 0x03485000070075a7 */ /* 0x0002a6000800017f */
[----:B--2---:R-:W-:Y:S05]  /*12bb0*/  @!P0 NANOSLEEP.SYNCS 0x989680 ;  /* 0x009896800000895d */ /* 0x004fea0003900000 */
[----:B------:R-:W2:Y:S02]  /*12bc0*/  @!P0 SYNCS.PHASECHK.TRANS64 P0, [R7+URZ+0x34850], R0 ;  /* 0x03485000070085a7 */ /* 0x000ea4000800007f */
[----:B--2---:R-:W-:Y:S05]  /*12bd0*/  @!P0 BRA `(.L_x_2026) ;  /* 0xfffffffc00ec8947 */ /* 0x004fea000383ffff */
[----:B------:R-:W-:Y:S05]  /*12be0*/  BRA `(.L_x_2025) ;  /* 0xffffff7c00ec7947 */ /* 0x000fea000383ffff */
.L_x_2067:
[----:B------:R-:W1:Y:S01]  /*12bf0*/  S2R R8, SR_TID.X ;  /* 0x0000000000087919 */ /* 0x000e620000002100 */
[----:B------:R-:W-:Y:S01]  /*12c00*/  BSSY B0, `(.L_x_2135) ;  /* 0x000000a000007945 */ /* 0x000fe20003800000 */
[----:B------:R-:W-:Y:S02]  /*12c10*/  IMAD.MOV.U32 R12, RZ, RZ, RZ ;  /* 0x000000ffff0c7224 */ /* 0x000fe400078e00ff */
[----:B------:R-:W-:Y:S02]  /*12c20*/  IMAD.MOV.U32 R11, RZ, RZ, 0x1f ;  /* 0x0000001fff0b7424 */ /* 0x000fe400078e00ff */
[----:B------:R-:W-:Y:S01]  /*12c30*/  IMAD.MOV.U32 R15, RZ, RZ, -0x1 ;  /* 0xffffffffff0f7424 */ /* 0x000fe200078e00ff */
[----:B-1----:R-:W-:-:S04]  /*12c40*/  SHF.R.U32.HI R8, RZ, 0x5, R8 ;  /* 0x00000005ff087819 */ /* 0x002fc80000011608 */
[----:B------:R-:W-:-:S05]  /*12c50*/  LOP3.LUT R8, R8, 0x3, RZ, 0xc0, !PT ;  /* 0x0000000308087812 */ /* 0x000fca00078ec0ff */
[----:B0-----:R-:W-:-:S07]  /*12c60*/  IMAD.MOV.U32 R13, RZ, RZ, R8 ;  /* 0x000000ffff0d7224 */ /* 0x001fce00078e0008 */
[----:B------:R-:W-:Y:S05]  /*12c70*/  WARPSYNC.COLLECTIVE R15, `(.L_x_2136) ;  /* 0x000000000f087348 */ /* 0x000fea0003c00000 */
[----:B------:R0:W1:Y:S02]  /*12c80*/  SHFL.IDX P6, R14, R13, R12, R11 ;  /* 0x0000000c0d0e7389 */ /* 0x00006400000c000b */
[----:B01----:R-:W-:Y:S01]  /*12c90*/  ENDCOLLECTIVE ;  /* 0x000000000000791b */ /* 0x003fe20003800000 */
.L_x_2136:
[----:B------:R-:W-:Y:S05]  /*12ca0*/  BSYNC B0 ;  /* 0x0000000000007941 */ /* 0x000fea0003800000 */
.L_x_2135:
[----:B------:R-:W-:Y:S05]  /*12cb0*/  BRA `(.L_x_2137) ;  /* 0xffffffc400847947 */ /* 0x000fea000383ffff */
.L_x_2068:
[----:B------:R-:W-:Y:S01]  /*12cc0*/  BSSY B0, `(.L_x_2138) ;  /* 0x0000006000007945 */ /* 0x000fe20003800000 */
[----:B------:R-:W-:-:S07]  /*12cd0*/  MOV R15, 0xffffffff ;  /* 0xffffffff000f7802 */ /* 0x000fce0000000f00 */
[----:B------:R-:W-:Y:S05]  /*12ce0*/  WARPSYNC.COLLECTIVE R15, `(.L_x_2139) ;  /* 0x000000000f0c7348 */ /* 0x000fea0003c00000 */
[----:B------:R-:W-:Y:S02]  /*12cf0*/  ELECT P6, UR62, PT ;  /* 0x00000000003e782f */ /* 0x000fe400038c0000 */
[----:B------:R-:W-:Y:S01]  /*12d00*/  MOV R14, UR62 ;  /* 0x0000003e000e7c02 */ /* 0x000fe20008000f00 */
[----:B------:R-:W-:Y:S10]  /*12d10*/  ENDCOLLECTIVE ;  /* 0x000000000000791b */ /* 0x000ff40003800000 */
.L_x_2139:
[----:B------:R-:W-:Y:S05]  /*12d20*/  BSYNC B0 ;  /* 0x0000000000007941 */ /* 0x000fea0003800000 */
.L_x_2138:
[----:B------:R-:W-:Y:S05]  /*12d30*/  BRA `(.L_x_2140) ;  /* 0xffffffc400747947 */ /* 0x000fea000383ffff */
.L_x_2071:
[----:B0-----:R0:W1:Y:S02]  /*12d40*/  SYNCS.PHASECHK.TRANS64.TRYWAIT P0, [R8+URZ+0x34840], R9 ;  /* 0x03484009080075a7 */ /* 0x001064000800017f */
[----:B-1----:R-:W-:Y:S05]  /*12d50*/  @!P0 NANOSLEEP.SYNCS 0x989680 ;  /* 0x009896800000895d */ /* 0x002fea0003900000 */
[----:B------:R-:W1:Y:S02]  /*12d60*/  @!P0 SYNCS.PHASECHK.TRANS64 P0, [R8+URZ+0x34840], R9 ;  /* 0x03484009080085a7 */ /* 0x000e64000800007f */
[----:B-1----:R-:W-:Y:S05]  /*12d70*/  @!P0 BRA `(.L_x_2071) ;  /* 0xfffffffc00f08947 */ /* 0x002fea000383ffff */
[----:B------:R-:W-:Y:S05]  /*12d80*/  BRA `(.L_x_2141) ;  /* 0xffffffc400e07947 */ /* 0x000fea000383ffff */
.L_x_2074:
        /* <DEDUP_REMOVED lines=8> */
.L_x_2082:
[----:B0-----:R0:W1:Y:S02]  /*12e10*/  SYNCS.PHASECHK.TRANS64.TRYWAIT P0, [R2+URZ+0x34840], R3 ;  /* 0x03484003020075a7 */ /* 0x001064000800017f */
[----:B-1----:R-:W-:Y:S05]  /*12e20*/  @!P0 NANOSLEEP.SYNCS 0x989680 ;  /* 0x009896800000895d */ /* 0x002fea0003900000 */
[----:B------:R-:W1:Y:S02]  /*12e30*/  @!P0 SYNCS.PHASECHK.TRANS64 P0, [R2+URZ+0x34840], R3 ;  /* 0x03484003020085a7 */ /* 0x000e64000800007f */
[----:B-1----:R-:W-:Y:S05]  /*12e40*/  @!P0 BRA `(.L_x_2082) ;  /* 0xfffffffc00f08947 */ /* 0x002fea000383ffff */
[----:B------:R-:W-:Y:S05]  /*12e50*/  BRA `(.L_x_2143) ;  /* 0xffffffcc00e47947 */ /* 0x000fea000383ffff */
.L_x_2084:
[----:B0-----:R0:W1:Y:S02]  /*12e60*/  SYNCS.PHASECHK.TRANS64.TRYWAIT P0, [R3+URZ+0x60], R2 ;  /* 0x00006002030075a7 */ /* 0x001064000800017f */
[----:B-1----:R-:W-:Y:S05]  /*12e70*/  @!P0 NANOSLEEP.SYNCS 0x989680 ;  /* 0x009896800000895d */ /* 0x002fea0003900000 */
[----:B------:R-:W1:Y:S02]  /*12e80*/  @!P0 SYNCS.PHASECHK.TRANS64 P0, [R3+URZ+0x60], R2 ;  /* 0x00006002030085a7 */ /* 0x000e64000800007f */
[----:B-1----:R-:W-:Y:S05]  /*12e90*/  @!P0 BRA `(.L_x_2084) ;  /* 0xfffffffc00f08947 */ /* 0x002fea000383ffff */
[----:B------:R-:W-:Y:S05]  /*12ea0*/  BRA `(.L_x_2144) ;  /* 0xffffffd000907947 */ /* 0x000fea000383ffff */
.L_x_2089:
[----:B-1----:R1:W2:Y:S02]  /*12eb0*/  SYNCS.PHASECHK.TRANS64.TRYWAIT P0, [R2+URZ+0x34840], R3 ;  /* 0x03484003020075a7 */ /* 0x0022a4000800017f */
[----:B--2---:R-:W-:Y:S05]  /*12ec0*/  @!P0 NANOSLEEP.SYNCS 0x989680 ;  /* 0x009896800000895d */ /* 0x004fea0003900000 */
[----:B------:R-:W2:Y:S02]  /*12ed0*/  @!P0 SYNCS.PHASECHK.TRANS64 P0, [R2+URZ+0x34840], R3 ;  /* 0x03484003020085a7 */ /* 0x000ea4000800007f */
[----:B--2---:R-:W-:Y:S05]  /*12ee0*/  @!P0 BRA `(.L_x_2089) ;  /* 0xfffffffc00f08947 */ /* 0x004fea000383ffff */
[----:B------:R-:W-:Y:S05]  /*12ef0*/  BRA `(.L_x_2145) ;  /* 0xffffffd400f07947 */ /* 0x000fea000383ffff */
.L_x_2091:
[----:B0-----:R0:W1:Y:S02]  /*12f00*/  SYNCS.PHASECHK.TRANS64.TRYWAIT P1, [R3+URZ+0x60], R2 ;  /* 0x00006002030075a7 */ /* 0x001064000802017f */
[----:B-1----:R-:W-:Y:S05]  /*12f10*/  @!P1 NANOSLEEP.SYNCS 0x989680 ;  /* 0x009896800000995d */ /* 0x002fea0003900000 */
[----:B------:R-:W1:Y:S02]  /*12f20*/  @!P1 SYNCS.PHASECHK.TRANS64 P1, [R3+URZ+0x60], R2 ;  /* 0x00006002030095a7 */ /* 0x000e64000802007f */
[----:B-1----:R-:W-:Y:S05]  /*12f30*/  @!P1 BRA `(.L_x_2091) ;  /* 0xfffffffc00f09947 */ /* 0x002fea000383ffff */
[----:B------:R-:W-:Y:S05]  /*12f40*/  BRA `(.L_x_2146) ;  /* 0xffffffd8009c7947 */ /* 0x000fea000383ffff */
.L_x_2096:
[----:B--2---:R2:W3:Y:S02]  /*12f50*/  SYNCS.PHASECHK.TRANS64.TRYWAIT P0, [R2+URZ+0x34840], R3 ;  /* 0x03484003020075a7 */ /* 0x0044e4000800017f */
[----:B---3--:R-:W-:Y:S05]  /*12f60*/  @!P0 NANOSLEEP.SYNCS 0x989680 ;  /* 0x009896800000895d */ /* 0x008fea0003900000 */
[----:B------:R-:W3:Y:S02]  /*12f70*/  @!P0 SYNCS.PHASECHK.TRANS64 P0, [R2+URZ+0x34840], R3 ;  /* 0x03484003020085a7 */ /* 0x000ee4000800007f */
[----:B---3--:R-:W-:Y:S05]  /*12f80*/  @!P0 BRA `(.L_x_2096) ;  /* 0xfffffffc00f08947 */ /* 0x008fea000383ffff */
[----:B------:R-:W-:Y:S05]  /*12f90*/  BRA `(.L_x_2147) ;  /* 0xffffffdc00bc7947 */ /* 0x000fea000383ffff */
.L_x_2098:
[----:B0-----:R0:W1:Y:S02]  /*12fa0*/  SYNCS.PHASECHK.TRANS64.TRYWAIT P1, [R2+URZ+0x60], R9 ;  /* 0x00006009020075a7 */ /* 0x001064000802017f */
[----:B-1----:R-:W-:Y:S05]  /*12fb0*/  @!P1 NANOSLEEP.SYNCS 0x989680 ;  /* 0x009896800000995d */ /* 0x002fea0003900000 */
[----:B------:R-:W1:Y:S02]  /*12fc0*/  @!P1 SYNCS.PHASECHK.TRANS64 P1, [R2+URZ+0x60], R9 ;  /* 0x00006009020095a7 */ /* 0x000e64000802007f */
[----:B-1----:R-:W-:Y:S05]  /*12fd0*/  @!P1 BRA `(.L_x_2098) ;  /* 0xfffffffc00f09947 */ /* 0x002fea000383ffff */
[----:B------:R-:W-:Y:S05]  /*12fe0*/  BRA `(.L_x_2148) ;  /* 0xffffffe0006c7947 */ /* 0x000fea000383ffff */
.L_x_2105:
[----:B-1----:R1:W2:Y:S02]  /*12ff0*/  SYNCS.PHASECHK.TRANS64.TRYWAIT P0, [R3+URZ+0x34860], R2 ;  /* 0x03486002030075a7 */ /* 0x0022a4000800017f */
[----:B--2---:R-:W-:Y:S05]  /*13000*/  @!P0 NANOSLEEP.SYNCS 0x989680 ;  /* 0x009896800000895d */ /* 0x004fea0003900000 */
[----:B------:R-:W2:Y:S02]  /*13010*/  @!P0 SYNCS.PHASECHK.TRANS64 P0, [R3+URZ+0x34860], R2 ;  /* 0x03486002030085a7 */ /* 0x000ea4000800007f */
[----:B--2---:R-:W-:Y:S05]  /*13020*/  @!P0 BRA `(.L_x_2105) ;  /* 0xfffffffc00f08947 */ /* 0x004fea000383ffff */
[----:B------:R-:W-:Y:S05]  /*13030*/  BRA `(.L_x_2149) ;  /* 0xffffffe400787947 */ /* 0x000fea000383ffff */
.L_x_2107:
        /* <DEDUP_REMOVED lines=8> */
.L_x_2151:
[----:B------:R-:W-:Y:S05]  /*130c0*/  BSYNC B0 ;  /* 0x0000000000007941 */ /* 0x000fea0003800000 */
.L_x_2150:
[----:B------:R-:W-:Y:S01]  /*130d0*/  IMAD.MOV.U32 R13, RZ, RZ, R16 ;  /* 0x000000ffff0d7224 */ /* 0x000fe200078e0010 */
[----:B------:R-:W-:Y:S01]  /*130e0*/  MOV R12, 0x1 ;  /* 0x00000001000c7802 */ /* 0x000fe20000000f00 */
[----:B------:R-:W-:Y:S02]  /*130f0*/  IMAD.MOV.U32 R11, RZ, RZ, 0x1f ;  /* 0x0000001fff0b7424 */ /* 0x000fe400078e00ff */
[----:B------:R-:W-:Y:S02]  /*13100*/  IMAD.MOV.U32 R15, RZ, RZ, -0x1 ;  /* 0xffffffffff0f7424 */ /* 0x000fe400078e00ff */
[----:B------:R-:W-:-:S07]  /*13110*/  IMAD.MOV.U32 R4, RZ, RZ, R14 ;  /* 0x000000ffff047224 */ /* 0x000fce00078e000e */
[----:B------:R-:W-:Y:S05]  /*13120*/  WARPSYNC.COLLECTIVE R15, `(.L_x_2152) ;  /* 0x000000000f087348 */ /* 0x000fea0003c00000 */
[----:B------:R0:W1:Y:S02]  /*13130*/  SHFL.IDX P6, R14, R13, R12, R11 ;  /* 0x0000000c0d0e7389 */ /* 0x00006400000c000b */
[----:B01----:R-:W-:Y:S01]  /*13140*/  ENDCOLLECTIVE ;  /* 0x000000000000791b */ /* 0x003fe20003800000 */
.L_x_2152:
[----:B------:R-:W-:Y:S01]  /*13150*/  IMAD.MOV.U32 R16, RZ, RZ, R14 ;  /* 0x000000ffff107224 */ /* 0x000fe200078e000e */
[----:B------:R-:W-:Y:S06]  /*13160*/  BRA `(.L_x_2153) ;  /* 0xffffffe800007947 */ /* 0x000fec000383ffff */
.L_x_2110:
[----:B------:R-:W-:Y:S01]  /*13170*/  BSSY B0, `(.L_x_2154) ;  /* 0x0000008000007945 */ /* 0x000fe20003800000 */
[----:B0----5:R-:W-:Y:S01]  /*13180*/  IMAD.MOV.U32 R13, RZ, RZ, R17 ;  /* 0x000000ffff0d7224 */ /* 0x021fe200078e0011 */
[----:B------:R-:W-:Y:S01]  /*13190*/  MOV R15, 0xffffffff ;  /* 0xffffffff000f7802 */ /* 0x000fe20000000f00 */
[----:B------:R-:W-:Y:S02]  /*131a0*/  IMAD.MOV.U32 R12, RZ, RZ, 0x1 ;  /* 0x00000001ff0c7424 */ /* 0x000fe400078e00ff */
[----:B------:R-:W-:-:S07]  /*131b0*/  IMAD.MOV.U32 R11, RZ, RZ, RZ ;  /* 0x000000ffff0b7224 */ /* 0x000fce00078e00ff */
[----:B-1234-:R-:W-:Y:S05]  /*131c0*/  WARPSYNC.COLLECTIVE R15, `(.L_x_2155) ;  /* 0x000000000f087348 */ /* 0x01efea0003c00000 */
[----:B------:R0:W0:Y:S02]  /*131d0*/  SHFL.UP P6, R14, R13, R12, R11 ;  /* 0x0400000c0d0e7389 */ /* 0x00002400000c000b */
[----:B01234-:R-:W-:Y:S01]  /*131e0*/  ENDCOLLECTIVE ;  /* 0x000000000000791b */ /* 0x01ffe20003800000 */
.L_x_2155:
[----:B------:R-:W-:Y:S05]  /*131f0*/  BSYNC B0 ;  /* 0x0000000000007941 */ /* 0x000fea0003800000 */
.L_x_2154:
        /* <DEDUP_REMOVED lines=10> */
.L_x_2156:
        /* <DEDUP_REMOVED lines=8> */
.L_x_2157:
        /* <DEDUP_REMOVED lines=8> */
.L_x_2158:
        /* <DEDUP_REMOVED lines=8> */
.L_x_2159:
[----:B------:R-:W-:Y:S02]  /*13420*/  IMAD.MOV.U32 R12, RZ, RZ, 0x1f ;  /* 0x0000001fff0c7424 */ /* 0x000fe400078e00ff */
[----:B------:R-:W-:Y:S01]  /*13430*/  IMAD.MOV.U32 R11, RZ, RZ, 0x1f ;  /* 0x0000001fff0b7424 */ /* 0x000fe200078e00ff */
[----:B------:R-:W-:-:S04]  /*13440*/  SEL R2, R14, RZ, P0 ;  /* 0x000000ff0e027207 */ /* 0x000fc80000000000 */
[----:B------:R-:W-:-:S05]  /*13450*/  IADD3 R2, R5, R2, RZ ;  /* 0x0000000205027210 */ /* 0x000fca0007ffe0ff */
[----:B------:R-:W-:-:S07]  /*13460*/  IMAD.MOV.U32 R13, RZ, RZ, R2 ;  /* 0x000000ffff0d7224 */ /* 0x000fce00078e0002 */
[----:B------:R-:W-:Y:S05]  /*13470*/  WARPSYNC.COLLECTIVE R15, `(.L_x_2160) ;  /* 0x000000000f087348 */ /* 0x000fea0003c00000 */
[----:B------:R0:W1:Y:S02]  /*13480*/  SHFL.IDX P6, R14, R13, R12, R11 ;  /* 0x0000000c0d0e7389 */ /* 0x00006400000c000b */
[----:B01----:R-:W-:Y:S01]  /*13490*/  ENDCOLLECTIVE ;  /* 0x000000000000791b */ /* 0x003fe20003800000 */
.L_x_2160:
[----:B------:R-:W-:Y:S05]  /*134a0*/  BRA `(.L_x_2161) ;  /* 0xffffffe400c87947 */ /* 0x000fea000383ffff */
.L_x_2115:
[----:B------:R-:W-:Y:S01]  /*134b0*/  BSSY B0, `(.L_x_2162) ;  /* 0x0000008000007945 */ /* 0x000fe20003800000 */
[----:B-----5:R-:W-:Y:S01]  /*134c0*/  IMAD.MOV.U32 R13, RZ, RZ, R17 ;  /* 0x000000ffff0d7224 */ /* 0x020fe200078e0011 */
[----:B------:R-:W-:Y:S01]  /*134d0*/  MOV R15, 0xffffffff ;  /* 0xffffffff000f7802 */ /* 0x000fe20000000f00 */
[----:B------:R-:W-:Y:S02]  /*134e0*/  IMAD.MOV.U32 R12, RZ, RZ, 0x1 ;  /* 0x00000001ff0c7424 */ /* 0x000fe400078e00ff */
[----:B------:R-:W-:-:S07]  /*134f0*/  IMAD.MOV.U32 R11, RZ, RZ, RZ ;  /* 0x000000ffff0b7224 */ /* 0x000fce00078e00ff */
[----:B0-----:R-:W-:Y:S05]  /*13500*/  WARPSYNC.COLLECTIVE R15, `(.L_x_2163) ;  /* 0x000000000f087348 */ /* 0x001fea0003c00000 */
[----:B------:R1:W2:Y:S02]  /*13510*/  SHFL.UP P6, R14, R13, R12, R11 ;  /* 0x0400000c0d0e7389 */ /* 0x0002a400000c000b */
[----:B012---:R-:W-:Y:S01]  /*13520*/  ENDCOLLECTIVE ;  /* 0x000000000000791b */ /* 0x007fe20003800000 */
.L_x_2163:
[----:B------:R-:W-:Y:S05]  /*13530*/  BSYNC B0 ;  /* 0x0000000000007941 */ /* 0x000fea0003800000 */
.L_x_2162:
        /* <DEDUP_REMOVED lines=10> */
.L_x_2164:
        /* <DEDUP_REMOVED lines=8> */
.L_x_2165:
        /* <DEDUP_REMOVED lines=8> */
.L_x_2166:
        /* <DEDUP_REMOVED lines=8> */
.L_x_2167:
        /* <DEDUP_REMOVED lines=8> */
.L_x_2168:
[----:B------:R-:W-:Y:S05]  /*137e0*/  BRA `(.L_x_2169) ;  /* 0xffffffe400b07947 */ /* 0x000fea000383ffff */
.L_x_2117:
[----:B------:R-:W-:Y:S01]  /*137f0*/  BSSY B0, `(.L_x_2170) ;  /* 0x0000006000007945 */ /* 0x000fe20003800000 */
[----:B------:R-:W-:Y:S01]  /*13800*/  PLOP3.LUT P6, PT, P6, PT, PT, 0x8, 0x0 ;  /* 0x000000000000781c */ /* 0x000fe200037ce170 */
[----:B------:R-:W-:-:S12]  /*13810*/  IMAD.MOV.U32 R15, RZ, RZ, -0x1 ;  /* 0xffffffffff0f7424 */ /* 0x000fd800078e00ff */
[----:B0-----:R-:W-:Y:S05]  /*13820*/  WARPSYNC.COLLECTIVE R15, `(.L_x_2171) ;  /* 0x000000000f087348 */ /* 0x001fea0003c00000 */
[----:B------:R-:W-:Y:S01]  /*13830*/  VOTE.ANY R14, PT, P6 ;  /* 0x00000000000e7806 */ /* 0x000fe200030e0100 */
[----:B0-----:R-:W-:Y:S06]  /*13840*/  ENDCOLLECTIVE ;  /* 0x000000000000791b */ /* 0x001fec0003800000 */
.L_x_2171:
[----:B------:R-:W-:Y:S05]  /*13850*/  BSYNC B0 ;  /* 0x0000000000007941 */ /* 0x000fea0003800000 */
.L_x_2170:
[----:B------:R-:W-:Y:S02]  /*13860*/  IMAD.MOV.U32 R3, RZ, RZ, R14 ;  /* 0x000000ffff037224 */ /* 0x000fe400078e000e */
[----:B------:R-:W-:Y:S02]  /*13870*/  IMAD.MOV.U32 R13, RZ, RZ, R17 ;  /* 0x000000ffff0d7224 */ /* 0x000fe400078e0011 */
[----:B------:R-:W0:Y:S01]  /*13880*/  POPC R6, R3 ;  /* 0x0000000300067309 */ /* 0x000e220000000000 */
[----:B------:R-:W-:Y:S02]  /*13890*/  IMAD.MOV.U32 R11, RZ, RZ, 0x1f ;  /* 0x0000001fff0b7424 */ /* 0x000fe400078e00ff */
[----:B------:R-:W-:Y:S01]  /*138a0*/  IMAD.MOV.U32 R15, RZ, RZ, -0x1 ;  /* 0xffffffffff0f7424 */ /* 0x000fe200078e00ff */
[----:B0-----:R-:W-:-:S07]  /*138b0*/  MOV R12, R6 ;  /* 0x00000006000c7202 */ /* 0x001fce0000000f00 */
[----:B------:R-:W-:Y:S05]  /*138c0*/  WARPSYNC.COLLECTIVE R15, `(.L_x_2172) ;  /* 0x000000000f087348 */ /* 0x000fea0003c00000 */
[----:B------:R0:W1:Y:S02]  /*138d0*/  SHFL.IDX P6, R14, R13, R12, R11 ;  /* 0x0000000c0d0e7389 */ /* 0x00006400000c000b */
[----:B01----:R-:W-:Y:S01]  /*138e0*/  ENDCOLLECTIVE ;  /* 0x000000000000791b */ /* 0x003fe20003800000 */
.L_x_2172:
[----:B------:R-:W-:Y:S01]  /*138f0*/  IMAD.MOV.U32 R17, RZ, RZ, R14 ;  /* 0x000000ffff117224 */ /* 0x000fe200078e000e */
[----:B------:R-:W-:Y:S06]  /*13900*/  BRA `(.L_x_2173) ;  /* 0xffffffe400a07947 */ /* 0x000fec000383ffff */
.L_x_2119:
[----:B------:R-:W-:Y:S01]  /*13910*/  BSSY B0, `(.L_x_2174) ;  /* 0x0000007000007945 */ /* 0x000fe20003800000 */
[----:B------:R-:W-:Y:S02]  /*13920*/  IMAD.MOV.U32 R13, RZ, RZ, R2 ;  /* 0x000000ffff0d7224 */ /* 0x000fe400078e0002 */
[----:B------:R-:W-:Y:S02]  /*13930*/  IMAD.MOV.U32 R11, RZ, RZ, 0x1f ;  /* 0x0000001fff0b7424 */ /* 0x000fe400078e00ff */
[----:B------:R-:W-:-:S07]  /*13940*/  IMAD.MOV.U32 R15, RZ, RZ, -0x1 ;  /* 0xffffffffff0f7424 */ /* 0x000fce00078e00ff */
[----:B012---:R-:W-:Y:S05]  /*13950*/  WARPSYNC.COLLECTIVE R15, `(.L_x_2175) ;  /* 0x000000000f087348 */ /* 0x007fea0003c00000 */
[----:B------:R3:W4:Y:S02]  /*13960*/  SHFL.IDX P6, R14, R13, R12, R11 ;  /* 0x0000000c0d0e7389 */ /* 0x00072400000c000b */
[----:B01234-:R-:W-:Y:S01]  /*13970*/  ENDCOLLECTIVE ;  /* 0x000000000000791b */ /* 0x01ffe20003800000 */
.L_x_2175:
[----:B------:R-:W-:Y:S05]  /*13980*/  BSYNC B0 ;  /* 0x0000000000007941 */ /* 0x000fea0003800000 */
.L_x_2174:
[----:B------:R-:W-:Y:S01]  /*13990*/  MOV R7, R14 ;  /* 0x0000000e00077202 */ /* 0x000fe20000000f00 */
[----:B------:R-:W-:Y:S06]  /*139a0*/  BRA `(.L_x_2118) ;  /* 0xffffffe400947947 */ /* 0x000fec000383ffff */
.L_x_2123:
[----:B-1----:R1:W2:Y:S02]  /*139b0*/  SYNCS.PHASECHK.TRANS64.TRYWAIT P0, [R0+URZ+0x34820], R3 ;  /* 0x03482003000075a7 */ /* 0x0022a4000800017f */
[----:B--2---:R-:W-:Y:S05]  /*139c0*/  @!P0 NANOSLEEP.SYNCS 0x989680 ;  /* 0x009896800000895d */ /* 0x004fea0003900000 */
[----:B------:R-:W2:Y:S02]  /*139d0*/  @!P0 SYNCS.PHASECHK.TRANS64 P0, [R0+URZ+0x34820], R3 ;  /* 0x03482003000085a7 */ /* 0x000ea4000800007f */
[----:B--2---:R-:W-:Y:S05]  /*139e0*/  @!P0 BRA `(.L_x_2123) ;  /* 0xfffffffc00f08947 */ /* 0x004fea000383ffff */
[----:B------:R-:W-:Y:S05]  /*139f0*/  BRA `(.L_x_2176) ;  /* 0xffffffec000c7947 */ /* 0x000fea000383ffff */
.L_x_2124:
[----:B------:R-:W2:Y:S01]  /*13a00*/  S2R R2, SR_TID.X ;  /* 0x0000000000027919 */ /* 0x000ea20000002100 */
[----:B------:R-:W-:Y:S01]  /*13a10*/  BSSY B0, `(.L_x_2177) ;  /* 0x000000a000007945 */ /* 0x000fe20003800000 */
[----:B------:R-:W-:Y:S02]  /*13a20*/  IMAD.MOV.U32 R12, RZ, RZ, RZ ;  /* 0x000000ffff0c7224 */ /* 0x000fe400078e00ff */
[----:B------:R-:W-:Y:S02]  /*13a30*/  IMAD.MOV.U32 R11, RZ, RZ, 0x1f ;  /* 0x0000001fff0b7424 */ /* 0x000fe400078e00ff */
[----:B------:R-:W-:Y:S01]  /*13a40*/  IMAD.MOV.U32 R15, RZ, RZ, -0x1 ;  /* 0xffffffffff0f7424 */ /* 0x000fe200078e00ff */
[----:B--2---:R-:W-:-:S04]  /*13a50*/  SHF.R.U32.HI R2, RZ, 0x5, R2 ;  /* 0x00000005ff027819 */ /* 0x004fc80000011602 */
[----:B------:R-:W-:-:S05]  /*13a60*/  LOP3.LUT R2, R2, 0x3, RZ, 0xc0, !PT ;  /* 0x0000000302027812 */ /* 0x000fca00078ec0ff */
[----:B0-----:R-:W-:-:S07]  /*13a70*/  IMAD.MOV.U32 R13, RZ, RZ, R2 ;  /* 0x000000ffff0d7224 */ /* 0x001fce00078e0002 */
[----:B-1----:R-:W-:Y:S05]  /*13a80*/  WARPSYNC.COLLECTIVE R15, `(.L_x_2178) ;  /* 0x000000000f087348 */ /* 0x002fea0003c00000 */
[----:B------:R0:W2:Y:S02]  /*13a90*/  SHFL.IDX P6, R14, R13, R12, R11 ;  /* 0x0000000c0d0e7389 */ /* 0x0000a400000c000b */
[----:B012---:R-:W-:Y:S01]  /*13aa0*/  ENDCOLLECTIVE ;  /* 0x000000000000791b */ /* 0x007fe20003800000 */
.L_x_2178:
[----:B------:R-:W-:Y:S05]  /*13ab0*/  BSYNC B0 ;  /* 0x0000000000007941 */ /* 0x000fea0003800000 */
.L_x_2177:
[----:B------:R-:W-:Y:S05]  /*13ac0*/  BRA `(.L_x_2179) ;  /* 0xffffffe800f47947 */ /* 0x000fea000383ffff */
.L_x_2127:
[----:B------:R-:W-:Y:S01]  /*13ad0*/  BSSY B1, `(.L_x_2180) ;  /* 0x0000006000017945 */ /* 0x000fe20003800000 */
[----:B------:R-:W-:-:S07]  /*13ae0*/  IMAD.MOV.U32 R15, RZ, RZ, -0x1 ;  /* 0xffffffffff0f7424 */ /* 0x000fce00078e00ff */
[----:B012---:R-:W-:Y:S05]  /*13af0*/  WARPSYNC.COLLECTIVE R15, `(.L_x_2181) ;  /* 0x000000000f0c7348 */ /* 0x007fea0003c00000 */
[----:B------:R-:W-:Y:S02]  /*13b00*/  ELECT P6, UR62, PT ;  /* 0x00000000003e782f */ /* 0x000fe400038c0000 */
[----:B------:R-:W-:Y:S01]  /*13b10*/  MOV R14, UR62 ;  /* 0x0000003e000e7c02 */ /* 0x000fe20008000f00 */
[----:B012---:R-:W-:Y:S10]  /*13b20*/  ENDCOLLECTIVE ;  /* 0x000000000000791b */ /* 0x007ff40003800000 */
.L_x_2181:
[----:B------:R-:W-:Y:S05]  /*13b30*/  BSYNC B1 ;  /* 0x0000000000017941 */ /* 0x000fea0003800000 */
.L_x_2180:
[----:B------:R-:W-:Y:S05]  /*13b40*/  BRA `(.L_x_2182) ;  /* 0xffffffe800ec7947 */ /* 0x000fea000383ffff */
.L_x_2129:
[----:B-1----:R1:W2:Y:S02]  /*13b50*/  SYNCS.PHASECHK.TRANS64.TRYWAIT P0, [R6+URZ], R5 ;  /* 0x00000005060075a7 */ /* 0x0022a4000800017f */
[----:B--2---:R-:W-:Y:S05]  /*13b60*/  @!P0 NANOSLEEP.SYNCS 0x989680 ;  /* 0x009896800000895d */ /* 0x004fea0003900000 */
[----:B------:R-:W2:Y:S02]  /*13b70*/  @!P0 SYNCS.PHASECHK.TRANS64 P0, [R6+URZ], R5 ;  /* 0x00000005060085a7 */ /* 0x000ea4000800007f */
[----:B--2---:R-:W-:Y:S05]  /*13b80*/  @!P0 BRA `(.L_x_2129) ;  /* 0xfffffffc00f08947 */ /* 0x004fea000383ffff */
[----:B------:R-:W-:Y:S05]  /*13b90*/  BRA `(.L_x_2183) ;  /* 0xffffffec00307947 */ /* 0x000fea000383ffff */
.L_x_2130:
[----:B--2---:R2:W3:Y:S02]  /*13ba0*/  SYNCS.PHASECHK.TRANS64.TRYWAIT P0, [R7+URZ], R2 ;  /* 0x00000002070075a7 */ /* 0x0044e4000800017f */
[----:B---3--:R-:W-:Y:S05]  /*13bb0*/  @!P0 NANOSLEEP.SYNCS 0x989680 ;  /* 0x009896800000895d */ /* 0x008fea0003900000 */
[----:B------:R-:W3:Y:S02]  /*13bc0*/  @!P0 SYNCS.PHASECHK.TRANS64 P0, [R7+URZ], R2 ;  /* 0x00000002070085a7 */ /* 0x000ee4000800007f */
[----:B---3--:R-:W-:Y:S05]  /*13bd0*/  @!P0 BRA `(.L_x_2130) ;  /* 0xfffffffc00f08947 */ /* 0x008fea000383ffff */
[----:B------:R-:W-:Y:S05]  /*13be0*/  BRA `(.L_x_2184) ;  /* 0xffffffec00247947 */ /* 0x000fea000383ffff */
.L_x_2132:
[----:B---3--:R3:W4:Y:S02]  /*13bf0*/  SYNCS.PHASECHK.TRANS64.TRYWAIT P0, [R4+URZ], R5 ;  /* 0x00000005040075a7 */ /* 0x008724000800017f */
[----:B----4-:R-:W-:Y:S05]  /*13c00*/  @!P0 NANOSLEEP.SYNCS 0x989680 ;  /* 0x009896800000895d */ /* 0x010fea0003900000 */
[----:B------:R-:W4:Y:S02]  /*13c10*/  @!P0 SYNCS.PHASECHK.TRANS64 P0, [R4+URZ], R5 ;  /* 0x00000005040085a7 */ /* 0x000f24000800007f */
[----:B----4-:R-:W-:Y:S05]  /*13c20*/  @!P0 BRA `(.L_x_2132) ;  /* 0xfffffffc00f08947 */ /* 0x010fea000383ffff */
[----:B------:R-:W-:Y:S05]  /*13c30*/  BRA `(.L_x_2185) ;  /* 0xffffffec002c7947 */ /* 0x000fea000383ffff */
.L_x_2186:
        /* <DEDUP_REMOVED lines=12> */
.L_x_2664:


//--------------------- .text._ZN7cutlass13device_kernelIN5flash11enable_sm90INS1_16FlashAttnFwdSm90INS1_25CollectiveMainloopFwdSm90ILi2EN4cute5tupleIJNS5_1CILi1EEES8_S8_EEENS6_IJNS7_ILi128EEESA_NS7_ILi192EEEEEELi128ENS_10bfloat16_tEfNS_4arch4Sm90ELb1ELb0ELb1ELb1ELb0ELb1ELb0ELb1ELb1ELb0ELb0ELb0EEENS1_21CollectiveEpilogueFwdINS6_IJSA_SA_SA_EEES9_SD_SF_Li256ELb1ELb0ELb0ELb0EEENS1_36VarlenDynamicPersistentTileSchedulerILi128ELi128ELi256ELi32ELb0ELb0ELb1ELb1ELb1ELb1EEEEEEEEEvNT_6ParamsE --------------------------
	.section	.text._ZN7cutlass13device_kernelIN5flash11enable_sm90INS1_16FlashAttnFwdSm90INS1_25CollectiveMainloopFwdSm90ILi2EN4cute5tupleIJNS5_1CILi1EEES8_S8_EEENS6_IJNS7_ILi128EEESA_NS7_ILi192EEEEEELi128ENS_10bfloat16_tEfNS_4arch4Sm90ELb1ELb0ELb1ELb1ELb0ELb1ELb0ELb1ELb1ELb0ELb0ELb0EEENS1_21CollectiveEpilogueFwdINS6_IJSA_SA_SA_EEES9_SD_SF_Li256ELb1ELb0ELb0ELb0EEENS1_36VarlenDynamicPersistentTileSchedulerILi128ELi128ELi256ELi32ELb0ELb0ELb1ELb1ELb1ELb1EEEEEEEEEvNT_6ParamsE,"ax",@progbits
	.align	128
.text._ZN7cutlass13device_kernelIN5flash11enable_sm90INS1_16FlashAttnFwdSm90INS1_25CollectiveMainloopFwdSm90ILi2EN4cute5tupleIJNS5_1CILi1EEES8_S8_EEENS6_IJNS7_ILi128EEESA_NS7_ILi192EEEEEELi128ENS_10bfloat16_tEfNS_4arch4Sm90ELb1ELb0ELb1ELb1ELb0ELb1ELb0ELb1ELb1ELb0ELb0ELb0EEENS1_21CollectiveEpilogueFwdINS6_IJSA_SA_SA_EEES9_SD_SF_Li256ELb1ELb0ELb0ELb0EEENS1_36VarlenDynamicPersistentTileSchedulerILi128ELi128ELi256ELi32ELb0ELb0ELb1ELb1ELb1ELb1EEEEEEEEEvNT_6ParamsE:
        .type           _ZN7cutlass13device_kernelIN5flash11enable_sm90INS1_16FlashAttnFwdSm90INS1_25CollectiveMainloopFwdSm90ILi2EN4cute5tupleIJNS5_1CILi1EEES8_S8_EEENS6_IJNS7_ILi128EEESA_NS7_ILi192EEEEEELi128ENS_10bfloat16_tEfNS_4arch4Sm90ELb1ELb0ELb1ELb1ELb0ELb1ELb0ELb1ELb1ELb0ELb0ELb0EEENS1_21CollectiveEpilogueFwdINS6_IJSA_SA_SA_EEES9_SD_SF_Li256ELb1ELb0ELb0ELb0EEENS1_36VarlenDynamicPersistentTileSchedulerILi128ELi128ELi256ELi32ELb0ELb0ELb1ELb1ELb1ELb1EEEEEEEEEvNT_6ParamsE,@function
        .size           _ZN7cutlass13device_kernelIN5flash11enable_sm90INS1_16FlashAttnFwdSm90INS1_25CollectiveMainloopFwdSm90ILi2EN4cute5tupleIJNS5_1CILi1EEES8_S8_EEENS6_IJNS7_ILi128EEESA_NS7_ILi192EEEEEELi128ENS_10bfloat16_tEfNS_4arch4Sm90ELb1ELb0ELb1ELb1ELb0ELb1ELb0ELb1ELb1ELb0ELb0ELb0EEENS1_21CollectiveEpilogueFwdINS6_IJSA_SA_SA_EEES9_SD_SF_Li256ELb1ELb0ELb0ELb0EEENS1_36VarlenDynamicPersistentTileSchedulerILi128ELi128ELi256ELi32ELb0ELb0ELb1ELb1ELb1ELb1EEEEEEEEEvNT_6ParamsE,(.L_x_2665 - _ZN7cutlass13device_kernelIN5flash11enable_sm90INS1_16FlashAttnFwdSm90INS1_25CollectiveMainloopFwdSm90ILi2EN4cute5tupleIJNS5_1CILi1EEES8_S8_EEENS6_IJNS7_ILi128EEESA_NS7_ILi192EEEEEELi128ENS_10bfloat16_tEfNS_4arch4Sm90ELb1ELb0ELb1ELb1ELb0ELb1ELb0ELb1ELb1ELb0ELb0ELb0EEENS1_21CollectiveEpilogueFwdINS6_IJSA_SA_SA_EEES9_SD_SF_Li256ELb1ELb0ELb0ELb0EEENS1_36VarlenDynamicPersistentTileSchedulerILi128ELi128ELi256ELi32ELb0ELb0ELb1ELb1ELb1ELb1EEEEEEEEEvNT_6ParamsE)
        .other          _ZN7cutlass13device_kernelIN5flash11enable_sm90INS1_16FlashAttnFwdSm90INS1_25CollectiveMainloopFwdSm90ILi2EN4cute5tupleIJNS5_1CILi1EEES8_S8_EEENS6_IJNS7_ILi128EEESA_NS7_ILi192EEEEEELi128ENS_10bfloat16_tEfNS_4arch4Sm90ELb1ELb0ELb1ELb1ELb0ELb1ELb0ELb1ELb1ELb0ELb0ELb0EEENS1_21CollectiveEpilogueFwdINS6_IJSA_SA_SA_EEES9_SD_SF_Li256ELb1ELb0ELb0ELb0EEENS1_36VarlenDynamicPersistentTileSchedulerILi128ELi128ELi256ELi32ELb0ELb0ELb1ELb1ELb1ELb1EEEEEEEEEvNT_6ParamsE,@"STO_CUDA_ENTRY STV_DEFAULT"
_ZN7cutlass13device_kernelIN5flash11enable_sm90INS1_16FlashAttnFwdSm90INS1_25CollectiveMainloopFwdSm90ILi2EN4cute5tupleIJNS5_1CILi1EEES8_S8_EEENS6_IJNS7_ILi128EEESA_NS7_ILi192EEEEEELi128ENS_10bfloat16_tEfNS_4arch4Sm90ELb1ELb0ELb1ELb1ELb0ELb1ELb0ELb1ELb1ELb0ELb0ELb0EEENS1_21CollectiveEpilogueFwdINS6_IJSA_SA_SA_EEES9_SD_SF_Li256ELb1ELb0ELb0ELb0EEENS1_36VarlenDynamicPersistentTileSchedulerILi128ELi128ELi256ELi32ELb0ELb0ELb1ELb1ELb1ELb1EEEEEEEEEvNT_6ParamsE:
        /* <DEDUP_REMOVED lines=26> */
.L_x_2188:
[----:B------:R-:W-:Y:S05]  /*01a0*/  BSYNC B0 ;  /* 0x0000000000007941 */ /* 0x000fea0003800000 */
.L_x_2187:
        /* <DEDUP_REMOVED lines=40> */
.L_x_2189:
        /* <DEDUP_REMOVED lines=22> */
.L_x_2190:
        /* <DEDUP_REMOVED lines=18> */
.L_x_2191:
        /* <DEDUP_REMOVED lines=22> */
.L_x_2192:
        /* <DEDUP_REMOVED lines=22> */
.L_x_2193:
        /* <DEDUP_REMOVED lines=9> */
.L_x_2196:
        /* <DEDUP_REMOVED lines=9> */
[----:B------:R-:W-:Y:S01]  /*0a90*/  IMAD.U32 R18, RZ, RZ, UR4 ;  /* 0x00000004ff127e24 */ /* 0x000fe2000f8e00ff */
[----:B------:R-:W-:-:S04]  /*0aa0*/  ULDC UR4, c[0x0][0xc14] ;  /* 0x0003050000047ab9 */ /* 0x000fc80000000800 */
[----:B------:R-:W1:Y:S01]  /*0ab0*/  LDS.128 R192, [R18+0x348d0] ;  /* 0x0348d00012c07984 */ /* 0x000e620000000c00 */
[----:B------:R-:W-:Y:S06]  /*0ac0*/  BAR.ARV 0x4, 0x120 ;  /* 0x0104800000007b1d */ /* 0x000fec0000002000 */
[----:B-1----:R-:W-:-:S13]  /*0ad0*/  ISETP.GE.AND P0, PT, R195, UR4, PT ;  /* 0x00000004c3007c0c */ /* 0x002fda000bf06270 */
[----:B------:R-:W-:Y:S05]  /*0ae0*/  @P0 BRA `(.L_x_2197) ;  /* 0x0000023c002c0947 */ /* 0x000fea0003800000 */
[----:B------:R-:W2:Y:S01]  /*0af0*/  LDL.LU R11, [R1+0x34] ;  /* 0x00003400010b7983 */ /* 0x000ea20000300800 */
[----:B------:R-:W-:Y:S01]  /*0b00*/  VIADD R213, R3, 0xffffff80 ;  /* 0xffffff8003d57836 */ /* 0x000fe20000000000 */
[----:B------:R-:W-:Y:S01]  /*0b10*/  CS2R R188, SRZ ;  /* 0x0000000000bc7805 */ /* 0x000fe2000001ff00 */
[----:B------:R-:W-:Y:S02]  /*0b20*/  VIADD R215, R18, 0x10400 ;  /* 0x0001040012d77836 */ /* 0x000fe40000000000 */
[----:B------:R-:W-:Y:S01]  /*0b30*/  IMAD.MOV.U32 R209, RZ, RZ, RZ ;  /* 0x000000ffffd17224 */ /* 0x000fe200078e00ff */
[----:B------:R-:W-:Y:S01]  /*0b40*/  SHF.R.S32.HI R0, RZ, 0x1f, R213 ;  /* 0x0000001fff007819 */ /* 0x000fe200000114d5 */
[----:B------:R-:W-:Y:S02]  /*0b50*/  IMAD.MOV.U32 R19, RZ, RZ, RZ ;  /* 0x000000ffff137224 */ /* 0x000fe400078e00ff */
[----:B------:R-:W-:Y:S01]  /*0b60*/  IMAD.MOV.U32 R185, RZ, RZ, RZ ;  /* 0x000000ffffb97224 */ /* 0x000fe200078e00ff */
[----:B------:R-:W-:-:S02]  /*0b70*/  LEA.HI R3, R0, R213, RZ, 0x7 ;  /* 0x000000d500037211 */ /* 0x000fc400078f38ff */
[CC--:B0-----:R-:W-:Y:S02]  /*0b80*/  LEA.HI R2, R0.reuse, R213.reuse, RZ, 0x4 ;  /* 0x000000d500027211 */ /* 0x0c1fe400078f20ff */
[----:B------:R-:W-:Y:S02]  /*0b90*/  LOP3.LUT R218, R3, 0xffffff80, RZ, 0xc0, !PT ;  /* 0xffffff8003da7812 */ /* 0x000fe400078ec0ff */
[----:B------:R-:W-:Y:S02]  /*0ba0*/  SHF.R.S32.HI R5, RZ, 0x4, R2 ;  /* 0x00000004ff057819 */ /* 0x000fe40000011402 */
[CC--:B------:R-:W-:Y:S01]  /*0bb0*/  LEA.HI R197, R0.reuse, R213.reuse, RZ, 0x5 ;  /* 0x000000d500c57211 */ /* 0x0c0fe200078f28ff */
[----:B------:R-:W-:Y:S01]  /*0bc0*/  IMAD.IADD R218, R213, 0x1, -R218 ;  /* 0x00000001d5da7824 */ /* 0x000fe200078e0ada */
[CC--:B------:R-:W-:Y:S02]  /*0bd0*/  LEA.HI R202, R0.reuse, R213.reuse, RZ, 0x3 ;  /* 0x000000d500ca7211 */ /* 0x0c0fe400078f18ff */
[----:B------:R-:W-:-:S02]  /*0be0*/  LEA.HI R10, R0, R213, RZ, 0x2 ;  /* 0x000000d5000a7211 */ /* 0x000fc400078f10ff */
[----:B------:R-:W-:Y:S02]  /*0bf0*/  SHF.R.S32.HI R7, RZ, 0x1f, R218 ;  /* 0x0000001fff077819 */ /* 0x000fe400000114da */
[C---:B------:R-:W-:Y:S02]  /*0c00*/  LOP3.LUT R0, R2.reuse, 0x3fffff0, RZ, 0xc0, !PT ;  /* 0x03fffff002007812 */ /* 0x040fe400078ec0ff */
[----:B------:R-:W-:Y:S02]  /*0c10*/  LEA.HI R6, R7, R218, RZ, 0x2 ;  /* 0x000000da07067211 */ /* 0x000fe400078f10ff */
[----:B------:R-:W-:Y:S01]  /*0c20*/  LEA.HI R2, R2, R5, RZ, 0x1 ;  /* 0x0000000502027211 */ /* 0x000fe200078f08ff */
[----:B------:R-:W-:Y:S01]  /*0c30*/  IMAD.IADD R0, R213, 0x1, -R0 ;  /* 0x00000001d5007824 */ /* 0x000fe200078e0a00 */
[--C-:B------:R-:W-:Y:S02]  /*0c40*/  SHF.R.S32.HI R8, RZ, 0x2, R6.reuse ;  /* 0x00000002ff087819 */ /* 0x100fe40000011406 */
[----:B------:R-:W-:-:S02]  /*0c50*/  SHF.R.S32.HI R9, RZ, 0x1f, R6 ;  /* 0x0000001fff097819 */ /* 0x000fc40000011406 */
[----:B------:R-:W-:Y:S02]  /*0c60*/  LOP3.LUT R4, R202, 0x1ffffff8, RZ, 0xc0, !PT ;  /* 0x1ffffff8ca047812 */ /* 0x000fe400078ec0ff */
[----:B------:R-:W-:Y:S02]  /*0c70*/  LOP3.LUT R2, R2, 0x1ffffffe, RZ, 0xc0, !PT ;  /* 0x1ffffffe02027812 */ /* 0x000fe400078ec0ff */
[----:B------:R-:W-:Y:S01]  /*0c80*/  LOP3.LUT R12, R10, 0xfffffffc, RZ, 0xc0, !PT ;  /* 0xfffffffc0a0c7812 */ /* 0x000fe200078ec0ff */
[----:B------:R-:W-:Y:S01]  /*0c90*/  IMAD.IADD R4, R213, 0x1, -R4 ;  /* 0x00000001d5047824 */ /* 0x000fe200078e0a04 */
[----:B------:R-:W-:Y:S01]  /*0ca0*/  LEA.HI R9, R9, R8, RZ, 0x3 ;  /* 0x0000000809097211 */ /* 0x000fe200078f18ff */
[----:B------:R-:W-:Y:S01]  /*0cb0*/  IMAD.IADD R2, R5, 0x1, -R2 ;  /* 0x0000000105027824 */ /* 0x000fe200078e0a02 */
[----:B------:R-:W-:Y:S01]  /*0cc0*/  SHF.R.S32.HI R184, RZ, 0x2, R10 ;  /* 0x00000002ffb87819 */ /* 0x000fe2000001140a */
[----:B------:R-:W-:Y:S01]  /*0cd0*/  IMAD.IADD R213, R213, 0x1, -R12 ;  /* 0x00000001d5d57824 */ /* 0x000fe200078e0a0c */
[----:B------:R-:W-:Y:S01]  /*0ce0*/  SHF.R.S32.HI R5, RZ, 0x1f, R10 ;  /* 0x0000001fff057819 */ /* 0x000fe2000001140a */
[----:B------:R-:W-:Y:S01]  /*0cf0*/  IMAD.SHL.U32 R200, R4, 0x8, RZ ;  /* 0x0000000804c87824 */ /* 0x000fe200078e00ff */
[----:B------:R-:W-:Y:S01]  /*0d00*/  LOP3.LUT R9, R9, 0xfffffff8, RZ, 0xc0, !PT ;  /* 0xfffffff809097812 */ /* 0x000fe200078ec0ff */
[----:B------:R-:W-:Y:S01]  /*0d10*/  IMAD.SHL.U32 R22, R213, 0x8, RZ ;  /* 0x00000008d5167824 */ /* 0x000fe200078e00ff */
[----:B------:R-:W-:Y:S01]  /*0d20*/  LEA.HI R7, R7, R218, RZ, 0x5 ;  /* 0x000000da07077211 */ /* 0x000fe200078f28ff */
[----:B------:R-:W-:Y:S01]  /*0d30*/  VIADD R210, R184, 0x40 ;  /* 0x00000040b8d27836 */ /* 0x000fe20000000000 */
[----:B------:R-:W-:Y:S01]  /*0d40*/  LEA.HI R5, R5, R184, RZ, 0x3 ;  /* 0x000000b805057211 */ /* 0x000fe200078f18ff */
[----:B------:R-:W-:Y:S01]  /*0d50*/  IMAD.IADD R8, R8, 0x1, -R9 ;  /* 0x0000000108087824 */ /* 0x000fe200078e0a09 */
[----:B------:R-:W-:Y:S01]  /*0d60*/  SHF.R.S32.HI R7, RZ, 0x5, R7 ;  /* 0x00000005ff077819 */ /* 0x000fe20000011407 */
[C---:B------:R-:W-:Y:S01]  /*0d70*/  VIADD R187, R22.reuse, 0x40 ;  /* 0x0000004016bb7836 */ /* 0x040fe20000000000 */
[----:B------:R-:W-:Y:S01]  /*0d80*/  SHF.R.S32.HI R197, RZ, 0x5, R197 ;  /* 0x00000005ffc57819 */ /* 0x000fe200000114c5 */
[----:B------:R-:W-:Y:S01]  /*0d90*/  VIADD R186, R22, 0x20 ;  /* 0x0000002016ba7836 */ /* 0x000fe20000000000 */
[----:B------:R-:W-:Y:S01]  /*0da0*/  LOP3.LUT R5, R5, 0xfffffff8, RZ, 0xc0, !PT ;  /* 0xfffffff805057812 */ /* 0x000fe200078ec0ff */
[----:B------:R-:W-:Y:S01]  /*0db0*/  IMAD R8, R7, 0x10, R8 ;  /* 0x0000001007087824 */ /* 0x000fe200078e0208 */
[----:B------:R-:W-:Y:S01]  /*0dc0*/  SHF.R.S32.HI R7, RZ, 0x1f, R210 ;  /* 0x0000001fff077819 */ /* 0x000fe200000114d2 */
[----:B------:R-:W-:Y:S01]  /*0dd0*/  IMAD R9, R197, 0x10, R0 ;  /* 0x00000010c5097824 */ /* 0x000fe200078e0200 */
[----:B------:R-:W-:Y:S01]  /*0de0*/  SHF.R.S32.HI R0, RZ, 0x1f, R187 ;  /* 0x0000001fff007819 */ /* 0x000fe200000114bb */
[----:B------:R-:W-:Y:S01]  /*0df0*/  IMAD.IADD R217, R184, 0x1, -R5 ;  /* 0x00000001b8d97824 */ /* 0x000fe200078e0a05 */
[----:B------:R-:W-:Y:S01]  /*0e00*/  SHF.R.S32.HI R5, RZ, 0x1f, R186 ;  /* 0x0000001fff057819 */ /* 0x000fe200000114ba */
[----:B------:R-:W-:Y:S01]  /*0e10*/  IMAD.SHL.U32 R191, R210, 0x40, RZ ;  /* 0x00000040d2bf7824 */ /* 0x000fe200078e00ff */
[----:B------:R-:W-:Y:S01]  /*0e20*/  LEA.HI R7, R7, R210, RZ, 0x3 ;  /* 0x000000d207077211 */ /* 0x000fe200078f18ff */
[----:B------:R-:W-:Y:S01]  /*0e30*/  IMAD R227, R9, 0x8, R2 ;  /* 0x0000000809e37824 */ /* 0x000fe200078e0202 */
[-C--:B------:R-:W-:Y:S01]  /*0e40*/  LEA.HI R2, R0, R187.reuse, RZ, 0x6 ;  /* 0x000000bb00027211 */ /* 0x080fe200078f30ff */
[----:B------:R-:W-:Y:S01]  /*0e50*/  IMAD.SHL.U32 R196, R217, 0x40, RZ ;  /* 0x00000040d9c47824 */ /* 0x000fe200078e00ff */
[-C--:B------:R-:W-:Y:S01]  /*0e60*/  LEA.HI R216, R5, R186.reuse, RZ, 0x3 ;  /* 0x000000ba05d87211 */ /* 0x080fe200078f18ff */
[----:B------:R-:W-:Y:S01]  /*0e70*/  IMAD.SHL.U32 R7, R7, 0x40, RZ ;  /* 0x0000004007077824 */ /* 0x000fe200078e00ff */
[----:B------:R-:W-:Y:S01]  /*0e80*/  LEA.HI R5, R5, R186, RZ, 0x6 ;  /* 0x000000ba05057211 */ /* 0x000fe200078f30ff */
[----:B------:R-:W-:Y:S01]  /*0e90*/  IMAD.SHL.U32 R2, R2, 0x80, RZ ;  /* 0x0000008002027824 */ /* 0x000fe200078e00ff */
[----:B------:R-:W-:Y:S01]  /*0ea0*/  LOP3.LUT R191, R191, 0x1c0, RZ, 0xc0, !PT ;  /* 0x000001c0bfbf7812 */ /* 0x000fe200078ec0ff */
[----:B------:R-:W-:Y:S01]  /*0eb0*/  IMAD.SHL.U32 R16, R213, 0x4, RZ ;  /* 0x00000004d5107824 */ /* 0x000fe200078e00ff */
[----:B------:R-:W-:Y:S01]  /*0ec0*/  LEA.HI R222, R0, R187, RZ, 0x3 ;  /* 0x000000bb00de7211 */ /* 0x000fe200078f18ff */
[----:B------:R-:W-:Y:S01]  /*0ed0*/  IMAD.SHL.U32 R0, R5, 0x80, RZ ;  /* 0x0000008005007824 */ /* 0x000fe200078e00ff */
[----:B------:R-:W-:Y:S01]  /*0ee0*/  LOP3.LUT R196, R196, 0x1c0, RZ, 0xc0, !PT ;  /* 0x000001c0c4c47812 */ /* 0x000fe200078ec0ff */
[----:B------:R-:W-:Y:S01]  /*0ef0*/  IMAD.SHL.U32 R227, R227, 0x8, RZ ;  /* 0x00000008e3e37824 */ /* 0x000fe200078e00ff */
[----:B------:R-:W-:-:S02]  /*0f00*/  SHF.R.U32.HI R225, RZ, 0x3, R191 ;  /* 0x00000003ffe17819 */ /* 0x000fc400000116bf */
[C---:B------:R-:W-:Y:S02]  /*0f10*/  LOP3.LUT R12, R191.reuse, 0x38, R222, 0xf8, !PT ;  /* 0x00000038bf0c7812 */ /* 0x040fe400078ef8de */
[----:B------:R-:W-:Y:S02]  /*0f20*/  SHF.R.S32.HI R226, RZ, 0x7, R3 ;  /* 0x00000007ffe27819 */ /* 0x000fe40000011403 */
[----:B------:R-:W-:Y:S02]  /*0f30*/  LOP3.LUT R10, R191, 0x38, R216, 0xf8, !PT ;  /* 0x00000038bf0a7812 */ /* 0x000fe400078ef8d8 */
[----:B------:R-:W-:Y:S02]  /*0f40*/  LOP3.LUT R199, R7, 0xfffffe00, RZ, 0xc0, !PT ;  /* 0xfffffe0007c77812 */ /* 0x000fe400078ec0ff */
[----:B------:R-:W-:Y:S02]  /*0f50*/  SHF.R.U32.HI R198, RZ, 0x3, R196 ;  /* 0x00000003ffc67819 */ /* 0x000fe400000116c4 */
[----:B------:R-:W-:-:S02]  /*0f60*/  LOP3.LUT R7, R196, 0x38, R222, 0xf8, !PT ;  /* 0x00000038c4077812 */ /* 0x000fc400078ef8de */
[----:B------:R-:W-:Y:S02]  /*0f70*/  LOP3.LUT R2, R2, 0xffffe000, RZ, 0xc0, !PT ;  /* 0xffffe00002027812 */ /* 0x000fe400078ec0ff */
[-C--:B------:R-:W-:Y:S02]  /*0f80*/  LOP3.LUT R12, R12, R225.reuse, RZ, 0x3c, !PT ;  /* 0x000000e10c0c7212 */ /* 0x080fe400078e3cff */
[----:B------:R-:W-:Y:S02]  /*0f90*/  LEA.HI R3, R3, R226, RZ, 0x1 ;  /* 0x000000e203037211 */ /* 0x000fe400078f08ff */
[----:B------:R-:W-:Y:S02]  /*0fa0*/  LOP3.LUT R5, R196, 0x38, R216, 0xf8, !PT ;  /* 0x00000038c4057812 */ /* 0x000fe400078ef8d8 */
[----:B------:R-:W-:Y:S02]  /*0fb0*/  LOP3.LUT R0, R0, 0xffffe000, RZ, 0xc0, !PT ;  /* 0xffffe00000007812 */ /* 0x000fe400078ec0ff */
[----:B------:R-:W-:-:S02]  /*0fc0*/  LOP3.LUT R9, R10, R225, RZ, 0x3c, !PT ;  /* 0x000000e10a097212 */ /* 0x000fc400078e3cff */
[----:B------:R-:W-:Y:S01]  /*0fd0*/  LOP3.LUT R10, R7, R198, RZ, 0x3c, !PT ;  /* 0x000000c6070a7212 */ /* 0x000fe200078e3cff */
[----:B------:R-:W-:Y:S01]  /*0fe0*/  IMAD R7, R197, 0x200, R2 ;  /* 0x00000200c5077824 */ /* 0x000fe200078e0202 */
[----:B------:R-:W-:Y:S02]  /*0ff0*/  IADD3 R12, R12, R2, R199 ;  /* 0x000000020c0c7210 */ /* 0x000fe40007ffe0c7 */
[----:B------:R-:W-:Y:S01]  /*1000*/  LOP3.LUT R3, R3, 0x3fffffe, RZ, 0xc0, !PT ;  /* 0x03fffffe03037812 */ /* 0x000fe200078ec0ff */
[----:B------:R-:W-:Y:S01]  /*1010*/  IMAD.IADD R10, R7, 0x1, R10 ;  /* 0x00000001070a7824 */ /* 0x000fe200078e020a */
[----:B------:R-:W-:Y:S01]  /*1020*/  LOP3.LUT R5, R5, R198, RZ, 0x3c, !PT ;  /* 0x000000c605057212 */ /* 0x000fe200078e3cff */
[----:B------:R-:W-:Y:S01]  /*1030*/  IMAD R219, R12, 0x2, R215 ;  /* 0x000000020cdb7824 */ /* 0x000fe200078e02d7 */
[----:B------:R-:W-:Y:S01]  /*1040*/  IADD3 R220, R9, R0, R199 ;  /* 0x0000000009dc7210 */ /* 0x000fe20007ffe0c7 */
[----:B------:R-:W-:Y:S01]  /*1050*/  IMAD R0, R197, 0x200, R0 ;  /* 0x00000200c5007824 */ /* 0x000fe200078e0200 */
[----:B------:R-:W-:Y:S01]  /*1060*/  LOP3.LUT R2, R191, 0x38, R22, 0xf8, !PT ;  /* 0x00000038bf027812 */ /* 0x000fe200078ef816 */
[----:B------:R-:W-:Y:S01]  /*1070*/  IMAD.IADD R3, R226, 0x1, -R3 ;  /* 0x00000001e2037824 */ /* 0x000fe200078e0a03 */
[----:B------:R-:W-:Y:S01]  /*1080*/  LOP3.LUT R201, R6, 0x7ffffffc, RZ, 0xc0, !PT ;  /* 0x7ffffffc06c97812 */ /* 0x000fe200078ec0ff */
[----:B------:R-:W-:Y:S01]  /*1090*/  IMAD.IADD R0, R0, 0x1, R5 ;  /* 0x0000000100007824 */ /* 0x000fe200078e0205 */
[----:B------:R-:W-:Y:S01]  /*10a0*/  LOP3.LUT R2, R199, R2, R225, 0xf6, !PT ;  /* 0x00000002c7027212 */ /* 0x000fe200078ef6e1 */
[----:B------:R-:W-:Y:S01]  /*10b0*/  IMAD R204, R3, 0x40, R8 ;  /* 0x0000004003cc7824 */ /* 0x000fe200078e0208 */
[----:B------:R-:W-:Y:S01]  /*10c0*/  SHF.R.S32.HI R202, RZ, 0x3, R202 ;  /* 0x00000003ffca7819 */ /* 0x000fe200000114ca */
[----:B------:R-:W-:Y:S01]  /*10d0*/  IMAD.IADD R201, R218, 0x1, -R201 ;  /* 0x00000001dac97824 */ /* 0x000fe200078e0ac9 */
[----:B------:R-:W-:Y:S01]  /*10e0*/  SHF.R.S32.HI R211, RZ, 0x1f, R184 ;  /* 0x0000001fffd37819 */ /* 0x000fe200000114b8 */
[--C-:B------:R-:W-:Y:S01]  /*10f0*/  IMAD R223, R2, 0x2, R215.reuse ;  /* 0x0000000202df7824 */ /* 0x100fe200078e02d7 */
[----:B------:R-:W-:Y:S01]  /*1100*/  SHF.R.S32.HI R216, RZ, 0x3, R216 ;  /* 0x00000003ffd87819 */ /* 0x000fe200000114d8 */
[--C-:B------:R-:W-:Y:S01]  /*1110*/  IMAD R220, R220, 0x2, R215.reuse ;  /* 0x00000002dcdc7824 */ /* 0x100fe200078e02d7 */
[----:B------:R-:W-:Y:S01]  /*1120*/  SHF.R.S32.HI R222, RZ, 0x3, R222 ;  /* 0x00000003ffde7819 */ /* 0x000fe200000114de */
[----:B------:R-:W-:-:S02]  /*1130*/  IMAD R224, R0, 0x2, R215 ;  /* 0x0000000200e07824 */ /* 0x000fc400078e02d7 */
[----:B------:R-:W-:Y:S01]  /*1140*/  IMAD R221, R10, 0x2, R215 ;  /* 0x000000020add7824 */ /* 0x000fe200078e02d7 */
[----:B--2---:R-:W-:-:S07]  /*1150*/  LOP3.LUT R190, R11, 0x1, RZ, 0xfc, !PT ;  /* 0x000000010bbe7812 */ /* 0x004fce00078efcff */
.L_x_2434:
[----:B0-----:R-:W0:Y:S01]  /*1160*/  LDC.64 R2, c[0x0][0xc60] ;  /* 0x00031800ff027b82 */ /* 0x001e220000000a00 */
[----:B------:R-:W-:Y:S01]  /*1170*/  ULDC.64 UR4, c[0x0][0xa28] ;  /* 0x00028a0000047ab9 */ /* 0x000fe20000000a00 */
[----:B------:R-:W-:Y:S01]  /*1180*/  ULDC.64 UR8, c[0x0][0xa18] ;  /* 0x0002860000087ab9 */ /* 0x000fe20000000a00 */
[----:B------:R-:W-:Y:S01]  /*1190*/  ULDC.64 UR6, c[0x0][0xa08] ;  /* 0x0002820000067ab9 */ /* 0x000fe20000000a00 */
[----:B0-----:R-:W-:-:S05]  /*11a0*/  IMAD.WIDE R2, R195, 0x4, R2 ;  /* 0x00000004c3027825 */ /* 0x001fca00078e0202 */
[----:B--2---:R-:W2:Y:S01]  /*11b0*/  LDG.E R208, desc[UR56][R2.64] ;  /* 0x0000003802d07981 */ /* 0x004ea2000c1e1900 */
[----:B------:R-:W-:Y:S01]  /*11c0*/  ISETP.NE.U32.AND P2, PT, RZ, UR4, PT ;  /* 0x00000004ff007c0c */ /* 0x000fe2000bf45070 */
[----:B------:R-:W-:Y:S01]  /*11d0*/  IMAD.MOV.U32 R0, RZ, RZ, RZ ;  /* 0x000000ffff007224 */ /* 0x000fe200078e00ff */
[----:B------:R-:W-:Y:S01]  /*11e0*/  ISETP.NE.U32.AND P1, PT, RZ, UR8, PT ;  /* 0x00000008ff007c0c */ /* 0x000fe2000bf25070 */
[----:B-----5:R-:W-:Y:S01]  /*11f0*/  IMAD.MOV.U32 R26, RZ, RZ, RZ ;  /* 0x000000ffff1a7224 */ /* 0x020fe200078e00ff */
        /* <DEDUP_REMOVED lines=10> */
[----:B------:R-:W-:-:S03]  /*12a0*/  IADD3 R6, P4, R206, UR6, RZ ;  /* 0x00000006ce067c10 */ /* 0x000fc6000ff9e0ff */
[----:B------:R0:W5:Y:S01]  /*12b0*/  @P2 LDG.E R0, desc[UR56][R2.64] ;  /* 0x0000003802002981 */ /* 0x000162000c1e1900 */
[----:B---34-:R-:W-:Y:S01]  /*12c0*/  @P1 IADD3 R4, P2, R206, UR8, RZ ;  /* 0x00000008ce041c10 */ /* 0x018fe2000ff5e0ff */
        /* <DEDUP_REMOVED lines=29> */
.L_x_2198:
[----:B------:R-:W-:Y:S02]  /*14a0*/  IMAD.U32 R24, RZ, RZ, UR5 ;  /* 0x00000005ff187e24 */ /* 0x000fe4000f8e00ff */
[----:B------:R-:W-:Y:S01]  /*14b0*/  IMAD.U32 R27, RZ, RZ, UR4 ;  /* 0x00000004ff1b7e24 */ /* 0x000fe2000f8e00ff */
[----:B------:R-:W-:Y:S06]  /*14c0*/  @!P2 BRA `(.L_x_2199) ;  /* 0x000000000010a947 */ /* 0x000fec0003800000 */
[----:B------:R-:W-:-:S04]  /*14d0*/  IADD3 R2, P0, R206, UR8, RZ ;  /* 0x00000008ce027c10 */ /* 0x000fc8000ff1e0ff */
[----:B------:R-:W-:-:S05]  /*14e0*/  IADD3.X R3, R207, UR9, RZ, P0, !PT ;  /* 0x00000009cf037c10 */ /* 0x000fca00087fe4ff */
[----:B------:R0:W5:Y:S01]  /*14f0*/  LDG.E R27, desc[UR56][R2.64] ;  /* 0x00000038021b7981 */ /* 0x000162000c1e1900 */
[----:B------:R-:W-:Y:S05]  /*1500*/  BRA `(.L_x_2200) ;  /* 0x0000000000107947 */ /* 0x000fea0003800000 */
.L_x_2199:
[----:B------:R-:W-:Y:S05]  /*1510*/  @!P0 BRA `(.L_x_2200) ;  /* 0x00000000000c8947 */ /* 0x000fea0003800000 */
[----:B------:R-:W2:Y:S04]  /*1520*/  LDG.E R2, desc[UR56][R6.64] ;  /* 0x0000003806027981 */ /* 0x000ea8000c1e1900 */
[----:B------:R-:W2:Y:S02]  /*1530*/  LDG.E R27, desc[UR56][R6.64+0x4] ;  /* 0x00000438061b7981 */ /* 0x000ea4000c1e1900 */
[----:B--2---:R-:W-:-:S07]  /*1540*/  IMAD.IADD R27, R27, 0x1, -R2 ;  /* 0x000000011b1b7824 */ /* 0x004fce00078e0a02 */
.L_x_2200:
[----:B------:R-:W-:Y:S02]  /*1550*/  ULDC.64 UR4, c[0x0][0xa10] ;  /* 0x0002840000047ab9 */ /* 0x000fe40000000a00 */
[----:B------:R-:W-:-:S04]  /*1560*/  ISETP.NE.U32.AND P0, PT, RZ, UR4, PT ;  /* 0x00000004ff007c0c */ /* 0x000fc8000bf05070 */
[----:B------:R-:W-:Y:S01]  /*1570*/  ISETP.NE.AND.EX P0, PT, RZ, UR5, PT, P0 ;  /* 0x00000005ff007c0c */ /* 0x000fe2000bf05300 */
[----:B-----5:R-:W-:Y:S01]  /*1580*/  IMAD.IADD R9, R27, 0x1, -R0 ;  /* 0x000000011b097824 */ /* 0x020fe200078e0a00 */
[----:B------:R-:W-:-:S11]  /*1590*/  ULDC.64 UR4, c[0x0][0xa30] ;  /* 0x00028c0000047ab9 */ /* 0x000fd60000000a00 */
[----:B0-----:R-:W0:Y:S02]  /*15a0*/  @P0 LDC.64 R2, c[0x0][0xa10] ;  /* 0x00028400ff020b82 */ /* 0x001e240000000a00 */
[----:B0-----:R-:W-:-:S05]  /*15b0*/  @P0 IMAD.WIDE R2, R25, 0x4, R2 ;  /* 0x0000000419020825 */ /* 0x001fca00078e0202 */
[----:B------:R-:W2:Y:S04]  /*15c0*/  @P0 LDG.E R6, desc[UR56][R2.64] ;  /* 0x0000003802060981 */ /* 0x000ea8000c1e1900 */
[----:B------:R0:W2:Y:S01]  /*15d0*/  @P0 LDG.E R7, desc[UR56][R2.64+0x4] ;  /* 0x0000043802070981 */ /* 0x0000a2000c1e1900 */
[----:B------:R-:W-:Y:S01]  /*15e0*/  IMAD.MOV R122, RZ, RZ, -R9 ;  /* 0x000000ffff7a7224 */ /* 0x000fe200078e0a09 */
[----:B------:R-:W-:Y:S01]  /*15f0*/  ISETP.NE.U32.AND P1, PT, RZ, UR4, PT ;  /* 0x00000004ff007c0c */ /* 0x000fe2000bf25070 */
[----:B------:R-:W-:Y:S01]  /*1600*/  IMAD.MOV.U32 R146, RZ, RZ, R27 ;  /* 0x000000ffff927224 */ /* 0x000fe200078e001b */
[----:B0-----:R-:W-:Y:S02]  /*1610*/  LEA R2, R193, 0xff, 0x7 ;  /* 0x000000ffc1027811 */ /* 0x001fe400078e38ff */
[----:B------:R-:W-:-:S02]  /*1620*/  VIMNMX R122, RZ, R122, !PT ;  /* 0x0000007aff7a7248 */ /* 0x000fc40007fe0100 */
[----:B------:R-:W-:-:S13]  /*1630*/  ISETP.NE.AND.EX P1, PT, RZ, UR5, PT, P1 ;  /* 0x00000005ff007c0c */ /* 0x000fda000bf25310 */
[----:B------:R-:W-:-:S04]  /*1640*/  @P1 IADD3 R4, P2, R206, UR4, RZ ;  /* 0x00000004ce041c10 */ /* 0x000fc8000ff5e0ff */
[----:B------:R-:W-:-:S05]  /*1650*/  @P1 IADD3.X R5, R207, UR5, RZ, P2, !PT ;  /* 0x00000005cf051c10 */ /* 0x000fca00097fe4ff */
[----:B------:R0:W5:Y:S01]  /*1660*/  @P1 LDG.E R146, desc[UR56][R4.64] ;  /* 0x0000003804921981 */ /* 0x000162000c1e1900 */
[----:B--2---:R-:W-:-:S04]  /*1670*/  @P0 IMAD.IADD R24, R7, 0x1, -R6 ;  /* 0x0000000107180824 */ /* 0x004fc800078e0a06 */
[----:B------:R-:W-:-:S04]  /*1680*/  IMAD.IADD R195, R9, 0x1, R24 ;  /* 0x0000000109c37824 */ /* 0x000fc800078e0218 */
[C---:B------:R-:W-:Y:S01]  /*1690*/  VIADD R0, R195.reuse, 0x7f ;  /* 0x0000007fc3007836 */ /* 0x040fe20000000000 */
[----:B------:R-:W-:-:S04]  /*16a0*/  IADD3 R2, R195, R2, -R192 ;  /* 0x00000002c3027210 */ /* 0x000fc80007ffe8c0 */
[----:B------:R-:W-:Y:S02]  /*16b0*/  SHF.R.S32.HI R3, RZ, 0x1f, R0 ;  /* 0x0000001fff037819 */ /* 0x000fe40000011400 */
[----:B------:R-:W-:Y:S02]  /*16c0*/  SHF.R.S32.HI R7, RZ, 0x1f, R2 ;  /* 0x0000001fff077819 */ /* 0x000fe40000011402 */
[----:B------:R-:W-:Y:S02]  /*16d0*/  LEA.HI R3, R3, R0, RZ, 0x7 ;  /* 0x0000000003037211 */ /* 0x000fe400078f38ff */
[----:B------:R-:W-:Y:S02]  /*16e0*/  LEA.HI R7, R7, R2, RZ, 0x7 ;  /* 0x0000000207077211 */ /* 0x000fe400078f38ff */
[----:B------:R-:W-:Y:S02]  /*16f0*/  SHF.R.S32.HI R3, RZ, 0x7, R3 ;  /* 0x00000007ff037819 */ /* 0x000fe40000011403 */
[----:B------:R-:W-:-:S04]  /*1700*/  SHF.R.S32.HI R150, RZ, 0x7, R7 ;  /* 0x00000007ff967819 */ /* 0x000fc80000011407 */
[----:B------:R-:W-:-:S05]  /*1710*/  VIMNMX R150, R3, R150, PT ;  /* 0x0000009603967248 */ /* 0x000fca0003fe0100 */
[----:B------:R-:W-:-:S05]  /*1720*/  IMAD R3, R150, 0x80, -R9 ;  /* 0x0000008096037824 */ /* 0x000fca00078e0a09 */
[----:B------:R-:W-:-:S04]  /*1730*/  VIMNMX R3, R3, R24, PT ;  /* 0x0000001803037248 */ /* 0x000fc80003fe0100 */
        /* <DEDUP_REMOVED lines=30> */
.L_x_2203:
[----:B------:R-:W-:Y:S05]  /*1920*/  BSYNC B6 ;  /* 0x0000000000067941 */ /* 0x000fea0003800000 */
.L_x_2202:
        /* <DEDUP_REMOVED lines=20> */
.L_x_2205:
[----:B------:R-:W-:Y:S05]  /*1a70*/  BSYNC B6 ;  /* 0x0000000000067941 */ /* 0x000fea0003800000 */
.L_x_2204:
[----:B------:R-:W-:Y:S01]  /*1a80*/  ULDC.64 UR4, c[0x0][0x9f8] ;  /* 0x00027e0000047ab9 */ /* 0x000fe20000000a00 */
[----:B------:R-:W0:Y:S01]  /*1a90*/  LDC R0, c[0x0][0x428] ;  /* 0x00010a00ff007b82 */ /* 0x000e220000000800 */
[----:B------:R-:W-:Y:S01]  /*1aa0*/  ISETP.NE.U32.AND P0, PT, RZ, UR4, PT ;  /* 0x00000004ff007c0c */ /* 0x000fe2000bf05070 */
[----:B------:R-:W-:-:S06]  /*1ab0*/  VIADD R108, R22, 0x60 ;  /* 0x00000060166c7836 */ /* 0x000fcc0000000000 */
[----:B------:R-:W1:Y:S01]  /*1ac0*/  LDC.64 R126, c[0x0][0x2f0] ;  /* 0x0000bc00ff7e7b82 */ /* 0x000e620000000a00 */
[----:B------:R-:W-:Y:S01]  /*1ad0*/  ISETP.NE.AND.EX P0, PT, RZ, UR5, PT, P0 ;  /* 0x00000005ff007c0c */ /* 0x000fe2000bf05300 */
[----:B------:R-:W-:Y:S01]  /*1ae0*/  IMAD.IADD R117, R26, 0x1, R27 ;  /* 0x000000011a757824 */ /* 0x000fe200078e021b */
[----:B------:R-:W-:Y:S01]  /*1af0*/  SHF.R.S32.HI R23, RZ, 0x1f, R22 ;  /* 0x0000001fff177819 */ /* 0x000fe20000011416 */
[----:B------:R-:W-:-:S04]  /*1b00*/  ULDC.64 UR6, c[0x0][0xa08] ;  /* 0x0002820000067ab9 */ /* 0x000fc80000000a00 */
[----:B------:R-:W2:Y:S06]  /*1b10*/  LDC R121, c[0x0][0x3d4] ;  /* 0x0000f500ff797b82 */ /* 0x000eac0000000800 */
[----:B------:R-:W-:Y:S01]  /*1b20*/  @P0 IADD3 R4, P1, R206, UR4, RZ ;  /* 0x00000004ce040c10 */ /* 0x000fe2000ff3e0ff */
[----:B------:R-:W-:Y:S01]  /*1b30*/  ULDC UR4, c[0x0][0x2e4] ;  /* 0x0000b90000047ab9 */ /* 0x000fe20000000800 */
[----:B------:R-:W3:Y:S02]  /*1b40*/  LDC.64 R30, c[0x0][0x3d8] ;  /* 0x0000f600ff1e7b82 */ /* 0x000ee40000000a00 */
[----:B------:R-:W-:-:S05]  /*1b50*/  @P0 IADD3.X R5, R207, UR5, RZ, P1, !PT ;  /* 0x00000005cf050c10 */ /* 0x000fca0008ffe4ff */
[----:B------:R4:W2:Y:S01]  /*1b60*/  @P0 LDG.E R25, desc[UR56][R4.64] ;  /* 0x0000003804190981 */ /* 0x0008a2000c1e1900 */
[----:B0-----:R-:W-:Y:S01]  /*1b70*/  ISETP.NE.AND P0, PT, R0, 0x1, PT ;  /* 0x000000010000780c */ /* 0x001fe20003f05270 */
[----:B-1----:R-:W-:Y:S01]  /*1b80*/  IMAD.SHL.U32 R92, R126, 0x80, RZ ;  /* 0x000000807e5c7824 */ /* 0x002fe200078e00ff */
[----:B------:R-:W-:Y:S01]  /*1b90*/  ISETP.GE.AND P2, PT, R186, UR4, PT ;  /* 0x00000004ba007c0c */ /* 0x000fe2000bf46270 */
[----:B------:R-:W0:Y:S01]  /*1ba0*/  S2R R151, SR_TID.X ;  /* 0x0000000000977919 */ /* 0x000e220000002100 */
[----:B------:R-:W-:Y:S01]  /*1bb0*/  ISETP.GE.AND P1, PT, R22, UR4, PT ;  /* 0x0000000416007c0c */ /* 0x000fe2000bf26270 */
[----:B------:R-:W-:Y:S01]  /*1bc0*/  IMAD.SHL.U32 R132, R126, 0x40, RZ ;  /* 0x000000407e847824 */ /* 0x000fe200078e00ff */
[----:B------:R-:W-:Y:S01]  /*1bd0*/  SEL R3, RZ, 0xffffffff, P2 ;  /* 0xffffffffff037807 */ /* 0x000fe20001000000 */
[----:B------:R-:W-:Y:S01]  /*1be0*/  IMAD.MOV.U32 R123, RZ, RZ, 0x20 ;  /* 0x00000020ff7b7424 */ /* 0x000fe200078e00ff */
[----:B------:R-:W-:Y:S01]  /*1bf0*/  SEL R0, RZ, 0x1, P1 ;  /* 0x00000001ff007807 */ /* 0x000fe20000800000 */
[----:B----4-:R-:W-:Y:S01]  /*1c00*/  VIADD R5, R22, 0x80 ;  /* 0x0000008016057836 */ /* 0x010fe20000000000 */
[----:B------:R-:W-:Y:S01]  /*1c10*/  ISETP.GE.AND P1, PT, R187, UR4, PT ;  /* 0x00000004bb007c0c */ /* 0x000fe2000bf26270 */
[----:B------:R-:W-:Y:S01]  /*1c20*/  IMAD.SHL.U32 R3, R3, 0x2, RZ ;  /* 0x0000000203037824 */ /* 0x000fe200078e00ff */
[----:B------:R-:W-:Y:S01]  /*1c30*/  ISETP.GE.AND P2, PT, R108, UR4, PT ;  /* 0x000000046c007c0c */ /* 0x000fe2000bf46270 */
[----:B------:R-:W1:Y:S01]  /*1c40*/  @P0 LDC R7, c[0x0][0x42c] ;  /* 0x00010b00ff070b82 */ /* 0x000e620000000800 */
[----:B------:R-:W-:-:S02]  /*1c50*/  SHF.R.S32.HI R13, RZ, 0x1f, R117 ;  /* 0x0000001fff0d7819 */ /* 0x000fc40000011475 */
[----:B------:R-:W-:Y:S01]  /*1c60*/  LOP3.LUT R0, R3, 0x2, R0, 0xe2, !PT ;  /* 0x0000000203007812 */ /* 0x000fe200078ee200 */
[----:B---3--:R-:W-:Y:S01]  /*1c70*/  IMAD.WIDE.U32 R106, R184, R30, R22 ;  /* 0x0000001eb86a7225 */ /* 0x008fe200078e0016 */
[----:B------:R-:W-:Y:S02]  /*1c80*/  SEL R3, RZ, 0x4, P1 ;  /* 0x00000004ff037807 */ /* 0x000fe40000800000 */
[----:B------:R-:W-:Y:S01]  /*1c90*/  SEL R4, RZ, 0x8, P2 ;  /* 0x00000008ff047807 */ /* 0x000fe20001000000 */
[----:B------:R-:W3:Y:S01]  /*1ca0*/  @P0 LDC R9, c[0x0][0x430] ;  /* 0x00010c00ff090b82 */ /* 0x000ee20000000800 */
[----:B------:R-:W-:Y:S01]  /*1cb0*/  ISETP.GE.AND P1, PT, R5, UR4, PT ;  /* 0x0000000405007c0c */ /* 0x000fe2000bf26270 */
[----:B------:R-:W-:Y:S01]  /*1cc0*/  VIADD R5, R22, 0xa0 ;  /* 0x000000a016057836 */ /* 0x000fe20000000000 */
[----:B------:R-:W-:Y:S02]  /*1cd0*/  LOP3.LUT R3, R4, R0, R3, 0xfe, !PT ;  /* 0x0000000004037212 */ /* 0x000fe400078efe03 */
[----:B------:R-:W-:-:S02]  /*1ce0*/  SEL R4, RZ, 0x10, P1 ;  /* 0x00000010ff047807 */ /* 0x000fc40000800000 */
[----:B------:R-:W-:Y:S01]  /*1cf0*/  ISETP.GE.AND P1, PT, R5, UR4, PT ;  /* 0x0000000405007c0c */ /* 0x000fe2000bf26270 */
[----:B------:R-:W-:Y:S01]  /*1d00*/  ULDC.64 UR4, c[0x0][0x320] ;  /* 0x0000c80000047ab9 */ /* 0x000fe20000000a00 */
[----:B------:R-:W-:Y:S01]  /*1d10*/  LOP3.LUT R3, R3, R4, RZ, 0xfc, !PT ;  /* 0x0000000403037212 */ /* 0x000fe200078efcff */
[----:B------:R-:W-:Y:S01]  /*1d20*/  IMAD R4, R13, R126, RZ ;  /* 0x0000007e0d047224 */ /* 0x000fe200078e02ff */
[-C--:B--2---:R-:W-:Y:S02]  /*1d30*/  ISETP.GE.AND P3, PT, R22, R121.reuse, PT ;  /* 0x000000791600720c */ /* 0x084fe40003f66270 */
[----:B------:R-:W-:Y:S01]  /*1d40*/  ISETP.GE.AND P2, PT, R186, R121, PT ;  /* 0x00000079ba00720c */ /* 0x000fe20003f46270 */
[----:B------:R-:W-:Y:S01]  /*1d50*/  IMAD R11, R117, R127, R4 ;  /* 0x0000007f750b7224 */ /* 0x000fe200078e0204 */
[----:B------:R-:W-:Y:S01]  /*1d60*/  ISETP.GE.AND P4, PT, R187, R121, PT ;  /* 0x00000079bb00720c */ /* 0x000fe20003f86270 */
[----:B-1----:R-:W-:Y:S01]  /*1d70*/  @P0 IMAD.HI.U32 R0, R194, R7, RZ ;  /* 0x00000007c2000227 */ /* 0x002fe200078e00ff */
[----:B------:R-:W1:Y:S01]  /*1d80*/  LDC.64 R4, c[0x0][0x3e8] ;  /* 0x0000fa00ff047b82 */ /* 0x000e620000000a00 */
[----:B------:R-:W-:-:S02]  /*1d90*/  SHF.R.S32.HI R17, RZ, 0x1f, R16 ;  /* 0x0000001fff117819 */ /* 0x000fc40000011410 */
[----:B------:R-:W-:Y:S01]  /*1da0*/  IMAD.WIDE.U32 R6, R117, R126, RZ ;  /* 0x0000007e75067225 */ /* 0x000fe200078e00ff */
[----:B------:R-:W-:Y:S02]  /*1db0*/  SHF.L.U64.HI R124, R126, 0x7, R127 ;  /* 0x000000077e7c7819 */ /* 0x000fe4000001027f */
[----:B------:R-:W-:Y:S01]  /*1dc0*/  P2R R112, PR, RZ, 0x10 ;  /* 0x00000010ff707803 */ /* 0x000fe20000000000 */
[----:B------:R-:W-:Y:S01]  /*1dd0*/  IMAD.IADD R7, R7, 0x1, R11 ;  /* 0x0000000107077824 */ /* 0x000fe200078e020b */
[----:B---3--:R-:W-:Y:S01]  /*1de0*/  @P0 SHF.R.U32.HI R194, RZ, R9, R0 ;  /* 0x00000009ffc20219 */ /* 0x008fe20000011600 */
[----:B------:R-:W-:Y:S01]  /*1df0*/  IMAD.WIDE.U32 R104, R184, R30, R16 ;  /* 0x0000001eb8687225 */ /* 0x000fe200078e0010 */
[----:B------:R-:W-:Y:S02]  /*1e00*/  ISETP.NE.U32.AND P0, PT, RZ, UR6, PT ;  /* 0x00000006ff007c0c */ /* 0x000fe4000bf05070 */
[----:B------:R-:W-:Y:S01]  /*1e10*/  SHF.R.S32.HI R0, RZ, 0x1f, R194 ;  /* 0x0000001fff007819 */ /* 0x000fe200000114c2 */
[----:B------:R-:W-:Y:S01]  /*1e20*/  IMAD.WIDE.U32 R8, R194, UR4, R22 ;  /* 0x00000004c2087c25 */ /* 0x000fe2000f8e0016 */
[----:B------:R-:W-:-:S02]  /*1e30*/  ISETP.NE.AND.EX P0, PT, RZ, UR7, PT, P0 ;  /* 0x00000007ff007c0c */ /* 0x000fc4000bf05300 */
[--C-:B------:R-:W-:Y:S01]  /*1e40*/  SHF.L.U64.HI R125, R30, 0x7, R31.reuse ;  /* 0x000000071e7d7819 */ /* 0x100fe2000001021f */
[----:B------:R-:W-:Y:S01]  /*1e50*/  IMAD R15, R0, UR4, RZ ;  /* 0x00000004000f7c24 */ /* 0x000fe2000f8e02ff */
[----:B------:R-:W-:Y:S02]  /*1e60*/  SHF.L.U64.HI R32, R30, 0x6, R31 ;  /* 0x000000061e207819 */ /* 0x000fe4000001021f */
[----:B------:R-:W-:Y:S01]  /*1e70*/  SHF.R.S32.HI R147, RZ, 0x1f, R210 ;  /* 0x0000001fff937819 */ /* 0x000fe200000114d2 */
[----:B------:R-:W-:Y:S01]  /*1e80*/  IMAD R15, R194, UR5, R15 ;  /* 0x00000005c20f7c24 */ /* 0x000fe2000f8e020f */
[----:B------:R-:W-:Y:S01]  /*1e90*/  ULDC.64 UR4, c[0x0][0x2f8] ;  /* 0x0000be0000047ab9 */ /* 0x000fe20000000a00 */
[----:B0-----:R-:W-:Y:S01]  /*1ea0*/  LEA.HI R151, R151, 0x8, RZ, 0x19 ;  /* 0x0000000897977811 */ /* 0x001fe200078fc8ff */
[----:B------:R-:W-:Y:S01]  /*1eb0*/  IMAD R11, R0, UR4, RZ ;  /* 0x00000004000b7c24 */ /* 0x000fe2000f8e02ff */
[----:B-1----:R-:W-:Y:S01]  /*1ec0*/  SHF.L.U64.HI R35, R4, 0x6, R5 ;  /* 0x0000000604237819 */ /* 0x002fe20000010205 */
[----:B------:R-:W-:-:S04]  /*1ed0*/  IMAD.WIDE.U32 R6, R194, UR4, R6 ;  /* 0x00000004c2067c25 */ /* 0x000fc8000f8e0006 */
[----:B------:R-:W-:Y:S01]  /*1ee0*/  IMAD R11, R194, UR5, R11 ;  /* 0x00000005c20b7c24 */ /* 0x000fe2000f8e020b */
[----:B------:R-:W-:Y:S01]  /*1ef0*/  ULDC.64 UR4, c[0x0][0x300] ;  /* 0x0000c00000047ab9 */ /* 0x000fe20000000a00 */
[----:B------:R-:W-:Y:S02]  /*1f00*/  IMAD.IADD R9, R9, 0x1, R15 ;  /* 0x0000000109097824 */ /* 0x000fe400078e020f */
[----:B------:R-:W-:Y:S02]  /*1f10*/  IMAD.IADD R7, R7, 0x1, R11 ;  /* 0x0000000107077824 */ /* 0x000fe400078e020b */
[-C--:B------:R-:W-:Y:S02]  /*1f20*/  IMAD R10, R211, R4.reuse, RZ ;  /* 0x00000004d30a7224 */ /* 0x080fe400078e02ff */
[----:B------:R-:W-:-:S04]  /*1f30*/  IMAD.WIDE.U32 R100, R184, R4, R16 ;  /* 0x00000004b8647225 */ /* 0x000fc800078e0010 */
        /* <DEDUP_REMOVED lines=14> */
[----:B------:R-:W-:Y:S01]  /*2020*/  IMAD R93, R184, R127, R6 ;  /* 0x0000007fb85d7224 */ /* 0x000fe200078e0206 */
[----:B------:R-:W-:Y:S01]  /*2030*/  SHF.L.U64.HI R127, R126, 0x6, R127 ;  /* 0x000000067e7f7819 */ /* 0x000fe2000001027f */
[----:B------:R-:W-:Y:S01]  /*2040*/  IMAD R95, R11, UR5, R12 ;  /* 0x000000050b5f7c24 */ /* 0x000fe2000f8e020c */
[----:B------:R-:W-:Y:S01]  /*2050*/  ULDC.64 UR4, c[0x0][0x328] ;  /* 0x0000ca0000047ab9 */ /* 0x000fe20000000a00 */
[----:B------:R-:W-:Y:S01]  /*2060*/  IMAD.WIDE.U32 R6, R184, R126, R22 ;  /* 0x0000007eb8067225 */ /* 0x000fe200078e0016 */
[----:B------:R-:W-:-:S03]  /*2070*/  SHF.L.U64.HI R126, R4, 0x7, R5 ;  /* 0x00000007047e7819 */ /* 0x000fc60000010205 */
        /* <DEDUP_REMOVED lines=8> */
[C---:B------:R-:W-:Y:S01]  /*2100*/  SEL R9, R121.reuse, RZ, P2 ;  /* 0x000000ff79097207 */ /* 0x040fe20001000000 */
[----:B------:R-:W-:Y:S01]  /*2110*/  IMAD R11, R184, R31, R0 ;  /* 0x0000001fb80b7224 */ /* 0x000fe200078e0200 */
[----:B------:R-:W-:Y:S01]  /*2120*/  SEL R0, R121, RZ, P4 ;  /* 0x000000ff79007207 */ /* 0x000fe20002000000 */
[----:B------:R-:W-:Y:S01]  /*2130*/  IMAD.IADD R7, R22, 0x1, R7 ;  /* 0x0000000116077824 */ /* 0x000fe200078e0207 */
[----:B------:R-:W-:Y:S01]  /*2140*/  LOP3.LUT P0, RZ, R217, 0x4, RZ, 0xc0, !PT ;  /* 0x00000004d9ff7812 */ /* 0x000fe2000780c0ff */
[----:B------:R-:W-:Y:S01]  /*2150*/  IMAD.IADD R9, R186, 0x1, R9 ;  /* 0x00000001ba097824 */ /* 0x000fe200078e0209 */
[----:B------:R-:W-:Y:S01]  /*2160*/  IADD3 R116, P4, R184, R117, RZ ;  /* 0x00000075b8747210 */ /* 0x000fe20007f9e0ff */
[----:B------:R-:W-:Y:S01]  /*2170*/  IMAD.IADD R8, R187, 0x1, R0 ;  /* 0x00000001bb087824 */ /* 0x000fe200078e0200 */
[----:B------:R-:W-:Y:S01]  /*2180*/  SHF.R.S32.HI R0, RZ, 0x1f, R7 ;  /* 0x0000001fff007819 */ /* 0x000fe20000011407 */
[----:B------:R-:W-:Y:S01]  /*2190*/  IMAD.IADD R105, R105, 0x1, R11 ;  /* 0x0000000169697824 */ /* 0x000fe200078e020b */
[----:B------:R-:W-:Y:S01]  /*21a0*/  SHF.R.S32.HI R6, RZ, 0x1f, R9 ;  /* 0x0000001fff067819 */ /* 0x000fe20000011409 */
[----:B------:R-:W-:Y:S01]  /*21b0*/  IMAD.IADD R107, R11, 0x1, R107 ;  /* 0x000000010b6b7824 */ /* 0x000fe200078e026b */
[-C--:B------:R-:W-:Y:S01]  /*21c0*/  LEA.HI R21, R0, R7.reuse, RZ, 0x3 ;  /* 0x0000000700157211 */ /* 0x080fe200078f18ff */
[----:B------:R-:W-:Y:S01]  /*21d0*/  IMAD.WIDE.U32 R104, R146, R30, R104 ;  /* 0x0000001e92687225 */ /* 0x000fe200078e0068 */
[----:B------:R-:W-:-:S02]  /*21e0*/  LEA.HI R0, R0, R7, RZ, 0x6 ;  /* 0x0000000700007211 */ /* 0x000fc400078f30ff */
[----:B------:R-:W-:Y:S01]  /*21f0*/  SHF.R.S32.HI R11, RZ, 0x1f, R8 ;  /* 0x0000001fff0b7819 */ /* 0x000fe20000011408 */
[----:B------:R-:W-:Y:S01]  /*2200*/  IMAD.WIDE.U32 R106, R146, R30, R106 ;  /* 0x0000001e926a7225 */ /* 0x000fe200078e006a */
[CC--:B------:R-:W-:Y:S02]  /*2210*/  LEA.HI R20, R6.reuse, R9.reuse, RZ, 0x3 ;  /* 0x0000000906147211 */ /* 0x0c0fe400078f18ff */
[----:B------:R-:W-:Y:S01]  /*2220*/  LEA.HI R6, R6, R9, RZ, 0x6 ;  /* 0x0000000906067211 */ /* 0x000fe200078f30ff */
[----:B------:R-:W-:Y:S01]  /*2230*/  IMAD.SHL.U32 R0, R0, 0x80, RZ ;  /* 0x0000008000007824 */ /* 0x000fe200078e00ff */
[----:B------:R-:W-:Y:S01]  /*2240*/  LOP3.LUT R7, R196, 0x38, R21, 0xf8, !PT ;  /* 0x00000038c4077812 */ /* 0x000fe200078ef815 */
[----:B------:R-:W-:Y:S01]  /*2250*/  IMAD.X R117, R211, 0x1, R13, P4 ;  /* 0x00000001d3757824 */ /* 0x000fe200020e060d */
[----:B------:R-:W-:Y:S01]  /*2260*/  LEA.HI R15, R11, R8, RZ, 0x3 ;  /* 0x000000080b0f7211 */ /* 0x000fe200078f18ff */
[----:B------:R-:W-:Y:S01]  /*2270*/  IMAD.SHL.U32 R121, R121, 0x2, RZ ;  /* 0x0000000279797824 */ /* 0x000fe200078e00ff */
[----:B------:R-:W-:-:S02]  /*2280*/  LOP3.LUT R10, R191, 0x38, R21, 0xf8, !PT ;  /* 0x00000038bf0a7812 */ /* 0x000fc400078ef815 */
[----:B------:R-:W-:Y:S01]  /*2290*/  LEA.HI R11, R11, R8, RZ, 0x6 ;  /* 0x000000080b0b7211 */ /* 0x000fe200078f30ff */
[----:B------:R-:W-:Y:S01]  /*22a0*/  IMAD.SHL.U32 R8, R6, 0x80, RZ ;  /* 0x0000008006087824 */ /* 0x000fe200078e00ff */
[----:B------:R-:W-:Y:S02]  /*22b0*/  LOP3.LUT R0, R0, 0xffffe000, RZ, 0xc0, !PT ;  /* 0xffffe00000007812 */ /* 0x000fe400078ec0ff */
[----:B------:R-:W-:Y:S01]  /*22c0*/  LOP3.LUT R6, R7, R198, RZ, 0x3c, !PT ;  /* 0x000000c607067212 */ /* 0x000fe200078e3cff */
[----:B------:R-:W-:Y:S01]  /*22d0*/  IMAD.SHL.U32 R12, R11, 0x80, RZ ;  /* 0x000000800b0c7824 */ /* 0x000fe200078e00ff */
[----:B------:R-:W-:Y:S01]  /*22e0*/  LOP3.LUT R10, R10, R225, RZ, 0x3c, !PT ;  /* 0x000000e10a0a7212 */ /* 0x000fe200078e3cff */
[----:B------:R-:W-:Y:S01]  /*22f0*/  IMAD R145, R197, 0x200, R0 ;  /* 0x00000200c5917824 */ /* 0x000fe200078e0200 */
[----:B------:R-:W-:Y:S02]  /*2300*/  SHF.R.S32.HI R7, RZ, 0x1f, R146 ;  /* 0x0000001fff077819 */ /* 0x000fe40000011492 */
[----:B------:R-:W-:Y:S01]  /*2310*/  IADD3 R143, R10, R0, R199 ;  /* 0x000000000a8f7210 */ /* 0x000fe20007ffe0c7 */
[----:B------:R-:W-:Y:S01]  /*2320*/  IMAD.IADD R145, R145, 0x1, R6 ;  /* 0x0000000191917824 */ /* 0x000fe200078e0206 */
[C---:B------:R-:W-:Y:S01]  /*2330*/  LOP3.LUT R9, R196.reuse, 0x38, R20, 0xf8, !PT ;  /* 0x00000038c4097812 */ /* 0x040fe200078ef814 */
[C---:B------:R-:W-:Y:S01]  /*2340*/  IMAD R0, R7.reuse, R4, RZ ;  /* 0x0000000407007224 */ /* 0x040fe200078e02ff */
[--C-:B------:R-:W-:Y:S01]  /*2350*/  LOP3.LUT R11, R196, 0x38, R15.reuse, 0xf8, !PT ;  /* 0x00000038c40b7812 */ /* 0x100fe200078ef80f */
[----:B------:R-:W-:Y:S01]  /*2360*/  IMAD R7, R7, R30, RZ ;  /* 0x0000001e07077224 */ /* 0x000fe200078e02ff */
[----:B------:R-:W-:Y:S01]  /*2370*/  LOP3.LUT R26, R191, 0x38, R15, 0xf8, !PT ;  /* 0x00000038bf1a7812 */ /* 0x000fe200078ef80f */
[----:B------:R-:W-:Y:S01]  /*2380*/  IMAD R27, R146, R5, R0 ;  /* 0x00000005921b7224 */ /* 0x000fe200078e0200 */
[----:B------:R-:W-:Y:S01]  /*2390*/  LOP3.LUT R5, R196, 0x18, R22, 0xf8, !PT ;  /* 0x00000018c4057812 */ /* 0x000fe200078ef816 */
[----:B------:R-:W-:Y:S01]  /*23a0*/  IMAD R7, R146, R31, R7 ;  /* 0x0000001f92077224 */ /* 0x000fe200078e0207 */
[----:B------:R-:W-:Y:S01]  /*23b0*/  LOP3.LUT R8, R8, 0xffffe000, RZ, 0xc0, !PT ;  /* 0xffffe00008087812 */ /* 0x000fe200078ec0ff */
[----:B------:R-:W-:Y:S01]  /*23c0*/  IMAD.SHL.U32 R31, R30, 0x80, RZ ;  /* 0x000000801e1f7824 */ /* 0x000fe200078e00ff */
[-C--:B------:R-:W-:Y:S01]  /*23d0*/  LOP3.LUT R0, R5, R198.reuse, RZ, 0x3c, !PT ;  /* 0x000000c605007212 */ /* 0x080fe200078e3cff */
[----:B------:R-:W-:Y:S01]  /*23e0*/  IMAD.IADD R28, R101, 0x1, R27 ;  /* 0x00000001651c7824 */ /* 0x000fe200078e021b */
[----:B------:R-:W-:Y:S01]  /*23f0*/  LOP3.LUT R12, R12, 0xffffe000, RZ, 0xc0, !PT ;  /* 0xffffe0000c0c7812 */ /* 0x000fe200078ec0ff */
[----:B------:R-:W-:Y:S01]  /*2400*/  IMAD R144, R197, 0x200, R8 ;  /* 0x00000200c5907824 */ /* 0x000fe200078e0208 */
[----:B------:R-:W-:Y:S01]  /*2410*/  LOP3.LUT R14, R191, 0x38, R20, 0xf8, !PT ;  /* 0x00000038bf0e7812 */ /* 0x000fe200078ef814 */
[C---:B------:R-:W-:Y:S01]  /*2420*/  IMAD R29, R197.reuse, 0x200, R0 ;  /* 0x00000200c51d7824 */ /* 0x040fe200078e0200 */
[----:B------:R-:W-:Y:S01]  /*2430*/  SEL R0, RZ, 0x20, P1 ;  /* 0x00000020ff007807 */ /* 0x000fe20000800000 */
[----:B------:R-:W-:Y:S01]  /*2440*/  IMAD R142, R197, 0x200, R12 ;  /* 0x00000200c58e7824 */ /* 0x000fe200078e020c */
[-C--:B------:R-:W-:Y:S01]  /*2450*/  LOP3.LUT R9, R9, R198.reuse, RZ, 0x3c, !PT ;  /* 0x000000c609097212 */ /* 0x080fe200078e3cff */
[----:B------:R-:W-:Y:S01]  /*2460*/  IMAD.IADD R25, R7, 0x1, R107 ;  /* 0x0000000107197824 */ /* 0x000fe200078e026b */
[----:B------:R-:W-:Y:S01]  /*2470*/  LOP3.LUT R11, R11, R198, RZ, 0x3c, !PT ;  /* 0x000000c60b0b7212 */ /* 0x000fe200078e3cff */
[----:B------:R-:W-:Y:S01]  /*2480*/  IMAD.SHL.U32 R30, R30, 0x40, RZ ;  /* 0x000000401e1e7824 */ /* 0x000fe200078e00ff */
[-C--:B------:R-:W-:Y:S01]  /*2490*/  LOP3.LUT R26, R26, R225.reuse, RZ, 0x3c, !PT ;  /* 0x000000e11a1a7212 */ /* 0x080fe200078e3cff */
[----:B------:R-:W-:Y:S01]  /*24a0*/  IMAD.IADD R144, R144, 0x1, R9 ;  /* 0x0000000190907824 */ /* 0x000fe200078e0209 */
[----:B------:R-:W-:Y:S01]  /*24b0*/  LOP3.LUT R14, R14, R225, RZ, 0x3c, !PT ;  /* 0x000000e10e0e7212 */ /* 0x000fe200078e3cff */
[----:B------:R-:W-:Y:S01]  /*24c0*/  IMAD.IADD R142, R142, 0x1, R11 ;  /* 0x000000018e8e7824 */ /* 0x000fe200078e020b */
[----:B------:R-:W-:Y:S01]  /*24d0*/  SEL R123, R123, 0xffffffe0, !P0 ;  /* 0xffffffe07b7b7807 */ /* 0x000fe20004000000 */
[----:B------:R-:W-:Y:S01]  /*24e0*/  IMAD.IADD R27, R27, 0x1, R103 ;  /* 0x000000011b1b7824 */ /* 0x000fe200078e0267 */
[----:B------:R-:W-:Y:S01]  /*24f0*/  SHF.R.S32.HI R111, RZ, 0x3, R21 ;  /* 0x00000003ff6f7819 */ /* 0x000fe20000011415 */
[----:B------:R-:W-:Y:S01]  /*2500*/  IMAD.IADD R5, R99, 0x1, R37 ;  /* 0x0000000163057824 */ /* 0x000fe200078e0225 */
[----:B------:R-:W-:Y:S01]  /*2510*/  SHF.R.S32.HI R110, RZ, 0x3, R20 ;  /* 0x00000003ff6e7819 */ /* 0x000fe20000011414 */
[----:B------:R-:W-:Y:S01]  /*2520*/  IMAD.IADD R133, R123, 0x1, R29 ;  /* 0x000000017b857824 */ /* 0x000fe200078e021d */
[----:B------:R-:W-:-:S02]  /*2530*/  SHF.R.S32.HI R109, RZ, 0x3, R15 ;  /* 0x00000003ff6d7819 */ /* 0x000fc4000001140f */
[----:B------:R-:W-:Y:S02]  /*2540*/  LOP3.LUT R21, R21, 0xfffffff8, RZ, 0xc0, !PT ;  /* 0xfffffff815157812 */ /* 0x000fe400078ec0ff */
[----:B------:R-:W-:Y:S02]  /*2550*/  LOP3.LUT R20, R20, 0xfffffff8, RZ, 0xc0, !PT ;  /* 0xfffffff814147812 */ /* 0x000fe400078ec0ff */
[----:B------:R-:W-:Y:S02]  /*2560*/  LOP3.LUT R15, R15, 0xfffffff8, RZ, 0xc0, !PT ;  /* 0xfffffff80f0f7812 */ /* 0x000fe400078ec0ff */
[----:B------:R-:W-:Y:S02]  /*2570*/  LOP3.LUT R0, R3, R0, RZ, 0xfc, !PT ;  /* 0x0000000003007212 */ /* 0x000fe400078efcff */
[----:B------:R-:W-:Y:S01]  /*2580*/  IADD3 R136, R26, R12, R199 ;  /* 0x0000000c1a887210 */ /* 0x000fe20007ffe0c7 */
[----:B------:R-:W-:Y:S01]  /*2590*/  IMAD.IADD R26, R105, 0x1, R7 ;  /* 0x00000001691a7824 */ /* 0x000fe200078e0207 */
[----:B------:R-:W-:-:S02]  /*25a0*/  IADD3 R137, R14, R8, R199 ;  /* 0x000000080e897210 */ /* 0x000fc40007ffe0c7 */
[----:B------:R-:W-:Y:S02]  /*25b0*/  LOP3.LUT R14, R3, 0x1, RZ, 0xc0, !PT ;  /* 0x00000001030e7812 */ /* 0x000fe400078ec0ff */
[----:B------:R-:W-:Y:S02]  /*25c0*/  SHF.R.S32.HI R13, RZ, 0x1f, R21 ;  /* 0x0000001fff0d7819 */ /* 0x000fe40000011415 */
[----:B------:R-:W-:Y:S02]  /*25d0*/  SHF.R.S32.HI R12, RZ, 0x1f, R20 ;  /* 0x0000001fff0c7819 */ /* 0x000fe40000011414 */
[----:B------:R-:W-:Y:S02]  /*25e0*/  SHF.R.S32.HI R11, RZ, 0x1f, R15 ;  /* 0x0000001fff0b7819 */ /* 0x000fe4000001140f */
[C---:B------:R-:W-:Y:S02]  /*25f0*/  LOP3.LUT R10, R0.reuse, 0x2, RZ, 0xc0, !PT ;  /* 0x00000002000a7812 */ /* 0x040fe400078ec0ff */
[----:B------:R-:W-:-:S02]  /*2600*/  LOP3.LUT R9, R0, 0x4, RZ, 0xc0, !PT ;  /* 0x0000000400097812 */ /* 0x000fc400078ec0ff */
[C---:B------:R-:W-:Y:S02]  /*2610*/  LOP3.LUT R8, R0.reuse, 0x8, RZ, 0xc0, !PT ;  /* 0x0000000800087812 */ /* 0x040fe400078ec0ff */
[C---:B------:R-:W-:Y:S02]  /*2620*/  LOP3.LUT R7, R0.reuse, 0x10, RZ, 0xc0, !PT ;  /* 0x0000001000077812 */ /* 0x040fe400078ec0ff */
[----:B------:R-:W-:-:S07]  /*2630*/  LOP3.LUT R6, R0, 0x20, RZ, 0xc0, !PT ;  /* 0x0000002000067812 */ /* 0x000fce00078ec0ff */
.L_x_2305:
[----:B0-----:R-:W0:Y:S01]  /*2640*/  LDC.64 R118, c[0x0][0x2d8] ;  /* 0x0000b600ff767b82 */ /* 0x001e220000000a00 */
[----:B--2---:R-:W-:Y:S01]  /*2650*/  VIADD R39, R2, 0xffffffff ;  /* 0xffffffff02277836 */ /* 0x004fe20000000000 */
[----:B------:R-:W-:Y:S05]  /*2660*/  YIELD ;  /* 0x0000000000007946 */ /* 0x000fea0003800000 */
[----:B------:R-:W-:Y:S01]  /*2670*/  SHF.R.S32.HI R36, RZ, 0x1f, R39 ;  /* 0x0000001fff247819 */ /* 0x000fe20000011427 */
[----:B-1----:R-:W1:Y:S01]  /*2680*/  LDC R120, c[0x0][0x3d4] ;  /* 0x0000f500ff787b82 */ /* 0x002e620000000800 */
[-C--:B------:R-:W-:Y:S01]  /*2690*/  IMAD R3, R124, R39.reuse, RZ ;  /* 0x000000277c037224 */ /* 0x080fe200078e02ff */
[----:B------:R-:W-:Y:S01]  /*26a0*/  BSSY B0, `(.L_x_2206) ;  /* 0x00007bf000007945 */ /* 0x000fe20003800000 */
[----:B------:R-:W-:-:S04]  /*26b0*/  IMAD.WIDE.U32 R130, R92, R39, RZ ;  /* 0x000000275c827225 */ /* 0x000fc800078e00ff */
[----:B------:R-:W-:Y:S01]  /*26c0*/  IMAD R37, R36, R92, R3 ;  /* 0x0000005c24257224 */ /* 0x000fe200078e0203 */
[CC--:B------:R-:W-:Y:S01]  /*26d0*/  IADD3 R3, P5, R94.reuse, R130.reuse, RZ ;  /* 0x000000825e037210 */ /* 0x0c0fe20007fbe0ff */
        /* <DEDUP_REMOVED lines=8> */
[----:B------:R-:W-:Y:S01]  /*2760*/  IMAD R3, R19, 0x6000, R133 ;  /* 0x0000600013037824 */ /* 0x000fe200078e0285 */
[----:B------:R-:W-:Y:S02]  /*2770*/  IADD3.X R2, R93, R88, R127, P1, P4 ;  /* 0x000000585d027210 */ /* 0x000fe40000fe847f */
[----:B-1----:R-:W-:Y:S01]  /*2780*/  ISETP.GE.AND P0, PT, R120, 0x1, PT ;  /* 0x000000017800780c */ /* 0x002fe20003f06270 */
[----:B------:R-:W-:Y:S01]  /*2790*/  IMAD R46, R3, 0x2, R114 ;  /* 0x00000002032e7824 */ /* 0x000fe200078e0272 */
[----:B------:R-:W-:Y:S02]  /*27a0*/  ISETP.GT.AND P1, PT, R39, R122, PT ;  /* 0x0000007a2700720c */ /* 0x000fe40003f24270 */
[----:B------:R-:W-:Y:S01]  /*27b0*/  LEA.HI.X R45, R0, R119, R2, 0x1, P5 ;  /* 0x00000077002d7211 */ /* 0x000fe200028f0c02 */
[----:B------:R-:W-:Y:S01]  /*27c0*/  IMAD.MOV.U32 R2, RZ, RZ, R39 ;  /* 0x000000ffff027224 */ /* 0x000fe200078e0027 */
[----:B------:R-:W-:-:S07]  /*27d0*/  P2R R115, PR, RZ, 0x2 ;  /* 0x00000002ff737803 */ /* 0x000fce0000000000 */
[----:B------:R-:W-:Y:S05]  /*27e0*/  @!P0 BRA `(.L_x_2207) ;  /* 0x0000007400d48947 */ /* 0x000fea0003800000 */
[----:B------:R-:W-:Y:S01]  /*27f0*/  ULDC.U8 UR4, c[0x0][0x3f0] ;  /* 0x0000fc0000047ab9 */ /* 0x000fe20000000000 */
[-C--:B------:R-:W-:Y:S01]  /*2800*/  IMAD R0, R125, R39.reuse, RZ ;  /* 0x000000277d007224 */ /* 0x080fe200078e02ff */
[----:B------:R-:W-:Y:S01]  /*2810*/  ISETP.NE.AND P0, PT, RZ, UR4, PT ;  /* 0x00000004ff007c0c */ /* 0x000fe2000bf05270 */
[----:B------:R-:W-:Y:S02]  /*2820*/  IMAD R37, R126, R39, RZ ;  /* 0x000000277e257224 */ /* 0x000fe400078e02ff */
        /* <DEDUP_REMOVED lines=32> */
[----:B------:R-:W-:Y:S01]  /*2a30*/  LEA R36, P4, R37, UR4, 0x1 ;  /* 0x0000000425247c11 */ /* 0x000fe2000f8808ff */
[----:B------:R-:W-:Y:S01]  /*2a40*/  IMAD.X R42, R3, 0x1, R28, P1 ;  /* 0x00000001032a7824 */ /* 0x000fe200008e061c */
[----:B------:R-:W-:Y:S02]  /*2a50*/  ISETP.GE.AND P1, PT, R16, R120, PT ;  /* 0x000000781000720c */ /* 0x000fe40003f26270 */
[----:B------:R-:W-:-:S02]  /*2a60*/  CS2R R90, SRZ ;  /* 0x00000000005a7805 */ /* 0x000fc4000001ff00 */
[----:B------:R-:W-:Y:S02]  /*2a70*/  LEA.HI.X R37, R37, UR5, R38, 0x1, P4 ;  /* 0x0000000525257c11 */ /* 0x000fe4000a0f0c26 */
[----:B------:R-:W-:Y:S02]  /*2a80*/  CS2R R130, SRZ ;  /* 0x0000000000827805 */ /* 0x000fe4000001ff00 */
[C---:B------:R-:W-:Y:S02]  /*2a90*/  LEA R38, P4, R39.reuse, UR6, 0x1 ;  /* 0x0000000627267c11 */ /* 0x040fe4000f8808ff */
[----:B------:R-:W-:Y:S01]  /*2aa0*/  CS2R R118, SRZ ;  /* 0x0000000000767805 */ /* 0x000fe2000001ff00 */
[C---:B------:R-:W-:Y:S01]  /*2ab0*/  VIADD R51, R16.reuse, 0x30 ;  /* 0x0000003010337836 */ /* 0x040fe20000000000 */
[----:B------:R-:W-:Y:S02]  /*2ac0*/  LEA.HI.X R39, R39, UR7, R42, 0x1, P4 ;  /* 0x0000000727277c11 */ /* 0x000fe4000a0f0c2a */
        /* <DEDUP_REMOVED lines=28> */
.L_x_2210:
[----:B------:R-:W-:Y:S05]  /*2c90*/  BSYNC B1 ;  /* 0x0000000000017941 */ /* 0x000fea0003800000 */
.L_x_2209:
        /* <DEDUP_REMOVED lines=61> */
.L_x_2212:
[----:B------:R-:W-:Y:S05]  /*3070*/  BSYNC B1 ;  /* 0x0000000000017941 */ /* 0x000fea0003800000 */
.L_x_2211:
[----:B------:R-:W-:Y:S01]  /*3080*/  IMAD.MOV.U32 R0, RZ, RZ, R74 ;  /* 0x000000ffff007224 */ /* 0x000fe200078e004a */
[----:B------:R-:W-:Y:S01]  /*3090*/  PRMT R164, R134, 0x7610, R164 ;  /* 0x0000761086a47816 */ /* 0x000fe200000000a4 */
[----:B------:R-:W-:Y:S01]  /*30a0*/  IMAD.MOV.U32 R3, RZ, RZ, R75 ;  /* 0x000000ffff037224 */ /* 0x000fe200078e004b */
[----:B------:R-:W-:Y:S01]  /*30b0*/  PRMT R165, R135, 0x7610, R165 ;  /* 0x0000761087a57816 */ /* 0x000fe200000000a5 */
[----:B01----:R-:W-:Y:S01]  /*30c0*/  IMAD.MOV.U32 R36, RZ, RZ, R82 ;  /* 0x000000ffff247224 */ /* 0x003fe200078e0052 */
        /* <DEDUP_REMOVED lines=92> */
.L_x_2213:
[----:B------:R-:W-:Y:S01]  /*3690*/  IMAD R3, R19, 0x8, R18 ;  /* 0x0000000813037824 */ /* 0x000fe200078e0212 */
[----:B------:R-:W-:Y:S01]  /*36a0*/  SHF.L.U32 R0, R189, 0x1f, RZ ;  /* 0x0000001fbd007819 */ /* 0x000fe200000006ff */
[----:B------:R-:W-:Y:S03]  /*36b0*/  BSSY B1, `(.L_x_2214) ;  /* 0x0000003000017945 */ /* 0x000fe60003800000 */
[----:B------:R-:W0:Y:S02]  /*36c0*/  SYNCS.PHASECHK.TRANS64.TRYWAIT P5, [R3+URZ+0x34890], R0 ;  /* 0x03489000030075a7 */ /* 0x000e2400080a017f */
[----:B0-----:R-:W-:Y:S05]  /*36d0*/  @!P5 BRA `(.L_x_2215) ;  /* 0x000002100038d947 */ /* 0x001fea0003800000 */
.L_x_2539:
[----:B------:R-:W-:Y:S05]  /*36e0*/  BSYNC B1 ;  /* 0x0000000000017941 */ /* 0x000fea0003800000 */
.L_x_2214:
        /* <DEDUP_REMOVED lines=54> */
.L_x_2221:
[----:B------:R-:W-:Y:S05]  /*3a50*/  BSYNC B3 ;  /* 0x0000000000037941 */ /* 0x000fea0003800000 */
.L_x_2220:
[----:B--2---:R1:W-:Y:S02]  /*3a60*/  STG.E.128 desc[UR56][R48.64], R36 ;  /* 0x0000002430007986 */ /* 0x0043e4000c101d38 */
.L_x_2219:
[----:B------:R-:W-:Y:S05]  /*3a70*/  BSYNC B2 ;  /* 0x0000000000027941 */ /* 0x000fea0003800000 */
.L_x_2218:
        /* <DEDUP_REMOVED lines=53> */
.L_x_2225:
[----:B------:R-:W-:Y:S05]  /*3dd0*/  BSYNC B3 ;  /* 0x0000000000037941 */ /* 0x000fea0003800000 */
.L_x_2224:
[----:B--2---:R2:W-:Y:S02]  /*3de0*/  STG.E.128 desc[UR56][R48.64+0x40], R36 ;  /* 0x0000402430007986 */ /* 0x0045e4000c101d38 */
.L_x_2223:
[----:B------:R-:W-:Y:S05]  /*3df0*/  BSYNC B2 ;  /* 0x0000000000027941 */ /* 0x000fea0003800000 */
.L_x_2222:
        /* <DEDUP_REMOVED lines=8> */
[--C-:B------:R-:W-:Y:S02]  /*3e80*/  SHF.R.U64 R91, R88, 0x10, R89.reuse ;  /* 0x00000010585b7819 */ /* 0x100fe40000001259 */
[----:B------:R-:W-:Y:S02]  /*3e90*/  SHF.R.U32.HI R88, RZ, 0x10, R89 ;  /* 0x00000010ff587819 */ /* 0x000fe40000011659 */
[--C-:B------:R-:W-:Y:S02]  /*3ea0*/  SHF.R.U64 R129, R82, 0x10, R83.reuse ;  /* 0x0000001052817819 */ /* 0x100fe40000001253 */
[----:B------:R-:W-:Y:S01]  /*3eb0*/  SHF.R.U32.HI R119, RZ, 0x10, R83 ;  /* 0x00000010ff777819 */ /* 0x000fe20000011653 */
[----:B--2---:R-:W-:Y:S01]  /*3ec0*/  IMAD.U32 R83, R38, 0x10000, RZ ;  /* 0x0001000026537824 */ /* 0x004fe200078e00ff */
[----:B------:R-:W-:Y:S01]  /*3ed0*/  PRMT R232, R232, 0x5410, R91 ;  /* 0x00005410e8e87816 */ /* 0x000fe2000000005b */
[----:B------:R-:W-:Y:S01]  /*3ee0*/  IMAD.U32 R91, R37, 0x10000, RZ ;  /* 0x00010000255b7824 */ /* 0x000fe200078e00ff */
        /* <DEDUP_REMOVED lines=10> */
[----:B------:R-:W-:Y:S01]  /*3f90*/  FMUL.FTZ R130, R38, R88 ;  /* 0x0000005826827220 */ /* 0x000fe20000410000 */
[----:B------:R-:W-:Y:S01]  /*3fa0*/  LOP3.LUT R82, R39, 0xffff0000, RZ, 0xc0, !PT ;  /* 0xffff000027527812 */ /* 0x000fe200078ec0ff */
[----:B------:R-:W-:Y:S01]  /*3fb0*/  FMUL.FTZ R128, R90, R119 ;  /* 0x000000775a807220 */ /* 0x000fe20000410000 */
[----:B------:R-:W-:Y:S01]  /*3fc0*/  LOP3.LUT R36, R36, 0xffff0000, RZ, 0xc0, !PT ;  /* 0xffff000024247812 */ /* 0x000fe200078ec0ff */
[----:B------:R-:W-:Y:S01]  /*3fd0*/  FMUL.FTZ R90, R90, R118 ;  /* 0x000000765a5a7220 */ /* 0x000fe20000410000 */
[----:B------:R-:W-:Y:S01]  /*3fe0*/  FMUL.FTZ R38, R38, R89 ;  /* 0x0000005926267220 */ /* 0x000fe20000410000 */
[----:B------:R-:W-:Y:S01]  /*3ff0*/  LOP3.LUT R233, R233, 0xffff0000, RZ, 0xc0, !PT ;  /* 0xffff0000e9e97812 */ /* 0x000fe200078ec0ff */
[----:B------:R-:W-:Y:S01]  /*4000*/  IMAD.U32 R232, R232, 0x10000, RZ ;  /* 0x00010000e8e87824 */ /* 0x000fe200078e00ff */
[----:B------:R-:W-:Y:S01]  /*4010*/  LOP3.LUT R228, R228, 0xffff0000, RZ, 0xc0, !PT ;  /* 0xffff0000e4e47812 */ /* 0x000fe200078ec0ff */
[----:B------:R-:W-:-:S02]  /*4020*/  IMAD.U32 R194, R194, 0x10000, RZ ;  /* 0x00010000c2c27824 */ /* 0x000fc400078e00ff */
[C---:B------:R-:W-:Y:S01]  /*4030*/  FFMA.FTZ R118, R91.reuse, R118, -R128 ;  /* 0x000000765b767223 */ /* 0x040fe20000010880 */
[----:B------:R-:W-:Y:S01]  /*4040*/  FFMA.FTZ R91, R91, R119, R90 ;  /* 0x000000775b5b7223 */ /* 0x000fe2000001005a */
[C---:B------:R-:W-:Y:S01]  /*4050*/  FFMA.FTZ R89, R83.reuse, R89, -R130 ;  /* 0x0000005953597223 */ /* 0x040fe20000010882 */
[----:B------:R-:W-:Y:S01]  /*4060*/  FFMA.FTZ R88, R83, R88, R38 ;  /* 0x0000005853587223 */ /* 0x000fe20000010026 */
[----:B------:R-:W-:Y:S02]  /*4070*/  IMAD.U32 R39, R39, 0x10000, RZ ;  /* 0x0001000027277824 */ /* 0x000fe400078e00ff */
[-C--:B------:R-:W-:Y:S01]  /*4080*/  FMUL.FTZ R90, R82, R233.reuse ;  /* 0x000000e9525a7220 */ /* 0x080fe20000410000 */
        /* <DEDUP_REMOVED lines=12> */
.L_x_2229:
[----:B------:R-:W-:Y:S05]  /*4150*/  BSYNC B3 ;  /* 0x0000000000037941 */ /* 0x000fea0003800000 */
.L_x_2228:
[----:B--2---:R3:W-:Y:S02]  /*4160*/  STG.E.128 desc[UR56][R48.64+0x80], R36 ;  /* 0x0000802430007986 */ /* 0x0047e4000c101d38 */
.L_x_2227:
[----:B------:R-:W-:Y:S05]  /*4170*/  BSYNC B2 ;  /* 0x0000000000027941 */ /* 0x000fea0003800000 */
.L_x_2226:
        /* <DEDUP_REMOVED lines=28> */
[-C--:B------:R-:W-:Y:S01]  /*4340*/  FMUL.FTZ R89, R81, R82.reuse ;  /* 0x0000005251597220 */ /* 0x080fe20000410000 */
[----:B------:R-:W-:Y:S01]  /*4350*/  LOP3.LUT R81, R36, 0xffff0000, RZ, 0xc0, !PT ;  /* 0xffff000024517812 */ /* 0x000fe200078ec0ff */
[----:B------:R-:W-:Y:S01]  /*4360*/  FFMA.FTZ R36, R83, R82, -R118 ;  /* 0x0000005253247223 */ /* 0x000fe20000010876 */
[----:B------:R-:W-:Y:S01]  /*4370*/  FMUL.FTZ R91, R79, R80 ;  /* 0x000000504f5b7220 */ /* 0x000fe20000410000 */
[----:B------:R-:W-:Y:S01]  /*4380*/  FFMA.FTZ R83, R83, R90, R89 ;  /* 0x0000005a53537223 */ /* 0x000fe20000010059 */
        /* <DEDUP_REMOVED lines=20> */
.L_x_2233:
[----:B------:R-:W-:Y:S05]  /*44d0*/  BSYNC B3 ;  /* 0x0000000000037941 */ /* 0x000fea0003800000 */
.L_x_2232:
[----:B--2---:R4:W-:Y:S02]  /*44e0*/  STG.E.128 desc[UR56][R48.64+0xc0], R36 ;  /* 0x0000c02430007986 */ /* 0x0049e4000c101d38 */
.L_x_2231:
[----:B------:R-:W-:Y:S05]  /*44f0*/  BSYNC B2 ;  /* 0x0000000000027941 */ /* 0x000fea0003800000 */
.L_x_2230:
        /* <DEDUP_REMOVED lines=8> */
[----:B------:R-:W-:Y:S02]  /*4580*/  SHF.R.U64 R78, R76, 0x10, R77 ;  /* 0x000000104c4e7819 */ /* 0x000fe4000000124d */
[----:B------:R-:W-:Y:S02]  /*4590*/  SHF.R.U64 R79, R74, 0x10, R75 ;  /* 0x000000104a4f7819 */ /* 0x000fe4000000124b */
[----:B------:R-:W-:Y:S02]  /*45a0*/  SHF.R.U32.HI R76, RZ, 0x10, R77 ;  /* 0x00000010ff4c7819 */ /* 0x000fe4000001164d */
[----:B------:R-:W-:Y:S02]  /*45b0*/  PRMT R179, R179, 0x5410, R78 ;  /* 0x00005410b3b37816 */ /* 0x000fe4000000004e */
[----:B------:R-:W-:Y:S02]  /*45c0*/  PRMT R168, R168, 0x5410, R79 ;  /* 0x00005410a8a87816 */ /* 0x000fe4000000004f */
[----:B------:R-:W-:Y:S01]  /*45d0*/  SHF.R.U32.HI R80, RZ, 0x10, R75 ;  /* 0x00000010ff507819 */ /* 0x000fe2000001164b */
[----:B--2---:R-:W-:Y:S01]  /*45e0*/  IMAD.U32 R75, R38, 0x10000, RZ ;  /* 0x00010000264b7824 */ /* 0x004fe200078e00ff */
[----:B------:R-:W-:-:S02]  /*45f0*/  PRMT R181, R181, 0x5410, R76 ;  /* 0x00005410b5b57816 */ /* 0x000fc4000000004c */
[----:B------:R-:W-:Y:S02]  /*4600*/  LOP3.LUT R76, R37, 0xffff0000, RZ, 0xc0, !PT ;  /* 0xffff0000254c7812 */ /* 0x000fe400078ec0ff */
[----:B------:R-:W-:Y:S01]  /*4610*/  LOP3.LUT R79, R179, 0xffff0000, RZ, 0xc0, !PT ;  /* 0xffff0000b34f7812 */ /* 0x000fe200078ec0ff */
[----:B------:R-:W-:Y:S01]  /*4620*/  IMAD.U32 R82, R181, 0x10000, RZ ;  /* 0x00010000b5527824 */ /* 0x000fe200078e00ff */
[----:B------:R-:W-:Y:S01]  /*4630*/  LOP3.LUT R78, R168, 0xffff0000, RZ, 0xc0, !PT ;  /* 0xffff0000a84e7812 */ /* 0x000fe200078ec0ff */
[----:B------:R-:W-:Y:S01]  /*4640*/  IMAD.U32 R179, R179, 0x10000, RZ ;  /* 0x00010000b3b37824 */ /* 0x000fe200078e00ff */
[----:B------:R-:W-:Y:S01]  /*4650*/  PRMT R169, R169, 0x5410, R80 ;  /* 0x00005410a9a97816 */ /* 0x000fe20000000050 */
[----:B------:R-:W-:Y:S01]  /*4660*/  FMUL.FTZ R88, R76, R79 ;  /* 0x0000004f4c587220 */ /* 0x000fe20000410000 */
[----:B------:R-:W-:Y:S01]  /*4670*/  LOP3.LUT R77, R38, 0xffff0000, RZ, 0xc0, !PT ;  /* 0xffff0000264d7812 */ /* 0x000fe200078ec0ff */
[C---:B------:R-:W-:Y:S01]  /*4680*/  IMAD.U32 R38, R39.reuse, 0x10000, RZ ;  /* 0x0001000027267824 */ /* 0x040fe200078e00ff */
[----:B------:R-:W-:Y:S01]  /*4690*/  LOP3.LUT R74, R39, 0xffff0000, RZ, 0xc0, !PT ;  /* 0xffff0000274a7812 */ /* 0x000fe200078ec0ff */
[----:B------:R-:W-:-:S02]  /*46a0*/  IMAD.U32 R39, R37, 0x10000, RZ ;  /* 0x0001000025277824 */ /* 0x000fc400078e00ff */
[----:B------:R-:W-:Y:S01]  /*46b0*/  FMUL.FTZ R76, R76, R78 ;  /* 0x0000004e4c4c7220 */ /* 0x000fe20000410000 */
[----:B------:R-:W-:Y:S02]  /*46c0*/  IMAD.U32 R80, R169, 0x10000, RZ ;  /* 0x00010000a9507824 */ /* 0x000fe400078e00ff */
[----:B------:R-:W-:Y:S01]  /*46d0*/  FMUL.FTZ R90, R77, R82 ;  /* 0x000000524d5a7220 */ /* 0x000fe20000410000 */
[C---:B------:R-:W-:Y:S01]  /*46e0*/  FFMA.FTZ R88, R39.reuse, R78, -R88 ;  /* 0x0000004e27587223 */ /* 0x040fe20000010858 */
[----:B------:R-:W-:Y:S01]  /*46f0*/  FFMA.FTZ R39, R39, R79, R76 ;  /* 0x0000004f27277223 */ /* 0x000fe2000001004c */
[----:B------:R-:W-:Y:S02]  /*4700*/  IMAD.U32 R37, R36, 0x10000, RZ ;  /* 0x0001000024257824 */ /* 0x000fe400078e00ff */
[-C--:B------:R-:W-:Y:S01]  /*4710*/  FMUL.FTZ R76, R77, R80.reuse ;  /* 0x000000504d4c7220 */ /* 0x080fe20000410000 */
[----:B------:R-:W-:Y:S01]  /*4720*/  LOP3.LUT R181, R181, 0xffff0000, RZ, 0xc0, !PT ;  /* 0xffff0000b5b57812 */ /* 0x000fe200078ec0ff */
[----:B------:R-:W-:Y:S01]  /*4730*/  FFMA.FTZ R90, R75, R80, -R90 ;  /* 0x000000504b5a7223 */ /* 0x000fe2000001085a */
[----:B------:R-:W-:Y:S01]  /*4740*/  LOP3.LUT R169, R169, 0xffff0000, RZ, 0xc0, !PT ;  /* 0xffff0000a9a97812 */ /* 0x000fe200078ec0ff */
[----:B------:R-:W-:Y:S01]  /*4750*/  IMAD.U32 R168, R168, 0x10000, RZ ;  /* 0x00010000a8a87824 */ /* 0x000fe200078e00ff */
[----:B------:R-:W-:Y:S01]  /*4760*/  LOP3.LUT R36, R36, 0xffff0000, RZ, 0xc0, !PT ;  /* 0xffff000024247812 */ /* 0x000fe200078ec0ff */
[----:B------:R-:W-:Y:S01]  /*4770*/  FFMA.FTZ R75, R75, R82, R76 ;  /* 0x000000524b4b7223 */ /* 0x000fe2000001004c */
[C---:B------:R-:W-:Y:S01]  /*4780*/  FMUL.FTZ R77, R74.reuse, R181 ;  /* 0x000000b54a4d7220 */ /* 0x040fe20000410000 */
[----:B------:R-:W-:Y:S01]  /*4790*/  FMUL.FTZ R76, R74, R169 ;  /* 0x000000a94a4c7220 */ /* 0x000fe20000410000 */
[----:B------:R-:W-:Y:S01]  /*47a0*/  F2FP.BF16.F32.PACK_AB R88, R39, R88 ;  /* 0x000000582758723e */ /* 0x000fe200000010ff */
        /* <DEDUP_REMOVED lines=9> */
[----:B------:R-:W-:-:S07]  /*4840*/  IMAD.MOV.U32 R37, RZ, RZ, R88 ;  /* 0x000000ffff257224 */ /* 0x000fce00078e0058 */
.L_x_2237:
[----:B------:R-:W-:Y:S05]  /*4850*/  BSYNC B3 ;  /* 0x0000000000037941 */ /* 0x000fea0003800000 */
.L_x_2236:
[----:B--2---:R1:W-:Y:S02]  /*4860*/  STG.E.128 desc[UR56][R48.64+0x100], R36 ;  /* 0x0001002430007986 */ /* 0x0043e4000c101d38 */
.L_x_2235:
[----:B------:R-:W-:Y:S05]  /*4870*/  BSYNC B2 ;  /* 0x0000000000027941 */ /* 0x000fea0003800000 */
.L_x_2234:
        /* <DEDUP_REMOVED lines=16> */
[----:B------:R-:W-:Y:S01]  /*4980*/  LOP3.LUT R71, R38, 0xffff0000, RZ, 0xc0, !PT ;  /* 0xffff000026477812 */ /* 0x000fe200078ec0ff */
[----:B------:R-:W-:Y:S01]  /*4990*/  IMAD.U32 R75, R165, 0x10000, RZ ;  /* 0x00010000a54b7824 */ /* 0x000fe200078e00ff */
[----:B------:R-:W-:Y:S01]  /*49a0*/  LOP3.LUT R73, R39, 0xffff0000, RZ, 0xc0, !PT ;  /* 0xffff000027497812 */ /* 0x000fe200078ec0ff */
[----:B------:R-:W-:Y:S01]  /*49b0*/  IMAD.U32 R38, R37, 0x10000, RZ ;  /* 0x0001000025267824 */ /* 0x000fe200078e00ff */
[----:B------:R-:W-:Y:S01]  /*49c0*/  PRMT R164, R164, 0x5410, R77 ;  /* 0x00005410a4a47816 */ /* 0x000fe2000000004d */
[----:B------:R-:W-:Y:S01]  /*49d0*/  IMAD.U32 R77, R167, 0x10000, RZ ;  /* 0x00010000a74d7824 */ /* 0x000fe200078e00ff */
        /* <DEDUP_REMOVED lines=31> */
.L_x_2239:
[----:B------:R-:W-:Y:S05]  /*4bd0*/  BSYNC B2 ;  /* 0x0000000000027941 */ /* 0x000fea0003800000 */
.L_x_2238:
[----:B--2---:R1:W-:Y:S02]  /*4be0*/  STG.E.128 desc[UR56][R48.64+0x140], R36 ;  /* 0x0001402430007986 */ /* 0x0043e4000c101d38 */
.L_x_2217:
[----:B------:R-:W-:Y:S05]  /*4bf0*/  BSYNC B1 ;  /* 0x0000000000017941 */ /* 0x000fea0003800000 */
.L_x_2216:
        /* <DEDUP_REMOVED lines=54> */
.L_x_2244:
[----:B------:R-:W-:Y:S05]  /*4f60*/  BSYNC B2 ;  /* 0x0000000000027941 */ /* 0x000fea0003800000 */
.L_x_2243:
[----:B--2---:R1:W-:Y:S02]  /*4f70*/  STG.E.128 desc[UR56][R44.64], R36 ;  /* 0x000000242c007986 */ /* 0x0043e4000c101d38 */
.L_x_2242:
[----:B------:R-:W-:Y:S05]  /*4f80*/  BSYNC B1 ;  /* 0x0000000000017941 */ /* 0x000fea0003800000 */
.L_x_2241:
        /* <DEDUP_REMOVED lines=54> */
.L_x_2248:
[----:B------:R-:W-:Y:S05]  /*52f0*/  BSYNC B2 ;  /* 0x0000000000027941 */ /* 0x000fea0003800000 */
.L_x_2247:
[----:B--2---:R1:W-:Y:S02]  /*5300*/  STG.E.128 desc[UR56][R44.64+0x40], R36 ;  /* 0x000040242c007986 */ /* 0x0043e4000c101d38 */
.L_x_2246:
[----:B------:R-:W-:Y:S05]  /*5310*/  BSYNC B1 ;  /* 0x0000000000017941 */ /* 0x000fea0003800000 */
.L_x_2245:
        /* <DEDUP_REMOVED lines=54> */
.L_x_2252:
[----:B------:R-:W-:Y:S05]  /*5680*/  BSYNC B2 ;  /* 0x0000000000027941 */ /* 0x000fea0003800000 */
.L_x_2251:
[----:B--2---:R1:W-:Y:S02]  /*5690*/  STG.E.128 desc[UR56][R44.64+0x80], R36 ;  /* 0x000080242c007986 */ /* 0x0043e4000c101d38 */
.L_x_2250:
[----:B------:R-:W-:Y:S05]  /*56a0*/  BSYNC B1 ;  /* 0x0000000000017941 */ /* 0x000fea0003800000 */
.L_x_2249:
        /* <DEDUP_REMOVED lines=54> */
.L_x_2256:
[----:B------:R-:W-:Y:S05]  /*5a10*/  BSYNC B2 ;  /* 0x0000000000027941 */ /* 0x000fea0003800000 */
.L_x_2255:
[----:B--2---:R1:W-:Y:S02]  /*5a20*/  STG.E.128 desc[UR56][R44.64+0xc0], R36 ;  /* 0x0000c0242c007986 */ /* 0x0043e4000c101d38 */
.L_x_2254:
[----:B------:R-:W-:Y:S05]  /*5a30*/  BSYNC B1 ;  /* 0x0000000000017941 */ /* 0x000fea0003800000 */
.L_x_2253:
        /* <DEDUP_REMOVED lines=54> */
.L_x_2260:
[----:B------:R-:W-:Y:S05]  /*5da0*/  BSYNC B2 ;  /* 0x0000000000027941 */ /* 0x000fea0003800000 */
.L_x_2259:
[----:B--2---:R1:W-:Y:S02]  /*5db0*/  STG.E.128 desc[UR56][R44.64+0x100], R36 ;  /* 0x000100242c007986 */ /* 0x0043e4000c101d38 */
.L_x_2258:
[----:B------:R-:W-:Y:S05]  /*5dc0*/  BSYNC B1 ;  /* 0x0000000000017941 */ /* 0x000fea0003800000 */
.L_x_2257:
        /* <DEDUP_REMOVED lines=53> */
.L_x_2262:
[----:B------:R-:W-:Y:S05]  /*6120*/  BSYNC B1 ;  /* 0x0000000000017941 */ /* 0x000fea0003800000 */
.L_x_2261:
[----:B--2---:R1:W-:Y:S01]  /*6130*/  STG.E.128 desc[UR56][R44.64+0x140], R36 ;  /* 0x000140242c007986 */ /* 0x0043e2000c101d38 */
[----:B------:R-:W-:Y:S05]  /*6140*/  BRA `(.L_x_2240) ;  /* 0x0000004000507947 */ /* 0x000fea0003800000 */
.L_x_2208:
        /* <DEDUP_REMOVED lines=47> */
.L_x_2264:
[----:B------:R-:W-:Y:S05]  /*6440*/  BSYNC B1 ;  /* 0x0000000000017941 */ /* 0x000fea0003800000 */
.L_x_2263:
        /* <DEDUP_REMOVED lines=47> */
.L_x_2266:
[----:B------:R-:W-:Y:S05]  /*6740*/  BSYNC B1 ;  /* 0x0000000000017941 */ /* 0x000fea0003800000 */
.L_x_2265:
[----:B------:R-:W-:Y:S01]  /*6750*/  IMAD.MOV.U32 R0, RZ, RZ, R36 ;  /* 0x000000ffff007224 */ /* 0x000fe200078e0024 */
[----:B------:R-:W-:Y:S01]  /*6760*/  ISETP.NE.AND P1, PT, R190, 0x3, PT ;  /* 0x00000003be00780c */ /* 0x000fe20003f25270 */
        /* <DEDUP_REMOVED lines=95> */
.L_x_2267:
[----:B------:R-:W-:Y:S01]  /*6d60*/  IMAD R3, R19, 0x8, R18 ;  /* 0x0000000813037824 */ /* 0x000fe200078e0212 */
[----:B------:R-:W-:Y:S01]  /*6d70*/  SHF.L.U32 R0, R189, 0x1f, RZ ;  /* 0x0000001fbd007819 */ /* 0x000fe200000006ff */
[----:B------:R-:W0:Y:S01]  /*6d80*/  LDC R148, c[0x0][0x2e4] ;  /* 0x0000b900ff947b82 */ /* 0x000e220000000800 */
[----:B------:R-:W-:Y:S02]  /*6d90*/  BSSY B1, `(.L_x_2268) ;  /* 0x0000004000017945 */ /* 0x000fe40003800000 */
[----:B------:R-:W1:Y:S05]  /*6da0*/  SYNCS.PHASECHK.TRANS64.TRYWAIT P5, [R3+URZ+0x34890], R0 ;  /* 0x03489000030075a7 */ /* 0x000e6a00080a017f */
[----:B------:R-:W2:Y:S01]  /*6db0*/  LDC.64 R128, c[0x0][0x2f0] ;  /* 0x0000bc00ff807b82 */ /* 0x000ea20000000a00 */
[----:B-1----:R-:W-:Y:S05]  /*6dc0*/  @!P5 BRA `(.L_x_2269) ;  /* 0x000001d80090d947 */ /* 0x002fea0003800000 */
.L_x_2540:
[----:B------:R-:W-:Y:S05]  /*6dd0*/  BSYNC B1 ;  /* 0x0000000000017941 */ /* 0x000fea0003800000 */
.L_x_2268:
        /* <DEDUP_REMOVED lines=31> */
[----:B------:R-:W-:Y:S01]  /*6fd0*/  LEA.HI R84, R87, R84, RZ, 0x3 ;  /* 0x0000005457547211 */ /* 0x000fe200078f18ff */
[----:B------:R-:W-:-:S04]  /*6fe0*/  IMAD R87, R19, 0x6000, R145 ;  /* 0x0000600013577824 */ /* 0x000fc800078e0291 */
[----:B------:R-:W-:-:S05]  /*6ff0*/  IMAD.SHL.U32 R84, R84, 0x400, RZ ;  /* 0x0000040054547824 */ /* 0x000fca00078e00ff */
[----:B------:R-:W-:-:S05]  /*7000*/  LOP3.LUT R84, R84, 0x7fffe000, RZ, 0xc0, !PT ;  /* 0x7fffe00054547812 */ /* 0x000fca00078ec0ff */
[----:B------:R-:W-:-:S04]  /*7010*/  IMAD R84, R197, 0x200, R84 ;  /* 0x00000200c5547824 */ /* 0x000fc800078e0254 */
[----:B------:R-:W-:-:S04]  /*7020*/  IMAD.IADD R84, R84, 0x1, R85 ;  /* 0x0000000154547824 */ /* 0x000fc800078e0255 */
        /* <DEDUP_REMOVED lines=20> */
[----:B------:R-:W-:Y:S01]  /*7170*/  SHF.R.U64 R46, R58, 0x10, R59 ;  /* 0x000000103a2e7819 */ /* 0x000fe2000000123b */
[----:B------:R-:W-:Y:S02]  /*7180*/  IMAD.U32 R58, R84, 0x10000, RZ ;  /* 0x00010000543a7824 */ /* 0x000fe400078e00ff */
[C---:B------:R-:W-:Y:S01]  /*7190*/  FFMA.FTZ R57, R47.reuse, R176, -R178 ;  /* 0x000000b02f397223 */ /* 0x040fe200000108b2 */
[----:B------:R-:W-:Y:S01]  /*71a0*/  FFMA.FTZ R47, R47, R175, R180 ;  /* 0x000000af2f2f7223 */ /* 0x000fe200000100b4 */
[----:B------:R-:W-:Y:S02]  /*71b0*/  LOP3.LUT R178, R89, 0xffff0000, RZ, 0xc0, !PT ;  /* 0xffff000059b27812 */ /* 0x000fe400078ec0ff */
[----:B------:R-:W-:Y:S02]  /*71c0*/  LOP3.LUT R175, R174, 0xffff0000, RZ, 0xc0, !PT ;  /* 0xffff0000aeaf7812 */ /* 0x000fe400078ec0ff */
        /* <DEDUP_REMOVED lines=11> */
[C---:B------:R-:W-:Y:S01]  /*7280*/  IMAD.U32 R173, R59.reuse, 0x10000, RZ ;  /* 0x000100003bad7824 */ /* 0x040fe200078e00ff */
[----:B------:R-:W-:Y:S01]  /*7290*/  LOP3.LUT R59, R59, 0xffff0000, RZ, 0xc0, !PT ;  /* 0xffff00003b3b7812 */ /* 0x000fe200078ec0ff */
[----:B------:R-:W-:Y:S01]  /*72a0*/  IMAD.U32 R175, R89, 0x10000, RZ ;  /* 0x0001000059af7824 */ /* 0x000fe200078e00ff */
[----:B------:R-:W-:Y:S01]  /*72b0*/  PRMT R44, R157, 0x5432, R44 ;  /* 0x000054329d2c7816 */ /* 0x000fe2000000002c */
[----:B------:R-:W-:-:S02]  /*72c0*/  IMAD.U32 R178, R87, 0x10000, RZ ;  /* 0x0001000057b27824 */ /* 0x000fc400078e00ff */
[C---:B------:R-:W-:Y:S01]  /*72d0*/  FMUL.FTZ R177, R176.reuse, R173 ;  /* 0x000000adb0b17220 */ /* 0x040fe20000410000 */
[----:B------:R-:W-:Y:S01]  /*72e0*/  FMUL.FTZ R176, R176, R175 ;  /* 0x000000afb0b07220 */ /* 0x000fe20000410000 */
[----:B------:R-:W-:Y:S01]  /*72f0*/  FMUL.FTZ R179, R91, R59 ;  /* 0x0000003b5bb37220 */ /* 0x000fe20000410000 */
[----:B------:R-:W-:Y:S01]  /*7300*/  PRMT R56, R163, 0x5432, R56 ;  /* 0x00005432a3387816 */ /* 0x000fe20000000038 */
[C---:B------:R-:W-:Y:S01]  /*7310*/  FFMA.FTZ R175, R178.reuse, R175, -R177 ;  /* 0x000000afb2af7223 */ /* 0x040fe200000108b1 */
[----:B------:R-:W-:Y:S01]  /*7320*/  LOP3.LUT R177, R89, 0xffff0000, RZ, 0xc0, !PT ;  /* 0xffff000059b17812 */ /* 0x000fe200078ec0ff */
[----:B------:R-:W-:Y:S01]  /*7330*/  FFMA.FTZ R173, R178, R173, R176 ;  /* 0x000000adb2ad7223 */ /* 0x000fe200000100b0 */
[----:B------:R-:W-:Y:S01]  /*7340*/  LOP3.LUT R176, R87, 0xffff0000, RZ, 0xc0, !PT ;  /* 0xffff000057b07812 */ /* 0x000fe200078ec0ff */
[C---:B------:R-:W-:Y:S01]  /*7350*/  IMAD.U32 R85, R88.reuse, 0x10000, RZ ;  /* 0x0001000058557824 */ /* 0x040fe200078e00ff */
[----:B------:R-:W-:Y:S01]  /*7360*/  LOP3.LUT R88, R88, 0xffff0000, RZ, 0xc0, !PT ;  /* 0xffff000058587812 */ /* 0x000fe200078ec0ff */
[----:B------:R-:W-:Y:S01]  /*7370*/  FMUL.FTZ R178, R91, R177 ;  /* 0x000000b15bb27220 */ /* 0x000fe20000410000 */
[----:B------:R-:W-:-:S02]  /*7380*/  IMAD.U32 R91, R56, 0x10000, RZ ;  /* 0x00010000385b7824 */ /* 0x000fc400078e00ff */
[----:B------:R-:W-:Y:S01]  /*7390*/  FFMA.FTZ R180, R176, R177, -R179 ;  /* 0x000000b1b0b47223 */ /* 0x000fe200000108b3 */
[----:B------:R-:W-:Y:S01]  /*73a0*/  LOP3.LUT R177, R56, 0xffff0000, RZ, 0xc0, !PT ;  /* 0xffff000038b17812 */ /* 0x000fe200078ec0ff */
[----:B------:R-:W-:Y:S01]  /*73b0*/  FFMA.FTZ R178, R176, R59, R178 ;  /* 0x0000003bb0b27223 */ /* 0x000fe200000100b2 */
[C---:B------:R-:W-:Y:S01]  /*73c0*/  IMAD.U32 R59, R44.reuse, 0x10000, RZ ;  /* 0x000100002c3b7824 */ /* 0x040fe200078e00ff */
[----:B------:R-:W-:Y:S01]  /*73d0*/  PRMT R45, R181, 0x5410, R45 ;  /* 0x00005410b52d7816 */ /* 0x000fe2000000002d */
[C---:B------:R-:W-:Y:S01]  /*73e0*/  FMUL.FTZ R179, R85.reuse, R91 ;  /* 0x0000005b55b37220 */ /* 0x040fe20000410000 */
[----:B------:R-:W-:Y:S01]  /*73f0*/  LOP3.LUT R181, R44, 0xffff0000, RZ, 0xc0, !PT ;  /* 0xffff00002cb57812 */ /* 0x000fe200078ec0ff */
[----:B------:R-:W-:Y:S01]  /*7400*/  FMUL.FTZ R44, R85, R59 ;  /* 0x0000003b552c7220 */ /* 0x000fe20000410000 */
[----:B------:R-:W-:Y:S01]  /*7410*/  LOP3.LUT R84, R84, 0xffff0000, RZ, 0xc0, !PT ;  /* 0xffff000054547812 */ /* 0x000fe200078ec0ff */
[----:B------:R-:W-:Y:S01]  /*7420*/  FMUL.FTZ R85, R88, R177 ;  /* 0x000000b158557220 */ /* 0x000fe20000410000 */
[----:B------:R-:W-:Y:S01]  /*7430*/  PRMT R46, R162, 0x5432, R46 ;  /* 0x00005432a22e7816 */ /* 0x000fe2000000002e */
[----:B------:R-:W-:Y:S01]  /*7440*/  FFMA.FTZ R179, R58, R59, -R179 ;  /* 0x0000003b3ab37223 */ /* 0x000fe200000108b3 */
[----:B------:R-:W-:-:S02]  /*7450*/  IMAD.U32 R89, R90, 0x10000, RZ ;  /* 0x000100005a597824 */ /* 0x000fc400078e00ff */
[----:B------:R-:W-:Y:S01]  /*7460*/  FFMA.FTZ R44, R58, R91, R44 ;  /* 0x0000005b3a2c7223 */ /* 0x000fe2000001002c */
[-C--:B------:R-:W-:Y:S01]  /*7470*/  FMUL.FTZ R59, R88, R181.reuse ;  /* 0x000000b5583b7220 */ /* 0x080fe20000410000 */
[----:B------:R-:W-:Y:S01]  /*7480*/  FFMA.FTZ R56, R84, R181, -R85 ;  /* 0x000000b554387223 */ /* 0x000fe20000010855 */
[----:B------:R-:W-:Y:S01]  /*7490*/  LOP3.LUT R90, R90, 0xffff0000, RZ, 0xc0, !PT ;  /* 0xffff00005a5a7812 */ /* 0x000fe200078ec0ff */
[C---:B------:R-:W-:Y:S01]  /*74a0*/  IMAD.U32 R58, R46.reuse, 0x10000, RZ ;  /* 0x000100002e3a7824 */ /* 0x040fe200078e00ff */
[----:B------:R-:W-:Y:S01]  /*74b0*/  LOP3.LUT R85, R46, 0xffff0000, RZ, 0xc0, !PT ;  /* 0xffff00002e557812 */ /* 0x000fe200078ec0ff */
[C---:B------:R-:W-:Y:S01]  /*74c0*/  IMAD.U32 R88, R45.reuse, 0x10000, RZ ;  /* 0x000100002d587824 */ /* 0x040fe200078e00ff */
[----:B------:R-:W-:Y:S01]  /*74d0*/  LOP3.LUT R45, R45, 0xffff0000, RZ, 0xc0, !PT ;  /* 0xffff00002d2d7812 */ /* 0x000fe200078ec0ff */
[C---:B------:R-:W-:Y:S02]  /*74e0*/  IMAD.U32 R87, R86.reuse, 0x10000, RZ ;  /* 0x0001000056577824 */ /* 0x040fe400078e00ff */
[C---:B------:R-:W-:Y:S01]  /*74f0*/  FMUL.FTZ R46, R89.reuse, R58 ;  /* 0x0000003a592e7220 */ /* 0x040fe20000410000 */
[-C--:B------:R-:W-:Y:S01]  /*7500*/  FMUL.FTZ R91, R89, R88.reuse ;  /* 0x00000058595b7220 */ /* 0x080fe20000410000 */
[----:B------:R-:W-:Y:S01]  /*7510*/  LOP3.LUT R86, R86, 0xffff0000, RZ, 0xc0, !PT ;  /* 0xffff000056567812 */ /* 0x000fe200078ec0ff */
[C---:B------:R-:W-:Y:S01]  /*7520*/  FMUL.FTZ R89, R90.reuse, R85 ;  /* 0x000000555a597220 */ /* 0x040fe20000410000 */
[-C--:B------:R-:W-:Y:S01]  /*7530*/  FMUL.FTZ R90, R90, R45.reuse ;  /* 0x0000002d5a5a7220 */ /* 0x080fe20000410000 */
[C---:B------:R-:W-:Y:S01]  /*7540*/  FFMA.FTZ R46, R87.reuse, R88, -R46 ;  /* 0x00000058572e7223 */ /* 0x040fe2000001082e */
[----:B------:R-:W-:Y:S01]  /*7550*/  FFMA.FTZ R91, R87, R58, R91 ;  /* 0x0000003a575b7223 */ /* 0x000fe2000001005b */
        /* <DEDUP_REMOVED lines=13> */
.L_x_2275:
[----:B------:R-:W-:Y:S05]  /*7630*/  BSYNC B3 ;  /* 0x0000000000037941 */ /* 0x000fea0003800000 */
.L_x_2274:
[----:B0-----:R0:W-:Y:S04]  /*7640*/  STG.E.128 desc[UR56][R138.64], R84 ;  /* 0x000000548a007986 */ /* 0x0011e8000c101d38 */
[----:B--2---:R0:W-:Y:S02]  /*7650*/  @!P4 STG.E.128 desc[UR56][R140.64], R88 ;  /* 0x000000588c00c986 */ /* 0x0041e4000c101d38 */
.L_x_2273:
[----:B------:R-:W-:Y:S05]  /*7660*/  BSYNC B2 ;  /* 0x0000000000027941 */ /* 0x000fea0003800000 */
.L_x_2272:
        /* <DEDUP_REMOVED lines=16> */
[----:B0-----:R-:W-:Y:S02]  /*7770*/  LEA R84, P5, R56, R118, 0x1 ;  /* 0x0000007638547211 */ /* 0x001fe400078a08ff */
        /* <DEDUP_REMOVED lines=110> */
.L_x_2279:
[----:B------:R-:W-:Y:S05]  /*7e60*/  BSYNC B3 ;  /* 0x0000000000037941 */ /* 0x000fea0003800000 */
.L_x_2278:
[----:B0-----:R3:W-:Y:S04]  /*7e70*/  STG.E.128 desc[UR56][R84.64], R44 ;  /* 0x0000002c54007986 */ /* 0x0017e8000c101d38 */
[----:B--2---:R3:W-:Y:S02]  /*7e80*/  @!P4 STG.E.128 desc[UR56][R86.64], R56 ;  /* 0x000000385600c986 */ /* 0x0047e4000c101d38 */
.L_x_2277:
[----:B------:R-:W-:Y:S05]  /*7e90*/  BSYNC B2 ;  /* 0x0000000000027941 */ /* 0x000fea0003800000 */
.L_x_2276:
        /* <DEDUP_REMOVED lines=18> */
[-C--:B------:R-:W-:Y:S02]  /*7fc0*/  LEA.HI.X R53, R43, R119.reuse, R44, 0x1, P5 ;  /* 0x000000772b357211 */ /* 0x080fe400028f0c2c */
[----:B------:R-:W-:Y:S02]  /*7fd0*/  SHF.R.S32.HI R43, RZ, 0x1f, R40 ;  /* 0x0000001fff2b7819 */ /* 0x000fe40000011428 */
[C---:B------:R-:W-:Y:S02]  /*7fe0*/  @!P4 LEA R54, P5, R134.reuse, R118, 0x1 ;  /* 0x000000768636c211 */ /* 0x040fe400078a08ff */
[----:B------:R-:W-:Y:S02]  /*7ff0*/  LEA.HI R43, R43, R40, RZ, 0x3 ;  /* 0x000000282b2b7211 */ /* 0x000fe400078f18ff */
[----:B------:R-:W-:Y:S02]  /*8000*/  @!P4 LEA.HI.X R55, R134, R119, R42, 0x1, P5 ;  /* 0x000000778637c211 */ /* 0x000fe400028f0c2a */
[----:B------:R-:W-:Y:S01]  /*8010*/  ISETP.GE.AND P5, PT, R187, R120, PT ;  /* 0x00000078bb00720c */ /* 0x000fe20003fa6270 */
        /* <DEDUP_REMOVED lines=19> */
[--C-:B------:R-:W-:Y:S01]  /*8150*/  SHF.R.U64 R38, R38, 0x10, R39.reuse ;  /* 0x0000001026267819 */ /* 0x100fe20000001227 */
[----:B------:R-:W-:Y:S01]  /*8160*/  IMAD.U32 R84, R42, 0x10000, RZ ;  /* 0x000100002a547824 */ /* 0x000fe200078e00ff */
[----:B------:R-:W-:-:S02]  /*8170*/  SHF.R.U32.HI R39, RZ, 0x10, R39 ;  /* 0x00000010ff277819 */ /* 0x000fc40000011627 */
[----:B------:R-:W-:Y:S02]  /*8180*/  SHF.R.U64 R50, R50, 0x10, R51 ;  /* 0x0000001032327819 */ /* 0x000fe40000001233 */
[----:B------:R-:W-:Y:S02]  /*8190*/  PRMT R234, R234, 0x5410, R37 ;  /* 0x00005410eaea7816 */ /* 0x000fe40000000025 */
[----:B------:R-:W-:Y:S02]  /*81a0*/  PRMT R49, R152, 0x5432, R49 ;  /* 0x0000543298317816 */ /* 0x000fe40000000031 */
[----:B------:R-:W-:Y:S02]  /*81b0*/  SHF.R.U32.HI R51, RZ, 0x10, R51 ;  /* 0x00000010ff337819 */ /* 0x000fe40000011633 */
[----:B------:R-:W-:Y:S01]  /*81c0*/  PRMT R232, R232, 0x5410, R39 ;  /* 0x00005410e8e87816 */ /* 0x000fe20000000027 */
[----:B------:R-:W-:Y:S01]  /*81d0*/  IMAD.U32 R37, R49, 0x10000, RZ ;  /* 0x0001000031257824 */ /* 0x000fe200078e00ff */
[----:B------:R-:W-:Y:S01]  /*81e0*/  PRMT R236, R236, 0x5410, R51 ;  /* 0x00005410ecec7816 */ /* 0x000fe20000000033 */
[----:B------:R-:W-:Y:S01]  /*81f0*/  IMAD.U32 R39, R234, 0x10000, RZ ;  /* 0x00010000ea277824 */ /* 0x000fe200078e00ff */
[----:B------:R-:W-:Y:S01]  /*8200*/  PRMT R231, R231, 0x5410, R38 ;  /* 0x00005410e7e77816 */ /* 0x000fe20000000026 */
[----:B------:R-:W-:Y:S01]  /*8210*/  FMUL.FTZ R89, R58, R37 ;  /* 0x000000253a597220 */ /* 0x000fe20000410000 */
[----:B------:R-:W-:Y:S01]  /*8220*/  LOP3.LUT R59, R45, 0xffff0000, RZ, 0xc0, !PT ;  /* 0xffff00002d3b7812 */ /* 0x000fe200078ec0ff */
[----:B------:R-:W-:Y:S01]  /*8230*/  IMAD.U32 R45, R44, 0x10000, RZ ;  /* 0x000100002c2d7824 */ /* 0x000fe200078e00ff */
[----:B------:R-:W-:Y:S01]  /*8240*/  LOP3.LUT R38, R49, 0xffff0000, RZ, 0xc0, !PT ;  /* 0xffff000031267812 */ /* 0x000fe200078ec0ff */
[-C--:B------:R-:W-:Y:S01]  /*8250*/  FMUL.FTZ R49, R58, R39.reuse ;  /* 0x000000273a317220 */ /* 0x080fe20000410000 */
[----:B------:R-:W-:Y:S01]  /*8260*/  LOP3.LUT R234, R234, 0xffff0000, RZ, 0xc0, !PT ;  /* 0xffff0000eaea7812 */ /* 0x000fe200078ec0ff */
[----:B------:R-:W-:Y:S01]  /*8270*/  IMAD.U32 R58, R236, 0x10000, RZ ;  /* 0x00010000ec3a7824 */ /* 0x000fe200078e00ff */
[----:B------:R-:W-:Y:S01]  /*8280*/  PRMT R235, R235, 0x5410, R50 ;  /* 0x00005410ebeb7816 */ /* 0x000fe20000000032 */
[----:B------:R-:W-:Y:S01]  /*8290*/  IMAD.U32 R50, R232, 0x10000, RZ ;  /* 0x00010000e8327824 */ /* 0x000fe200078e00ff */
[----:B------:R-:W-:Y:S01]  /*82a0*/  LOP3.LUT R57, R41, 0xffff0000, RZ, 0xc0, !PT ;  /* 0xffff000029397812 */ /* 0x000fe200078ec0ff */
[----:B------:R-:W-:Y:S01]  /*82b0*/  FMUL.FTZ R88, R59, R234 ;  /* 0x000000ea3b587220 */ /* 0x000fe20000410000 */
[----:B------:R-:W-:Y:S01]  /*82c0*/  PRMT R237, R237, 0x5410, R48 ;  /* 0x00005410eded7816 */ /* 0x000fe20000000030 */
[----:B------:R-:W-:Y:S01]  /*82d0*/  FMUL.FTZ R48, R59, R38 ;  /* 0x000000263b307220 */ /* 0x000fe20000410000 */
[----:B------:R-:W-:Y:S01]  /*82e0*/  PRMT R233, R233, 0x5410, R36 ;  /* 0x00005410e9e97816 */ /* 0x000fe20000000024 */
[C---:B------:R-:W-:Y:S01]  /*82f0*/  FFMA.FTZ R36, R56.reuse, R39, -R89 ;  /* 0x0000002738247223 */ /* 0x040fe20000010859 */
[C---:B------:R-:W-:Y:S01]  /*8300*/  FMUL.FTZ R90, R87.reuse, R58 ;  /* 0x0000003a575a7220 */ /* 0x040fe20000410000 */
[----:B------:R-:W-:Y:S01]  /*8310*/  FFMA.FTZ R56, R56, R37, R49 ;  /* 0x0000002538387223 */ /* 0x000fe20000010031 */
[----:B------:R-:W-:Y:S01]  /*8320*/  FMUL.FTZ R87, R87, R50 ;  /* 0x0000003257577220 */ /* 0x000fe20000410000 */
[C---:B------:R-:W-:Y:S01]  /*8330*/  FFMA.FTZ R37, R57.reuse, R234, -R48 ;  /* 0x000000ea39257223 */ /* 0x040fe20000010830 */
[----:B------:R-:W-:Y:S01]  /*8340*/  FFMA.FTZ R57, R57, R38, R88 ;  /* 0x0000002639397223 */ /* 0x000fe20000010058 */
[----:B------:R-:W-:Y:S01]  /*8350*/  LOP3.LUT R47, R47, 0xffff0000, RZ, 0xc0, !PT ;  /* 0xffff00002f2f7812 */ /* 0x000fe200078ec0ff */
[C---:B------:R-:W-:Y:S01]  /*8360*/  FFMA.FTZ R38, R85.reuse, R50, -R90 ;  /* 0x0000003255267223 */ /* 0x040fe2000001085a */
[----:B------:R-:W-:Y:S01]  /*8370*/  LOP3.LUT R48, R236, 0xffff0000, RZ, 0xc0, !PT ;  /* 0xffff0000ec307812 */ /* 0x000fe200078ec0ff */
[----:B------:R-:W-:Y:S01]  /*8380*/  FFMA.FTZ R85, R85, R58, R87 ;  /* 0x0000003a55557223 */ /* 0x000fe20000010057 */
[----:B------:R-:W-:Y:S01]  /*8390*/  LOP3.LUT R232, R232, 0xffff0000, RZ, 0xc0, !PT ;  /* 0xffff0000e8e87812 */ /* 0x000fe200078ec0ff */
[----:B------:R-:W-:Y:S01]  /*83a0*/  IMAD.U32 R58, R237, 0x10000, RZ ;  /* 0x00010000ed3a7824 */ /* 0x000fe200078e00ff */
[----:B------:R-:W-:Y:S01]  /*83b0*/  LOP3.LUT R44, R44, 0xffff0000, RZ, 0xc0, !PT ;  /* 0xffff00002c2c7812 */ /* 0x000fe200078ec0ff */
[----:B------:R-:W-:Y:S01]  /*83c0*/  FMUL.FTZ R88, R47, R48 ;  /* 0x000000302f587220 */ /* 0x000fe20000410000 */
[----:B------:R-:W-:Y:S01]  /*83d0*/  LOP3.LUT R237, R237, 0xffff0000, RZ, 0xc0, !PT ;  /* 0xffff0000eded7812 */ /* 0x000fe200078ec0ff */
[----:B------:R-:W-:Y:S01]  /*83e0*/  IMAD.U32 R50, R233, 0x10000, RZ ;  /* 0x00010000e9327824 */ /* 0x000fe200078e00ff */
        /* <DEDUP_REMOVED lines=42> */
.L_x_2281:
[----:B------:R-:W-:Y:S05]  /*8690*/  BSYNC B2 ;  /* 0x0000000000027941 */ /* 0x000fea0003800000 */
.L_x_2280:
[----:B--2---:R4:W-:Y:S04]  /*86a0*/  STG.E.128 desc[UR56][R52.64], R40 ;  /* 0x0000002834007986 */ /* 0x0049e8000c101d38 */
[----:B---3--:R4:W-:Y:S02]  /*86b0*/  @!P4 STG.E.128 desc[UR56][R54.64], R44 ;  /* 0x0000002c3600c986 */ /* 0x0089e4000c101d38 */
.L_x_2271:
[----:B------:R-:W-:Y:S05]  /*86c0*/  BSYNC B1 ;  /* 0x0000000000017941 */ /* 0x000fea0003800000 */
.L_x_2270:
        /* <DEDUP_REMOVED lines=19> */
[----:B------:R-:W-:Y:S01]  /*8800*/  LOP3.LUT R36, R191, 0x38, R37, 0xf8, !PT ;  /* 0x00000038bf247812 */ /* 0x000fe200078ef825 */
[----:B------:R-:W-:-:S03]  /*8810*/  IMAD.SHL.U32 R39, R39, 0x400, RZ ;  /* 0x0000040027277824 */ /* 0x000fc600078e00ff */
[----:B------:R-:W-:Y:S02]  /*8820*/  LOP3.LUT R36, R36, R225, RZ, 0x3c, !PT ;  /* 0x000000e124247212 */ /* 0x000fe400078e3cff */
[----:B------:R-:W-:-:S04]  /*8830*/  LOP3.LUT R39, R39, 0x7fffe000, RZ, 0xc0, !PT ;  /* 0x7fffe00027277812 */ /* 0x000fc800078ec0ff */
[----:B------:R-:W-:Y:S02]  /*8840*/  IADD3 R36, R36, R39, R199 ;  /* 0x0000002724247210 */ /* 0x000fe40007ffe0c7 */
[--C-:B------:R-:W-:Y:S02]  /*8850*/  @!P0 SHF.R.S32.HI R41, RZ, 0x1f, R37.reuse ;  /* 0x0000001fff298819 */ /* 0x100fe40000011425 */
[----:B------:R-:W-:Y:S01]  /*8860*/  @!P0 IADD3 R38, P4, P5, R96, R130, R37 ;  /* 0x0000008260268210 */ /* 0x000fe20007d9e025 */
[C---:B------:R-:W-:Y:S02]  /*8870*/  IMAD R37, R19.reuse, 0x6000, R143 ;  /* 0x0000600013257824 */ /* 0x040fe400078e028f */
[----:B------:R-:W-:Y:S01]  /*8880*/  IMAD R39, R19, 0x6000, R36 ;  /* 0x0000600013277824 */ /* 0x000fe200078e0224 */
[----:B------:R-:W-:Y:S01]  /*8890*/  @!P0 IADD3.X R41, R95, R48, R41, P4, P5 ;  /* 0x000000305f298210 */ /* 0x000fe200027ea429 */
[----:B------:R-:W-:Y:S01]  /*88a0*/  IMAD R37, R37, 0x2, R18 ;  /* 0x0000000225257824 */ /* 0x000fe200078e0212 */
[----:B---3--:R-:W-:-:S04]  /*88b0*/  LEA R44, P4, R40, R118, 0x1 ;  /* 0x00000076282c7211 */ /* 0x008fc800078808ff */
        /* <DEDUP_REMOVED lines=16> */
[----:B------:R-:W-:Y:S01]  /*89c0*/  PRMT R229, R229, 0x5410, R80 ;  /* 0x00005410e5e57816 */ /* 0x000fe20000000050 */
[----:B------:R-:W-:Y:S01]  /*89d0*/  IMAD.U32 R49, R36, 0x10000, RZ ;  /* 0x0001000024317824 */ /* 0x000fe200078e00ff */
[----:B------:R-:W-:-:S02]  /*89e0*/  SHF.R.U64 R58, R70, 0x10, R71 ;  /* 0x00000010463a7819 */ /* 0x000fc40000001247 */
[----:B------:R-:W-:Y:S02]  /*89f0*/  PRMT R182, R182, 0x5410, R69 ;  /* 0x00005410b6b67816 */ /* 0x000fe40000000045 */
[----:B------:R-:W-:Y:S02]  /*8a00*/  SHF.R.U64 R70, R82, 0x10, R83 ;  /* 0x0000001052467819 */ /* 0x000fe40000001253 */
[----:B------:R-:W-:Y:S01]  /*8a10*/  PRMT R171, R171, 0x5410, R68 ;  /* 0x00005410abab7816 */ /* 0x000fe20000000044 */
[----:B------:R-:W-:Y:S01]  /*8a20*/  IMAD.U32 R68, R229, 0x10000, RZ ;  /* 0x00010000e5447824 */ /* 0x000fe200078e00ff */
[----:B------:R-:W-:Y:S02]  /*8a30*/  SHF.R.U32.HI R71, RZ, 0x10, R71 ;  /* 0x00000010ff477819 */ /* 0x000fe40000011647 */
[----:B------:R-:W-:Y:S02]  /*8a40*/  SHF.R.U32.HI R83, RZ, 0x10, R83 ;  /* 0x00000010ff537819 */ /* 0x000fe40000011653 */
[----:B------:R-:W-:Y:S01]  /*8a50*/  PRMT R169, R169, 0x5410, R58 ;  /* 0x00005410a9a97816 */ /* 0x000fe2000000003a */
[----:B------:R-:W-:Y:S01]  /*8a60*/  IMAD.U32 R58, R182, 0x10000, RZ ;  /* 0x00010000b63a7824 */ /* 0x000fe200078e00ff */
[----:B------:R-:W-:Y:S01]  /*8a70*/  PRMT R183, R183, 0x5410, R70 ;  /* 0x00005410b7b77816 */ /* 0x000fe20000000046 */
[----:B------:R-:W-:Y:S01]  /*8a80*/  FMUL.FTZ R70, R57, R68 ;  /* 0x0000004439467220 */ /* 0x000fe20000410000 */
[----:B------:R-:W-:Y:S01]  /*8a90*/  LOP3.LUT R52, R41, 0xffff0000, RZ, 0xc0, !PT ;  /* 0xffff000029347812 */ /* 0x000fe200078ec0ff */
[----:B------:R-:W-:Y:S01]  /*8aa0*/  FMUL.FTZ R80, R57, R58 ;  /* 0x0000003a39507220 */ /* 0x000fe20000410000 */
[----:B------:R-:W-:Y:S01]  /*8ab0*/  LOP3.LUT R229, R229, 0xffff0000, RZ, 0xc0, !PT ;  /* 0xffff0000e5e57812 */ /* 0x000fe200078ec0ff */
[----:B------:R-:W-:Y:S01]  /*8ac0*/  IMAD.U32 R41, R40, 0x10000, RZ ;  /* 0x0001000028297824 */ /* 0x000fe200078e00ff */
[----:B------:R-:W-:-:S02]  /*8ad0*/  PRMT R170, R170, 0x5410, R71 ;  /* 0x00005410aaaa7816 */ /* 0x000fc40000000047 */
[----:B------:R-:W-:Y:S02]  /*8ae0*/  PRMT R194, R194, 0x5410, R83 ;  /* 0x00005410c2c27816 */ /* 0x000fe40000000053 */
[----:B------:R-:W-:Y:S01]  /*8af0*/  LOP3.LUT R182, R182, 0xffff0000, RZ, 0xc0, !PT ;  /* 0xffff0000b6b67812 */ /* 0x000fe200078ec0ff */
[----:B------:R-:W-:Y:S01]  /*8b00*/  IMAD.U32 R57, R170, 0x10000, RZ ;  /* 0x00010000aa397824 */ /* 0x000fe200078e00ff */
[----:B------:R-:W-:Y:S01]  /*8b10*/  LOP3.LUT R54, R43, 0xffff0000, RZ, 0xc0, !PT ;  /* 0xffff00002b367812 */ /* 0x000fe200078ec0ff */
[----:B------:R-:W-:Y:S01]  /*8b20*/  FFMA.FTZ R43, R51, R58, -R70 ;  /* 0x0000003a332b7223 */ /* 0x000fe20000010846 */
[----:B------:R-:W-:Y:S01]  /*8b30*/  LOP3.LUT R53, R37, 0xffff0000, RZ, 0xc0, !PT ;  /* 0xffff000025357812 */ /* 0x000fe200078ec0ff */
[----:B------:R-:W-:Y:S01]  /*8b40*/  FMUL.FTZ R70, R52, R229 ;  /* 0x000000e534467220 */ /* 0x000fe20000410000 */
[----:B------:R-:W-:Y:S02]  /*8b50*/  IMAD.U32 R58, R194, 0x10000, RZ ;  /* 0x00010000c23a7824 */ /* 0x000fe400078e00ff */
[----:B------:R-:W-:Y:S01]  /*8b60*/  FFMA.FTZ R51, R51, R68, R80 ;  /* 0x0000004433337223 */ /* 0x000fe20000010050 */
[-C--:B------:R-:W-:Y:S01]  /*8b70*/  FMUL.FTZ R68, R52, R182.reuse ;  /* 0x000000b634447220 */ /* 0x080fe20000410000 */
[----:B------:R-:W-:Y:S01]  /*8b80*/  PRMT R228, R228, 0x5410, R59 ;  /* 0x00005410e4e47816 */ /* 0x000fe2000000003b */
[C---:B------:R-:W-:Y:S01]  /*8b90*/  FFMA.FTZ R52, R53.reuse, R182, -R70 ;  /* 0x000000b635347223 */ /* 0x040fe20000010846 */
[CC--:B------:R-:W-:Y:S01]  /*8ba0*/  FMUL.FTZ R70, R56.reuse, R58.reuse ;  /* 0x0000003a38467220 */ /* 0x0c0fe20000410000 */
[----:B------:R-:W-:Y:S01]  /*8bb0*/  FMUL.FTZ R69, R56, R57 ;  /* 0x0000003938457220 */ /* 0x000fe20000410000 */
[----:B------:R-:W-:Y:S01]  /*8bc0*/  LOP3.LUT R59, R194, 0xffff0000, RZ, 0xc0, !PT ;  /* 0xffff0000c23b7812 */ /* 0x000fe200078ec0ff */
[----:B------:R-:W-:Y:S01]  /*8bd0*/  FFMA.FTZ R56, R53, R229, R68 ;  /* 0x000000e535387223 */ /* 0x000fe20000010044 */
[----:B------:R-:W-:Y:S01]  /*8be0*/  LOP3.LUT R53, R170, 0xffff0000, RZ, 0xc0, !PT ;  /* 0xffff0000aa357812 */ /* 0x000fe200078ec0ff */
[----:B------:R-:W-:Y:S01]  /*8bf0*/  FFMA.FTZ R69, R55, R58, R69 ;  /* 0x0000003a37457223 */ /* 0x000fe20000010045 */
[----:B------:R-:W-:Y:S01]  /*8c00*/  IMAD.U32 R68, R228, 0x10000, RZ ;  /* 0x00010000e4447824 */ /* 0x000fe200078e00ff */
[----:B------:R-:W-:Y:S01]  /*8c10*/  LOP3.LUT R50, R39, 0xffff0000, RZ, 0xc0, !PT ;  /* 0xffff000027327812 */ /* 0x000fe200078ec0ff */
[----:B------:R-:W-:Y:S01]  /*8c20*/  FFMA.FTZ R70, R55, R57, -R70 ;  /* 0x0000003937467223 */ /* 0x000fe20000010846 */
[----:B------:R-:W-:-:S02]  /*8c30*/  IMAD.U32 R58, R171, 0x10000, RZ ;  /* 0x00010000ab3a7824 */ /* 0x000fc400078e00ff */
[C---:B------:R-:W-:Y:S01]  /*8c40*/  FMUL.FTZ R55, R54.reuse, R59 ;  /* 0x0000003b36377220 */ /* 0x040fe20000410000 */
[-C--:B------:R-:W-:Y:S01]  /*8c50*/  FMUL.FTZ R57, R54, R53.reuse ;  /* 0x0000003536397220 */ /* 0x080fe20000410000 */
[C---:B------:R-:W-:Y:S01]  /*8c60*/  FMUL.FTZ R54, R41.reuse, R68 ;  /* 0x0000004429367220 */ /* 0x040fe20000410000 */
[-C--:B------:R-:W-:Y:S01]  /*8c70*/  FMUL.FTZ R41, R41, R58.reuse ;  /* 0x0000003a29297220 */ /* 0x080fe20000410000 */
[----:B------:R-:W-:Y:S01]  /*8c80*/  FFMA.FTZ R71, R50, R53, -R55 ;  /* 0x0000003532477223 */ /* 0x000fe20000010837 */
[----:B------:R-:W-:Y:S01]  /*8c90*/  LOP3.LUT R40, R40, 0xffff0000, RZ, 0xc0, !PT ;  /* 0xffff000028287812 */ /* 0x000fe200078ec0ff */
[----:B------:R-:W-:Y:S01]  /*8ca0*/  FFMA.FTZ R54, R49, R58, -R54 ;  /* 0x0000003a31367223 */ /* 0x000fe20000010836 */
[----:B------:R-:W-:Y:S01]  /*8cb0*/  LOP3.LUT R53, R228, 0xffff0000, RZ, 0xc0, !PT ;  /* 0xffff0000e4357812 */ /* 0x000fe200078ec0ff */
[C---:B------:R-:W-:Y:S01]  /*8cc0*/  IMAD.U32 R37, R38.reuse, 0x10000, RZ ;  /* 0x0001000026257824 */ /* 0x040fe200078e00ff */
        /* <DEDUP_REMOVED lines=10> */
[C---:B------:R-:W-:Y:S01]  /*8d70*/  IMAD.U32 R40, R169.reuse, 0x10000, RZ ;  /* 0x00010000a9287824 */ /* 0x040fe200078e00ff */
[----:B------:R-:W-:Y:S01]  /*8d80*/  LOP3.LUT R169, R169, 0xffff0000, RZ, 0xc0, !PT ;  /* 0xffff0000a9a97812 */ /* 0x000fe200078ec0ff */
[----:B------:R-:W-:Y:S01]  /*8d90*/  FMUL.FTZ R50, R38, R41 ;  /* 0x0000002926327220 */ /* 0x000fe20000410000 */
[----:B------:R-:W-:Y:S01]  /*8da0*/  LOP3.LUT R36, R36, 0xffff0000, RZ, 0xc0, !PT ;  /* 0xffff000024247812 */ /* 0x000fe200078ec0ff */
[----:B------:R-:W-:Y:S01]  /*8db0*/  FMUL.FTZ R58, R42, R183 ;  /* 0x000000b72a3a7220 */ /* 0x000fe20000410000 */
[-C--:B------:R-:W-:Y:S01]  /*8dc0*/  FMUL.FTZ R38, R38, R40.reuse ;  /* 0x0000002826267220 */ /* 0x080fe20000410000 */
[----:B------:R-:W-:Y:S01]  /*8dd0*/  FMUL.FTZ R42, R42, R169 ;  /* 0x000000a92a2a7220 */ /* 0x000fe20000410000 */
[----:B------:R-:W-:Y:S01]  /*8de0*/  FFMA.FTZ R50, R37, R40, -R50 ;  /* 0x0000002825327223 */ /* 0x000fe20000010832 */
        /* <DEDUP_REMOVED lines=16> */
.L_x_2285:
[----:B------:R-:W-:Y:S05]  /*8ef0*/  BSYNC B2 ;  /* 0x0000000000027941 */ /* 0x000fea0003800000 */
.L_x_2284:
[----:B--2---:R2:W-:Y:S04]  /*8f00*/  STG.E.128 desc[UR56][R44.64], R36 ;  /* 0x000000242c007986 */ /* 0x0045e8000c101d38 */
[----:B---3--:R2:W-:Y:S02]  /*8f10*/  @!P0 STG.E.128 desc[UR56][R46.64], R40 ;  /* 0x000000282e008986 */ /* 0x0085e4000c101d38 */
.L_x_2283:
[----:B------:R-:W-:Y:S05]  /*8f20*/  BSYNC B1 ;  /* 0x0000000000017941 */ /* 0x000fea0003800000 */
.L_x_2282:
        /* <DEDUP_REMOVED lines=18> */
[----:B------:R-:W-:Y:S01]  /*9050*/  IADD3 R36, R36, R37, R199 ;  /* 0x0000002524247210 */ /* 0x000fe20007ffe0c7 */
[C---:B------:R-:W-:Y:S01]  /*9060*/  IMAD R37, R19.reuse, 0x6000, R137 ;  /* 0x0000600013257824 */ /* 0x040fe200078e0289 */
[--C-:B------:R-:W-:Y:S02]  /*9070*/  @!P0 SHF.R.S32.HI R41, RZ, 0x1f, R39.reuse ;  /* 0x0000001fff298819 */ /* 0x100fe40000011427 */
[----:B------:R-:W-:Y:S01]  /*9080*/  @!P0 IADD3 R38, P4, P5, R96, R130, R39 ;  /* 0x0000008260268210 */ /* 0x000fe20007d9e027 */
[----:B------:R-:W-:Y:S02]  /*9090*/  IMAD R39, R19, 0x6000, R36 ;  /* 0x0000600013277824 */ /* 0x000fe400078e0224 */
[----:B------:R-:W-:Y:S01]  /*90a0*/  IMAD R37, R37, 0x2, R18 ;  /* 0x0000000225257824 */ /* 0x000fe200078e0212 */
[----:B------:R-:W-:Y:S02]  /*90b0*/  @!P0 IADD3.X R41, R95, R48, R41, P4, P5 ;  /* 0x000000305f298210 */ /* 0x000fe400027ea429 */
        /* <DEDUP_REMOVED lines=20> */
[--C-:B------:R-:W-:Y:S02]  /*9200*/  SHF.R.U64 R65, R66, 0x10, R67.reuse ;  /* 0x0000001042417819 */ /* 0x100fe40000001243 */
[----:B------:R-:W-:Y:S01]  /*9210*/  SHF.R.U32.HI R66, RZ, 0x10, R67 ;  /* 0x00000010ff427819 */ /* 0x000fe20000011643 */
[----:B------:R-:W-:Y:S01]  /*9220*/  IMAD.U32 R58, R167, 0x10000, RZ ;  /* 0x00010000a73a7824 */ /* 0x000fe200078e00ff */
[----:B------:R-:W-:Y:S01]  /*9230*/  PRMT R166, R166, 0x5410, R57 ;  /* 0x00005410a6a67816 */ /* 0x000fe20000000039 */
[----:B------:R-:W-:Y:S01]  /*9240*/  IMAD.U32 R57, R163, 0x10000, RZ ;  /* 0x00010000a3397824 */ /* 0x000fe200078e00ff */
[--C-:B------:R-:W-:Y:S01]  /*9250*/  SHF.R.U64 R59, R78, 0x10, R79.reuse ;  /* 0x000000104e3b7819 */ /* 0x100fe2000000124f */
[CC--:B------:R-:W-:Y:S01]  /*9260*/  FMUL.FTZ R64, R54.reuse, R58.reuse ;  /* 0x0000003a36407220 */ /* 0x0c0fe20000410000 */
[----:B------:R-:W-:Y:S02]  /*9270*/  SHF.R.U32.HI R78, RZ, 0x10, R79 ;  /* 0x00000010ff4e7819 */ /* 0x000fe4000001164f */
        /* <DEDUP_REMOVED lines=35> */
[----:B------:R-:W-:Y:S01]  /*94b0*/  PRMT R160, R160, 0x5410, R65 ;  /* 0x00005410a0a07816 */ /* 0x000fe20000000041 */
[----:B------:R-:W-:Y:S01]  /*94c0*/  FFMA.FTZ R161, R50, R161, -R51 ;  /* 0x000000a132a17223 */ /* 0x000fe20000010833 */
[----:B------:R-:W-:Y:S01]  /*94d0*/  LOP3.LUT R37, R36, 0xffff0000, RZ, 0xc0, !PT ;  /* 0xffff000024257812 */ /* 0x000fe200078ec0ff */
        /* <DEDUP_REMOVED lines=33> */
.L_x_2289:
[----:B------:R-:W-:Y:S05]  /*96f0*/  BSYNC B2 ;  /* 0x0000000000027941 */ /* 0x000fea0003800000 */
.L_x_2288:
[----:B--2---:R2:W-:Y:S04]  /*9700*/  STG.E.128 desc[UR56][R44.64], R36 ;  /* 0x000000242c007986 */ /* 0x0045e8000c101d38 */
[----:B---3--:R2:W-:Y:S02]  /*9710*/  @!P0 STG.E.128 desc[UR56][R46.64], R40 ;  /* 0x000000282e008986 */ /* 0x0085e4000c101d38 */
.L_x_2287:
[----:B------:R-:W-:Y:S05]  /*9720*/  BSYNC B1 ;  /* 0x0000000000017941 */ /* 0x000fea0003800000 */
.L_x_2286:
        /* <DEDUP_REMOVED lines=11> */
[C---:B------:R-:W-:Y:S02]  /*97e0*/  LEA R44, P0, R45.reuse, R118, 0x1 ;  /* 0x000000762d2c7211 */ /* 0x040fe400078008ff */
[----:B------:R-:W-:Y:S01]  /*97f0*/  SHF.R.S32.HI R37, RZ, 0x1f, R36 ;  /* 0x0000001fff257819 */ /* 0x000fe20000011424 */
[----:B------:R-:W-:Y:S01]  /*9800*/  IMAD.SHL.U32 R47, R36, 0x8, RZ ;  /* 0x00000008242f7824 */ /* 0x000fe200078e00ff */
[----:B------:R-:W-:-:S02]  /*9810*/  LEA.HI.X R45, R45, R119, R46, 0x1, P0 ;  /* 0x000000772d2d7211 */ /* 0x000fc400000f0c2e */
[----:B------:R-:W-:Y:S02]  /*9820*/  LEA.HI R37, R37, R36, RZ, 0x3 ;  /* 0x0000002425257211 */ /* 0x000fe400078f18ff */
[----:B------:R-:W-:-:S03]  /*9830*/  LOP3.LUT R36, R191, 0x38, R47, 0xf8, !PT ;  /* 0x00000038bf247812 */ /* 0x000fc600078ef82f */
[----:B------:R-:W-:Y:S01]  /*9840*/  IMAD.SHL.U32 R37, R37, 0x400, RZ ;  /* 0x0000040025257824 */ /* 0x000fe200078e00ff */
[----:B------:R-:W-:-:S04]  /*9850*/  LOP3.LUT R36, R36, R225, RZ, 0x3c, !PT ;  /* 0x000000e124247212 */ /* 0x000fc800078e3cff */
[----:B------:R-:W-:-:S04]  /*9860*/  LOP3.LUT R37, R37, 0x7fffe000, RZ, 0xc0, !PT ;  /* 0x7fffe00025257812 */ /* 0x000fc800078ec0ff */
[----:B------:R-:W-:Y:S01]  /*9870*/  IADD3 R36, R36, R37, R199 ;  /* 0x0000002524247210 */ /* 0x000fe20007ffe0c7 */
[----:B------:R-:W-:-:S04]  /*9880*/  IMAD R37, R19, 0x6000, R136 ;  /* 0x0000600013257824 */ /* 0x000fc800078e0288 */
        /* <DEDUP_REMOVED lines=20> */
[----:B------:R-:W-:Y:S01]  /*99d0*/  PRMT R158, R158, 0x5410, R57 ;  /* 0x000054109e9e7816 */ /* 0x000fe20000000039 */
[----:B------:R-:W-:Y:S01]  /*99e0*/  IMAD.U32 R57, R155, 0x10000, RZ ;  /* 0x000100009b397824 */ /* 0x000fe200078e00ff */
[----:B------:R-:W-:Y:S02]  /*99f0*/  SHF.R.U32.HI R74, RZ, 0x10, R75 ;  /* 0x00000010ff4a7819 */ /* 0x000fe4000001164b */
[----:B------:R-:W-:Y:S01]  /*9a00*/  SHF.R.U32.HI R62, RZ, 0x10, R63 ;  /* 0x00000010ff3e7819 */ /* 0x000fe2000001163f */
[----:B------:R-:W-:Y:S01]  /*9a10*/  FMUL.FTZ R63, R52, R57 ;  /* 0x00000039343f7220 */ /* 0x000fe20000410000 */
[----:B------:R-:W-:Y:S01]  /*9a20*/  PRMT R156, R156, 0x5410, R61 ;  /* 0x000054109c9c7816 */ /* 0x000fe2000000003d */
[-C--:B------:R-:W-:Y:S01]  /*9a30*/  FMUL.FTZ R61, R52, R59.reuse ;  /* 0x0000003b343d7220 */ /* 0x080fe20000410000 */
[----:B------:R-:W-:Y:S01]  /*9a40*/  LOP3.LUT R53, R41, 0xffff0000, RZ, 0xc0, !PT ;  /* 0xffff000029357812 */ /* 0x000fe200078ec0ff */
[C---:B------:R-:W-:Y:S01]  /*9a50*/  FFMA.FTZ R63, R46.reuse, R59, R63 ;  /* 0x0000003b2e3f7223 */ /* 0x040fe2000001003f */
[----:B------:R-:W-:Y:S01]  /*9a60*/  PRMT R157, R157, 0x5410, R74 ;  /* 0x000054109d9d7816 */ /* 0x000fe2000000004a */
[----:B------:R-:W-:Y:S01]  /*9a70*/  FFMA.FTZ R58, R46, R57, -R61 ;  /* 0x000000392e3a7223 */ /* 0x000fe2000001083d */
[----:B------:R-:W-:-:S02]  /*9a80*/  LOP3.LUT R56, R159, 0xffff0000, RZ, 0xc0, !PT ;  /* 0xffff00009f387812 */ /* 0x000fc400078ec0ff */
        /* <DEDUP_REMOVED lines=8> */
[C---:B------:R-:W-:Y:S01]  /*9b10*/  FMUL.FTZ R59, R54.reuse, R61 ;  /* 0x0000003d363b7220 */ /* 0x040fe20000410000 */
[----:B------:R-:W-:Y:S01]  /*9b20*/  FFMA.FTZ R53, R49, R52, -R60 ;  /* 0x0000003431357223 */ /* 0x000fe2000001083c */
[----:B------:R-:W-:Y:S01]  /*9b30*/  IMAD.U32 R40, R39, 0x10000, RZ ;  /* 0x0001000027287824 */ /* 0x000fe200078e00ff */
[----:B------:R-:W-:Y:S01]  /*9b40*/  LOP3.LUT R55, R43, 0xffff0000, RZ, 0xc0, !PT ;  /* 0xffff00002b377812 */ /* 0x000fe200078ec0ff */
[----:B------:R-:W-:Y:S01]  /*9b50*/  FMUL.FTZ R54, R54, R57 ;  /* 0x0000003936367220 */ /* 0x000fe20000410000 */
[----:B------:R-:W-:Y:S01]  /*9b60*/  LOP3.LUT R52, R157, 0xffff0000, RZ, 0xc0, !PT ;  /* 0xffff00009d347812 */ /* 0x000fe200078ec0ff */
[----:B------:R-:W-:Y:S01]  /*9b70*/  FFMA.FTZ R56, R49, R56, R46 ;  /* 0x0000003831387223 */ /* 0x000fe2000001002e */
[----:B------:R-:W-:Y:S01]  /*9b80*/  PRMT R154, R154, 0x5410, R65 ;  /* 0x000054109a9a7816 */ /* 0x000fe20000000041 */
[C---:B------:R-:W-:Y:S01]  /*9b90*/  FFMA.FTZ R61, R40.reuse, R61, R54 ;  /* 0x0000003d283d7223 */ /* 0x040fe20000010036 */
[----:B------:R-:W-:Y:S01]  /*9ba0*/  LOP3.LUT R46, R153, 0xffff0000, RZ, 0xc0, !PT ;  /* 0xffff0000992e7812 */ /* 0x000fe200078ec0ff */
[----:B------:R-:W-:Y:S01]  /*9bb0*/  FFMA.FTZ R59, R40, R57, -R59 ;  /* 0x00000039283b7223 */ /* 0x000fe2000001083b */
[----:B------:R-:W-:Y:S01]  /*9bc0*/  LOP3.LUT R41, R39, 0xffff0000, RZ, 0xc0, !PT ;  /* 0xffff000027297812 */ /* 0x000fe200078ec0ff */
[----:B------:R-:W-:Y:S01]  /*9bd0*/  FMUL.FTZ R54, R55, R52 ;  /* 0x0000003437367220 */ /* 0x000fe20000410000 */
[----:B------:R-:W-:-:S02]  /*9be0*/  IMAD.U32 R49, R158, 0x10000, RZ ;  /* 0x000100009e317824 */ /* 0x000fc400078e00ff */
[-C--:B------:R-:W-:Y:S01]  /*9bf0*/  FMUL.FTZ R62, R55, R46.reuse ;  /* 0x0000002e373e7220 */ /* 0x080fe20000410000 */
[----:B------:R-:W-:Y:S01]  /*9c00*/  IMAD.U32 R40, R154, 0x10000, RZ ;  /* 0x000100009a287824 */ /* 0x000fe200078e00ff */
[----:B------:R-:W-:Y:S01]  /*9c10*/  LOP3.LUT R158, R158, 0xffff0000, RZ, 0xc0, !PT ;  /* 0xffff00009e9e7812 */ /* 0x000fe200078ec0ff */
[C---:B------:R-:W-:Y:S02]  /*9c20*/  IMAD.U32 R37, R36.reuse, 0x10000, RZ ;  /* 0x0001000024257824 */ /* 0x040fe400078e00ff */
[C---:B------:R-:W-:Y:S01]  /*9c30*/  FFMA.FTZ R60, R41.reuse, R46, -R54 ;  /* 0x0000002e293c7223 */ /* 0x040fe20000010836 */
[----:B------:R-:W-:Y:S01]  /*9c40*/  LOP3.LUT R36, R36, 0xffff0000, RZ, 0xc0, !PT ;  /* 0xffff000024247812 */ /* 0x000fe200078ec0ff */
[----:B------:R-:W-:Y:S01]  /*9c50*/  FMUL.FTZ R54, R50, R40 ;  /* 0x0000002832367220 */ /* 0x000fe20000410000 */
[----:B------:R-:W-:Y:S01]  /*9c60*/  LOP3.LUT R154, R154, 0xffff0000, RZ, 0xc0, !PT ;  /* 0xffff00009a9a7812 */ /* 0x000fe200078ec0ff */
[----:B------:R-:W-:Y:S01]  /*9c70*/  FFMA.FTZ R62, R41, R52, R62 ;  /* 0x00000034293e7223 */ /* 0x000fe2000001003e */
[----:B------:R-:W-:Y:S01]  /*9c80*/  FMUL.FTZ R41, R51, R158 ;  /* 0x0000009e33297220 */ /* 0x000fe20000410000 */
[-C--:B------:R-:W-:Y:S01]  /*9c90*/  FMUL.FTZ R46, R50, R49.reuse ;  /* 0x00000031322e7220 */ /* 0x080fe20000410000 */
[----:B------:R-:W-:Y:S01]  /*9ca0*/  FFMA.FTZ R54, R37, R49, R54 ;  /* 0x0000003125367223 */ /* 0x000fe20000010036 */
[----:B------:R-:W-:-:S02]  /*9cb0*/  IMAD.U32 R43, R42, 0x10000, RZ ;  /* 0x000100002a2b7824 */ /* 0x000fc400078e00ff */
[----:B------:R-:W-:Y:S01]  /*9cc0*/  FFMA.FTZ R49, R36, R154, -R41 ;  /* 0x0000009a24317223 */ /* 0x000fe20000010829 */
[----:B------:R-:W-:Y:S01]  /*9cd0*/  LOP3.LUT R42, R42, 0xffff0000, RZ, 0xc0, !PT ;  /* 0xffff00002a2a7812 */ /* 0x000fe200078ec0ff */
[----:B------:R-:W-:Y:S01]  /*9ce0*/  FFMA.FTZ R50, R37, R40, -R46 ;  /* 0x0000002825327223 */ /* 0x000fe2000001082e */
[----:B------:R-:W-:Y:S01]  /*9cf0*/  FMUL.FTZ R51, R51, R154 ;  /* 0x0000009a33337220 */ /* 0x000fe20000410000 */
[C---:B------:R-:W-:Y:S01]  /*9d00*/  LOP3.LUT R41, R156.reuse, 0xffff0000, RZ, 0xc0, !PT ;  /* 0xffff00009c297812 */ /* 0x040fe200078ec0ff */
[----:B------:R-:W-:Y:S01]  /*9d10*/  IMAD.U32 R46, R156, 0x10000, RZ ;  /* 0x000100009c2e7824 */ /* 0x000fe200078e00ff */
[C---:B------:R-:W-:Y:S01]  /*9d20*/  LOP3.LUT R37, R152.reuse, 0xffff0000, RZ, 0xc0, !PT ;  /* 0xffff000098257812 */ /* 0x040fe200078ec0ff */
[----:B------:R-:W-:Y:S02]  /*9d30*/  IMAD.U32 R40, R152, 0x10000, RZ ;  /* 0x0001000098287824 */ /* 0x000fe400078e00ff */
[----:B------:R-:W-:Y:S01]  /*9d40*/  FFMA.FTZ R51, R36, R158, R51 ;  /* 0x0000009e24337223 */ /* 0x000fe20000010033 */
[C---:B------:R-:W-:Y:S01]  /*9d50*/  IMAD.U32 R39, R38.reuse, 0x10000, RZ ;  /* 0x0001000026277824 */ /* 0x040fe200078e00ff */
        /* <DEDUP_REMOVED lines=19> */
.L_x_2291:
[----:B------:R-:W-:Y:S05]  /*9e90*/  BSYNC B1 ;  /* 0x0000000000017941 */ /* 0x000fea0003800000 */
.L_x_2290:
        /* <DEDUP_REMOVED lines=10> */
.L_x_2207:
[----:B------:R-:W-:-:S13]  /*9f40*/  ISETP.NE.AND P1, PT, R190, 0x3, PT ;  /* 0x00000003be00780c */ /* 0x000fda0003f25270 */
[----:B------:R-:W-:Y:S05]  /*9f50*/  @!P1 BRA `(.L_x_2292) ;  /* 0x0000000000049947 */ /* 0x000fea0003800000 */
[----:B------:R-:W-:Y:S01]  /*9f60*/  BPT.TRAP 0x1 ;  /* 0x000000040000795c */ /* 0x000fe20000300000 */
.L_x_2292:
        /* <DEDUP_REMOVED lines=8> */
.L_x_2541:
[----:B------:R-:W-:Y:S05]  /*9ff0*/  BSYNC B1 ;  /* 0x0000000000017941 */ /* 0x000fea0003800000 */
.L_x_2293:
        /* <DEDUP_REMOVED lines=20> */
.L_x_2296:
[----:B------:R-:W-:Y:S05]  /*a140*/  BSYNC B1 ;  /* 0x0000000000017941 */ /* 0x000fea0003800000 */
.L_x_2295:
        /* <DEDUP_REMOVED lines=20> */
.L_x_2240:
[----:B------:R-:W-:Y:S05]  /*a290*/  BSYNC B0 ;  /* 0x0000000000007941 */ /* 0x000fea0003800000 */
.L_x_2206:
        /* <DEDUP_REMOVED lines=17> */
.L_x_2298:
[----:B------:R-:W-:Y:S05]  /*a3b0*/  BSYNC B0 ;  /* 0x0000000000007941 */ /* 0x000fea0003800000 */
.L_x_2297:
[----:B------:R-:W2:Y:S01]  /*a3c0*/  SYNCS.PHASECHK.TRANS64.TRYWAIT P4, [R3+URZ+0x348b0], R0 ;  /* 0x0348b000030075a7 */ /* 0x000ea2000808017f */
[----:B-1----:R-:W-:Y:S01]  /*a3d0*/  IMAD R36, R19, 0x4000, R29 ;  /* 0x0000400013247824 */ /* 0x002fe200078e021d */
[----:B------:R-:W-:Y:S01]  /*a3e0*/  ULDC.64 UR60, c[0x0][0x318] ;  /* 0x0000c600003c7ab9 */ /* 0x000fe20000000a00 */
[----:B------:R-:W-:Y:S01]  /*a3f0*/  ULDC.64 UR58, c[0x0][0x308] ;  /* 0x0000c200003a7ab9 */ /* 0x000fe20000000a00 */
[----:B------:R-:W-:Y:S01]  /*a400*/  BSSY B0, `(.L_x_2299) ;  /* 0x0000004000007945 */ /* 0x000fe20003800000 */
[----:B------:R-:W-:Y:S01]  /*a410*/  ISETP.GE.AND P1, PT, R184, R4, PT ;  /* 0x00000004b800720c */ /* 0x000fe20003f26270 */
[----:B------:R-:W-:Y:S02]  /*a420*/  IMAD.IADD R38, R123, 0x1, R36 ;  /* 0x000000017b267824 */ /* 0x000fe400078e0224 */
[----:B--2---:R-:W-:Y:S10]  /*a430*/  @!P4 BRA `(.L_x_2300) ;  /* 0x000001a4001cc947 */ /* 0x004ff40003800000 */
.L_x_2542:
[----:B------:R-:W-:Y:S05]  /*a440*/  BSYNC B0 ;  /* 0x0000000000007941 */ /* 0x000fea0003800000 */
.L_x_2299:
[----:B------:R-:W-:Y:S01]  /*a450*/  BSSY B0, `(.L_x_2301) ;  /* 0x000001a000007945 */ /* 0x000fe20003800000 */
[----:B01----:R-:W-:Y:S02]  /*a460*/  IMAD R0, R36, 0x2, R113 ;  /* 0x0000000224007824 */ /* 0x003fe400078e0271 */
[----:B------:R-:W-:-:S04]  /*a470*/  IMAD.WIDE R44, R2, 0x80, R116 ;  /* 0x00000080022c7825 */ /* 0x000fc800078e0274 */
[----:B------:R-:W-:Y:S01]  /*a480*/  IMAD R48, R38, 0x2, R113 ;  /* 0x0000000226307824 */ /* 0x000fe200078e0271 */
[----:B------:R-:W-:Y:S06]  /*a490*/  @P1 BRA `(.L_x_2302) ;  /* 0x0000000000541947 */ /* 0x000fec0003800000 */
[----:B------:R-:W-:Y:S01]  /*a4a0*/  IMAD R39, R45, UR60, RZ ;  /* 0x0000003c2d277c24 */ /* 0x000fe2000f8e02ff */
[----:B------:R-:W-:Y:S01]  /*a4b0*/  ULDC UR4, c[0x0][0x310] ;  /* 0x0000c40000047ab9 */ /* 0x000fe20000000800 */
[----:B------:R-:W-:Y:S01]  /*a4c0*/  IMAD.MOV.U32 R36, RZ, RZ, R98 ;  /* 0x000000ffff247224 */ /* 0x000fe200078e0062 */
        /* <DEDUP_REMOVED lines=18> */
.L_x_2302:
[----:B------:R-:W-:Y:S05]  /*a5f0*/  BSYNC B0 ;  /* 0x0000000000007941 */ /* 0x000fea0003800000 */
.L_x_2301:
        /* <DEDUP_REMOVED lines=25> */
.L_x_2304:
[----:B------:R-:W-:Y:S05]  /*a790*/  BSYNC B0 ;  /* 0x0000000000007941 */ /* 0x000fea0003800000 */
.L_x_2303:
[----:B------:R-:W-:Y:S01]  /*a7a0*/  @!PT LDS RZ, [RZ] ;  /* 0x00000000fffff984 */ /* 0x000fe20000000800 */
[----:B------:R-:W-:Y:S01]  /*a7b0*/  @!PT LDS RZ, [RZ] ;  /* 0x00000000fffff984 */ /* 0x000fe20000000800 */
[----:B------:R-:W-:Y:S01]  /*a7c0*/  @!PT LDS RZ, [RZ] ;  /* 0x00000000fffff984 */ /* 0x000fe20000000800 */
[----:B------:R-:W-:Y:S01]  /*a7d0*/  @!PT LDS RZ, [RZ] ;  /* 0x00000000fffff984 */ /* 0x000fe20000000800 */
[----:B------:R1:W-:Y:S06]  /*a7e0*/  MEMBAR.ALL.CTA ;  /* 0x0000000000007992 */ /* 0x0003ec0000008000 */
[----:B-1----:R-:W1:Y:S02]  /*a7f0*/  FENCE.VIEW.ASYNC.S ;  /* 0x00000000000073c6 */ /* 0x002e640000000000 */
[----:B-1----:R1:W-:Y:S01]  /*a800*/  BAR.SYNC.DEFER_BLOCKING R151, 0x80 ;  /* 0x000200970000751d */ /* 0x0023e20000010000 */
[----:B------:R-:W-:Y:S01]  /*a810*/  ISETP.NE.AND P4, PT, R115, RZ, PT ;  /* 0x000000ff7300720c */ /* 0x000fe20003f85270 */
[----:B------:R-:W-:-:S02]  /*a820*/  VIADD R19, R19, 0x1 ;  /* 0x0000000113137836 */ /* 0x000fc40000000000 */
[----:B------:R-:W-:-:S03]  /*a830*/  @!P0 VIADD R3, R3, 0x348c0 ;  /* 0x000348c003038836 */ /* 0x000fc60000000000 */
[C---:B------:R-:W-:Y:S02]  /*a840*/  ISETP.NE.AND P1, PT, R19.reuse, 0x2, PT ;  /* 0x000000021300780c */ /* 0x040fe40003f25270 */
[----:B------:R-:W-:Y:S02]  /*a850*/  @!P0 PRMT R3, RZ, 0x654, R3 ;  /* 0x00000654ff038816 */ /* 0x000fe40000000003 */
[----:B------:R-:W-:Y:S02]  /*a860*/  SEL R0, RZ, 0x1, P1 ;  /* 0x00000001ff007807 */ /* 0x000fe40000800000 */
[----:B------:R-:W-:Y:S02]  /*a870*/  SEL R19, R19, RZ, P1 ;  /* 0x000000ff13137207 */ /* 0x000fe40000800000 */
[----:B------:R-:W-:Y:S01]  /*a880*/  LOP3.LUT R189, R189, R0, RZ, 0x3c, !PT ;  /* 0x00000000bdbd7212 */ /* 0x000fe200078e3cff */
[----:B------:R1:W-:Y:S01]  /*a890*/  @!P0 SYNCS.ARRIVE.TRANS64.RED.A1T0 RZ, [R3+URZ], RZ ;  /* 0x000000ff03ff89a7 */ /* 0x0003e2000810043f */
[----:B------:R-:W-:Y:S01]  /*a8a0*/  PLOP3.LUT P0, PT, PT, PT, PT, 0x8, 0x0 ;  /* 0x000000000000781c */ /* 0x000fe20003f0e170 */
[----:B------:R-:W-:-:S12]  /*a8b0*/  @P4 BRA `(.L_x_2305) ;  /* 0xffffff7c00604947 */ /* 0x000fd8000383ffff */
.L_x_2201:
[----:B------:R-:W-:Y:S01]  /*a8c0*/  BSSY B0, `(.L_x_2306) ;  /* 0x000002c000007945 */ /* 0x000fe20003800000 */
[----:B------:R-:W-:Y:S02]  /*a8d0*/  ISETP.GE.AND P2, PT, R150, 0x1, PT ;  /* 0x000000019600780c */ /* 0x000fe40003f46270 */
[----:B-1----:R-:W-:Y:S02]  /*a8e0*/  CS2R R2, SRZ ;  /* 0x0000000000027805 */ /* 0x002fe4000001ff00 */
[----:B------:R-:W-:Y:S01]  /*a8f0*/  PLOP3.LUT P1, PT, PT, PT, PT, 0x80, 0x0 ;  /* 0x000000000000781c */ /* 0x000fe20003f2f070 */
[----:B------:R-:W-:Y:S01]  /*a900*/  IMAD.MOV.U32 R0, RZ, RZ, RZ ;  /* 0x000000ffff007224 */ /* 0x000fe200078e00ff */
[----:B------:R-:W-:Y:S02]  /*a910*/  CS2R R86, SRZ ;  /* 0x0000000000567805 */ /* 0x000fe4000001ff00 */
[----:B------:R-:W-:Y:S02]  /*a920*/  CS2R R84, SRZ ;  /* 0x0000000000547805 */ /* 0x000fe4000001ff00 */
[----:B------:R-:W-:-:S02]  /*a930*/  CS2R R82, SRZ ;  /* 0x0000000000527805 */ /* 0x000fc4000001ff00 */
[----:B------:R-:W-:Y:S01]  /*a940*/  CS2R R80, SRZ ;  /* 0x0000000000507805 */ /* 0x000fe2000001ff00 */
[----:B------:R-:W-:Y:S01]  /*a950*/  IMAD.MOV.U32 R35, RZ, RZ, RZ ;  /* 0x000000ffff237224 */ /* 0x000fe200078e00ff */
        /* <DEDUP_REMOVED lines=18> */
[----:B0-----:R-:W-:Y:S02]  /*aa80*/  CS2R R46, SRZ ;  /* 0x00000000002e7805 */ /* 0x001fe4000001ff00 */
[----:B--2---:R-:W-:Y:S02]  /*aa90*/  CS2R R44, SRZ ;  /* 0x00000000002c7805 */ /* 0x004fe4000001ff00 */
[----:B------:R-:W-:-:S02]  /*aaa0*/  CS2R R42, SRZ ;  /* 0x00000000002a7805 */ /* 0x000fc4000001ff00 */
[----:B------:R-:W-:Y:S02]  /*aab0*/  CS2R R40, SRZ ;  /* 0x0000000000287805 */ /* 0x000fe4000001ff00 */
[----:B------:R-:W-:Y:S02]  /*aac0*/  CS2R R38, SRZ ;  /* 0x0000000000267805 */ /* 0x000fe4000001ff00 */
[----:B------:R-:W-:Y:S01]  /*aad0*/  CS2R R36, SRZ ;  /* 0x0000000000247805 */ /* 0x000fe2000001ff00 */
[----:B------:R-:W-:Y:S01]  /*aae0*/  IMAD.MOV.U32 R91, RZ, RZ, RZ ;  /* 0x000000ffff5b7224 */ /* 0x000fe200078e00ff */
[----:B------:R-:W-:Y:S01]  /*aaf0*/  CS2R R10, SRZ ;  /* 0x00000000000a7805 */ /* 0x000fe2000001ff00 */
[----:B------:R-:W-:Y:S02]  /*ab00*/  IMAD.MOV.U32 R88, RZ, RZ, RZ ;  /* 0x000000ffff587224 */ /* 0x000fe400078e00ff */
[----:B------:R-:W-:Y:S02]  /*ab10*/  IMAD.MOV.U32 R26, RZ, RZ, RZ ;  /* 0x000000ffff1a7224 */ /* 0x000fe400078e00ff */
[----:B------:R-:W-:-:S02]  /*ab20*/  IMAD.MOV.U32 R93, RZ, RZ, RZ ;  /* 0x000000ffff5d7224 */ /* 0x000fc400078e00ff */
[----:B------:R-:W-:Y:S02]  /*ab30*/  IMAD.MOV.U32 R28, RZ, RZ, RZ ;  /* 0x000000ffff1c7224 */ /* 0x000fe400078e00ff */
[----:B------:R-:W-:Y:S01]  /*ab40*/  IMAD.MOV.U32 R95, RZ, RZ, RZ ;  /* 0x000000ffff5f7224 */ /* 0x000fe200078e00ff */
[----:B------:R-:W-:Y:S06]  /*ab50*/  @P0 BRA `(.L_x_2307) ;  /* 0x0000000000080947 */ /* 0x000fec0003800000 */
[----:B------:R-:W0:Y:S02]  /*ab60*/  FENCE.VIEW.ASYNC.G ;  /* 0x00000000000073c6 */ /* 0x000e240000000100 */
[----:B0-----:R-:W-:Y:S06]  /*ab70*/  BAR.ARV 0xc, 0x120 ;  /* 0x0304800000007b1d */ /* 0x001fec0000002000 */
.L_x_2307:
[----:B------:R-:W-:Y:S05]  /*ab80*/  BSYNC B0 ;  /* 0x0000000000007941 */ /* 0x000fea0003800000 */
.L_x_2306:
        /* <DEDUP_REMOVED lines=29> */
.L_x_2309:
        /* <DEDUP_REMOVED lines=12> */
.L_x_2313:
[----:B-1----:R1:W2:Y:S02]  /*ae20*/  SYNCS.PHASECHK.TRANS64.TRYWAIT P0, [R18+URZ+0x34800], R3 ;  /* 0x03480003120075a7 */ /* 0x0022a4000800017f */
[----:B--2---:R-:W-:Y:S05]  /*ae30*/  @!P0 NANOSLEEP.SYNCS 0x989680 ;  /* 0x009896800000895d */ /* 0x004fea0003900000 */
[----:B------:R-:W2:Y:S02]  /*ae40*/  @!P0 SYNCS.PHASECHK.TRANS64 P0, [R18+URZ+0x34800], R3 ;  /* 0x03480003120085a7 */ /* 0x000ea4000800007f */
[----:B--2---:R-:W-:Y:S05]  /*ae50*/  @!P0 BRA `(.L_x_2313) ;  /* 0xfffffffc00f08947 */ /* 0x004fea000383ffff */
.L_x_2312:
[----:B------:R-:W-:Y:S05]  /*ae60*/  BSYNC B0 ;  /* 0x0000000000007941 */ /* 0x000fea0003800000 */
.L_x_2311:
[----:B------:R-:W-:Y:S05]  /*ae70*/  BRA `(.L_x_2314) ;  /* 0x0000007400107947 */ /* 0x000fea0003800000 */
.L_x_2310:
[----:B------:R-:W0:Y:S01]  /*ae80*/  LDC.64 R10, c[0x0][0x3d8] ;  /* 0x0000f600ff0a7b82 */ /* 0x000e220000000a00 */
[----:B-----5:R-:W-:Y:S01]  /*ae90*/  SHF.R.S32.HI R5, RZ, 0x1f, R146 ;  /* 0x0000001fff057819 */ /* 0x020fe20000011492 */
[----:B------:R-:W-:Y:S01]  /*aea0*/  IMAD.MOV.U32 R2, RZ, RZ, R16 ;  /* 0x000000ffff027224 */ /* 0x000fe200078e0010 */
[----:B------:R-:W-:Y:S01]  /*aeb0*/  ISETP.NE.AND P4, PT, R24, RZ, PT ;  /* 0x000000ff1800720c */ /* 0x000fe20003f85270 */
[----:B------:R-:W-:Y:S01]  /*aec0*/  IMAD.MOV.U32 R6, RZ, RZ, R22 ;  /* 0x000000ffff067224 */ /* 0x000fe200078e0016 */
[----:B------:R-:W-:Y:S02]  /*aed0*/  SHF.R.S32.HI R3, RZ, 0x1f, R16 ;  /* 0x0000001fff037819 */ /* 0x000fe40000011410 */
[----:B------:R-:W-:Y:S01]  /*aee0*/  SHF.R.S32.HI R7, RZ, 0x1f, R22 ;  /* 0x0000001fff077819 */ /* 0x000fe20000011416 */
[----:B------:R-:W1:Y:S01]  /*aef0*/  LDC.64 R12, c[0x0][0x3e8] ;  /* 0x0000fa00ff0c7b82 */ /* 0x000e620000000a00 */
[-C--:B0-----:R-:W-:Y:S01]  /*af00*/  IMAD R0, R5, R10.reuse, RZ ;  /* 0x0000000a05007224 */ /* 0x081fe200078e02ff */
[----:B------:R-:W-:Y:S01]  /*af10*/  SHF.L.U64.HI R74, R10, 0x6, R11 ;  /* 0x000000060a4a7819 */ /* 0x000fe2000001020b */
[----:B------:R-:W-:-:S02]  /*af20*/  IMAD R4, R211, R10, RZ ;  /* 0x0000000ad3047224 */ /* 0x000fc400078e02ff */
[----:B------:R-:W-:-:S04]  /*af30*/  IMAD.WIDE.U32 R72, R146, R10, RZ ;  /* 0x0000000a92487225 */ /* 0x000fc800078e00ff */
[----:B-1----:R-:W-:Y:S01]  /*af40*/  IMAD R5, R5, R12, RZ ;  /* 0x0000000c05057224 */ /* 0x002fe200078e02ff */
[----:B------:R-:W-:Y:S01]  /*af50*/  SHF.L.U64.HI R69, R12, 0x6, R13 ;  /* 0x000000060c457819 */ /* 0x000fe2000001020d */
[----:B------:R-:W-:Y:S02]  /*af60*/  IMAD R83, R184, R11, R4 ;  /* 0x0000000bb8537224 */ /* 0x000fe400078e0204 */
[C---:B------:R-:W-:Y:S02]  /*af70*/  IMAD R77, R146.reuse, R13, R5 ;  /* 0x0000000d924d7224 */ /* 0x040fe400078e0205 */
[----:B------:R-:W-:Y:S02]  /*af80*/  IMAD R61, R146, R11, R0 ;  /* 0x0000000b923d7224 */ /* 0x000fe400078e0200 */
[----:B------:R-:W-:-:S04]  /*af90*/  IMAD.WIDE.U32 R4, R184, R10, R2 ;  /* 0x0000000ab8047225 */ /* 0x000fc800078e0002 */
[----:B------:R-:W-:Y:S01]  /*afa0*/  IMAD.WIDE.U32 R8, R184, R10, R6 ;  /* 0x0000000ab8087225 */ /* 0x000fe200078e0006 */
[----:B------:R-:W-:-:S03]  /*afb0*/  IADD3 R79, P0, R4, R72, RZ ;  /* 0x00000048044f7210 */ /* 0x000fc60007f1e0ff */
[----:B------:R-:W-:Y:S01]  /*afc0*/  IMAD R14, R211, R12, RZ ;  /* 0x0000000cd30e7224 */ /* 0x000fe200078e02ff */
[----:B------:R-:W-:Y:S01]  /*afd0*/  IADD3 R71, P2, R8, R72, RZ ;  /* 0x0000004808477210 */ /* 0x000fe20007f5e0ff */
[----:B------:R-:W-:-:S04]  /*afe0*/  IMAD.WIDE.U32 R146, R146, R12, RZ ;  /* 0x0000000c92927225 */ /* 0x000fc800078e00ff */
[----:B------:R-:W-:-:S04]  /*aff0*/  IMAD.WIDE.U32 R2, R184, R12, R2 ;  /* 0x0000000cb8027225 */ /* 0x000fc800078e0002 */
[----:B------:R-:W-:Y:S01]  /*b000*/  IMAD.WIDE.U32 R6, R184, R12, R6 ;  /* 0x0000000cb8067225 */ /* 0x000fe200078e0006 */
[----:B------:R-:W-:-:S03]  /*b010*/  IADD3 R60, P1, R2, R146, RZ ;  /* 0x00000092023c7210 */ /* 0x000fc60007f3e0ff */
[----:B------:R-:W-:Y:S01]  /*b020*/  IMAD.IADD R61, R61, 0x1, R73 ;  /* 0x000000013d3d7824 */ /* 0x000fe200078e0249 */
[----:B------:R-:W-:Y:S01]  /*b030*/  IADD3 R70, P3, R6, R146, RZ ;  /* 0x0000009206467210 */ /* 0x000fe20007f7e0ff */
[----:B------:R-:W-:Y:S02]  /*b040*/  IMAD R14, R184, R13, R14 ;  /* 0x0000000db80e7224 */ /* 0x000fe400078e020e */
[----:B------:R-:W-:Y:S01]  /*b050*/  IMAD.IADD R77, R77, 0x1, R147 ;  /* 0x000000014d4d7824 */ /* 0x000fe200078e0293 */
[C---:B------:R-:W-:Y:S01]  /*b060*/  IADD3.X R81, R61.reuse, R5, R83, P0, !PT ;  /* 0x000000053d517210 */ /* 0x040fe200007fe453 */
[----:B------:R-:W-:Y:S01]  /*b070*/  IMAD.SHL.U32 R76, R10, 0x40, RZ ;  /* 0x000000400a4c7824 */ /* 0x000fe200078e00ff */
[----:B------:R-:W-:Y:S01]  /*b080*/  IADD3.X R83, R61, R83, R9, P2, !PT ;  /* 0x000000533d537210 */ /* 0x000fe200017fe409 */
[----:B------:R-:W-:Y:S01]  /*b090*/  IMAD.SHL.U32 R75, R12, 0x40, RZ ;  /* 0x000000400c4b7824 */ /* 0x000fe200078e00ff */
[C---:B------:R-:W-:Y:S02]  /*b0a0*/  IADD3.X R78, R77.reuse, R3, R14, P1, !PT ;  /* 0x000000034d4e7210 */ /* 0x040fe40000ffe40e */
[----:B------:R-:W-:Y:S01]  /*b0b0*/  IADD3.X R80, R77, R14, R7, P3, !PT ;  /* 0x0000000e4d507210 */ /* 0x000fe20001ffe407 */
        /* <DEDUP_REMOVED lines=17> */
.L_x_2315:
[----:B------:R-:W0:Y:S01]  /*b1d0*/  LDC.64 R12, c[0x0][0x3d8] ;  /* 0x0000f600ff0c7b82 */ /* 0x000e220000000a00 */
[----:B------:R-:W-:Y:S01]  /*b1e0*/  SHF.R.S32.HI R5, RZ, 0x1f, R193 ;  /* 0x0000001fff057819 */ /* 0x000fe200000114c1 */
[----:B------:R-:W-:Y:S01]  /*b1f0*/  ULDC.U8 UR4, c[0x0][0x3f0] ;  /* 0x0000fc0000047ab9 */ /* 0x000fe20000000000 */
[----:B------:R-:W-:Y:S01]  /*b200*/  BSSY B0, `(.L_x_2316) ;  /* 0x0000703000007945 */ /* 0x000fe20003800000 */
[----:B------:R-:W-:-:S04]  /*b210*/  ISETP.NE.AND P0, PT, RZ, UR4, PT ;  /* 0x00000004ff007c0c */ /* 0x000fc8000bf05270 */
[----:B------:R-:W1:Y:S01]  /*b220*/  LDC.64 R2, c[0x0][0x3e8] ;  /* 0x0000fa00ff027b82 */ /* 0x000e620000000a00 */
[----:B0-----:R-:W-:-:S04]  /*b230*/  IMAD R0, R5, R12, RZ ;  /* 0x0000000c05007224 */ /* 0x001fc800078e02ff */
[C---:B------:R-:W-:Y:S02]  /*b240*/  IMAD R9, R193.reuse, R13, R0 ;  /* 0x0000000dc1097224 */ /* 0x040fe400078e0200 */
[----:B------:R-:W-:Y:S02]  /*b250*/  IMAD R0, R193, -0x80, R192 ;  /* 0xffffff80c1007824 */ /* 0x000fe400078e02c0 */
[----:B-1----:R-:W-:Y:S02]  /*b260*/  IMAD R8, R5, R2, RZ ;  /* 0x0000000205087224 */ /* 0x002fe400078e02ff */
[----:B------:R-:W-:-:S04]  /*b270*/  IMAD.WIDE.U32 R4, R193, R12, RZ ;  /* 0x0000000cc1047225 */ /* 0x000fc800078e00ff */
[----:B------:R-:W-:-:S04]  /*b280*/  IMAD.WIDE.U32 R6, R193, R2, RZ ;  /* 0x00000002c1067225 */ /* 0x000fc800078e00ff */
[----:B------:R-:W-:Y:S02]  /*b290*/  IMAD R11, R193, R3, R8 ;  /* 0x00000003c10b7224 */ /* 0x000fe400078e0208 */
[----:B------:R-:W-:Y:S02]  /*b2a0*/  IMAD.IADD R9, R5, 0x1, R9 ;  /* 0x0000000105097824 */ /* 0x000fe400078e0209 */
[----:B------:R-:W-:Y:S02]  /*b2b0*/  IMAD.IADD R5, R7, 0x1, R11 ;  /* 0x0000000107057824 */ /* 0x000fe400078e020b */
[C---:B------:R-:W-:Y:S01]  /*b2c0*/  IMAD.SHL.U32 R84, R4.reuse, 0x80, RZ ;  /* 0x0000008004547824 */ /* 0x040fe200078e00ff */
[----:B------:R-:W-:Y:S01]  /*b2d0*/  SHF.L.U64.HI R82, R4, 0x7, R9 ;  /* 0x0000000704527819 */ /* 0x000fe20000010209 */
[C---:B------:R-:W-:Y:S01]  /*b2e0*/  IMAD.SHL.U32 R87, R6.reuse, 0x80, RZ ;  /* 0x0000008006577824 */ /* 0x040fe200078e00ff */
[----:B------:R-:W-:Y:S02]  /*b2f0*/  SHF.L.U64.HI R85, R6, 0x7, R5 ;  /* 0x0000000706557819 */ /* 0x000fe40000010205 */
[----:B------:R-:W-:Y:S01]  /*b300*/  VIMNMX R9, R0, 0x80, PT ;  /* 0x0000008000097848 */ /* 0x000fe20003fe0100 */
        /* <DEDUP_REMOVED lines=20> */
[----:B------:R-:W-:Y:S01]  /*b450*/  VIADD R7, R16, 0x20 ;  /* 0x0000002010077836 */ /* 0x000fe20000000000 */
[----:B------:R-:W-:Y:S01]  /*b460*/  ULDC UR4, c[0x0][0x3d4] ;  /* 0x0000f50000047ab9 */ /* 0x000fe20000000800 */
[----:B------:R-:W-:Y:S01]  /*b470*/  LEA R4, P3, R0, UR6, 0x1 ;  /* 0x0000000600047c11 */ /* 0x000fe2000f8608ff */
[----:B------:R-:W-:Y:S01]  /*b480*/  IMAD.X R5, R82, 0x1, R81, P1 ;  /* 0x0000000152057824 */ /* 0x000fe200008e0651 */
[----:B------:R-:W-:Y:S01]  /*b490*/  CS2R R66, SRZ ;  /* 0x0000000000427805 */ /* 0x000fe2000001ff00 */
[C---:B------:R-:W-:Y:S01]  /*b4a0*/  VIADD R6, R16.reuse, 0x10 ;  /* 0x0000001010067836 */ /* 0x040fe20000000000 */
[----:B------:R-:W-:Y:S01]  /*b4b0*/  ISETP.GE.AND P1, PT, R7, UR4, PT ;  /* 0x0000000407007c0c */ /* 0x000fe2000bf26270 */
        /* <DEDUP_REMOVED lines=37> */
.L_x_2319:
[----:B------:R-:W-:Y:S05]  /*b710*/  BSYNC B1 ;  /* 0x0000000000017941 */ /* 0x000fea0003800000 */
.L_x_2318:
[----:B------:R-:W-:Y:S01]  /*b720*/  ISETP.GE.AND P1, PT, R210, R9, PT ;  /* 0x00000009d200720c */ /* 0x000fe20003f26270 */
[----:B------:R-:W-:Y:S01]  /*b730*/  BSSY B1, `(.L_x_2320) ;  /* 0x000003d000017945 */ /* 0x000fe20003800000 */
[----:B-1----:R-:W-:Y:S02]  /*b740*/  LOP3.LUT R5, R196, 0x18, R22, 0xf8, !PT ;  /* 0x00000018c4057812 */ /* 0x002fe400078ef816 */
        /* <DEDUP_REMOVED lines=14> */
[C---:B------:R-:W-:Y:S01]  /*b830*/  VIADD R4, R16.reuse, 0x10 ;  /* 0x0000001010047836 */ /* 0x040fe20000000000 */
[----:B------:R-:W-:Y:S01]  /*b840*/  IADD3 R76, P2, P3, R79, R76, R84 ;  /* 0x0000004c4f4c7210 */ /* 0x000fe20007b5e054 */
[----:B------:R-:W-:Y:S01]  /*b850*/  VIADD R6, R16, 0x20 ;  /* 0x0000002010067836 */ /* 0x000fe20000000000 */
[----:B------:R-:W-:Y:S01]  /*b860*/  ULDC UR4, c[0x0][0x3d4] ;  /* 0x0000f50000047ab9 */ /* 0x000fe20000000800 */
[----:B------:R-:W-:Y:S01]  /*b870*/  IADD3.X R0, R78, R69, R85, P4, P5 ;  /* 0x000000454e007210 */ /* 0x000fe200027ea455 */
[----:B------:R-:W-:Y:S01]  /*b880*/  ULDC.64 UR6, c[0x0][0x3c8] ;  /* 0x0000f20000067ab9 */ /* 0x000fe20000000a00 */
[----:B------:R-:W-:Y:S01]  /*b890*/  IADD3.X R5, R81, R74, R82, P2, P3 ;  /* 0x0000004a51057210 */ /* 0x000fe200017e6452 */
[----:B------:R-:W-:Y:S01]  /*b8a0*/  ULDC.64 UR8, c[0x0][0x3e0] ;  /* 0x0000f80000087ab9 */ /* 0x000fe20000000a00 */
[C---:B------:R-:W-:Y:S01]  /*b8b0*/  ISETP.GE.AND P5, PT, R16.reuse, UR4, PT ;  /* 0x0000000410007c0c */ /* 0x040fe2000bfa6270 */
[----:B------:R-:W-:Y:S01]  /*b8c0*/  VIADD R7, R16, 0x30 ;  /* 0x0000003010077836 */ /* 0x000fe20000000000 */
[----:B------:R-:W-:-:S02]  /*b8d0*/  ISETP.GE.AND P2, PT, R4, UR4, PT ;  /* 0x0000000404007c0c */ /* 0x000fc4000bf46270 */
[----:B------:R-:W-:Y:S02]  /*b8e0*/  CS2R R42, SRZ ;  /* 0x00000000002a7805 */ /* 0x000fe4000001ff00 */
[----:B------:R-:W-:Y:S02]  /*b8f0*/  LEA R4, P3, R76, UR6, 0x1 ;  /* 0x000000064c047c11 */ /* 0x000fe4000f8608ff */
[----:B------:R-:W-:Y:S02]  /*b900*/  CS2R R40, SRZ ;  /* 0x0000000000287805 */ /* 0x000fe4000001ff00 */
[----:B------:R-:W-:Y:S01]  /*b910*/  ISETP.GE.AND P4, PT, R6, UR4, PT ;  /* 0x0000000406007c0c */ /* 0x000fe2000bf86270 */
[----:B------:R-:W-:Y:S01]  /*b920*/  VIADD R8, R16, 0x40 ;  /* 0x0000004010087836 */ /* 0x000fe20000000000 */
[----:B------:R-:W-:Y:S02]  /*b930*/  LEA R6, P6, R75, UR8, 0x1 ;  /* 0x000000084b067c11 */ /* 0x000fe4000f8c08ff */
[----:B------:R-:W-:-:S02]  /*b940*/  LEA.HI.X R5, R76, UR7, R5, 0x1, P3 ;  /* 0x000000074c057c11 */ /* 0x000fc400098f0c05 */
[----:B------:R-:W-:Y:S02]  /*b950*/  ISETP.GE.AND P3, PT, R7, UR4, PT ;  /* 0x0000000407007c0c */ /* 0x000fe4000bf66270 */
        /* <DEDUP_REMOVED lines=26> */
.L_x_2321:
[----:B------:R-:W-:Y:S05]  /*bb00*/  BSYNC B1 ;  /* 0x0000000000017941 */ /* 0x000fea0003800000 */
.L_x_2320:
[----:B------:R-:W-:Y:S01]  /*bb10*/  LOP3.LUT P2, RZ, R217, 0x4, RZ, 0xc0, !PT ;  /* 0x00000004d9ff7812 */ /* 0x000fe2000784c0ff */
[----:B-1----:R-:W-:Y:S01]  /*bb20*/  IMAD R5, R197, 0x200, R10 ;  /* 0x00000200c5057824 */ /* 0x002fe200078e020a */
[----:B------:R-:W-:Y:S01]  /*bb30*/  ULDC.64 UR4, c[0x0][0x3c8] ;  /* 0x0000f20000047ab9 */ /* 0x000fe20000000a00 */
[----:B-----5:R-:W-:Y:S01]  /*bb40*/  IMAD.MOV.U32 R0, RZ, RZ, R70 ;  /* 0x000000ffff007224 */ /* 0x020fe200078e0046 */
[----:B------:R-:W-:Y:S01]  /*bb50*/  ULDC.64 UR6, c[0x0][0x3e0] ;  /* 0x0000f80000067ab9 */ /* 0x000fe20000000a00 */
[----:B------:R-:W-:Y:S02]  /*bb60*/  IMAD R60, R5, 0x2, R18 ;  /* 0x00000002053c7824 */ /* 0x000fe400078e0212 */
[----:B------:R-:W-:Y:S01]  /*bb70*/  IMAD.MOV.U32 R11, RZ, RZ, R71 ;  /* 0x000000ffff0b7224 */ /* 0x000fe200078e0047 */
[----:B------:R-:W-:Y:S01]  /*bb80*/  PRMT R106, R0, 0x7610, R106 ;  /* 0x00007610006a7816 */ /* 0x000fe2000000006a */
[----:B------:R-:W-:Y:S02]  /*bb90*/  VIADD R15, R60, 0x10400 ;  /* 0x000104003c0f7836 */ /* 0x000fe40000000000 */
[----:B------:R-:W-:Y:S01]  /*bba0*/  IMAD.MOV.U32 R14, RZ, RZ, R64 ;  /* 0x000000ffff0e7224 */ /* 0x000fe200078e0040 */
[----:B------:R-:W-:Y:S01]  /*bbb0*/  PRMT R107, R11, 0x7610, R107 ;  /* 0x000076100b6b7816 */ /* 0x000fe2000000006b */
[----:B------:R-:W-:-:S02]  /*bbc0*/  IMAD.MOV.U32 R0, RZ, RZ, R65 ;  /* 0x000000ffff007224 */ /* 0x000fc400078e0041 */
[----:B------:R-:W-:Y:S01]  /*bbd0*/  VIADD R10, R60, 0x10440 ;  /* 0x000104403c0a7836 */ /* 0x000fe20000000000 */
        /* <DEDUP_REMOVED lines=19> */
[----:B------:R-:W-:Y:S01]  /*bd10*/  IMAD.MOV.U32 R0, RZ, RZ, R47 ;  /* 0x000000ffff007224 */ /* 0x000fe200078e002f */
[----:B------:R-:W-:Y:S01]  /*bd20*/  PRMT R80, R11, 0x7610, R80 ;  /* 0x000076100b507816 */ /* 0x000fe20000000050 */
[----:B------:R-:W-:-:S02]  /*bd30*/  IMAD.MOV.U32 R11, RZ, RZ, R66 ;  /* 0x000000ffff0b7224 */ /* 0x000fc400078e0042 */
[----:B------:R-:W-:Y:S01]  /*bd40*/  IMAD.MOV.U32 R61, RZ, RZ, R67 ;  /* 0x000000ffff3d7224 */ /* 0x000fe200078e0043 */
[----:B------:R-:W-:Y:S01]  /*bd50*/  PRMT R81, R0, 0x7610, R81 ;  /* 0x0000761000517816 */ /* 0x000fe20000000051 */
[----:B------:R-:W-:Y:S01]  /*bd60*/  IMAD.MOV.U32 R0, RZ, RZ, R62 ;  /* 0x000000ffff007224 */ /* 0x000fe200078e003e */
[----:B------:R-:W1:Y:S01]  /*bd70*/  @P2 LDC R15, c[0x0][0x430] ;  /* 0x00010c00ff0f2b82 */ /* 0x000e620000000800 */
        /* <DEDUP_REMOVED lines=12> */
[----:B------:R-:W-:-:S02]  /*be40*/  IMAD.MOV.U32 R4, RZ, RZ, R72 ;  /* 0x000000ffff047224 */ /* 0x000fc400078e0048 */
[----:B------:R-:W-:Y:S01]  /*be50*/  IMAD.MOV.U32 R69, RZ, RZ, R48 ;  /* 0x000000ffff457224 */ /* 0x000fe200078e0030 */
[----:B------:R-:W-:Y:S01]  /*be60*/  PRMT R96, R0, 0x7610, R96 ;  /* 0x0000761000607816 */ /* 0x000fe20000000060 */
[----:B0-----:R-:W-:-:S03]  /*be70*/  @P2 IMAD.HI.U32 R0, R11, R14, RZ ;  /* 0x0000000e0b002227 */ /* 0x001fc600078e00ff */
[----:B------:R-:W-:Y:S01]  /*be80*/  PRMT R90, R69, 0x7610, R90 ;  /* 0x00007610455a7816 */ /* 0x000fe2000000005a */
[----:B------:R-:W-:Y:S02]  /*be90*/  IMAD.MOV.U32 R14, RZ, RZ, R49 ;  /* 0x000000ffff0e7224 */ /* 0x000fe400078e0031 */
[----:B------:R-:W-:Y:S01]  /*bea0*/  IMAD.MOV.U32 R72, RZ, RZ, R53 ;  /* 0x000000ffff487224 */ /* 0x000fe200078e0035 */
[----:B-1----:R-:W-:Y:S01]  /*beb0*/  @P2 SHF.R.U32.HI R11, RZ, R15, R0 ;  /* 0x0000000fff0b2219 */ /* 0x002fe20000011600 */
[----:B------:R-:W-:Y:S01]  /*bec0*/  IMAD.MOV.U32 R0, RZ, RZ, R40 ;  /* 0x000000ffff007224 */ /* 0x000fe200078e0028 */
[----:B------:R-:W-:Y:S01]  /*bed0*/  PRMT R91, R14, 0x7610, R91 ;  /* 0x000076100e5b7816 */ /* 0x000fe2000000005b */
        /* <DEDUP_REMOVED lines=8> */
[----:B------:R-:W-:Y:S01]  /*bf60*/  IMAD.MOV.U32 R7, RZ, RZ, R77 ;  /* 0x000000ffff077224 */ /* 0x000fe200078e004d */
[----:B------:R-:W-:Y:S01]  /*bf70*/  PRMT R84, R69, 0x7610, R84 ;  /* 0x0000761045547816 */ /* 0x000fe20000000054 */
[----:B------:R-:W-:-:S02]  /*bf80*/  IMAD.MOV.U32 R72, RZ, RZ, R45 ;  /* 0x000000ffff487224 */ /* 0x000fc400078e002d */
[----:B------:R-:W-:Y:S02]  /*bf90*/  IMAD R14, R15, R2, RZ ;  /* 0x000000020f0e7224 */ /* 0x000fe400078e02ff */
[----:B------:R-:W-:Y:S01]  /*bfa0*/  IMAD.WIDE.U32 R4, R11, R12, R4 ;  /* 0x0000000c0b047225 */ /* 0x000fe200078e0004 */
[----:B------:R-:W-:-:S03]  /*bfb0*/  PRMT R85, R72, 0x7610, R85 ;  /* 0x0000761048557816 */ /* 0x000fc60000000055 */
[C---:B------:R-:W-:Y:S02]  /*bfc0*/  IMAD R13, R11.reuse, R13, R0 ;  /* 0x0000000d0b0d7224 */ /* 0x040fe400078e0200 */
[----:B------:R-:W-:-:S04]  /*bfd0*/  IMAD.WIDE.U32 R6, R11, R2, R6 ;  /* 0x000000020b067225 */ /* 0x000fc800078e0006 */
[----:B------:R-:W-:Y:S01]  /*bfe0*/  IMAD R15, R11, R3, R14 ;  /* 0x000000030b0f7224 */ /* 0x000fe200078e020e */
[----:B------:R-:W-:Y:S01]  /*bff0*/  LEA R3, P2, R4, UR4, 0x1 ;  /* 0x0000000404037c11 */ /* 0x000fe2000f8408ff */
[----:B------:R-:W-:Y:S01]  /*c000*/  IMAD.MOV.U32 R69, RZ, RZ, R36 ;  /* 0x000000ffff457224 */ /* 0x000fe200078e0024 */
[----:B------:R-:W-:Y:S01]  /*c010*/  LEA R0, P3, R6, UR6, 0x1 ;  /* 0x0000000606007c11 */ /* 0x000fe2000f8608ff */
[----:B------:R-:W-:Y:S01]  /*c020*/  IMAD.MOV.U32 R72, RZ, RZ, R37 ;  /* 0x000000ffff487224 */ /* 0x000fe200078e0025 */
[----:B------:R-:W-:Y:S01]  /*c030*/  UMOV UR4, 0xffffffff ;  /* 0xffffffff00047882 */ /* 0x000fe20000000000 */
[----:B------:R-:W-:Y:S01]  /*c040*/  IMAD.MOV.U32 R2, RZ, RZ, R32 ;  /* 0x000000ffff027224 */ /* 0x000fe200078e0020 */
[----:B------:R-:W-:Y:S01]  /*c050*/  PRMT R61, R69, 0x7610, R61 ;  /* 0x00007610453d7816 */ /* 0x000fe2000000003d */
[----:B------:R-:W-:Y:S01]  /*c060*/  IMAD.IADD R11, R5, 0x1, R13 ;  /* 0x00000001050b7824 */ /* 0x000fe200078e020d */
[----:B------:R-:W-:Y:S01]  /*c070*/  PRMT R69, R72, 0x7610, R69 ;  /* 0x0000761048457816 */ /* 0x000fe20000000045 */
[----:B------:R-:W-:Y:S01]  /*c080*/  IMAD.IADD R5, R7, 0x1, R15 ;  /* 0x0000000107057824 */ /* 0x000fe200078e020f */
[----:B------:R-:W-:Y:S01]  /*c090*/  PRMT R72, R2, 0x7610, R72 ;  /* 0x0000761002487816 */ /* 0x000fe20000000048 */
[----:B------:R-:W-:Y:S01]  /*c0a0*/  IMAD.MOV.U32 R12, RZ, RZ, R33 ;  /* 0x000000ffff0c7224 */ /* 0x000fe200078e0021 */
[----:B------:R-:W-:-:S02]  /*c0b0*/  LEA.HI.X R4, R4, UR5, R11, 0x1, P2 ;  /* 0x0000000504047c11 */ /* 0x000fc400090f0c0b */
[----:B------:R-:W-:Y:S02]  /*c0c0*/  LEA.HI.X R2, R6, UR7, R5, 0x1, P3 ;  /* 0x0000000706027c11 */ /* 0x000fe400098f0c05 */
[----:B------:R-:W-:Y:S02]  /*c0d0*/  PRMT R73, R12, 0x7610, R73 ;  /* 0x000076100c497816 */ /* 0x000fe40000000049 */
[----:B------:R-:W-:Y:S01]  /*c0e0*/  LEA.HI R5, R209, R209, RZ, 0x1 ;  /* 0x000000d1d1057211 */ /* 0x000fe200078f08ff */
[----:B------:R-:W-:Y:S06]  /*c0f0*/  BRA.DIV UR4, `(.L_x_2322) ;  /* 0x0000018a04007947 */ /* 0x000fec000b800000 */
.L_x_2545:
[----:B------:R-:W-:-:S03]  /*c100*/  UMOV UR4, 0xffffffff ;  /* 0xffffffff00047882 */ /* 0x000fc60000000000 */
[----:B------:R-:W-:Y:S05]  /*c110*/  BRA.DIV UR4, `(.L_x_2323) ;  /* 0x0000018a04207947 */ /* 0x000fea000b800000 */
.L_x_2548:
[----:B------:R-:W-:-:S03]  /*c120*/  UMOV UR4, 0xffffffff ;  /* 0xffffffff00047882 */ /* 0x000fc60000000000 */
[----:B------:R-:W-:Y:S05]  /*c130*/  BRA.DIV UR4, `(.L_x_2324) ;  /* 0x0000018a04407947 */ /* 0x000fea000b800000 */
.L_x_2551:
[----:B------:R-:W-:-:S03]  /*c140*/  UMOV UR4, 0xffffffff ;  /* 0xffffffff00047882 */ /* 0x000fc60000000000 */
[----:B------:R-:W-:Y:S05]  /*c150*/  BRA.DIV UR4, `(.L_x_2325) ;  /* 0x0000018a04607947 */ /* 0x000fea000b800000 */
.L_x_2554:
[----:B------:R-:W-:-:S03]  /*c160*/  UMOV UR4, 0xffffffff ;  /* 0xffffffff00047882 */ /* 0x000fc60000000000 */
[----:B------:R-:W-:Y:S05]  /*c170*/  BRA.DIV UR4, `(.L_x_2326) ;  /* 0x0000018a04807947 */ /* 0x000fea000b800000 */
.L_x_2557:
[----:B------:R-:W-:Y:S01]  /*c180*/  UMOV UR4, 0xffffffff ;  /* 0xffffffff00047882 */ /* 0x000fe20000000000 */
[----:B------:R-:W-:Y:S02]  /*c190*/  LOP3.LUT R4, R5, 0xfffffffe, RZ, 0xc0, !PT ;  /* 0xfffffffe05047812 */ /* 0x000fe400078ec0ff */
[----:B------:R-:W-:Y:S05]  /*c1a0*/  BRA.DIV UR4, `(.L_x_2327) ;  /* 0x0000018a049c7947 */ /* 0x000fea000b800000 */
.L_x_2560:
[----:B------:R-:W-:Y:S01]  /*c1b0*/  UMOV UR4, 0xffffffff ;  /* 0xffffffff00047882 */ /* 0x000fe20000000000 */
[----:B------:R-:W-:Y:S02]  /*c1c0*/  IMAD.IADD R3, R209, 0x1, -R4 ;  /* 0x00000001d1037824 */ /* 0x000fe400078e0a04 */
[----:B------:R-:W-:Y:S05]  /*c1d0*/  BRA.DIV UR4, `(.L_x_2328) ;  /* 0x0000018a04b87947 */ /* 0x000fea000b800000 */
.L_x_2563:
[----:B------:R-:W-:Y:S01]  /*c1e0*/  UMOV UR4, 0xffffffff ;  /* 0xffffffff00047882 */ /* 0x000fe20000000000 */
[----:B------:R-:W-:Y:S02]  /*c1f0*/  SHF.L.U32 R3, R3, 0x1f, RZ ;  /* 0x0000001f03037819 */ /* 0x000fe400000006ff */
[----:B------:R-:W-:Y:S05]  /*c200*/  BRA.DIV UR4, `(.L_x_2329) ;  /* 0x0000018a04d47947 */ /* 0x000fea000b800000 */
.L_x_2566:
        /* <DEDUP_REMOVED lines=35> */
.L_x_2567:
[----:B------:R-:W-:Y:S05]  /*c440*/  BSYNC B1 ;  /* 0x0000000000017941 */ /* 0x000fea0003800000 */
.L_x_2330:
[----:B------:R-:W-:Y:S01]  /*c450*/  BSSY B1, `(.L_x_2332) ;  /* 0x0000134000017945 */ /* 0x000fe20003800000 */
[----:B0-----:R-:W-:Y:S02]  /*c460*/  PRMT R3, R4, 0x7610, R3 ;  /* 0x0000761004037816 */ /* 0x001fe40000000003 */
[----:B------:R-:W-:Y:S01]  /*c470*/  PRMT R11, R5, 0x7610, R11 ;  /* 0x00007610050b7816 */ /* 0x000fe2000000000b */
[----:B------:R-:W-:Y:S06]  /*c480*/  @P0 BRA `(.L_x_2333) ;  /* 0x0000001000c00947 */ /* 0x000fec0003800000 */
[----:B------:R-:W0:Y:S01]  /*c490*/  LDC R5, c[0x0][0x3d4] ;  /* 0x0000f500ff057b82 */ /* 0x000e220000000800 */
        /* <DEDUP_REMOVED lines=34> */
[C---:B------:R-:W-:Y:S01]  /*c6c0*/  FFMA.FTZ R113, R66.reuse, R106, -R113 ;  /* 0x0000006a42717223 */ /* 0x040fe20000010871 */
        /* <DEDUP_REMOVED lines=24> */
.L_x_2335:
[----:B------:R-:W-:Y:S05]  /*c850*/  BSYNC B2 ;  /* 0x0000000000027941 */ /* 0x000fea0003800000 */
.L_x_2334:
[----:B------:R-:W-:Y:S04]  /*c860*/  BSSY B2, `(.L_x_2336) ;  /* 0x0000030000027945 */ /* 0x000fe80003800000 */
[----:B------:R-:W-:Y:S05]  /*c870*/  @P2 BRA `(.L_x_2337) ;  /* 0x0000000000b82947 */ /* 0x000fea0003800000 */
[----:B0-----:R-:W0:Y:S01]  /*c880*/  LDS.128 R4, [R10] ;  /* 0x000000000a047984 */ /* 0x001e220000000c00 */
        /* <DEDUP_REMOVED lines=45> */
.L_x_2337:
[----:B------:R-:W-:Y:S05]  /*cb60*/  BSYNC B2 ;  /* 0x0000000000027941 */ /* 0x000fea0003800000 */
.L_x_2336:
[----:B------:R-:W-:Y:S04]  /*cb70*/  BSSY B2, `(.L_x_2338) ;  /* 0x0000030000027945 */ /* 0x000fe80003800000 */
[----:B------:R-:W-:Y:S05]  /*cb80*/  @P3 BRA `(.L_x_2339) ;  /* 0x0000000000b83947 */ /* 0x000fea0003800000 */
[----:B01----:R-:W0:Y:S01]  /*cb90*/  LDS.128 R4, [R60+0x14400] ;  /* 0x014400003c047984 */ /* 0x003e220000000c00 */
        /* <DEDUP_REMOVED lines=45> */
.L_x_2339:
[----:B------:R-:W-:Y:S05]  /*ce70*/  BSYNC B2 ;  /* 0x0000000000027941 */ /* 0x000fea0003800000 */
.L_x_2338:
        /* <DEDUP_REMOVED lines=48> */
.L_x_2341:
[----:B------:R-:W-:Y:S05]  /*d180*/  BSYNC B2 ;  /* 0x0000000000027941 */ /* 0x000fea0003800000 */
.L_x_2340:
[----:B------:R-:W-:Y:S04]  /*d190*/  BSSY B2, `(.L_x_2342) ;  /* 0x0000030000027945 */ /* 0x000fe80003800000 */
[----:B------:R-:W-:Y:S05]  /*d1a0*/  @P5 BRA `(.L_x_2343) ;  /* 0x0000000000b85947 */ /* 0x000fea0003800000 */
[----:B0123--:R-:W0:Y:S01]  /*d1b0*/  LDS.128 R4, [R60+0x18400] ;  /* 0x018400003c047984 */ /* 0x00fe220000000c00 */
        /* <DEDUP_REMOVED lines=45> */
.L_x_2343:
[----:B------:R-:W-:Y:S05]  /*d490*/  BSYNC B2 ;  /* 0x0000000000027941 */ /* 0x000fea0003800000 */
.L_x_2342:
[----:B------:R-:W-:Y:S05]  /*d4a0*/  @P6 BRA `(.L_x_2333) ;  /* 0x0000000000b86947 */ /* 0x000fea0003800000 */
[----:B01234-:R-:W0:Y:S01]  /*d4b0*/  LDS.128 R4, [R10+0x8000] ;  /* 0x008000000a047984 */ /* 0x01fe220000000c00 */
        /* <DEDUP_REMOVED lines=45> */
.L_x_2333:
[----:B------:R-:W-:Y:S05]  /*d790*/  BSYNC B1 ;  /* 0x0000000000017941 */ /* 0x000fea0003800000 */
.L_x_2332:
        /* <DEDUP_REMOVED lines=61> */
.L_x_2346:
[----:B------:R-:W-:Y:S05]  /*db70*/  BSYNC B1 ;  /* 0x0000000000017941 */ /* 0x000fea0003800000 */
.L_x_2345:
        /* <DEDUP_REMOVED lines=26> */
[----:B------:R-:W-:Y:S02]  /*dd20*/  IMAD.U32 R7, R5, 0x10000, RZ ;  /* 0x0001000005077824 */ /* 0x000fe400078e00ff */
[----:B------:R-:W-:Y:S01]  /*dd30*/  FFMA.FTZ R42, R36, R40, -R43 ;  /* 0x00000028242a7223 */ /* 0x000fe2000001082b */
[----:B------:R-:W-:Y:S01]  /*dd40*/  IMAD.U32 R37, R88, 0x10000, RZ ;  /* 0x0001000058257824 */ /* 0x000fe200078e00ff */
[----:B------:R-:W-:Y:S01]  /*dd50*/  LOP3.LUT R4, R4, 0xffff0000, RZ, 0xc0, !PT ;  /* 0xffff000004047812 */ /* 0x000fe200078ec0ff */
[----:B------:R-:W-:Y:S01]  /*dd60*/  IMAD.U32 R39, R61, 0x10000, RZ ;  /* 0x000100003d277824 */ /* 0x000fe200078e00ff */
[----:B------:R-:W-:Y:S01]  /*dd70*/  LOP3.LUT R5, R5, 0xffff0000, RZ, 0xc0, !PT ;  /* 0xffff000005057812 */ /* 0x000fe200078ec0ff */
[----:B------:R-:W-:Y:S01]  /*dd80*/  FFMA.FTZ R44, R38, R69, R41 ;  /* 0x00000045262c7223 */ /* 0x000fe20000010029 */
[----:B------:R-:W-:Y:S01]  /*dd90*/  LOP3.LUT R36, R61, 0xffff0000, RZ, 0xc0, !PT ;  /* 0xffff00003d247812 */ /* 0x000fe200078ec0ff */
[----:B------:R-:W-:Y:S01]  /*dda0*/  FMUL.FTZ R41, R4, R39 ;  /* 0x0000002704297220 */ /* 0x000fe20000410000 */
[----:B------:R-:W-:Y:S01]  /*ddb0*/  LOP3.LUT R88, R88, 0xffff0000, RZ, 0xc0, !PT ;  /* 0xffff000058587812 */ /* 0x000fe200078ec0ff */
[----:B------:R-:W-:-:S02]  /*ddc0*/  FMUL.FTZ R38, R4, R37 ;  /* 0x0000002504267220 */ /* 0x000fc40000410000 */
[C---:B------:R-:W-:Y:S01]  /*ddd0*/  FMUL.FTZ R40, R5.reuse, R36 ;  /* 0x0000002405287220 */ /* 0x040fe20000410000 */
[C---:B------:R-:W-:Y:S01]  /*dde0*/  FFMA.FTZ R4, R6.reuse, R37, -R41 ;  /* 0x0000002506047223 */ /* 0x040fe20000010829 */
[-C--:B------:R-:W-:Y:S01]  /*ddf0*/  FMUL.FTZ R43, R5, R88.reuse ;  /* 0x00000058052b7220 */ /* 0x080fe20000410000 */
[----:B------:R-:W-:Y:S01]  /*de00*/  FFMA.FTZ R39, R6, R39, R38 ;  /* 0x0000002706277223 */ /* 0x000fe20000010026 */
[----:B------:R-:W-:Y:S01]  /*de10*/  FFMA.FTZ R5, R7, R88, -R40 ;  /* 0x0000005807057223 */ /* 0x000fe20000010828 */
[----:B------:R-:W-:Y:S01]  /*de20*/  F2FP.BF16.F32.PACK_AB R6, R45, R42 ;  /* 0x0000002a2d06723e */ /* 0x000fe200000010ff */
[----:B------:R-:W-:Y:S01]  /*de30*/  FFMA.FTZ R36, R7, R36, R43 ;  /* 0x0000002407247223 */ /* 0x000fe2000001002b */
[----:B------:R-:W-:Y:S02]  /*de40*/  F2FP.BF16.F32.PACK_AB R7, R44, R89 ;  /* 0x000000592c07723e */ /* 0x000fe400000010ff */
[----:B------:R-:W-:Y:S02]  /*de50*/  F2FP.BF16.F32.PACK_AB R4, R39, R4 ;  /* 0x000000042704723e */ /* 0x000fe400000010ff */
[----:B------:R-:W-:-:S05]  /*de60*/  F2FP.BF16.F32.PACK_AB R5, R36, R5 ;  /* 0x000000052405723e */ /* 0x000fca00000010ff */
[----:B------:R1:W-:Y:S02]  /*de70*/  STS.128 [R10+0x2000], R4 ;  /* 0x002000040a007388 */ /* 0x0003e40000000c00 */
.L_x_2348:
[----:B------:R-:W-:Y:S05]  /*de80*/  BSYNC B1 ;  /* 0x0000000000017941 */ /* 0x000fea0003800000 */
.L_x_2347:
        /* <DEDUP_REMOVED lines=48> */
.L_x_2350:
[----:B------:R-:W-:Y:S05]  /*e190*/  BSYNC B1 ;  /* 0x0000000000017941 */ /* 0x000fea0003800000 */
.L_x_2349:
        /* <DEDUP_REMOVED lines=48> */
.L_x_2352:
[----:B------:R-:W-:Y:S05]  /*e4a0*/  BSYNC B1 ;  /* 0x0000000000017941 */ /* 0x000fea0003800000 */
.L_x_2351:
        /* <DEDUP_REMOVED lines=9> */
[----:B------:R-:W-:Y:S01]  /*e540*/  PRMT R24, R14, 0x5410, R29 ;  /* 0x000054100e187816 */ /* 0x000fe2000000001d */
[C---:B------:R-:W-:Y:S01]  /*e550*/  IMAD.U32 R29, R28.reuse, 0x10000, RZ ;  /* 0x000100001c1d7824 */ /* 0x040fe200078e00ff */
[----:B------:R-:W-:Y:S01]  /*e560*/  LOP3.LUT R28, R28, 0xffff0000, RZ, 0xc0, !PT ;  /* 0xffff00001c1c7812 */ /* 0x000fe200078ec0ff */
[C---:B------:R-:W-:Y:S01]  /*e570*/  IMAD.U32 R26, R25.reuse, 0x10000, RZ ;  /* 0x00010000191a7824 */ /* 0x040fe200078e00ff */
[----:B------:R-:W-:Y:S02]  /*e580*/  PRMT R27, R12, 0x5410, R27 ;  /* 0x000054100c1b7816 */ /* 0x000fe4000000001b */
[----:B------:R-:W-:Y:S02]  /*e590*/  LOP3.LUT R25, R25, 0xffff0000, RZ, 0xc0, !PT ;  /* 0xffff000019197812 */ /* 0x000fe400078ec0ff */
        /* <DEDUP_REMOVED lines=8> */
[C---:B------:R-:W-:Y:S01]  /*e620*/  FFMA.FTZ R31, R12.reuse, R26, -R31 ;  /* 0x0000001a0c1f7223 */ /* 0x040fe2000001081f */
[----:B------:R-:W-:Y:S01]  /*e630*/  FFMA.FTZ R30, R12, R29, R30 ;  /* 0x0000001d0c1e7223 */ /* 0x000fe2000001001e */
[-C--:B------:R-:W-:Y:S01]  /*e640*/  FFMA.FTZ R29, R14, R25.reuse, -R13 ;  /* 0x000000190e1d7223 */ /* 0x080fe2000001080d */
[C---:B------:R-:W-:Y:S01]  /*e650*/  IMAD.U32 R7, R5.reuse, 0x10000, RZ ;  /* 0x0001000005077824 */ /* 0x040fe200078e00ff */
[----:B------:R-:W-:Y:S01]  /*e660*/  LOP3.LUT R4, R4, 0xffff0000, RZ, 0xc0, !PT ;  /* 0xffff000004047812 */ /* 0x000fe200078ec0ff */
[C---:B------:R-:W-:Y:S01]  /*e670*/  IMAD.U32 R13, R24.reuse, 0x10000, RZ ;  /* 0x00010000180d7824 */ /* 0x040fe200078e00ff */
[----:B------:R-:W-:Y:S01]  /*e680*/  LOP3.LUT R5, R5, 0xffff0000, RZ, 0xc0, !PT ;  /* 0xffff000005057812 */ /* 0x000fe200078ec0ff */
[----:B------:R-:W-:Y:S01]  /*e690*/  FMUL.FTZ R33, R15, R25 ;  /* 0x000000190f217220 */ /* 0x000fe20000410000 */
[C---:B------:R-:W-:Y:S01]  /*e6a0*/  LOP3.LUT R12, R27.reuse, 0xffff0000, RZ, 0xc0, !PT ;  /* 0xffff00001b0c7812 */ /* 0x040fe200078ec0ff */
[----:B------:R-:W-:Y:S01]  /*e6b0*/  IMAD.U32 R15, R27, 0x10000, RZ ;  /* 0x000100001b0f7824 */ /* 0x000fe200078e00ff */
[----:B------:R-:W-:Y:S01]  /*e6c0*/  LOP3.LUT R24, R24, 0xffff0000, RZ, 0xc0, !PT ;  /* 0xffff000018187812 */ /* 0x000fe200078ec0ff */
[----:B------:R-:W-:Y:S01]  /*e6d0*/  FFMA.FTZ R28, R14, R28, R33 ;  /* 0x0000001c0e1c7223 */ /* 0x000fe20000010021 */
[C---:B------:R-:W-:Y:S01]  /*e6e0*/  FMUL.FTZ R14, R4.reuse, R13 ;  /* 0x0000000d040e7220 */ /* 0x040fe20000410000 */
[-C--:B------:R-:W-:Y:S01]  /*e6f0*/  FMUL.FTZ R25, R4, R15.reuse ;  /* 0x0000000f04197220 */ /* 0x080fe20000410000 */
[C---:B------:R-:W-:Y:S01]  /*e700*/  FMUL.FTZ R26, R5.reuse, R12 ;  /* 0x0000000c051a7220 */ /* 0x040fe20000410000 */
[-C--:B------:R-:W-:Y:S01]  /*e710*/  FMUL.FTZ R27, R5, R24.reuse ;  /* 0x00000018051b7220 */ /* 0x080fe20000410000 */
[C---:B------:R-:W-:Y:S01]  /*e720*/  FFMA.FTZ R15, R6.reuse, R15, R14 ;  /* 0x0000000f060f7223 */ /* 0x040fe2000001000e */
[----:B------:R-:W-:Y:S01]  /*e730*/  FFMA.FTZ R4, R6, R13, -R25 ;  /* 0x0000000d06047223 */ /* 0x000fe20000010819 */
[C---:B------:R-:W-:Y:S01]  /*e740*/  FFMA.FTZ R5, R7.reuse, R24, -R26 ;  /* 0x0000001807057223 */ /* 0x040fe2000001081a */
[----:B------:R-:W-:Y:S01]  /*e750*/  FFMA.FTZ R12, R7, R12, R27 ;  /* 0x0000000c070c7223 */ /* 0x000fe2000001001b */
[----:B------:R-:W-:-:S02]  /*e760*/  F2FP.BF16.F32.PACK_AB R6, R30, R31 ;  /* 0x0000001f1e06723e */ /* 0x000fc400000010ff */
[----:B------:R-:W-:Y:S02]  /*e770*/  F2FP.BF16.F32.PACK_AB R7, R28, R29 ;  /* 0x0000001d1c07723e */ /* 0x000fe400000010ff */
[----:B------:R-:W-:Y:S02]  /*e780*/  F2FP.BF16.F32.PACK_AB R4, R15, R4 ;  /* 0x000000040f04723e */ /* 0x000fe400000010ff */
[----:B------:R-:W-:-:S05]  /*e790*/  F2FP.BF16.F32.PACK_AB R5, R12, R5 ;  /* 0x000000050c05723e */ /* 0x000fca00000010ff */
[----:B------:R4:W-:Y:S02]  /*e7a0*/  STS.128 [R60+0x1a400], R4 ;  /* 0x01a400043c007388 */ /* 0x0009e40000000c00 */
.L_x_2354:
[----:B------:R-:W-:Y:S05]  /*e7b0*/  BSYNC B1 ;  /* 0x0000000000017941 */ /* 0x000fea0003800000 */
.L_x_2353:
        /* <DEDUP_REMOVED lines=8> */
[C---:B------:R-:W-:Y:S01]  /*e840*/  LOP3.LUT R20, R14.reuse, 0xffff0000, RZ, 0xc0, !PT ;  /* 0xffff00000e147812 */ /* 0x040fe200078ec0ff */
[----:B------:R-:W-:Y:S01]  /*e850*/  IMAD.U32 R21, R14, 0x10000, RZ ;  /* 0x000100000e157824 */ /* 0x000fe200078e00ff */
[C---:B------:R-:W-:Y:S01]  /*e860*/  LOP3.LUT R14, R11.reuse, 0xffff0000, RZ, 0xc0, !PT ;  /* 0xffff00000b0e7812 */ /* 0x040fe200078ec0ff */
[----:B------:R-:W-:Y:S01]  /*e870*/  IMAD.U32 R13, R11, 0x10000, RZ ;  /* 0x000100000b0d7824 */ /* 0x000fe200078e00ff */
[----:B------:R-:W-:Y:S02]  /*e880*/  PRMT R15, R0, 0x5410, R15 ;  /* 0x00005410000f7816 */ /* 0x000fe4000000000f */
[----:B------:R-:W-:Y:S01]  /*e890*/  PRMT R12, R3, 0x5410, R12 ;  /* 0x00005410030c7816 */ /* 0x000fe2000000000c */
        /* <DEDUP_REMOVED lines=9> */
[C---:B------:R-:W-:Y:S01]  /*e930*/  IMAD.U32 R3, R5.reuse, 0x10000, RZ ;  /* 0x0001000005037824 */ /* 0x040fe200078e00ff */
[----:B------:R-:W-:Y:S01]  /*e940*/  LOP3.LUT R4, R5, 0xffff0000, RZ, 0xc0, !PT ;  /* 0xffff000005047812 */ /* 0x000fe200078ec0ff */
[----:B------:R-:W-:Y:S01]  /*e950*/  FFMA.FTZ R24, R8, R21, R6 ;  /* 0x0000001508187223 */ /* 0x000fe20000010006 */
[-C--:B------:R-:W-:Y:S01]  /*e960*/  FMUL.FTZ R6, R7, R14.reuse ;  /* 0x0000000e07067220 */ /* 0x080fe20000410000 */
[C---:B------:R-:W-:Y:S01]  /*e970*/  IMAD.U32 R7, R15.reuse, 0x10000, RZ ;  /* 0x000100000f077824 */ /* 0x040fe200078e00ff */
[----:B------:R-:W-:Y:S01]  /*e980*/  LOP3.LUT R15, R15, 0xffff0000, RZ, 0xc0, !PT ;  /* 0xffff00000f0f7812 */ /* 0x000fe200078ec0ff */
[C---:B------:R-:W-:Y:S01]  /*e990*/  IMAD.U32 R5, R12.reuse, 0x10000, RZ ;  /* 0x000100000c057824 */ /* 0x040fe200078e00ff */
[----:B------:R-:W-:Y:S01]  /*e9a0*/  LOP3.LUT R12, R12, 0xffff0000, RZ, 0xc0, !PT ;  /* 0xffff00000c0c7812 */ /* 0x000fe200078ec0ff */
[----:B------:R-:W-:Y:S01]  /*e9b0*/  FFMA.FTZ R11, R8, R13, -R11 ;  /* 0x0000000d080b7223 */ /* 0x000fe2000001080b */
[C---:B------:R-:W-:Y:S01]  /*e9c0*/  FFMA.FTZ R26, R9.reuse, R14, -R26 ;  /* 0x0000000e091a7223 */ /* 0x040fe2000001081a */
[----:B------:R-:W-:Y:S01]  /*e9d0*/  FFMA.FTZ R13, R9, R20, R6 ;  /* 0x00000014090d7223 */ /* 0x000fe20000010006 */
[C---:B------:R-:W-:Y:S01]  /*e9e0*/  FMUL.FTZ R9, R2.reuse, R7 ;  /* 0x0000000702097220 */ /* 0x040fe20000410000 */
[----:B------:R-:W-:Y:S01]  /*e9f0*/  FMUL.FTZ R2, R2, R5 ;  /* 0x0000000502027220 */ /* 0x000fe20000410000 */
        /* <DEDUP_REMOVED lines=12> */
.L_x_2317:
        /* <DEDUP_REMOVED lines=64> */
.L_x_2356:
[----:B------:R-:W-:Y:S05]  /*eec0*/  BSYNC B1 ;  /* 0x0000000000017941 */ /* 0x000fea0003800000 */
.L_x_2355:
[----:B------:R-:W-:Y:S01]  /*eed0*/  BSSY B1, `(.L_x_2357) ;  /* 0x0000026000017945 */ /* 0x000fe20003800000 */
[----:B-----5:R-:W-:Y:S01]  /*eee0*/  IMAD.MOV.U32 R72, RZ, RZ, R4 ;  /* 0x000000ffff487224 */ /* 0x020fe200078e0004 */
[----:B------:R-:W-:Y:S01]  /*eef0*/  CS2R R66, SRZ ;  /* 0x0000000000427805 */ /* 0x000fe2000001ff00 */
[----:B------:R-:W-:Y:S02]  /*ef00*/  IMAD.MOV.U32 R73, RZ, RZ, R5 ;  /* 0x000000ffff497224 */ /* 0x000fe400078e0005 */
[----:B------:R-:W-:Y:S01]  /*ef10*/  IMAD.MOV.U32 R77, RZ, RZ, R6 ;  /* 0x000000ffff4d7224 */ /* 0x000fe200078e0006 */
[----:B------:R-:W-:Y:S06]  /*ef20*/  @P1 BRA `(.L_x_2358) ;  /* 0x0000000000801947 */ /* 0x000fec0003800000 */
[----:B------:R-:W-:Y:S01]  /*ef30*/  IADD3 R76, P2, P3, R71, R76, R84 ;  /* 0x0000004c474c7210 */ /* 0x000fe20007b5e054 */
[----:B------:R-:W-:Y:S01]  /*ef40*/  ULDC.64 UR4, c[0x0][0x3c8] ;  /* 0x0000f20000047ab9 */ /* 0x000fe20000000a00 */
[----:B------:R-:W-:Y:S01]  /*ef50*/  IADD3 R75, P4, P5, R70, R75, R87 ;  /* 0x0000004b464b7210 */ /* 0x000fe20007d9e057 */
[----:B------:R-:W-:Y:S01]  /*ef60*/  ULDC.64 UR6, c[0x0][0x3e0] ;  /* 0x0000f80000067ab9 */ /* 0x000fe20000000a00 */
[----:B0-----:R-:W-:Y:S02]  /*ef70*/  IADD3.X R15, R83, R74, R82, P2, P3 ;  /* 0x0000004a530f7210 */ /* 0x001fe400017e6452 */
        /* <DEDUP_REMOVED lines=27> */
.L_x_2358:
[----:B------:R-:W-:Y:S05]  /*f130*/  BSYNC B1 ;  /* 0x0000000000017941 */ /* 0x000fea0003800000 */
.L_x_2357:
[----:B------:R-:W-:Y:S01]  /*f140*/  IMAD.MOV.U32 R0, RZ, RZ, R7 ;  /* 0x000000ffff007224 */ /* 0x000fe200078e0007 */
[----:B------:R-:W-:Y:S01]  /*f150*/  ISETP.NE.AND P2, PT, R78, 0x1, PT ;  /* 0x000000014e00780c */ /* 0x000fe20003f45270 */
[----:B01----:R-:W-:Y:S01]  /*f160*/  IMAD.MOV.U32 R14, RZ, RZ, R24 ;  /* 0x000000ffff0e7224 */ /* 0x003fe200078e0018 */
[----:B------:R-:W-:Y:S01]  /*f170*/  ULDC.64 UR4, c[0x0][0x3c8] ;  /* 0x0000f20000047ab9 */ /* 0x000fe20000000a00 */
        /* <DEDUP_REMOVED lines=19> */
[----:B------:R-:W-:Y:S01]  /*f2b0*/  PRMT R87, R0, 0x7610, R87 ;  /* 0x0000761000577816 */ /* 0x000fe20000000057 */
        /* <DEDUP_REMOVED lines=17> */
[----:B------:R-:W-:-:S02]  /*f3d0*/  PRMT R102, R0, 0x7610, R102 ;  /* 0x0000761000667816 */ /* 0x000fc40000000066 */
[----:B------:R-:W-:Y:S01]  /*f3e0*/  PRMT R100, R20, 0x7610, R100 ;  /* 0x0000761014647816 */ /* 0x000fe20000000064 */
[----:B------:R-:W-:Y:S01]  /*f3f0*/  IMAD.MOV.U32 R20, RZ, RZ, R37 ;  /* 0x000000ffff147224 */ /* 0x000fe200078e0025 */
[----:B------:R-:W-:Y:S01]  /*f400*/  PRMT R91, R69, 0x7610, R91 ;  /* 0x00007610455b7816 */ /* 0x000fe2000000005b */
[----:B-1----:R-:W-:-:S03]  /*f410*/  @P2 IMAD.HI.U32 R0, R15, R14, RZ ;  /* 0x0000000e0f002227 */ /* 0x002fc600078e00ff */
[----:B------:R-:W-:Y:S01]  /*f420*/  PRMT R101, R20, 0x7610, R101 ;  /* 0x0000761014657816 */ /* 0x000fe20000000065 */
[----:B------:R-:W-:Y:S01]  /*f430*/  IMAD.MOV.U32 R14, RZ, RZ, R61 ;  /* 0x000000ffff0e7224 */ /* 0x000fe200078e003d */
[----:B0-----:R-:W-:Y:S01]  /*f440*/  @P2 SHF.R.U32.HI R15, RZ, R21, R0 ;  /* 0x00000015ff0f2219 */ /* 0x001fe20000011600 */
[----:B-----5:R-:W-:Y:S02]  /*f450*/  IMAD.MOV.U32 R0, RZ, RZ, R40 ;  /* 0x000000ffff007224 */ /* 0x020fe400078e0028 */
[----:B------:R-:W-:Y:S01]  /*f460*/  IMAD.MOV.U32 R20, RZ, RZ, R60 ;  /* 0x000000ffff147224 */ /* 0x000fe200078e003c */
[----:B------:R-:W-:Y:S01]  /*f470*/  PRMT R89, R14, 0x7610, R89 ;  /* 0x000076100e597816 */ /* 0x000fe20000000059 */
[----:B------:R-:W-:Y:S01]  /*f480*/  IMAD.MOV.U32 R14, RZ, RZ, R41 ;  /* 0x000000ffff0e7224 */ /* 0x000fe200078e0029 */
[----:B------:R-:W-:Y:S01]  /*f490*/  SHF.R.S32.HI R21, RZ, 0x1f, R15 ;  /* 0x0000001fff157819 */ /* 0x000fe2000001140f */
[----:B------:R-:W-:Y:S01]  /*f4a0*/  IMAD.WIDE.U32 R8, R15, R12, R8 ;  /* 0x0000000c0f087225 */ /* 0x000fe200078e0008 */
[----:B------:R-:W-:-:S02]  /*f4b0*/  PRMT R74, R0, 0x7610, R74 ;  /* 0x00007610004a7816 */ /* 0x000fc4000000004a */
[----:B------:R-:W-:Y:S01]  /*f4c0*/  PRMT R75, R14, 0x7610, R75 ;  /* 0x000076100e4b7816 */ /* 0x000fe2000000004b */
[C---:B------:R-:W-:Y:S01]  /*f4d0*/  IMAD R0, R21.reuse, R12, RZ ;  /* 0x0000000c15007224 */ /* 0x040fe200078e02ff */
[----:B------:R-:W-:Y:S01]  /*f4e0*/  PRMT R88, R20, 0x7610, R88 ;  /* 0x0000761014587816 */ /* 0x000fe20000000058 */
[-C--:B------:R-:W-:Y:S02]  /*f4f0*/  IMAD R14, R21, R2.reuse, RZ ;  /* 0x00000002150e7224 */ /* 0x080fe400078e02ff */
[----:B------:R-:W-:-:S04]  /*f500*/  IMAD.WIDE.U32 R10, R15, R2, R10 ;  /* 0x000000020f0a7225 */ /* 0x000fc800078e000a */
[C---:B------:R-:W-:Y:S01]  /*f510*/  IMAD R13, R15.reuse, R13, R0 ;  /* 0x0000000d0f0d7224 */ /* 0x040fe200078e0200 */
[----:B------:R-:W-:Y:S01]  /*f520*/  LEA R0, P3, R10, UR6, 0x1 ;  /* 0x000000060a007c11 */ /* 0x000fe2000f8608ff */
[----:B------:R-:W-:Y:S01]  /*f530*/  IMAD R15, R15, R3, R14 ;  /* 0x000000030f0f7224 */ /* 0x000fe200078e020e */
[----:B------:R-:W-:Y:S01]  /*f540*/  LEA R3, P2, R8, UR4, 0x1 ;  /* 0x0000000408037c11 */ /* 0x000fe2000f8408ff */
        /* <DEDUP_REMOVED lines=17> */
.L_x_2570:
[----:B------:R-:W-:-:S03]  /*f660*/  UMOV UR4, 0xffffffff ;  /* 0xffffffff00047882 */ /* 0x000fc60000000000 */
[----:B------:R-:W-:Y:S05]  /*f670*/  BRA.DIV UR4, `(.L_x_2360) ;  /* 0x0000015a041c7947 */ /* 0x000fea000b800000 */
.L_x_2573:
[----:B------:R-:W-:-:S03]  /*f680*/  UMOV UR4, 0xffffffff ;  /* 0xffffffff00047882 */ /* 0x000fc60000000000 */
[----:B------:R-:W-:Y:S05]  /*f690*/  BRA.DIV UR4, `(.L_x_2361) ;  /* 0x0000015a043c7947 */ /* 0x000fea000b800000 */
.L_x_2576:
[----:B------:R-:W-:-:S03]  /*f6a0*/  UMOV UR4, 0xffffffff ;  /* 0xffffffff00047882 */ /* 0x000fc60000000000 */
[----:B------:R-:W-:Y:S05]  /*f6b0*/  BRA.DIV UR4, `(.L_x_2362) ;  /* 0x0000015a045c7947 */ /* 0x000fea000b800000 */
.L_x_2579:
[----:B------:R-:W-:-:S03]  /*f6c0*/  UMOV UR4, 0xffffffff ;  /* 0xffffffff00047882 */ /* 0x000fc60000000000 */
[----:B------:R-:W-:Y:S05]  /*f6d0*/  BRA.DIV UR4, `(.L_x_2363) ;  /* 0x0000015a047c7947 */ /* 0x000fea000b800000 */
.L_x_2582:
[----:B------:R-:W-:Y:S01]  /*f6e0*/  UMOV UR4, 0xffffffff ;  /* 0xffffffff00047882 */ /* 0x000fe20000000000 */
[----:B------:R-:W-:Y:S02]  /*f6f0*/  LOP3.LUT R8, R9, 0xfffffffe, RZ, 0xc0, !PT ;  /* 0xfffffffe09087812 */ /* 0x000fe400078ec0ff */
[----:B------:R-:W-:Y:S05]  /*f700*/  BRA.DIV UR4, `(.L_x_2364) ;  /* 0x0000015a04987947 */ /* 0x000fea000b800000 */
.L_x_2585:
[----:B------:R-:W-:Y:S01]  /*f710*/  UMOV UR4, 0xffffffff ;  /* 0xffffffff00047882 */ /* 0x000fe20000000000 */
[----:B------:R-:W-:Y:S02]  /*f720*/  IMAD.IADD R8, R209, 0x1, -R8 ;  /* 0x00000001d1087824 */ /* 0x000fe400078e0a08 */
[----:B------:R-:W-:Y:S05]  /*f730*/  BRA.DIV UR4, `(.L_x_2365) ;  /* 0x0000015a04b47947 */ /* 0x000fea000b800000 */
.L_x_2588:
[----:B------:R-:W-:Y:S01]  /*f740*/  UMOV UR4, 0xffffffff ;  /* 0xffffffff00047882 */ /* 0x000fe20000000000 */
[----:B------:R-:W-:Y:S02]  /*f750*/  SHF.L.U32 R9, R8, 0x1f, RZ ;  /* 0x0000001f08097819 */ /* 0x000fe400000006ff */
[----:B------:R-:W-:Y:S05]  /*f760*/  BRA.DIV UR4, `(.L_x_2366) ;  /* 0x0000015a04d07947 */ /* 0x000fea000b800000 */
.L_x_2591:
        /* <DEDUP_REMOVED lines=35> */
[----:B0-----:R-:W-:Y:S06]  /*f9a0*/  @!P2 BRA `(.L_x_2368) ;  /* 0x000001580068a947 */ /* 0x001fec0003800000 */
.L_x_2592:
[----:B------:R-:W-:Y:S05]  /*f9b0*/  BSYNC B1 ;  /* 0x0000000000017941 */ /* 0x000fea0003800000 */
.L_x_2367:
        /* <DEDUP_REMOVED lines=11> */
[----:B0-----:R-:W-:Y:S02]  /*fa70*/  LOP3.LUT R9, R196, 0x38, R22, 0xf8, !PT ;  /* 0x00000038c4097812 */ /* 0x001fe400078ef816 */
[----:B------:R-:W-:Y:S02]  /*fa80*/  SHF.R.S32.HI R11, RZ, 0x1f, R8 ;  /* 0x0000001fff0b7819 */ /* 0x000fe40000011408 */
[----:B------:R-:W-:Y:S02]  /*fa90*/  SHF.R.U64 R116, R32, 0x10, R33 ;  /* 0x0000001020747819 */ /* 0x000fe40000001221 */
[----:B------:R-:W-:Y:S01]  /*faa0*/  LEA.HI R10, R11, R8, RZ, 0x3 ;  /* 0x000000080b0a7211 */ /* 0x000fe200078f18ff */
[----:B------:R-:W-:Y:S01]  /*fab0*/  IMAD.SHL.U32 R11, R8, 0x8, RZ ;  /* 0x00000008080b7824 */ /* 0x000fe200078e00ff */
[----:B------:R-:W-:-:S02]  /*fac0*/  LOP3.LUT R8, R9, R198, RZ, 0x3c, !PT ;  /* 0x000000c609087212 */ /* 0x000fc400078e3cff */
[----:B------:R-:W-:Y:S01]  /*fad0*/  SHF.R.U64 R32, R4, 0x10, R5 ;  /* 0x0000001004207819 */ /* 0x000fe20000001205 */
[----:B------:R-:W-:Y:S01]  /*fae0*/  IMAD.SHL.U32 R10, R10, 0x400, RZ ;  /* 0x000004000a0a7824 */ /* 0x000fe200078e00ff */
[----:B------:R-:W-:Y:S01]  /*faf0*/  LOP3.LUT R11, R196, 0x38, R11, 0xf8, !PT ;  /* 0x00000038c40b7812 */ /* 0x000fe200078ef80b */
[----:B------:R-:W-:Y:S01]  /*fb00*/  IMAD R9, R197, 0x200, R8 ;  /* 0x00000200c5097824 */ /* 0x000fe200078e0208 */
[----:B------:R-:W-:Y:S02]  /*fb10*/  SHF.R.U32.HI R5, RZ, 0x10, R5 ;  /* 0x00000010ff057819 */ /* 0x000fe40000011605 */
[----:B------:R-:W-:Y:S01]  /*fb20*/  LOP3.LUT R10, R10, 0x7fffe000, RZ, 0xc0, !PT ;  /* 0x7fffe0000a0a7812 */ /* 0x000fe200078ec0ff */
[----:B------:R-:W-:Y:S01]  /*fb30*/  IMAD R104, R9, 0x2, R18 ;  /* 0x0000000209687824 */ /* 0x000fe200078e0212 */
[----:B------:R-:W-:Y:S02]  /*fb40*/  LOP3.LUT R11, R11, R198, RZ, 0x3c, !PT ;  /* 0x000000c60b0b7212 */ /* 0x000fe400078e3cff */
[--C-:B------:R-:W-:Y:S01]  /*fb50*/  SHF.R.U64 R4, R6, 0x10, R7.reuse ;  /* 0x0000001006047819 */ /* 0x100fe20000001207 */
[----:B------:R-:W-:Y:S01]  /*fb60*/  IMAD R10, R197, 0x200, R10 ;  /* 0x00000200c50a7824 */ /* 0x000fe200078e020a */
[----:B------:R-:W-:-:S02]  /*fb70*/  SHF.R.U32.HI R7, RZ, 0x10, R7 ;  /* 0x00000010ff077819 */ /* 0x000fc40000011607 */
[----:B------:R-:W-:Y:S01]  /*fb80*/  PRMT R111, R111, 0x5410, R116 ;  /* 0x000054106f6f7816 */ /* 0x000fe20000000074 */
[----:B------:R-:W-:Y:S01]  /*fb90*/  IMAD.IADD R13, R10, 0x1, R11 ;  /* 0x000000010a0d7824 */ /* 0x000fe200078e020b */
[----:B------:R-:W-:Y:S01]  /*fba0*/  PRMT R115, R107, 0x5410, R32 ;  /* 0x000054106b737816 */ /* 0x000fe20000000020 */
[----:B------:R-:W0:Y:S01]  /*fbb0*/  LDS.128 R8, [R104+0x10400] ;  /* 0x0104000068087984 */ /* 0x000e220000000c00 */
[----:B------:R-:W-:Y:S01]  /*fbc0*/  PRMT R116, R108, 0x5410, R5 ;  /* 0x000054106c747816 */ /* 0x000fe20000000005 */
[----:B------:R-:W-:Y:S01]  /*fbd0*/  IMAD R106, R13, 0x2, R18 ;  /* 0x000000020d6a7824 */ /* 0x000fe200078e0212 */
[----:B------:R-:W-:Y:S01]  /*fbe0*/  PRMT R117, R109, 0x5410, R4 ;  /* 0x000054106d757816 */ /* 0x000fe20000000004 */
[----:B------:R-:W-:Y:S01]  /*fbf0*/  IMAD.U32 R108, R115, 0x10000, RZ ;  /* 0x00010000736c7824 */ /* 0x000fe200078e00ff */
[----:B------:R-:W-:Y:S01]  /*fc00*/  PRMT R110, R110, 0x5410, R7 ;  /* 0x000054106e6e7816 */ /* 0x000fe20000000007 */
[----:B------:R-:W-:Y:S01]  /*fc10*/  IMAD.U32 R107, R111, 0x10000, RZ ;  /* 0x000100006f6b7824 */ /* 0x000fe200078e00ff */
[----:B------:R-:W1:Y:S01]  /*fc20*/  LDS.128 R12, [R106+0x10400] ;  /* 0x010400006a0c7984 */ /* 0x000e620000000c00 */
[----:B------:R-:W-:Y:S01]  /*fc30*/  SHF.R.U32.HI R33, RZ, 0x10, R33 ;  /* 0x00000010ff217819 */ /* 0x000fe20000011621 */
[----:B------:R-:W-:Y:S01]  /*fc40*/  IMAD.U32 R109, R116, 0x10000, RZ ;  /* 0x00010000746d7824 */ /* 0x000fe200078e00ff */
[----:B------:R-:W-:-:S02]  /*fc50*/  SHF.R.U64 R34, R34, 0x10, R35 ;  /* 0x0000001022227819 */ /* 0x000fc40000001223 */
[----:B------:R-:W-:Y:S02]  /*fc60*/  SHF.R.U32.HI R35, RZ, 0x10, R35 ;  /* 0x00000010ff237819 */ /* 0x000fe40000011623 */
[----:B------:R-:W-:Y:S02]  /*fc70*/  PRMT R112, R112, 0x5410, R33 ;  /* 0x0000541070707816 */ /* 0x000fe40000000021 */
[----:B------:R-:W-:Y:S02]  /*fc80*/  PRMT R114, R114, 0x5410, R35 ;  /* 0x0000541072727816 */ /* 0x000fe40000000023 */
[----:B------:R-:W-:Y:S02]  /*fc90*/  LOP3.LUT R115, R115, 0xffff0000, RZ, 0xc0, !PT ;  /* 0xffff000073737812 */ /* 0x000fe400078ec0ff */
[----:B------:R-:W-:Y:S02]  /*fca0*/  LOP3.LUT R111, R111, 0xffff0000, RZ, 0xc0, !PT ;  /* 0xffff00006f6f7812 */ /* 0x000fe400078ec0ff */
[----:B------:R-:W-:-:S02]  /*fcb0*/  PRMT R113, R113, 0x5410, R34 ;  /* 0x0000541071717816 */ /* 0x000fc40000000022 */
        /* <DEDUP_REMOVED lines=15> */
[----:B------:R-:W-:Y:S01]  /*fdb0*/  SHF.L.U32 R11, R112, 0x10, RZ ;  /* 0x00000010700b7819 */ /* 0x000fe200000006ff */
[----:B------:R-:W-:Y:S01]  /*fdc0*/  FMUL.FTZ R123, R33, R109 ;  /* 0x0000006d217b7220 */ /* 0x000fe20000410000 */
[----:B------:R-:W-:Y:S01]  /*fdd0*/  FFMA.FTZ R119, R4, R107, -R119 ;  /* 0x0000006b04777223 */ /* 0x000fe20000010877 */
[----:B------:R-:W-:-:S02]  /*fde0*/  IMAD.U32 R35, R15, 0x10000, RZ ;  /* 0x000100000f237824 */ /* 0x000fc400078e00ff */
        /* <DEDUP_REMOVED lines=10> */
[----:B------:R-:W-:Y:S01]  /*fe90*/  FMUL.FTZ R4, R12, R115 ;  /* 0x000000730c047220 */ /* 0x000fe20000410000 */
[----:B------:R-:W-:Y:S02]  /*fea0*/  IMAD.U32 R6, R117, 0x10000, RZ ;  /* 0x0001000075067824 */ /* 0x000fe400078e00ff */
[----:B------:R-:W-:Y:S01]  /*feb0*/  FFMA.FTZ R107, R32, R107, R108 ;  /* 0x0000006b206b7223 */ /* 0x000fe2000001006c */
[-C--:B------:R-:W-:Y:S01]  /*fec0*/  FMUL.FTZ R32, R12, R111.reuse ;  /* 0x0000006f0c207220 */ /* 0x080fe20000410000 */
[----:B------:R-:W-:Y:S01]  /*fed0*/  FFMA.FTZ R12, R5, R111, -R4 ;  /* 0x0000006f050c7223 */ /* 0x000fe20000010804 */
[----:B------:R-:W-:Y:S01]  /*fee0*/  LOP3.LUT R14, R14, 0xffff0000, RZ, 0xc0, !PT ;  /* 0xffff00000e0e7812 */ /* 0x000fe200078ec0ff */
        /* <DEDUP_REMOVED lines=9> */
[----:B------:R-:W-:Y:S01]  /*ff80*/  LOP3.LUT R113, R113, 0xffff0000, RZ, 0xc0, !PT ;  /* 0xffff000071717812 */ /* 0x000fe200078ec0ff */
[----:B------:R-:W-:Y:S01]  /*ff90*/  FMUL.FTZ R11, R13, R116 ;  /* 0x000000740d0b7220 */ /* 0x000fe20000410000 */
[----:B------:R-:W-:Y:S01]  /*ffa0*/  LOP3.LUT R114, R114, 0xffff0000, RZ, 0xc0, !PT ;  /* 0xffff000072727812 */ /* 0x000fe200078ec0ff */
[C---:B------:R-:W-:Y:S01]  /*ffb0*/  FMUL.FTZ R4, R14.reuse, R117 ;  /* 0x000000750e047220 */ /* 0x040fe20000410000 */
[----:B------:R-:W-:Y:S01]  /*ffc0*/  FMUL.FTZ R5, R15, R110 ;  /* 0x0000006e0f057220 */ /* 0x000fe20000410000 */
[----:B------:R-:W-:Y:S01]  /*ffd0*/  FMUL.FTZ R13, R13, R112 ;  /* 0x000000700d0d7220 */ /* 0x000fe20000410000 */
[-C--:B------:R-:W-:Y:S01]  /*ffe0*/  FMUL.FTZ R14, R14, R113.reuse ;  /* 0x000000710e0e7220 */ /* 0x080fe20000410000 */
[----:B------:R-:W-:Y:S01]  /*fff0*/  FMUL.FTZ R15, R15, R114 ;  /* 0x000000720f0f7220 */ /* 0x000fe20000410000 */
[----:B------:R-:W-:Y:S01]  /*10000*/  FFMA.FTZ R112, R8, R112, -R11 ;  /* 0x0000007008707223 */ /* 0x000fe2000001080b */
[----:B------:R-:W-:Y:S01]  /*10010*/  FFMA.FTZ R113, R9, R113, -R4 ;  /* 0x0000007109717223 */ /* 0x000fe20000010804 */
[----:B------:R-:W-:Y:S01]  /*10020*/  FFMA.FTZ R114, R10, R114, -R5 ;  /* 0x000000720a727223 */ /* 0x000fe20000010805 */
[----:B------:R-:W-:Y:S01]  /*10030*/  FFMA.FTZ R116, R8, R116, R13 ;  /* 0x0000007408747223 */ /* 0x000fe2000001000d */
        /* <DEDUP_REMOVED lines=9> */
[----:B------:R1:W-:Y:S01]  /*100d0*/  STS.128 [R104+0x10400], R4 ;  /* 0x0104000468007388 */ /* 0x0003e20000000c00 */
[----:B------:R-:W-:-:S02]  /*100e0*/  F2FP.BF16.F32.PACK_AB R10, R117, R34 ;  /* 0x00000022750a723e */ /* 0x000fc400000010ff */
[----:B------:R-:W-:-:S05]  /*100f0*/  F2FP.BF16.F32.PACK_AB R11, R110, R107 ;  /* 0x0000006b6e0b723e */ /* 0x000fca00000010ff */
[----:B------:R1:W-:Y:S02]  /*10100*/  STS.128 [R106+0x10400], R8 ;  /* 0x010400086a007388 */ /* 0x0003e40000000c00 */
.L_x_2372:
[----:B------:R-:W-:Y:S05]  /*10110*/  BSYNC B2 ;  /* 0x0000000000027941 */ /* 0x000fea0003800000 */
.L_x_2371:
[----:B------:R-:W-:Y:S04]  /*10120*/  BSSY B2, `(.L_x_2373) ;  /* 0x0000069000027945 */ /* 0x000fe80003800000 */
[----:B------:R-:W-:Y:S05]  /*10130*/  @P2 BRA `(.L_x_2374) ;  /* 0x00000004009c2947 */ /* 0x000fea0003800000 */
[----:B-1----:R-:W-:Y:S02]  /*10140*/  LEA.HI R4, R105, R216, RZ, 0x1d ;  /* 0x000000d869047211 */ /* 0x002fe400078fe8ff */
[----:B------:R-:W-:Y:S02]  /*10150*/  SHF.R.U64 R35, R36, 0x10, R37 ;  /* 0x0000001024237819 */ /* 0x000fe40000001225 */
[----:B------:R-:W-:Y:S02]  /*10160*/  SHF.R.S32.HI R5, RZ, 0x1f, R4 ;  /* 0x0000001fff057819 */ /* 0x000fe40000011404 */
[----:B------:R-:W-:Y:S02]  /*10170*/  SHF.R.U64 R15, R24, 0x10, R25 ;  /* 0x00000010180f7819 */ /* 0x000fe40000001219 */
[----:B------:R-:W-:Y:S01]  /*10180*/  LEA.HI R6, R5, R4, RZ, 0x3 ;  /* 0x0000000405067211 */ /* 0x000fe200078f18ff */
[----:B------:R-:W-:Y:S01]  /*10190*/  IMAD.SHL.U32 R5, R4, 0x8, RZ ;  /* 0x0000000804057824 */ /* 0x000fe200078e00ff */
[----:B------:R-:W-:-:S02]  /*101a0*/  SHF.R.U32.HI R36, RZ, 0x10, R37 ;  /* 0x00000010ff247819 */ /* 0x000fc40000011625 */
[----:B------:R-:W-:Y:S01]  /*101b0*/  PRMT R100, R100, 0x5410, R35 ;  /* 0x0000541064647816 */ /* 0x000fe20000000023 */
[----:B------:R-:W-:Y:S01]  /*101c0*/  IMAD.SHL.U32 R6, R6, 0x400, RZ ;  /* 0x0000040006067824 */ /* 0x000fe200078e00ff */
[----:B------:R-:W-:Y:S02]  /*101d0*/  LOP3.LUT R5, R196, 0x38, R5, 0xf8, !PT ;  /* 0x00000038c4057812 */ /* 0x000fe400078ef805 */
[----:B------:R-:W-:Y:S01]  /*101e0*/  PRMT R96, R96, 0x5410, R15 ;  /* 0x0000541060607816 */ /* 0x000fe2000000000f */
[----:B------:R-:W-:Y:S01]  /*101f0*/  IMAD.U32 R34, R100, 0x10000, RZ ;  /* 0x0001000064227824 */ /* 0x000fe200078e00ff */
[----:B------:R-:W-:Y:S02]  /*10200*/  LOP3.LUT R6, R6, 0x7fffe000, RZ, 0xc0, !PT ;  /* 0x7fffe00006067812 */ /* 0x000fe400078ec0ff */
[----:B------:R-:W-:Y:S02]  /*10210*/  LOP3.LUT R5, R5, R198, RZ, 0x3c, !PT ;  /* 0x000000c605057212 */ /* 0x000fe400078e3cff */
[----:B------:R-:W-:Y:S01]  /*10220*/  SHF.R.U64 R13, R26, 0x10, R27 ;  /* 0x000000101a0d7819 */ /* 0x000fe2000000121b */
[----:B------:R-:W-:Y:S01]  /*10230*/  IMAD R6, R197, 0x200, R6 ;  /* 0x00000200c5067824 */ /* 0x000fe200078e0206 */
[----:B------:R-:W-:-:S02]  /*10240*/  SHF.R.U32.HI R24, RZ, 0x10, R25 ;  /* 0x00000010ff187819 */ /* 0x000fc40000011619 */
[----:B------:R-:W-:Y:S01]  /*10250*/  SHF.R.U32.HI R26, RZ, 0x10, R27 ;  /* 0x00000010ff1a7819 */ /* 0x000fe2000001161b */
[----:B0-----:R-:W-:Y:S01]  /*10260*/  IMAD.IADD R9, R6, 0x1, R5 ;  /* 0x0000000106097824 */ /* 0x001fe200078e0205 */
[--C-:B------:R-:W-:Y:S01]  /*10270*/  SHF.R.U64 R33, R38, 0x10, R39.reuse ;  /* 0x0000001026217819 */ /* 0x100fe20000001227 */
[----:B------:R-:W0:Y:S01]  /*10280*/  LDS.128 R4, [R224] ;  /* 0x00000000e0047984 */ /* 0x000e220000000c00 */
[----:B------:R-:W-:Y:S01]  /*10290*/  SHF.R.U32.HI R38, RZ, 0x10, R39 ;  /* 0x00000010ff267819 */ /* 0x000fe20000011627 */
[----:B------:R-:W-:Y:S01]  /*102a0*/  IMAD R12, R9, 0x2, R18 ;  /* 0x00000002090c7824 */ /* 0x000fe200078e0212 */
[----:B------:R-:W-:Y:S01]  /*102b0*/  PRMT R101, R101, 0x5410, R36 ;  /* 0x0000541065657816 */ /* 0x000fe20000000024 */
[----:B------:R-:W-:Y:S01]  /*102c0*/  IMAD.U32 R36, R96, 0x10000, RZ ;  /* 0x0001000060247824 */ /* 0x000fe200078e00ff */
[----:B------:R-:W-:Y:S02]  /*102d0*/  PRMT R97, R97, 0x5410, R24 ;  /* 0x0000541061617816 */ /* 0x000fe40000000018 */
[----:B------:R-:W1:Y:S01]  /*102e0*/  LDS.128 R8, [R12+0x10400] ;  /* 0x010400000c087984 */ /* 0x000e620000000c00 */
[----:B------:R-:W-:-:S02]  /*102f0*/  PRMT R99, R99, 0x5410, R26 ;  /* 0x0000541063637816 */ /* 0x000fc4000000001a */
[----:B------:R-:W-:Y:S02]  /*10300*/  PRMT R103, R103, 0x5410, R38 ;  /* 0x0000541067677816 */ /* 0x000fe40000000026 */
[----:B------:R-:W-:Y:S01]  /*10310*/  PRMT R98, R98, 0x5410, R13 ;  /* 0x0000541062627816 */ /* 0x000fe2000000000d */
[----:B------:R-:W-:Y:S01]  /*10320*/  IMAD.U32 R35, R99, 0x10000, RZ ;  /* 0x0001000063237824 */ /* 0x000fe200078e00ff */
[----:B------:R-:W-:Y:S01]  /*10330*/  PRMT R102, R102, 0x5410, R33 ;  /* 0x0000541066667816 */ /* 0x000fe20000000021 */
[----:B------:R-:W-:Y:S02]  /*10340*/  IMAD.U32 R33, R97, 0x10000, RZ ;  /* 0x0001000061217824 */ /* 0x000fe400078e00ff */
        /* <DEDUP_REMOVED lines=18> */
[----:B------:R-:W-:Y:S02]  /*10470*/  IMAD.U32 R13, R103, 0x10000, RZ ;  /* 0x00010000670d7824 */ /* 0x000fe400078e00ff */
[C---:B------:R-:W-:Y:S01]  /*10480*/  FMUL.FTZ R107, R32.reuse, R35 ;  /* 0x00000023206b7220 */ /* 0x040fe20000410000 */
[----:B------:R-:W-:Y:S01]  /*10490*/  IMAD.U32 R25, R101, 0x10000, RZ ;  /* 0x0001000065197824 */ /* 0x000fe200078e00ff */
[----:B------:R-:W-:Y:S01]  /*104a0*/  LOP3.LUT R11, R11, 0xffff0000, RZ, 0xc0, !PT ;  /* 0xffff00000b0b7812 */ /* 0x000fe200078ec0ff */
[-C--:B------:R-:W-:Y:S01]  /*104b0*/  FMUL.FTZ R32, R32, R13.reuse ;  /* 0x0000000d20207220 */ /* 0x080fe20000410000 */
[----:B------:R-:W-:Y:S01]  /*104c0*/  FFMA.FTZ R107, R24, R13, -R107 ;  /* 0x0000000d186b7223 */ /* 0x000fe2000001086b */
[-C--:B------:R-:W-:Y:S01]  /*104d0*/  FMUL.FTZ R39, R26, R25.reuse ;  /* 0x000000191a277220 */ /* 0x080fe20000410000 */
[----:B------:R-:W-:Y:S01]  /*104e0*/  FFMA.FTZ R37, R14, R25, -R37 ;  /* 0x000000190e257223 */ /* 0x000fe20000010825 */
[----:B------:R-:W-:Y:S01]  /*104f0*/  LOP3.LUT R25, R96, 0xffff0000, RZ, 0xc0, !PT ;  /* 0xffff000060197812 */ /* 0x000fe200078ec0ff */
[----:B------:R-:W-:Y:S01]  /*10500*/  FFMA.FTZ R34, R24, R35, R32 ;  /* 0x0000002318227223 */ /* 0x000fe20000010020 */
[----:B------:R-:W-:Y:S01]  /*10510*/  LOP3.LUT R13, R100, 0xffff0000, RZ, 0xc0, !PT ;  /* 0xffff0000640d7812 */ /* 0x000fe200078ec0ff */
[----:B------:R-:W-:Y:S01]  /*10520*/  FFMA.FTZ R39, R14, R33, R39 ;  /* 0x000000210e277223 */ /* 0x000fe20000010027 */
[----:B------:R-:W-:Y:S01]  /*10530*/  LOP3.LUT R24, R97, 0xffff0000, RZ, 0xc0, !PT ;  /* 0xffff000061187812 */ /* 0x000fe200078ec0ff */
[C---:B------:R-:W-:Y:S01]  /*10540*/  FMUL.FTZ R33, R8.reuse, R25 ;  /* 0x0000001908217220 */ /* 0x040fe20000410000 */
[----:B------:R-:W-:Y:S01]  /*10550*/  LOP3.LUT R14, R101, 0xffff0000, RZ, 0xc0, !PT ;  /* 0xffff0000650e7812 */ /* 0x000fe200078ec0ff */
[----:B------:R-:W-:Y:S01]  /*10560*/  FMUL.FTZ R35, R8, R13 ;  /* 0x0000000d08237220 */ /* 0x000fe20000410000 */
[----:B------:R-:W-:-:S02]  /*10570*/  IMAD.U32 R27, R10, 0x10000, RZ ;  /* 0x000100000a1b7824 */ /* 0x000fc400078e00ff */
[C---:B------:R-:W-:Y:S01]  /*10580*/  FMUL.FTZ R32, R9.reuse, R24 ;  /* 0x0000001809207220 */ /* 0x040fe20000410000 */
[----:B------:R-:W-:Y:S02]  /*10590*/  IMAD.U32 R26, R98, 0x10000, RZ ;  /* 0x00010000621a7824 */ /* 0x000fe400078e00ff */
[C---:B------:R-:W-:Y:S01]  /*105a0*/  FFMA.FTZ R33, R4.reuse, R13, -R33 ;  /* 0x0000000d04217223 */ /* 0x040fe20000010821 */
[----:B------:R-:W-:Y:S01]  /*105b0*/  FMUL.FTZ R9, R9, R14 ;  /* 0x0000000e09097220 */ /* 0x000fe20000410000 */
[----:B------:R-:W-:Y:S01]  /*105c0*/  FFMA.FTZ R35, R4, R25, R35 ;  /* 0x0000001904237223 */ /* 0x000fe20000010023 */
[----:B------:R-:W-:Y:S02]  /*105d0*/  IMAD.U32 R8, R102, 0x10000, RZ ;  /* 0x0001000066087824 */ /* 0x000fe400078e00ff */
[----:B------:R-:W-:Y:S01]  /*105e0*/  FMUL.FTZ R4, R27, R26 ;  /* 0x0000001a1b047220 */ /* 0x000fe20000410000 */
[C---:B------:R-:W-:Y:S01]  /*105f0*/  FFMA.FTZ R32, R5.reuse, R14, -R32 ;  /* 0x0000000e05207223 */ /* 0x040fe20000010820 */
[----:B------:R-:W-:Y:S01]  /*10600*/  FFMA.FTZ R24, R5, R24, R9 ;  /* 0x0000001805187223 */ /* 0x000fe20000010009 */
[----:B------:R-:W-:Y:S01]  /*10610*/  LOP3.LUT R10, R10, 0xffff0000, RZ, 0xc0, !PT ;  /* 0xffff00000a0a7812 */ /* 0x000fe200078ec0ff */
[-C--:B------:R-:W-:Y:S01]  /*10620*/  FMUL.FTZ R14, R27, R8.reuse ;  /* 0x000000081b0e7220 */ /* 0x080fe20000410000 */
[----:B------:R-:W-:Y:S01]  /*10630*/  FFMA.FTZ R13, R15, R8, -R4 ;  /* 0x000000080f0d7223 */ /* 0x000fe20000010804 */
[----:B------:R-:W-:-:S02]  /*10640*/  LOP3.LUT R9, R98, 0xffff0000, RZ, 0xc0, !PT ;  /* 0xffff000062097812 */ /* 0x000fc400078ec0ff */
[----:B------:R-:W-:Y:S01]  /*10650*/  LOP3.LUT R5, R102, 0xffff0000, RZ, 0xc0, !PT ;  /* 0xffff000066057812 */ /* 0x000fe200078ec0ff */
[----:B------:R-:W-:Y:S01]  /*10660*/  FFMA.FTZ R14, R15, R26, R14 ;  /* 0x0000001a0f0e7223 */ /* 0x000fe2000001000e */
[----:B------:R-:W-:Y:S01]  /*10670*/  LOP3.LUT R8, R99, 0xffff0000, RZ, 0xc0, !PT ;  /* 0xffff000063087812 */ /* 0x000fe200078ec0ff */
[C---:B------:R-:W-:Y:S01]  /*10680*/  FMUL.FTZ R15, R10.reuse, R9 ;  /* 0x000000090a0f7220 */ /* 0x040fe20000410000 */
[----:B------:R-:W-:Y:S01]  /*10690*/  LOP3.LUT R4, R103, 0xffff0000, RZ, 0xc0, !PT ;  /* 0xffff000067047812 */ /* 0x000fe200078ec0ff */
[-C--:B------:R-:W-:Y:S02]  /*106a0*/  FMUL.FTZ R26, R10, R5.reuse ;  /* 0x000000050a1a7220 */ /* 0x080fe40000410000 */
[C---:B------:R-:W-:Y:S01]  /*106b0*/  FMUL.FTZ R36, R11.reuse, R8 ;  /* 0x000000080b247220 */ /* 0x040fe20000410000 */
[C---:B------:R-:W-:Y:S01]  /*106c0*/  FFMA.FTZ R10, R6.reuse, R5, -R15 ;  /* 0x00000005060a7223 */ /* 0x040fe2000001080f */
[-C--:B------:R-:W-:Y:S01]  /*106d0*/  FMUL.FTZ R25, R11, R4.reuse ;  /* 0x000000040b197220 */ /* 0x080fe20000410000 */
[----:B------:R-:W-:Y:S01]  /*106e0*/  FFMA.FTZ R11, R6, R9, R26 ;  /* 0x00000009060b7223 */ /* 0x000fe2000001001a */
[----:B------:R-:W-:Y:S01]  /*106f0*/  FFMA.FTZ R36, R7, R4, -R36 ;  /* 0x0000000407247223 */ /* 0x000fe20000010824 */
[----:B------:R-:W-:Y:S01]  /*10700*/  F2FP.BF16.F32.PACK_AB R4, R33, R38 ;  /* 0x000000262104723e */ /* 0x000fe200000010ff */
        /* <DEDUP_REMOVED lines=8> */
[----:B------:R-:W-:-:S05]  /*10790*/  F2FP.BF16.F32.PACK_AB R11, R25, R34 ;  /* 0x00000022190b723e */ /* 0x000fca00000010ff */
[----:B------:R2:W-:Y:S02]  /*107a0*/  STS.128 [R12+0x10400], R8 ;  /* 0x010400080c007388 */ /* 0x0005e40000000c00 */
.L_x_2374:
[----:B------:R-:W-:Y:S05]  /*107b0*/  BSYNC B2 ;  /* 0x0000000000027941 */ /* 0x000fea0003800000 */
.L_x_2373:
[----:B------:R-:W-:Y:S05]  /*107c0*/  @P3 BRA `(.L_x_2370) ;  /* 0x00000004009c3947 */ /* 0x000fea0003800000 */
[----:B------:R-:W-:Y:S02]  /*107d0*/  LEA.HI R105, R105, R222, RZ, 0x1d ;  /* 0x000000de69697211 */ /* 0x000fe400078fe8ff */
[----:B------:R-:W-:Y:S02]  /*107e0*/  SHF.R.U64 R27, R60, 0x10, R61 ;  /* 0x000000103c1b7819 */ /* 0x000fe4000000123d */
[----:B-12---:R-:W-:Y:S02]  /*107f0*/  SHF.R.S32.HI R4, RZ, 0x1f, R105 ;  /* 0x0000001fff047819 */ /* 0x006fe40000011469 */
[--C-:B------:R-:W-:Y:S02]  /*10800*/  SHF.R.U64 R15, R28, 0x10, R29.reuse ;  /* 0x000000101c0f7819 */ /* 0x100fe4000000121d */
        /* <DEDUP_REMOVED lines=10> */
[----:B------:R-:W-:Y:S01]  /*108b0*/  SHF.R.U32.HI R60, RZ, 0x10, R61 ;  /* 0x00000010ff3c7819 */ /* 0x000fe2000001163d */
[----:B------:R-:W-:Y:S01]  /*108c0*/  IMAD R4, R197, 0x200, R4 ;  /* 0x00000200c5047824 */ /* 0x000fe200078e0204 */
[----:B------:R-:W-:-:S02]  /*108d0*/  SHF.R.U64 R25, R62, 0x10, R63 ;  /* 0x000000103e197819 */ /* 0x000fc4000000123f */
[----:B------:R-:W-:Y:S01]  /*108e0*/  SHF.R.U64 R13, R30, 0x10, R31 ;  /* 0x000000101e0d7819 */ /* 0x000fe2000000121f */
[----:B------:R-:W-:Y:S01]  /*108f0*/  IMAD.IADD R105, R4, 0x1, R105 ;  /* 0x0000000104697824 */ /* 0x000fe200078e0269 */
[----:B------:R-:W-:Y:S01]  /*10900*/  PRMT R85, R85, 0x5410, R28 ;  /* 0x0000541055557816 */ /* 0x000fe2000000001c */
[----:B------:R-:W1:Y:S01]  /*10910*/  LDS.128 R4, [R221] ;  /* 0x00000000dd047984 */ /* 0x000e620000000c00 */
[----:B------:R-:W-:Y:S01]  /*10920*/  SHF.R.U32.HI R30, RZ, 0x10, R31 ;  /* 0x00000010ff1e7819 */ /* 0x000fe2000001161f */
[----:B------:R-:W-:Y:S01]  /*10930*/  IMAD R105, R105, 0x2, R18 ;  /* 0x0000000269697824 */ /* 0x000fe200078e0212 */
[----:B------:R-:W-:Y:S01]  /*10940*/  SHF.R.U32.HI R62, RZ, 0x10, R63 ;  /* 0x00000010ff3e7819 */ /* 0x000fe2000001163f */
[----:B------:R-:W-:Y:S01]  /*10950*/  IMAD.U32 R31, R84, 0x10000, RZ ;  /* 0x00010000541f7824 */ /* 0x000fe200078e00ff */
[----:B------:R-:W-:Y:S01]  /*10960*/  PRMT R89, R89, 0x5410, R60 ;  /* 0x0000541059597816 */ /* 0x000fe2000000003c */
[----:B------:R-:W-:Y:S01]  /*10970*/  IMAD.U32 R28, R85, 0x10000, RZ ;  /* 0x00010000551c7824 */ /* 0x000fe200078e00ff */
[----:B0-----:R-:W0:Y:S01]  /*10980*/  LDS.128 R8, [R105+0x10400] ;  /* 0x0104000069087984 */ /* 0x001e220000000c00 */
[----:B------:R-:W-:-:S02]  /*10990*/  PRMT R90, R90, 0x5410, R25 ;  /* 0x000054105a5a7816 */ /* 0x000fc40000000019 */
[----:B------:R-:W-:Y:S02]  /*109a0*/  PRMT R87, R87, 0x5410, R30 ;  /* 0x0000541057577816 */ /* 0x000fe4000000001e */
[----:B------:R-:W-:Y:S02]  /*109b0*/  PRMT R91, R91, 0x5410, R62 ;  /* 0x000054105b5b7816 */ /* 0x000fe4000000003e */
[----:B------:R-:W-:Y:S01]  /*109c0*/  PRMT R86, R86, 0x5410, R13 ;  /* 0x0000541056567816 */ /* 0x000fe2000000000d */
[----:B------:R-:W-:Y:S02]  /*109d0*/  IMAD.U32 R30, R87, 0x10000, RZ ;  /* 0x00010000571e7824 */ /* 0x000fe400078e00ff */
        /* <DEDUP_REMOVED lines=23> */
[----:B------:R-:W-:Y:S01]  /*10b50*/  LOP3.LUT R25, R84, 0xffff0000, RZ, 0xc0, !PT ;  /* 0xffff000054197812 */ /* 0x000fe200078ec0ff */
[----:B------:R-:W-:Y:S01]  /*10b60*/  FMUL.FTZ R27, R27, R12 ;  /* 0x0000000c1b1b7220 */ /* 0x000fe20000410000 */
[----:B------:R-:W-:Y:S01]  /*10b70*/  FFMA.FTZ R34, R13, R28, R34 ;  /* 0x0000001c0d227223 */ /* 0x000fe20000010022 */
[C---:B------:R-:W-:Y:S01]  /*10b80*/  FFMA.FTZ R36, R15.reuse, R12, -R24 ;  /* 0x0000000c0f247223 */ /* 0x040fe20000010818 */
        /* <DEDUP_REMOVED lines=8> */
[----:B------:R-:W-:Y:S01]  /*10c10*/  FFMA.FTZ R28, R4, R13, -R15 ;  /* 0x0000000d041c7223 */ /* 0x000fe2000001080f */
[-C--:B------:R-:W-:Y:S01]  /*10c20*/  FMUL.FTZ R9, R9, R12.reuse ;  /* 0x0000000c09097220 */ /* 0x080fe20000410000 */
[----:B------:R-:W-:Y:S02]  /*10c30*/  IMAD.U32 R15, R86, 0x10000, RZ ;  /* 0x00010000560f7824 */ /* 0x000fe400078e00ff */
[----:B------:R-:W-:Y:S01]  /*10c40*/  FFMA.FTZ R30, R4, R25, R27 ;  /* 0x00000019041e7223 */ /* 0x000fe2000001001b */
[----:B------:R-:W-:Y:S02]  /*10c50*/  IMAD.U32 R13, R90, 0x10000, RZ ;  /* 0x000100005a0d7824 */ /* 0x000fe400078e00ff */
[C---:B------:R-:W-:Y:S01]  /*10c60*/  FFMA.FTZ R25, R5.reuse, R12, -R8 ;  /* 0x0000000c05197223 */ /* 0x040fe20000010808 */
[----:B------:R-:W-:Y:S01]  /*10c70*/  FFMA.FTZ R27, R5, R24, R9 ;  /* 0x00000018051b7223 */ /* 0x000fe20000010009 */
[----:B------:R-:W-:Y:S01]  /*10c80*/  LOP3.LUT R10, R10, 0xffff0000, RZ, 0xc0, !PT ;  /* 0xffff00000a0a7812 */ /* 0x000fe200078ec0ff */
[C---:B------:R-:W-:Y:S01]  /*10c90*/  FMUL.FTZ R29, R26.reuse, R15 ;  /* 0x0000000f1a1d7220 */ /* 0x040fe20000410000 */
        /* <DEDUP_REMOVED lines=10> */
[-C--:B------:R-:W-:Y:S01]  /*10d40*/  FMUL.FTZ R12, R10, R5.reuse ;  /* 0x000000050a0c7220 */ /* 0x080fe20000410000 */
[C---:B------:R-:W-:Y:S01]  /*10d50*/  FFMA.FTZ R10, R6.reuse, R5, -R13 ;  /* 0x00000005060a7223 */ /* 0x040fe2000001080d */
[-C--:B------:R-:W-:Y:S01]  /*10d60*/  FMUL.FTZ R15, R11, R4.reuse ;  /* 0x000000040b0f7220 */ /* 0x080fe20000410000 */
[C---:B------:R-:W-:Y:S01]  /*10d70*/  FFMA.FTZ R11, R7.reuse, R4, -R14 ;  /* 0x00000004070b7223 */ /* 0x040fe2000001080e */
        /* <DEDUP_REMOVED lines=12> */
.L_x_2370:
[----:B------:R-:W-:Y:S05]  /*10e40*/  BSYNC B1 ;  /* 0x0000000000017941 */ /* 0x000fea0003800000 */
.L_x_2369:
        /* <DEDUP_REMOVED lines=27> */
[--C-:B------:R-:W-:Y:S02]  /*11000*/  SHF.R.U64 R15, R42, 0x10, R43.reuse ;  /* 0x000000102a0f7819 */ /* 0x100fe4000000122b */
[----:B------:R-:W-:Y:S02]  /*11010*/  PRMT R75, R75, 0x5410, R40 ;  /* 0x000054104b4b7816 */ /* 0x000fe40000000028 */
[----:B------:R-:W1:Y:S01]  /*11020*/  LDS.128 R8, [R12+0x10400] ;  /* 0x010400000c087984 */ /* 0x000e620000000c00 */
[----:B------:R-:W-:-:S02]  /*11030*/  SHF.R.U32.HI R42, RZ, 0x10, R43 ;  /* 0x00000010ff2a7819 */ /* 0x000fc4000001162b */
[----:B------:R-:W-:Y:S01]  /*11040*/  SHF.R.U32.HI R54, RZ, 0x10, R55 ;  /* 0x00000010ff367819 */ /* 0x000fe20000011637 */
[----:B------:R-:W-:Y:S01]  /*11050*/  IMAD.U32 R30, R75, 0x10000, RZ ;  /* 0x000100004b1e7824 */ /* 0x000fe200078e00ff */
[----:B------:R-:W-:Y:S02]  /*11060*/  PRMT R93, R93, 0x5410, R52 ;  /* 0x000054105d5d7816 */ /* 0x000fe40000000034 */
[----:B------:R-:W-:Y:S02]  /*11070*/  PRMT R94, R94, 0x5410, R27 ;  /* 0x000054105e5e7816 */ /* 0x000fe4000000001b */
[----:B------:R-:W-:Y:S02]  /*11080*/  PRMT R77, R77, 0x5410, R42 ;  /* 0x000054104d4d7816 */ /* 0x000fe4000000002a */
[----:B------:R-:W-:Y:S02]  /*11090*/  PRMT R95, R95, 0x5410, R54 ;  /* 0x000054105f5f7816 */ /* 0x000fe40000000036 */
[----:B------:R-:W-:Y:S01]  /*110a0*/  PRMT R76, R76, 0x5410, R15 ;  /* 0x000054104c4c7816 */ /* 0x000fe2000000000f */
[----:B------:R-:W-:-:S02]  /*110b0*/  IMAD.U32 R32, R77, 0x10000, RZ ;  /* 0x000100004d207824 */ /* 0x000fc400078e00ff */
        /* <DEDUP_REMOVED lines=70> */
.L_x_2376:
[----:B------:R-:W-:Y:S05]  /*11520*/  BSYNC B1 ;  /* 0x0000000000017941 */ /* 0x000fea0003800000 */
.L_x_2375:
        /* <DEDUP_REMOVED lines=104> */
.L_x_2378:
[----:B------:R-:W-:Y:S05]  /*11bb0*/  BSYNC B1 ;  /* 0x0000000000017941 */ /* 0x000fea0003800000 */
.L_x_2377:
        /* <DEDUP_REMOVED lines=8> */
[--C-:B------:R-:W-:Y:S01]  /*11c40*/  SHF.R.U64 R13, R48, 0x10, R49.reuse ;  /* 0x00000010300d7819 */ /* 0x100fe20000001231 */
[----:B------:R-:W-:Y:S01]  /*11c50*/  IMAD.SHL.U32 R6, R6, 0x400, RZ ;  /* 0x0000040006067824 */ /* 0x000fe200078e00ff */
[----:B------:R-:W-:Y:S02]  /*11c60*/  LOP3.LUT R4, R4, R225, RZ, 0x3c, !PT ;  /* 0x000000e104047212 */ /* 0x000fe400078e3cff */
[----:B------:R-:W-:Y:S02]  /*11c70*/  SHF.R.U32.HI R49, RZ, 0x10, R49 ;  /* 0x00000010ff317819 */ /* 0x000fe40000011631 */
[----:B------:R-:W-:Y:S02]  /*11c80*/  LOP3.LUT R6, R6, 0x7fffe000, RZ, 0xc0, !PT ;  /* 0x7fffe00006067812 */ /* 0x000fe400078ec0ff */
[----:B------:R-:W-:Y:S02]  /*11c90*/  PRMT R24, R21, 0x5410, R24 ;  /* 0x0000541015187816 */ /* 0x000fe40000000018 */
[----:B------:R-:W-:-:S02]  /*11ca0*/  IADD3 R9, R4, R6, R199 ;  /* 0x0000000604097210 */ /* 0x000fc40007ffe0c7 */
        /* <DEDUP_REMOVED lines=9> */
[----:B------:R-:W-:-:S02]  /*11d40*/  PRMT R29, R3, 0x5410, R14 ;  /* 0x00005410031d7816 */ /* 0x000fc4000000000e */
[----:B------:R-:W-:Y:S01]  /*11d50*/  SHF.R.U32.HI R31, RZ, 0x10, R51 ;  /* 0x00000010ff1f7819 */ /* 0x000fe20000011633 */
[----:B------:R-:W-:Y:S01]  /*11d60*/  IMAD.U32 R30, R28, 0x10000, RZ ;  /* 0x000100001c1e7824 */ /* 0x000fe200078e00ff */
[----:B------:R-:W-:Y:S02]  /*11d70*/  PRMT R69, R69, 0x5410, R64 ;  /* 0x0000541045457816 */ /* 0x000fe40000000040 */
[----:B------:R-:W-:Y:S02]  /*11d80*/  SHF.R.U32.HI R66, RZ, 0x10, R67 ;  /* 0x00000010ff427819 */ /* 0x000fe40000011643 */
[----:B------:R-:W-:Y:S02]  /*11d90*/  PRMT R70, R70, 0x5410, R15 ;  /* 0x0000541046467816 */ /* 0x000fe4000000000f */
[----:B------:R-:W-:Y:S02]  /*11da0*/  PRMT R31, R20, 0x5410, R31 ;  /* 0x00005410141f7816 */ /* 0x000fe4000000001f */
[----:B------:R-:W-:-:S02]  /*11db0*/  PRMT R71, R71, 0x5410, R66 ;  /* 0x0000541047477816 */ /* 0x000fc40000000042 */
[----:B------:R-:W-:Y:S01]  /*11dc0*/  LOP3.LUT R28, R28, 0xffff0000, RZ, 0xc0, !PT ;  /* 0xffff00001c1c7812 */ /* 0x000fe200078ec0ff */
        /* <DEDUP_REMOVED lines=20> */
[-C--:B------:R-:W-:Y:S01]  /*11f10*/  FMUL.FTZ R36, R15, R14.reuse ;  /* 0x0000000e0f247220 */ /* 0x080fe20000410000 */
[----:B------:R-:W-:Y:S02]  /*11f20*/  IMAD.U32 R0, R71, 0x10000, RZ ;  /* 0x0001000047007824 */ /* 0x000fe400078e00ff */
[----:B------:R-:W-:Y:S01]  /*11f30*/  FFMA.FTZ R34, R3, R14, -R34 ;  /* 0x0000000e03227223 */ /* 0x000fe20000010822 */
[----:B------:R-:W-:Y:S01]  /*11f40*/  FMUL.FTZ R14, R21, R32 ;  /* 0x00000020150e7220 */ /* 0x000fe20000410000 */
[----:B------:R-:W-:Y:S01]  /*11f50*/  FFMA.FTZ R36, R3, R30, R36 ;  /* 0x0000001e03247223 */ /* 0x000fe20000010024 */
[----:B------:R-:W-:Y:S01]  /*11f60*/  LOP3.LUT R15, R26, 0xffff0000, RZ, 0xc0, !PT ;  /* 0xffff00001a0f7812 */ /* 0x000fe200078ec0ff */
[-C--:B------:R-:W-:Y:S01]  /*11f70*/  FMUL.FTZ R21, R21, R0.reuse ;  /* 0x0000000015157220 */ /* 0x080fe20000410000 */
[----:B------:R-:W-:Y:S01]  /*11f80*/  LOP3.LUT R3, R24, 0xffff0000, RZ, 0xc0, !PT ;  /* 0xffff000018037812 */ /* 0x000fe200078ec0ff */
[----:B------:R-:W-:Y:S01]  /*11f90*/  FFMA.FTZ R25, R13, R0, -R14 ;  /* 0x000000000d197223 */ /* 0x000fe2000001080e */
[----:B------:R-:W-:-:S02]  /*11fa0*/  IMAD.U32 R20, R10, 0x10000, RZ ;  /* 0x000100000a147824 */ /* 0x000fc400078e00ff */
[----:B------:R-:W-:Y:S01]  /*11fb0*/  FFMA.FTZ R32, R13, R32, R21 ;  /* 0x000000200d207223 */ /* 0x000fe20000010015 */
[C---:B------:R-:W-:Y:S01]  /*11fc0*/  FMUL.FTZ R13, R8.reuse, R15 ;  /* 0x0000000f080d7220 */ /* 0x040fe20000410000 */
[-C--:B------:R-:W-:Y:S01]  /*11fd0*/  FMUL.FTZ R21, R8, R3.reuse ;  /* 0x0000000308157220 */ /* 0x080fe20000410000 */
[----:B------:R-:W-:Y:S01]  /*11fe0*/  IMAD.U32 R8, R29, 0x10000, RZ ;  /* 0x000100001d087824 */ /* 0x000fe200078e00ff */
[----:B------:R-:W-:Y:S01]  /*11ff0*/  LOP3.LUT R69, R69, 0xffff0000, RZ, 0xc0, !PT ;  /* 0xffff000045457812 */ /* 0x000fe200078ec0ff */
[C---:B------:R-:W-:Y:S01]  /*12000*/  FFMA.FTZ R14, R2.reuse, R3, -R13 ;  /* 0x00000003020e7223 */ /* 0x040fe2000001080d */
[----:B------:R-:W-:Y:S01]  /*12010*/  FFMA.FTZ R24, R2, R15, R21 ;  /* 0x0000000f02187223 */ /* 0x000fe20000010015 */
[----:B------:R-:W-:Y:S02]  /*12020*/  IMAD.U32 R0, R70, 0x10000, RZ ;  /* 0x0001000046007824 */ /* 0x000fe400078e00ff */
[----:B------:R-:W-:Y:S01]  /*12030*/  FMUL.FTZ R2, R20, R8 ;  /* 0x0000000814027220 */ /* 0x000fe20000410000 */
[C---:B------:R-:W-:Y:S01]  /*12040*/  FMUL.FTZ R3, R9.reuse, R28 ;  /* 0x0000001c09037220 */ /* 0x040fe20000410000 */
[-C--:B------:R-:W-:Y:S01]  /*12050*/  FMUL.FTZ R9, R9, R69.reuse ;  /* 0x0000004509097220 */ /* 0x080fe20000410000 */
[----:B------:R-:W-:Y:S01]  /*12060*/  LOP3.LUT R10, R10, 0xffff0000, RZ, 0xc0, !PT ;  /* 0xffff00000a0a7812 */ /* 0x000fe200078ec0ff */
[-C--:B------:R-:W-:Y:S01]  /*12070*/  FFMA.FTZ R13, R5, R0.reuse, -R2 ;  /* 0x00000000050d7223 */ /* 0x080fe20000010802 */
[----:B------:R-:W-:Y:S01]  /*12080*/  LOP3.LUT R11, R11, 0xffff0000, RZ, 0xc0, !PT ;  /* 0xffff00000b0b7812 */ /* 0x000fe200078ec0ff */
[----:B------:R-:W-:Y:S01]  /*12090*/  FFMA.FTZ R69, R4, R69, -R3 ;  /* 0x0000004504457223 */ /* 0x000fe20000010803 */
[----:B------:R-:W-:Y:S01]  /*120a0*/  FMUL.FTZ R20, R20, R0 ;  /* 0x0000000014147220 */ /* 0x000fe20000410000 */
        /* <DEDUP_REMOVED lines=8> */
[----:B------:R-:W-:Y:S01]  /*12130*/  F2FP.BF16.F32.PACK_AB R9, R9, R36 ;  /* 0x000000240909723e */ /* 0x000fe200000010ff */
[-C--:B------:R-:W-:Y:S01]  /*12140*/  FMUL.FTZ R4, R10, R3.reuse ;  /* 0x000000030a047220 */ /* 0x080fe20000410000 */
[C---:B------:R-:W-:Y:S01]  /*12150*/  FFMA.FTZ R10, R6.reuse, R3, -R5 ;  /* 0x00000003060a7223 */ /* 0x040fe20000010805 */
[-C--:B------:R-:W-:Y:S01]  /*12160*/  FMUL.FTZ R11, R11, R0.reuse ;  /* 0x000000000b0b7220 */ /* 0x080fe20000410000 */
[C---:B------:R-:W-:Y:S01]  /*12170*/  FFMA.FTZ R0, R7.reuse, R0, -R8 ;  /* 0x0000000007007223 */ /* 0x040fe20000010808 */
        /* <DEDUP_REMOVED lines=11> */
.L_x_2344:
[----:B------:R-:W-:Y:S05]  /*12230*/  BSYNC B0 ;  /* 0x0000000000007941 */ /* 0x000fea0003800000 */
.L_x_2316:
        /* <DEDUP_REMOVED lines=8> */
.L_x_2314:
[----:B------:R-:W-:-:S13]  /*122c0*/  ISETP.NE.AND P0, PT, R190, 0x3, PT ;  /* 0x00000003be00780c */ /* 0x000fda0003f05270 */
[----:B------:R-:W-:Y:S05]  /*122d0*/  @!P0 BRA `(.L_x_2379) ;  /* 0x0000000000048947 */ /* 0x000fea0003800000 */
[----:B------:R-:W-:Y:S01]  /*122e0*/  BPT.TRAP 0x1 ;  /* 0x000000040000795c */ /* 0x000fe20000300000 */
.L_x_2379:
[----:B------:R-:W-:Y:S01]  /*122f0*/  IMAD R0, R185, 0x8, R18 ;  /* 0x00000008b9007824 */ /* 0x000fe200078e0212 */
[----:B01----:R-:W-:-:S04]  /*12300*/  SHF.L.U32 R3, R188, 0x1f, RZ ;  /* 0x0000001fbc037819 */ /* 0x003fc800000006ff */
[----:B------:R0:W1:Y:S01]  /*12310*/  SYNCS.PHASECHK.TRANS64.TRYWAIT P2, [R0+URZ+0x34830], R3 ;  /* 0x03483003000075a7 */ /* 0x000062000804017f */
[----:B------:R-:W-:Y:S05]  /*12320*/  @!P0 BRA `(.L_x_2380) ;  /* 0x0000000000048947 */ /* 0x000fea0003800000 */
[----:B------:R-:W-:Y:S01]  /*12330*/  BPT.TRAP 0x1 ;  /* 0x000000040000795c */ /* 0x000fe20000300000 */
.L_x_2380:
[----:B------:R-:W2:Y:S01]  /*12340*/  S2R R2, SR_TID.X ;  /* 0x0000000000027919 */ /* 0x000ea20000002100 */
[----:B------:R-:W-:Y:S01]  /*12350*/  IMAD.MOV.U32 R151, RZ, RZ, RZ ;  /* 0x000000ffff977224 */ /* 0x000fe200078e00ff */
[----:B--2---:R-:W-:-:S04]  /*12360*/  LOP3.LUT R2, R2, 0x7f, RZ, 0xc0, !PT ;  /* 0x0000007f02027812 */ /* 0x004fc800078ec0ff */
[----:B------:R-:W-:Y:S01]  /*12370*/  ISETP.NE.AND P1, PT, R2, RZ, PT ;  /* 0x000000ff0200720c */ /* 0x000fe20003f25270 */
[----:B-1----:R-:W-:-:S12]  /*12380*/  @P2 BRA `(.L_x_2381) ;  /* 0x0000000000082947 */ /* 0x002fd80003800000 */
[----:B------:R-:W1:Y:S02]  /*12390*/  SYNCS.PHASECHK.TRANS64.TRYWAIT P2, [R0+URZ+0x34830], R3 ;  /* 0x03483003000075a7 */ /* 0x000e64000804017f */
[----:B-1----:R-:W-:Y:S05]  /*123a0*/  @!P2 BRA `(.L_x_2382) ;  /* 0x0000012c00fca947 */ /* 0x002fea0003800000 */
.L_x_2381:
[----:B------:R-:W-:Y:S05]  /*123b0*/  WARPSYNC.ALL ;  /* 0x0000000000007948 */ /* 0x000fea0003800000 */
[----:B------:R-:W-:Y:S01]  /*123c0*/  VIADD R2, R18, 0x1c400 ;  /* 0x0001c40012027836 */ /* 0x000fe20000000000 */
[----:B------:R-:W-:Y:S01]  /*123d0*/  R2UR UR4, R68 ;  /* 0x00000000440472ca */ /* 0x000fe200000e0000 */
[----:B01----:R-:W-:Y:S01]  /*123e0*/  IMAD.MOV.U32 R3, RZ, RZ, 0x40000040 ;  /* 0x40000040ff037424 */ /* 0x003fe200078e00ff */
[----:B----4-:R-:W-:Y:S01]  /*123f0*/  WARPGROUP.ARRIVE ;  /* 0x00000000000079c5 */ /* 0x010fe20000000000 */
[----:B------:R-:W-:Y:S01]  /*12400*/  UMOV UR9, 0x40000040 ;  /* 0x4000004000097882 */ /* 0x000fe20000000000 */
[----:B------:R-:W-:Y:S01]  /*12410*/  SHF.R.U32.HI R2, RZ, 0x4, R2 ;  /* 0x00000004ff027819 */ /* 0x000fe20000011602 */
[----:B---3--:R-:W-:Y:S01]  /*12420*/  IMAD.MOV.U32 R7, RZ, RZ, 0x40000040 ;  /* 0x40000040ff077424 */ /* 0x008fe200078e00ff */
        /* <DEDUP_REMOVED lines=19> */
[----:B------:R-:W-:Y:S01]  /*12560*/  IMAD R88, R193, 0x80, R204 ;  /* 0x00000080c1587824 */ /* 0x000fe200078e02cc */
        /* <DEDUP_REMOVED lines=8> */
[----:B------:R-:W-:Y:S01]  /*125f0*/  IMAD.MOV.U32 R149, RZ, RZ, R151 ;  /* 0x000000ffff957224 */ /* 0x000fe200078e0097 */
[----:B------:R-:W-:Y:S01]  /*12600*/  HGMMA.64x128x16.F32.BF16 R24, gdesc[UR8], RZ, !UPT, gsb0 ;  /* 0x01e00000081879f0 */ /* 0x000fe2000c0018ff */
[----:B------:R-:W-:Y:S01]  /*12610*/  R2UR UR10, R6 ;  /* 0x00000000060a72ca */ /* 0x000fe200000e0000 */
[----:B------:R-:W-:Y:S01]  /*12620*/  UMOV UR8, UR5 ;  /* 0x0000000500087c82 */ /* 0x000fe20008000000 */
[----:B------:R-:W-:Y:S01]  /*12630*/  R2UR UR11, R7 ;  /* 0x00000000070b72ca */ /* 0x000fe200000e0000 */
[----:B------:R-:W-:Y:S01]  /*12640*/  UMOV UR9, 0x40000040 ;  /* 0x4000004000097882 */ /* 0x000fe20000000000 */
[----:B------:R-:W-:Y:S01]  /*12650*/  VIADD R6, R2, 0x4 ;  /* 0x0000000402067836 */ /* 0x000fe20000000000 */
[----:B------:R-:W-:Y:S01]  /*12660*/  UIADD3 UR5, UR4, 0x4, URZ ;  /* 0x0000000404057890 */ /* 0x000fe2000fffe03f */
[----:B------:R-:W-:-:S02]  /*12670*/  IMAD.MOV.U32 R7, RZ, RZ, 0x40000040 ;  /* 0x40000040ff077424 */ /* 0x000fc400078e00ff */
[----:B0-----:R-:W-:Y:S02]  /*12680*/  IMAD.U32 R8, RZ, RZ, UR8 ;  /* 0x00000008ff087e24 */ /* 0x001fe4000f8e00ff */
[----:B------:R-:W-:Y:S02]  /*12690*/  IMAD.U32 R9, RZ, RZ, UR9 ;  /* 0x00000009ff097e24 */ /* 0x000fe4000f8e00ff */
[--C-:B------:R-:W-:Y:S02]  /*126a0*/  IMAD.MOV.U32 R148, RZ, RZ, R151.reuse ;  /* 0x000000ffff947224 */ /* 0x100fe400078e0097 */
[--C-:B------:R-:W-:Y:S01]  /*126b0*/  IMAD.MOV.U32 R147, RZ, RZ, R151.reuse ;  /* 0x000000ffff937224 */ /* 0x100fe200078e0097 */
[----:B------:R0:W-:Y:S01]  /*126c0*/  STL.64 [R1+0x28], R8 ;  /* 0x0000280801007387 */ /* 0x0001e20000100a00 */
[--C-:B-----5:R-:W-:Y:S02]  /*126d0*/  IMAD.MOV.U32 R146, RZ, RZ, R151.reuse ;  /* 0x000000ffff927224 */ /* 0x120fe400078e0097 */
        /* <DEDUP_REMOVED lines=104> */
[----:B------:R-:W-:Y:S01]  /*12d60*/  ULDC UR5, c[0x0][0x988] ;  /* 0x0002620000057ab9 */ /* 0x000fe20000000800 */
[----:B------:R-:W-:Y:S02]  /*12d70*/  IMAD.MOV.U32 R7, RZ, RZ, 0x40000040 ;  /* 0x40000040ff077424 */ /* 0x000fe400078e00ff */
[----:B0-----:R-:W-:Y:S01]  /*12d80*/  IMAD.U32 R8, RZ, RZ, UR8 ;  /* 0x00000008ff087e24 */ /* 0x001fe2000f8e00ff */
[----:B------:R-:W-:Y:S01]  /*12d90*/  R2UR UR54, R6 ;  /* 0x00000000063672ca */ /* 0x000fe200000e0000 */
[----:B------:R-:W-:Y:S01]  /*12da0*/  VIADD R6, R2, 0x800 ;  /* 0x0000080002067836 */ /* 0x000fe20000000000 */
[----:B------:R-:W-:Y:S01]  /*12db0*/  R2UR UR55, R7 ;  /* 0x00000000073772ca */ /* 0x000fe200000e0000 */
[----:B------:R-:W-:-:S02]  /*12dc0*/  IMAD.MOV.U32 R7, RZ, RZ, 0x40000040 ;  /* 0x40000040ff077424 */ /* 0x000fc400078e00ff */
        /* <DEDUP_REMOVED lines=9> */
[----:B------:R-:W-:-:S02]  /*12e60*/  IMAD.MOV.U32 R7, RZ, RZ, 0x40000040 ;  /* 0x40000040ff077424 */ /* 0x000fc400078e00ff */
[----:B------:R-:W-:Y:S01]  /*12e70*/  VIADD R2, R2, 0x806 ;  /* 0x0000080602027836 */ /* 0x000fe20000000000 */
[----:B------:R-:W-:Y:S02]  /*12e80*/  R2UR UR42, R6 ;  /* 0x00000000062a72ca */ /* 0x000fe400000e0000 */
[----:B------:R-:W-:Y:S02]  /*12e90*/  R2UR UR43, R7 ;  /* 0x00000000072b72ca */ /* 0x000fe400000e0000 */
[----:B------:R-:W-:Y:S01]  /*12ea0*/  R2UR UR38, R2 ;  /* 0x00000000022672ca */ /* 0x000fe200000e0000 */
[----:B0-----:R-:W-:Y:S01]  /*12eb0*/  IMAD.MOV.U32 R9, RZ, RZ, -0x80 ;  /* 0xffffff80ff097424 */ /* 0x001fe200078e00ff */
        /* <DEDUP_REMOVED lines=18> */
[----:B------:R-:W-:-:S07]  /*12fe0*/  WARPGROUP.ARRIVE ;  /* 0x00000000000079c5 */ /* 0x000fce0000000000 */
[----:B------:R-:W-:Y:S01]  /*12ff0*/  HGMMA.64x128x16.F32.BF16 R24, gdesc[UR36], R24, gsb0 ;  /* 0x01e00000241879f0 */ /* 0x000fe20008001818 */
[----:B------:R-:W-:Y:S01]  /*13000*/  ULDC UR38, c[0x0][0x9d8] ;  /* 0x0002760000267ab9 */ /* 0x000fe20000000800 */
[----:B------:R-:W-:Y:S01]  /*13010*/  ULDC UR39, c[0x0][0x9d8] ;  /* 0x0002760000277ab9 */ /* 0x000fe20000000800 */
[----:B------:R-:W-:Y:S02]  /*13020*/  WARPGROUP.DEPBAR.LE gsb0, 0x0 ;  /* 0x00008000000079c5 */ /* 0x000fe40000010000 */
[----:B------:R-:W-:Y:S01]  /*13030*/  FMUL.FTZ R8, R36, UR4 ;  /* 0x0000000424087c20 */ /* 0x000fe20008410000 */
[----:B------:R-:W-:Y:S02]  /*13040*/  IMAD R36, R150, R9, 0x80 ;  /* 0x0000008096247424 */ /* 0x000fe400078e0209 */
[----:B------:R-:W-:Y:S01]  /*13050*/  FMUL.FTZ R12, R40, UR4 ;  /* 0x00000004280c7c20 */ /* 0x000fe20008410000 */
[----:B------:R-:W-:Y:S01]  /*13060*/  FMUL.FTZ R26, R26, UR4 ;  /* 0x000000041a1a7c20 */ /* 0x000fe20008410000 */
[----:B------:R-:W-:Y:S01]  /*13070*/  FMUL.FTZ R27, R27, UR4 ;  /* 0x000000041b1b7c20 */ /* 0x000fe20008410000 */
[----:B------:R-:W-:-:S02]  /*13080*/  IMAD.IADD R36, R195, 0x1, R36 ;  /* 0x00000001c3247824 */ /* 0x000fc400078e0224 */
[----:B------:R-:W-:Y:S01]  /*13090*/  FMUL.FTZ R10, R33, UR4 ;  /* 0x00000004210a7c20 */ /* 0x000fe20008410000 */
[----:B------:R-:W-:Y:S01]  /*130a0*/  FMUL.FTZ R30, R30, UR4 ;  /* 0x000000041e1e7c20 */ /* 0x000fe20008410000 */
[----:B------:R0:W-:Y:S01]  /*130b0*/  MUFU.TANH R33, R27 ;  /* 0x0000001b00217308 */ /* 0x0001e20000002400 */
[----:B------:R-:W-:Y:S01]  /*130c0*/  FMUL.FTZ R31, R31, UR4 ;  /* 0x000000041f1f7c20 */ /* 0x000fe20008410000 */
[----:B------:R-:W-:Y:S01]  /*130d0*/  IADD3 R40, -R192, 0x1, R36 ;  /* 0x00000001c0287810 */ /* 0x000fe20007ffe124 */
[----:B------:R-:W-:Y:S01]  /*130e0*/  FMUL.FTZ R34, R34, UR4 ;  /* 0x0000000422227c20 */ /* 0x000fe20008410000 */
[----:B------:R-:W-:Y:S01]  /*130f0*/  FMUL.FTZ R14, R41, UR4 ;  /* 0x00000004290e7c20 */ /* 0x000fe20008410000 */
[----:B------:R-:W-:Y:S01]  /*13100*/  FMUL.FTZ R35, R35, UR4 ;  /* 0x0000000423237c20 */ /* 0x000fe20008410000 */
[----:B------:R-:W-:Y:S01]  /*13110*/  FMUL.FTZ R38, R38, UR4 ;  /* 0x0000000426267c20 */ /* 0x000fe20008410000 */
[----:B------:R-:W-:Y:S01]  /*13120*/  FMUL.FTZ R39, R39, UR4 ;  /* 0x0000000427277c20 */ /* 0x000fe20008410000 */
[----:B------:R-:W1:Y:S01]  /*13130*/  MUFU.TANH R26, R26 ;  /* 0x0000001a001a7308 */ /* 0x000e620000002400 */
[----:B0-----:R-:W-:-:S02]  /*13140*/  IMAD R27, R201, -0x2, R40 ;  /* 0xfffffffec91b7824 */ /* 0x001fc400078e0228 */
[----:B------:R-:W-:Y:S01]  /*13150*/  FMUL.FTZ R11, R37, UR4 ;  /* 0x00000004250b7c20 */ /* 0x000fe20008410000 */
[----:B------:R-:W-:Y:S01]  /*13160*/  FMUL.FTZ R42, R42, UR4 ;  /* 0x000000042a2a7c20 */ /* 0x000fe20008410000 */
[----:B------:R-:W-:Y:S01]  /*13170*/  FMUL.FTZ R43, R43, UR4 ;  /* 0x000000042b2b7c20 */ /* 0x000fe20008410000 */
[----:B------:R-:W-:Y:S01]  /*13180*/  FMUL.FTZ R46, R46, UR4 ;  /* 0x000000042e2e7c20 */ /* 0x000fe20008410000 */
[----:B------:R-:W-:Y:S01]  /*13190*/  FMUL.FTZ R47, R47, UR4 ;  /* 0x000000042f2f7c20 */ /* 0x000fe20008410000 */
[----:B------:R-:W-:Y:S01]  /*131a0*/  FMUL.FTZ R50, R50, UR4 ;  /* 0x0000000432327c20 */ /* 0x000fe20008410000 */
[----:B------:R0:W-:Y:S01]  /*131b0*/  MUFU.TANH R100, R31 ;  /* 0x0000001f00647308 */ /* 0x0001e20000002400 */
        /* <DEDUP_REMOVED lines=8> */
[----:B0-----:R-:W-:Y:S01]  /*13240*/  IMAD R31, R201, -0x2, R36 ;  /* 0xfffffffec91f7824 */ /* 0x001fe200078e0224 */
[----:B------:R-:W-:Y:S01]  /*13250*/  IADD3 R36, R27, 0x8, R88 ;  /* 0x000000081b247810 */ /* 0x000fe20007ffe058 */
[----:B------:R-:W-:Y:S01]  /*13260*/  FMUL.FTZ R63, R63, UR4 ;  /* 0x000000043f3f7c20 */ /* 0x000fe20008410000 */
[----:B------:R-:W-:Y:S01]  /*13270*/  FMUL.FTZ R67, R67, UR4 ;  /* 0x0000000443437c20 */ /* 0x000fe20008410000 */
[----:B------:R-:W-:Y:S01]  /*13280*/  FMUL.FTZ R13, R44, UR4 ;  /* 0x000000042c0d7c20 */ /* 0x000fe20008410000 */
[----:B------:R-:W-:Y:S01]  /*13290*/  VIMNMX R41, R31, R36, PT ;  /* 0x000000241f297248 */ /* 0x000fe20003fe0100 */
[----:B------:R-:W-:Y:S01]  /*132a0*/  FMUL.FTZ R70, R70, UR4 ;  /* 0x0000000446467c20 */ /* 0x000fe20008410000 */
[----:B------:R-:W0:Y:S01]  /*132b0*/  MUFU.TANH R34, R34 ;  /* 0x0000002200227308 */ /* 0x000e220000002400 */
[----:B------:R-:W-:Y:S01]  /*132c0*/  FMUL.FTZ R20, R48, UR4 ;  /* 0x0000000430147c20 */ /* 0x000fe20008410000 */
[----:B------:R-:W-:Y:S01]  /*132d0*/  ISETP.GT.AND P2, PT, R41, RZ, PT ;  /* 0x000000ff2900720c */ /* 0x000fe20003f44270 */
[----:B------:R-:W-:Y:S01]  /*132e0*/  FMUL.FTZ R71, R71, UR4 ;  /* 0x0000000447477c20 */ /* 0x000fe20008410000 */
[C---:B------:R-:W-:Y:S01]  /*132f0*/  ISETP.GT.AND P3, PT, R41.reuse, 0x1, PT ;  /* 0x000000012900780c */ /* 0x040fe20003f64270 */
[----:B------:R-:W-:Y:S01]  /*13300*/  FMUL.FTZ R2, R24, UR4 ;  /* 0x0000000418027c20 */ /* 0x000fe20008410000 */
[----:B------:R-:W-:Y:S01]  /*13310*/  ISETP.GT.AND P4, PT, R41, 0x8, PT ;  /* 0x000000082900780c */ /* 0x000fe20003f84270 */
[----:B------:R-:W-:Y:S01]  /*13320*/  FMUL.FTZ R24, R52, UR4 ;  /* 0x0000000434187c20 */ /* 0x000fe20008410000 */
[----:B------:R-:W3:Y:S01]  /*13330*/  MUFU.TANH R35, R35 ;  /* 0x0000002300237308 */ /* 0x000ee20000002400 */
[----:B-1----:R-:W-:Y:S01]  /*13340*/  FSEL R102, R26, -INF , P2 ;  /* 0xff8000001a667808 */ /* 0x002fe20001000000 */
[----:B------:R-:W-:Y:S01]  /*13350*/  FMUL.FTZ R74, R74, UR4 ;  /* 0x000000044a4a7c20 */ /* 0x000fe20008410000 */
[----:B------:R-:W-:Y:S01]  /*13360*/  FSEL R33, R33, -INF , P3 ;  /* 0xff80000021217808 */ /* 0x000fe20001800000 */
[----:B------:R-:W-:Y:S01]  /*13370*/  FMUL.FTZ R6, R29, UR4 ;  /* 0x000000041d067c20 */ /* 0x000fe20008410000 */
[----:B------:R-:W-:Y:S01]  /*13380*/  ISETP.GT.AND P2, PT, R41, 0x9, PT ;  /* 0x000000092900780c */ /* 0x000fe20003f44270 */
[----:B------:R-:W-:Y:S01]  /*13390*/  FMUL.FTZ R75, R75, UR4 ;  /* 0x000000044b4b7c20 */ /* 0x000fe20008410000 */
[----:B--2---:R-:W-:Y:S01]  /*133a0*/  FSEL R104, R30, -INF , P4 ;  /* 0xff8000001e687808 */ /* 0x004fe20002000000 */
[----:B------:R-:W1:Y:S01]  /*133b0*/  MUFU.TANH R38, R38 ;  /* 0x0000002600267308 */ /* 0x000e620000002400 */
[----:B------:R-:W-:Y:S01]  /*133c0*/  FMNMX.FTZ R37, R102, R33, !PT ;  /* 0x0000002166257209 */ /* 0x000fe20007810000 */
[----:B------:R-:W-:Y:S01]  /*133d0*/  FMUL.FTZ R29, R56, UR4 ;  /* 0x00000004381d7c20 */ /* 0x000fe20008410000 */
[----:B------:R-:W-:Y:S01]  /*133e0*/  ISETP.GT.AND P3, PT, R41, 0x10, PT ;  /* 0x000000102900780c */ /* 0x000fe20003f64270 */
[----:B------:R-:W-:Y:S01]  /*133f0*/  FMUL.FTZ R78, R78, UR4 ;  /* 0x000000044e4e7c20 */ /* 0x000fe20008410000 */
[----:B------:R-:W-:Y:S01]  /*13400*/  FSEL R100, R100, -INF , P2 ;  /* 0xff80000064647808 */ /* 0x000fe20001000000 */
[----:B------:R-:W-:Y:S01]  /*13410*/  FMUL.FTZ R79, R79, UR4 ;  /* 0x000000044f4f7c20 */ /* 0x000fe20008410000 */
[----:B------:R-:W-:Y:S01]  /*13420*/  FMNMX.FTZ R37, R104, R37, !PT ;  /* 0x0000002568257209 */ /* 0x000fe20007810000 */
[----:B------:R-:W2:Y:S01]  /*13430*/  MUFU.TANH R39, R39 ;  /* 0x0000002700277308 */ /* 0x000ea20000002400 */
[----:B------:R-:W-:Y:S01]  /*13440*/  ISETP.GT.AND P2, PT, R41, 0x11, PT ;  /* 0x000000112900780c */ /* 0x000fe20003f44270 */
[----:B------:R-:W-:Y:S01]  /*13450*/  FMUL.FTZ R82, R82, UR4 ;  /* 0x0000000452527c20 */ /* 0x000fe20008410000 */
[----:B0-----:R-:W-:Y:S01]  /*13460*/  FSEL R98, R34, -INF , P3 ;  /* 0xff80000022627808 */ /* 0x001fe20001800000 */
[----:B------:R-:W-:Y:S01]  /*13470*/  FMUL.FTZ R83, R83, UR4 ;  /* 0x0000000453537c20 */ /* 0x000fe20008410000 */
[----:B------:R-:W-:Y:S01]  /*13480*/  FMNMX.FTZ R37, R100, R37, !PT ;  /* 0x0000002564257209 */ /* 0x000fe20007810000 */
[----:B------:R-:W-:Y:S01]  /*13490*/  FMUL.FTZ R86, R86, UR4 ;  /* 0x0000000456567c20 */ /* 0x000fe20008410000 */
[----:B------:R-:W-:Y:S01]  /*134a0*/  ISETP.GT.AND P3, PT, R41, 0x18, PT ;  /* 0x000000182900780c */ /* 0x000fe20003f64270 */
[----:B------:R-:W0:Y:S01]  /*134b0*/  MUFU.TANH R42, R42 ;  /* 0x0000002a002a7308 */ /* 0x000e220000002400 */
[----:B---3--:R-:W-:Y:S01]  /*134c0*/  FSEL R96, R35, -INF , P2 ;  /* 0xff80000023607808 */ /* 0x008fe20001000000 */
[----:B------:R-:W-:Y:S01]  /*134d0*/  FMUL.FTZ R87, R87, UR4 ;  /* 0x0000000457577c20 */ /* 0x000fe20008410000 */
[----:B------:R-:W-:Y:S01]  /*134e0*/  FMNMX.FTZ R37, R98, R37, !PT ;  /* 0x0000002562257209 */ /* 0x000fe20007810000 */
[----:B------:R-:W-:Y:S01]  /*134f0*/  FMUL.FTZ R64, R64, UR4 ;  /* 0x0000000440407c20 */ /* 0x000fe20008410000 */
[----:B------:R-:W-:Y:S01]  /*13500*/  ISETP.GT.AND P2, PT, R41, 0x19, PT ;  /* 0x000000192900780c */ /* 0x000fe20003f44270 */
[----:B------:R-:W-:Y:S01]  /*13510*/  FMUL.FTZ R3, R25, UR4 ;  /* 0x0000000419037c20 */ /* 0x000fe20008410000 */
[----:B-1----:R-:W-:Y:S01]  /*13520*/  FSEL R92, R38, -INF , P3 ;  /* 0xff800000265c7808 */ /* 0x002fe20001800000 */
[----:B------:R-:W1:Y:S01]  /*13530*/  MUFU.TANH R43, R43 ;  /* 0x0000002b002b7308 */ /* 0x000e620000002400 */
[----:B------:R-:W-:Y:S01]  /*13540*/  FMNMX.FTZ R37, R96, R37, !PT ;  /* 0x0000002560257209 */ /* 0x000fe20007810000 */
[----:B------:R-:W-:Y:S01]  /*13550*/  FMUL.FTZ R4, R28, UR4 ;  /* 0x000000041c047c20 */ /* 0x000fe20008410000 */
[----:B------:R-:W-:Y:S01]  /*13560*/  ISETP.GT.AND P3, PT, R41, 0x20, PT ;  /* 0x000000202900780c */ /* 0x000fe20003f64270 */
[----:B------:R-:W-:Y:S01]  /*13570*/  FMUL.FTZ R7, R32, UR4 ;  /* 0x0000000420077c20 */ /* 0x000fe20008410000 */
[----:B--2---:R-:W-:Y:S01]  /*13580*/  FSEL R90, R39, -INF , P2 ;  /* 0xff800000275a7808 */ /* 0x004fe20001000000 */
[----:B------:R-:W-:Y:S01]  /*13590*/  FMUL.FTZ R76, R76, UR4 ;  /* 0x000000044c4c7c20 */ /* 0x000fe20008410000 */
[----:B------:R-:W-:Y:S01]  /*135a0*/  FMNMX.FTZ R37, R92, R37, !PT ;  /* 0x000000255c257209 */ /* 0x000fe20007810000 */
[----:B------:R-:W-:Y:S01]  /*135b0*/  MUFU.TANH R46, R46 ;  /* 0x0000002e002e7308 */ /* 0x000fe20000002400 */
[C---:B------:R-:W-:Y:S01]  /*135c0*/  ISETP.GT.AND P2, PT, R41.reuse, 0x21, PT ;  /* 0x000000212900780c */ /* 0x040fe20003f44270 */
[----:B------:R-:W-:Y:S01]  /*135d0*/  FMUL.FTZ R68, R68, UR4 ;  /* 0x0000000444447c20 */ /* 0x000fe20008410000 */
[----:B0-----:R-:W-:Y:S01]  /*135e0*/  FSEL R94, R42, -INF , P3 ;  /* 0xff8000002a5e7808 */ /* 0x001fe20001800000 */
[----:B------:R-:W-:Y:S01]  /*135f0*/  FMUL.FTZ R72, R72, UR4 ;  /* 0x0000000448487c20 */ /* 0x000fe20008410000 */
[----:B------:R-:W-:Y:S01]  /*13600*/  FMNMX.FTZ R37, R90, R37, !PT ;  /* 0x000000255a257209 */ /* 0x000fe20007810000 */
[----:B------:R-:W-:Y:S01]  /*13610*/  FMUL.FTZ R80, R80, UR4 ;  /* 0x0000000450507c20 */ /* 0x000fe20008410000 */
[----:B------:R-:W-:Y:S01]  /*13620*/  ISETP.GT.AND P3, PT, R41, 0x28, PT ;  /* 0x000000282900780c */ /* 0x000fe20003f64270 */
[----:B------:R-:W0:Y:S01]  /*13630*/  MUFU.TANH R47, R47 ;  /* 0x0000002f002f7308 */ /* 0x000e220000002400 */
[----:B------:R-:W-:Y:S01]  /*13640*/  FMNMX.FTZ R37, R94, R37, !PT ;  /* 0x000000255e257209 */ /* 0x000fe20007810000 */
[----:B------:R-:W-:Y:S01]  /*13650*/  FMUL.FTZ R84, R84, UR4 ;  /* 0x0000000454547c20 */ /* 0x000fe20008410000 */
[----:B------:R-:W-:Y:S01]  /*13660*/  VIADDMNMX R27, R88, R27, R31, PT ;  /* 0x0000001b581b7246 */ /* 0x000fe2000380011f */
[----:B------:R-:W-:Y:S01]  /*13670*/  FMUL.FTZ R15, R45, UR4 ;  /* 0x000000042d0f7c20 */ /* 0x000fe20008410000 */
[----:B------:R-:W-:Y:S01]  /*13680*/  FMUL.FTZ R25, R49, UR4 ;  /* 0x0000000431197c20 */ /* 0x000fe20008410000 */
[----:B------:R-:W-:Y:S01]  /*13690*/  FMUL.FTZ R28, R53, UR4 ;  /* 0x00000004351c7c20 */ /* 0x000fe20008410000 */
[----:B------:R-:W-:Y:S01]  /*136a0*/  ISETP.GT.AND P4, PT, R27, 0x8, PT ;  /* 0x000000081b00780c */ /* 0x000fe20003f84270 */
        /* <DEDUP_REMOVED lines=9> */
[----:B------:R-:W-:Y:S01]  /*13740*/  FMUL.FTZ R85, R85, UR4 ;  /* 0x0000000455557c20 */ /* 0x000fe20008410000 */
[----:B------:R4:W-:Y:S06]  /*13750*/  @!P1 SYNCS.ARRIVE.TRANS64.RED.A1T0 RZ, [R0+URZ], RZ ;  /* 0x000000ff00ff99a7 */ /* 0x0009ec000810043f */
[----:B------:R1:W-:Y:S08]  /*13760*/  MUFU.TANH R40, R66 ;  /* 0x0000004200287308 */ /* 0x0003f00000002400 */
[----:B------:R0:W4:Y:S01]  /*13770*/  MUFU.TANH R9, R54 ;  /* 0x0000003600097308 */ /* 0x0001220000002400 */
[----:B-1----:R-:W-:-:S02]  /*13780*/  FSEL R66, R43, -INF , P2 ;  /* 0xff8000002b427808 */ /* 0x002fc40001000000 */
[----:B------:R-:W-:Y:S02]  /*13790*/  ISETP.GT.AND P2, PT, R41, 0x29, PT ;  /* 0x000000292900780c */ /* 0x000fe40003f44270 */
[----:B------:R-:W-:-:S03]  /*137a0*/  FMNMX.FTZ R37, R66, R37, !PT ;  /* 0x0000002542257209 */ /* 0x000fc60007810000 */
[----:B------:R1:W-:Y:S01]  /*137b0*/  MUFU.TANH R21, R62 ;  /* 0x0000003e00157308 */ /* 0x0003e20000002400 */
[----:B0-----:R-:W-:Y:S02]  /*137c0*/  FSEL R54, R47, -INF , P2 ;  /* 0xff8000002f367808 */ /* 0x001fe40001000000 */
[----:B------:R-:W-:-:S05]  /*137d0*/  ISETP.GT.AND P2, PT, R41, 0x31, PT ;  /* 0x000000312900780c */ /* 0x000fca0003f44270 */
[----:B------:R-:W0:Y:S01]  /*137e0*/  MUFU.TANH R55, R55 ;  /* 0x0000003700377308 */ /* 0x000e220000002400 */
[----:B-1----:R-:W-:Y:S02]  /*137f0*/  FSEL R62, R46, -INF , P3 ;  /* 0xff8000002e3e7808 */ /* 0x002fe40001800000 */
[C---:B------:R-:W-:Y:S02]  /*13800*/  ISETP.GT.AND P3, PT, R41.reuse, 0x30, PT ;  /* 0x000000302900780c */ /* 0x040fe40003f64270 */
[----:B------:R-:W-:Y:S02]  /*13810*/  FMNMX.FTZ R37, R62, R37, !PT ;  /* 0x000000253e257209 */ /* 0x000fe40007810000 */
[----:B--2---:R-:W-:Y:S01]  /*13820*/  FSEL R50, R50, -INF , P3 ;  /* 0xff80000032327808 */ /* 0x004fe20001800000 */
[----:B------:R-:W1:Y:S01]  /*13830*/  MUFU.TANH R58, R58 ;  /* 0x0000003a003a7308 */ /* 0x000e620000002400 */
[----:B------:R-:W-:Y:S02]  /*13840*/  FMNMX.FTZ R37, R54, R37, !PT ;  /* 0x0000002536257209 */ /* 0x000fe40007810000 */
[----:B------:R-:W-:-:S02]  /*13850*/  ISETP.GT.AND P3, PT, R41, 0x38, PT ;  /* 0x000000382900780c */ /* 0x000fc40003f64270 */
[----:B---3--:R-:W-:Y:S02]  /*13860*/  FSEL R46, R51, -INF , P2 ;  /* 0xff800000332e7808 */ /* 0x008fe40001000000 */
[----:B------:R-:W-:Y:S01]  /*13870*/  FMNMX.FTZ R37, R50, R37, !PT ;  /* 0x0000002532257209 */ /* 0x000fe20007810000 */
[----:B------:R-:W2:Y:S01]  /*13880*/  MUFU.TANH R59, R59 ;  /* 0x0000003b003b7308 */ /* 0x000ea20000002400 */
[----:B------:R-:W-:Y:S02]  /*13890*/  ISETP.GT.AND P2, PT, R41, 0x39, PT ;  /* 0x000000392900780c */ /* 0x000fe40003f44270 */
[----:B----4-:R-:W-:Y:S01]  /*138a0*/  FSEL R42, R9, -INF , P3 ;  /* 0xff800000092a7808 */ /* 0x010fe20001800000 */
[----:B------:R-:W-:Y:S01]  /*138b0*/  FMUL.FTZ R9, R60, UR4 ;  /* 0x000000043c097c20 */ /* 0x000fe20008410000 */
[----:B------:R-:W-:Y:S02]  /*138c0*/  FMNMX.FTZ R37, R46, R37, !PT ;  /* 0x000000252e257209 */ /* 0x000fe40007810000 */
[----:B------:R-:W-:Y:S01]  /*138d0*/  ISETP.GT.AND P3, PT, R41, 0x40, PT ;  /* 0x000000402900780c */ /* 0x000fe20003f64270 */
[----:B------:R-:W3:Y:S01]  /*138e0*/  MUFU.TANH R36, R63 ;  /* 0x0000003f00247308 */ /* 0x000ee20000002400 */
[----:B0-----:R-:W-:-:S02]  /*138f0*/  FSEL R38, R55, -INF , P2 ;  /* 0xff80000037267808 */ /* 0x001fc40001000000 */
[----:B------:R-:W-:Y:S02]  /*13900*/  FMNMX.FTZ R37, R42, R37, !PT ;  /* 0x000000252a257209 */ /* 0x000fe40007810000 */
[C---:B------:R-:W-:Y:S02]  /*13910*/  ISETP.GT.AND P2, PT, R41.reuse, 0x41, PT ;  /* 0x000000412900780c */ /* 0x040fe40003f44270 */
[----:B-1----:R-:W-:Y:S01]  /*13920*/  FSEL R34, R58, -INF , P3 ;  /* 0xff8000003a227808 */ /* 0x002fe20001800000 */
[----:B------:R-:W0:Y:S01]  /*13930*/  MUFU.TANH R44, R67 ;  /* 0x00000043002c7308 */ /* 0x000e220000002400 */
[----:B------:R-:W-:Y:S02]  /*13940*/  FMNMX.FTZ R37, R38, R37, !PT ;  /* 0x0000002526257209 */ /* 0x000fe40007810000 */
[----:B------:R-:W-:Y:S02]  /*13950*/  ISETP.GT.AND P3, PT, R41, 0x48, PT ;  /* 0x000000482900780c */ /* 0x000fe40003f64270 */
[----:B--2---:R-:W-:-:S02]  /*13960*/  FSEL R26, R59, -INF , P2 ;  /* 0xff8000003b1a7808 */ /* 0x004fc40001000000 */
[----:B------:R-:W-:Y:S01]  /*13970*/  FMNMX.FTZ R37, R34, R37, !PT ;  /* 0x0000002522257209 */ /* 0x000fe20007810000 */
[----:B------:R-:W1:Y:S01]  /*13980*/  MUFU.TANH R48, R70 ;  /* 0x0000004600307308 */ /* 0x000e620000002400 */
[----:B------:R-:W-:Y:S02]  /*13990*/  ISETP.GT.AND P2, PT, R41, 0x49, PT ;  /* 0x000000492900780c */ /* 0x000fe40003f44270 */
[----:B------:R-:W-:Y:S02]  /*139a0*/  FSEL R30, R21, -INF , P3 ;  /* 0xff800000151e7808 */ /* 0x000fe40001800000 */
[----:B------:R-:W-:Y:S02]  /*139b0*/  FMNMX.FTZ R37, R26, R37, !PT ;  /* 0x000000251a257209 */ /* 0x000fe40007810000 */
[----:B------:R-:W-:Y:S01]  /*139c0*/  ISETP.GT.AND P3, PT, R41, 0x50, PT ;  /* 0x000000502900780c */ /* 0x000fe20003f64270 */
[----:B------:R-:W2:Y:S01]  /*139d0*/  MUFU.TANH R52, R71 ;  /* 0x0000004700347308 */ /* 0x000ea20000002400 */
[----:B---3--:R-:W-:-:S02]  /*139e0*/  FSEL R36, R36, -INF , P2 ;  /* 0xff80000024247808 */ /* 0x008fc40001000000 */
[----:B------:R-:W-:Y:S02]  /*139f0*/  FMNMX.FTZ R37, R30, R37, !PT ;  /* 0x000000251e257209 */ /* 0x000fe40007810000 */
[C---:B------:R-:W-:Y:S02]  /*13a00*/  ISETP.GT.AND P2, PT, R41.reuse, 0x51, PT ;  /* 0x000000512900780c */ /* 0x040fe40003f44270 */
[----:B------:R-:W-:Y:S01]  /*13a10*/  FSEL R40, R40, -INF , P3 ;  /* 0xff80000028287808 */ /* 0x000fe20001800000 */
[----:B------:R-:W3:Y:S01]  /*13a20*/  MUFU.TANH R56, R74 ;  /* 0x0000004a00387308 */ /* 0x000ee20000002400 */
[----:B------:R-:W-:Y:S02]  /*13a30*/  FMNMX.FTZ R37, R36, R37, !PT ;  /* 0x0000002524257209 */ /* 0x000fe40007810000 */
[----:B------:R-:W-:Y:S02]  /*13a40*/  ISETP.GT.AND P3, PT, R41, 0x58, PT ;  /* 0x000000582900780c */ /* 0x000fe40003f64270 */
[----:B0-----:R-:W-:-:S02]  /*13a50*/  FSEL R44, R44, -INF , P2 ;  /* 0xff8000002c2c7808 */ /* 0x001fc40001000000 */
[----:B------:R-:W-:Y:S01]  /*13a60*/  FMNMX.FTZ R37, R40, R37, !PT ;  /* 0x0000002528257209 */ /* 0x000fe20007810000 */
[----:B------:R-:W0:Y:S01]  /*13a70*/  MUFU.TANH R75, R75 ;  /* 0x0000004b004b7308 */ /* 0x000e220000002400 */
[C---:B------:R-:W-:Y:S02]  /*13a80*/  ISETP.GT.AND P2, PT, R41.reuse, 0x59, PT ;  /* 0x000000592900780c */ /* 0x040fe40003f44270 */
[----:B-1----:R-:W-:Y:S02]  /*13a90*/  FSEL R48, R48, -INF , P3 ;  /* 0xff80000030307808 */ /* 0x002fe40001800000 */
[----:B------:R-:W-:Y:S02]  /*13aa0*/  FMNMX.FTZ R37, R44, R37, !PT ;  /* 0x000000252c257209 */ /* 0x000fe40007810000 */
[----:B------:R-:W-:Y:S01]  /*13ab0*/  ISETP.GT.AND P3, PT, R41, 0x60, PT ;  /* 0x000000602900780c */ /* 0x000fe20003f64270 */
[----:B------:R-:W1:Y:S01]  /*13ac0*/  MUFU.TANH R70, R78 ;  /* 0x0000004e00467308 */ /* 0x000e620000002400 */
[----:B--2---:R-:W-:-:S02]  /*13ad0*/  FSEL R52, R52, -INF , P2 ;  /* 0xff80000034347808 */ /* 0x004fc40001000000 */
[----:B------:R-:W-:Y:S02]  /*13ae0*/  FMNMX.FTZ R37, R48, R37, !PT ;  /* 0x0000002530257209 */ /* 0x000fe40007810000 */
[C---:B------:R-:W-:Y:S02]  /*13af0*/  ISETP.GT.AND P2, PT, R41.reuse, 0x61, PT ;  /* 0x000000612900780c */ /* 0x040fe40003f44270 */
[----:B---3--:R-:W-:Y:S01]  /*13b00*/  FSEL R56, R56, -INF , P3 ;  /* 0xff80000038387808 */ /* 0x008fe20001800000 */
[----:B------:R-:W2:Y:S01]  /*13b10*/  MUFU.TANH R74, R79 ;  /* 0x0000004f004a7308 */ /* 0x000ea20000002400 */
        /* <DEDUP_REMOVED lines=13> */
[----:B------:R-:W-:Y:S01]  /*13bf0*/  FMNMX.FTZ R21, R74, R37, !PT ;  /* 0x000000254a157209 */ /* 0x000fe20007810000 */
[----:B------:R-:W2:Y:S01]  /*13c00*/  MUFU.TANH R86, R86 ;  /* 0x0000005600567308 */ /* 0x000ea20000002400 */
[----:B0-----:R-:W-:Y:S02]  /*13c10*/  FSEL R60, R82, -INF , P3 ;  /* 0xff800000523c7808 */ /* 0x001fe40001800000 */
[----:B------:R-:W-:Y:S02]  /*13c20*/  ISETP.GT.AND P3, PT, R41, 0x78, PT ;  /* 0x000000782900780c */ /* 0x000fe40003f64270 */
        /* <DEDUP_REMOVED lines=8> */
[----:B------:R-:W-:-:S03]  /*13cb0*/  FMNMX.FTZ R21, R82, R21, !PT ;  /* 0x0000001552157209 */ /* 0x000fc60007810000 */
[----:B------:R-:W-:Y:S01]  /*13cc0*/  MUFU.TANH R39, R64 ;  /* 0x0000004000277308 */ /* 0x000fe20000002400 */
[----:B0-----:R-:W-:-:S04]  /*13cd0*/  FSEL R86, R87, -INF , P2 ;  /* 0xff80000057567808 */ /* 0x001fc80001000000 */
[----:B------:R-:W-:-:S03]  /*13ce0*/  FMNMX.FTZ R21, R86, R21, !PT ;  /* 0x0000001556157209 */ /* 0x000fc60007810000 */
[----:B------:R-:W-:Y:S02]  /*13cf0*/  MUFU.TANH R2, R2 ;  /* 0x0000000200027308 */ /* 0x000fe40000002400 */
[----:B------:R-:W0:Y:S06]  /*13d00*/  SHFL.BFLY PT, R108, R21, 0x2, 0x1f ;  /* 0x0c401f00156c7f89 */ /* 0x000e2c00000e0000 */
[----:B------:R-:W1:Y:S08]  /*13d10*/  MUFU.TANH R3, R3 ;  /* 0x0000000300037308 */ /* 0x000e700000002400 */
[----:B------:R-:W2:Y:S08]  /*13d20*/  MUFU.TANH R4, R4 ;  /* 0x0000000400047308 */ /* 0x000eb00000002400 */
[----:B------:R-:W3:Y:S01]  /*13d30*/  MUFU.TANH R6, R6 ;  /* 0x0000000600067308 */ /* 0x000ee20000002400 */
[----:B-1----:R-:W-:-:S02]  /*13d40*/  FSEL R3, R3, -INF , P3 ;  /* 0xff80000003037808 */ /* 0x002fc40001800000 */
[----:B0-----:R-:W-:Y:S02]  /*13d50*/  FMNMX.FTZ R9, R21, R108, !PT ;  /* 0x0000006c15097209 */ /* 0x001fe40007810000 */
[----:B------:R-:W-:-:S03]  /*13d60*/  ISETP.GT.AND P3, PT, R27, 0x10, PT ;  /* 0x000000101b00780c */ /* 0x000fc60003f64270 */
[----:B------:R-:W0:Y:S01]  /*13d70*/  SHFL.BFLY PT, R64, R9, 0x1, 0x1f ;  /* 0x0c201f0009407f89 */ /* 0x000e2200000e0000 */
[----:B------:R-:W1:Y:S08]  /*13d80*/  MUFU.TANH R7, R7 ;  /* 0x0000000700077308 */ /* 0x000e700000002400 */
[----:B------:R-:W-:Y:S08]  /*13d90*/  MUFU.TANH R10, R10 ;  /* 0x0000000a000a7308 */ /* 0x000ff00000002400 */
[----:B------:R4:W-:Y:S01]  /*13da0*/  MUFU.TANH R108, R76 ;  /* 0x0000004c006c7308 */ /* 0x0009e20000002400 */
[----:B0-----:R-:W-:Y:S01]  /*13db0*/  FMNMX.FTZ R21, R9, R64, !PT ;  /* 0x0000004009157209 */ /* 0x001fe20007810000 */
[----:B------:R-:W-:-:S06]  /*13dc0*/  IMAD.U32 R9, RZ, RZ, UR5 ;  /* 0x00000005ff097e24 */ /* 0x000fcc000f8e00ff */
[----:B------:R-:W0:Y:S01]  /*13dd0*/  MUFU.TANH R8, R8 ;  /* 0x0000000800087308 */ /* 0x000e220000002400 */
[C---:B------:R-:W-:Y:S01]  /*13de0*/  FSETP.NEU.FTZ.AND P2, PT, R21.reuse, -INF , PT ;  /* 0xff8000001500780b */ /* 0x040fe20003f5d000 */
[----:B------:R-:W-:-:S05]  /*13df0*/  FMUL.FTZ R35, R21, R9 ;  /* 0x0000000915237220 */ /* 0x000fca0000410000 */
[----:B------:R-:W-:Y:S01]  /*13e00*/  FSEL R35, R35, RZ, P2 ;  /* 0x000000ff23237208 */ /* 0x000fe20001000000 */
[----:B------:R2:W-:Y:S01]  /*13e10*/  MUFU.TANH R41, R68 ;  /* 0x0000004400297308 */ /* 0x0005e20000002400 */
[----:B------:R-:W-:-:S03]  /*13e20*/  ISETP.GT.AND P2, PT, R27, RZ, PT ;  /* 0x000000ff1b00720c */ /* 0x000fc60003f44270 */
[-CC-:B------:R-:W-:Y:S01]  /*13e30*/  FFMA.FTZ R177, R98, R9.reuse, -R35.reuse ;  /* 0x0000000962b17223 */ /* 0x180fe20000010823 */
[----:B----4-:R-:W-:Y:S01]  /*13e40*/  FSEL R76, R2, -INF , P2 ;  /* 0xff800000024c7808 */ /* 0x010fe20001000000 */
[-CC-:B------:R-:W-:Y:S01]  /*13e50*/  FFMA.FTZ R179, R92, R9.reuse, -R35.reuse ;  /* 0x000000095cb37223 */ /* 0x180fe20000010823 */
[----:B------:R-:W-:Y:S01]  /*13e60*/  ISETP.GT.AND P2, PT, R27, 0x9, PT ;  /* 0x000000091b00780c */ /* 0x000fe20003f44270 */
[----:B------:R-:W-:Y:S01]  /*13e70*/  MUFU.TANH R11, R11 ;  /* 0x0000000b000b7308 */ /* 0x000fe20000002400 */
[----:B--2---:R-:W-:Y:S01]  /*13e80*/  FSEL R68, R4, -INF , P4 ;  /* 0xff80000004447808 */ /* 0x004fe20002000000 */
[--C-:B------:R-:W-:Y:S01]  /*13e90*/  FFMA.FTZ R4, R96, R9, -R35.reuse ;  /* 0x0000000960047223 */ /* 0x100fe20000010823 */
[----:B------:R-:W-:Y:S01]  /*13ea0*/  FMNMX.FTZ R31, R76, R3, !PT ;  /* 0x000000034c1f7209 */ /* 0x000fe20007810000 */
[-CC-:B------:R-:W-:Y:S01]  /*13eb0*/  FFMA.FTZ R2, R100, R9.reuse, -R35.reuse ;  /* 0x0000000964027223 */ /* 0x180fe20000010823 */
[-CC-:B------:R-:W-:Y:S01]  /*13ec0*/  FFMA.FTZ R173, R94, R9.reuse, -R35.reuse ;  /* 0x000000095ead7223 */ /* 0x180fe20000010823 */
[--C-:B------:R-:W-:Y:S01]  /*13ed0*/  FFMA.FTZ R175, R62, R9, -R35.reuse ;  /* 0x000000093eaf7223 */ /* 0x100fe20000010823 */
[----:B------:R-:W-:Y:S01]  /*13ee0*/  FMNMX.FTZ R31, R68, R31, !PT ;  /* 0x0000001f441f7209 */ /* 0x000fe20007810000 */
[----:B------:R3:W-:Y:S01]  /*13ef0*/  MUFU.TANH R106, R72 ;  /* 0x00000048006a7308 */ /* 0x0007e20000002400 */
[-CC-:B------:R-:W-:Y:S01]  /*13f00*/  FFMA.FTZ R181, R102, R9.reuse, -R35.reuse ;  /* 0x0000000966b57223 */ /* 0x180fe20000010823 */
[-CC-:B------:R-:W-:Y:S01]  /*13f10*/  FFMA.FTZ R183, R104, R9.reuse, -R35.reuse ;  /* 0x0000000968b77223 */ /* 0x180fe20000010823 */
[-CC-:B------:R-:W-:Y:S01]  /*13f20*/  FFMA.FTZ R169, R50, R9.reuse, -R35.reuse ;  /* 0x0000000932a97223 */ /* 0x180fe20000010823 */
[-CC-:B------:R-:W-:Y:S01]  /*13f30*/  FFMA.FTZ R171, R42, R9.reuse, -R35.reuse ;  /* 0x000000092aab7223 */ /* 0x180fe20000010823 */
[-CC-:B------:R-:W-:Y:S01]  /*13f40*/  FFMA.FTZ R165, R34, R9.reuse, -R35.reuse ;  /* 0x0000000922a57223 */ /* 0x180fe20000010823 */
[-CC-:B------:R-:W-:Y:S01]  /*13f50*/  FFMA.FTZ R64, R33, R9.reuse, -R35.reuse ;  /* 0x0000000921407223 */ /* 0x180fe20000010823 */
[-CC-:B------:R-:W-:Y:S01]  /*13f60*/  FFMA.FTZ R26, R26, R9.reuse, -R35.reuse ;  /* 0x000000091a1a7223 */ /* 0x180fe20000010823 */
[----:B------:R-:W2:Y:S01]  /*13f70*/  MUFU.TANH R12, R12 ;  /* 0x0000000c000c7308 */ /* 0x000ea20000002400 */
[----:B---3--:R-:W-:Y:S01]  /*13f80*/  FSEL R72, R6, -INF , P2 ;  /* 0xff80000006487808 */ /* 0x008fe20001000000 */
[-CC-:B------:R-:W-:Y:S01]  /*13f90*/  FFMA.FTZ R6, R90, R9.reuse, -R35.reuse ;  /* 0x000000095a067223 */ /* 0x180fe20000010823 */
[----:B------:R-:W-:Y:S01]  /*13fa0*/  ISETP.GT.AND P2, PT, R27, 0x11, PT ;  /* 0x000000111b00780c */ /* 0x000fe20003f44270 */
[--C-:B------:R-:W-:Y:S01]  /*13fb0*/  FFMA.FTZ R167, R30, R9, -R35.reuse ;  /* 0x000000091ea77223 */ /* 0x100fe20000010823 */
[----:B------:R-:W-:Y:S01]  /*13fc0*/  FMNMX.FTZ R31, R72, R31, !PT ;  /* 0x0000001f481f7209 */ /* 0x000fe20007810000 */
[-CC-:B------:R-:W-:Y:S01]  /*13fd0*/  FFMA.FTZ R30, R36, R9.reuse, -R35.reuse ;  /* 0x00000009241e7223 */ /* 0x180fe20000010823 */
[-CC-:B------:R-:W-:Y:S01]  /*13fe0*/  FFMA.FTZ R161, R40, R9.reuse, -R35.reuse ;  /* 0x0000000928a17223 */ /* 0x180fe20000010823 */
        /* <DEDUP_REMOVED lines=8> */
[----:B------:R-:W3:Y:S01]  /*14070*/  MUFU.TANH R14, R14 ;  /* 0x0000000e000e7308 */ /* 0x000ee20000002400 */
[----:B-1----:R-:W-:Y:S01]  /*14080*/  FSEL R80, R7, -INF , P3 ;  /* 0xff80000007507808 */ /* 0x002fe20001800000 */
[-CC-:B------:R-:W-:Y:S01]  /*14090*/  FFMA.FTZ R153, R60, R9.reuse, -R35.reuse ;  /* 0x000000093c997223 */ /* 0x180fe20000010823 */
[C---:B------:R-:W-:Y:S01]  /*140a0*/  ISETP.GT.AND P3, PT, R27.reuse, 0x18, PT ;  /* 0x000000181b00780c */ /* 0x040fe20003f64270 */
[--C-:B------:R-:W-:Y:S01]  /*140b0*/  FFMA.FTZ R52, R78, R9, -R35.reuse ;  /* 0x000000094e347223 */ /* 0x100fe20000010823 */
[----:B------:R-:W-:Y:S01]  /*140c0*/  FMNMX.FTZ R31, R80, R31, !PT ;  /* 0x0000001f501f7209 */ /* 0x000fe20007810000 */
[-CC-:B------:R-:W-:Y:S01]  /*140d0*/  FFMA.FTZ R155, R82, R9.reuse, -R35.reuse ;  /* 0x00000009529b7223 */ /* 0x180fe20000010823 */
[----:B0-----:R-:W-:Y:S01]  /*140e0*/  FSEL R88, R8, -INF , P3 ;  /* 0xff80000008587808 */ /* 0x001fe20001800000 */
[----:B------:R0:W-:Y:S01]  /*140f0*/  MUFU.TANH R112, R84 ;  /* 0x0000005400707308 */ /* 0x0001e20000002400 */
[----:B------:R-:W-:Y:S01]  /*14100*/  ISETP.GT.AND P3, PT, R27, 0x20, PT ;  /* 0x000000201b00780c */ /* 0x000fe20003f64270 */
[-CC-:B------:R-:W-:Y:S01]  /*14110*/  FFMA.FTZ R8, R66, R9.reuse, -R35.reuse ;  /* 0x0000000942087223 */ /* 0x180fe20000010823 */
[----:B------:R-:W-:-:S02]  /*14120*/  FFMA.FTZ R56, R86, R9, -R35 ;  /* 0x0000000956387223 */ /* 0x000fc40000010823 */
[----:B--2---:R-:W-:Y:S01]  /*14130*/  FSEL R98, R12, -INF , P3 ;  /* 0xff8000000c627808 */ /* 0x004fe20001800000 */
[-CC-:B------:R-:W-:Y:S01]  /*14140*/  FFMA.FTZ R12, R46, R9.reuse, -R35.reuse ;  /* 0x000000092e0c7223 */ /* 0x180fe20000010823 */
[C---:B------:R-:W-:Y:S01]  /*14150*/  ISETP.GT.AND P3, PT, R27.reuse, 0x28, PT ;  /* 0x000000281b00780c */ /* 0x040fe20003f64270 */
[----:B------:R-:W1:Y:S01]  /*14160*/  MUFU.TANH R13, R13 ;  /* 0x0000000d000d7308 */ /* 0x000e620000002400 */
[----:B0-----:R-:W-:Y:S01]  /*14170*/  FSEL R84, R10, -INF , P2 ;  /* 0xff8000000a547808 */ /* 0x001fe20001000000 */
[----:B------:R-:W-:Y:S01]  /*14180*/  FFMA.FTZ R10, R54, R9, -R35 ;  /* 0x00000009360a7223 */ /* 0x000fe20000010823 */
[----:B------:R-:W-:Y:S02]  /*14190*/  ISETP.GT.AND P2, PT, R27, 0x19, PT ;  /* 0x000000191b00780c */ /* 0x000fe40003f44270 */
[----:B------:R-:W-:Y:S02]  /*141a0*/  FMNMX.FTZ R31, R84, R31, !PT ;  /* 0x0000001f541f7209 */ /* 0x000fe40007810000 */
[----:B------:R-:W-:Y:S01]  /*141b0*/  FSEL R96, R11, -INF , P2 ;  /* 0xff8000000b607808 */ /* 0x000fe20001000000 */
[----:B------:R-:W0:Y:S01]  /*141c0*/  MUFU.TANH R15, R15 ;  /* 0x0000000f000f7308 */ /* 0x000e220000002400 */
[----:B------:R-:W-:-:S02]  /*141d0*/  FMNMX.FTZ R31, R88, R31, !PT ;  /* 0x0000001f581f7209 */ /* 0x000fc40007810000 */
[C---:B------:R-:W-:Y:S02]  /*141e0*/  ISETP.GT.AND P2, PT, R27.reuse, 0x21, PT ;  /* 0x000000211b00780c */ /* 0x040fe40003f44270 */
[----:B------:R-:W-:Y:S02]  /*141f0*/  FMNMX.FTZ R31, R96, R31, !PT ;  /* 0x0000001f601f7209 */ /* 0x000fe40007810000 */
[----:B---3--:R-:W-:Y:S01]  /*14200*/  FSEL R92, R14, -INF , P2 ;  /* 0xff8000000e5c7808 */ /* 0x008fe20001000000 */
[----:B------:R-:W2:Y:S01]  /*14210*/  MUFU.TANH R20, R20 ;  /* 0x0000001400147308 */ /* 0x000ea20000002400 */
[----:B------:R-:W-:Y:S01]  /*14220*/  FMNMX.FTZ R31, R98, R31, !PT ;  /* 0x0000001f621f7209 */ /* 0x000fe20007810000 */
[----:B------:R-:W-:Y:S01]  /*14230*/  FFMA.FTZ R14, R38, R9, -R35 ;  /* 0x00000009260e7223 */ /* 0x000fe20000010823 */
[----:B------:R-:W-:Y:S02]  /*14240*/  ISETP.GT.AND P2, PT, R27, 0x29, PT ;  /* 0x000000291b00780c */ /* 0x000fe40003f44270 */
[----:B-1----:R-:W-:-:S02]  /*14250*/  FSEL R100, R13, -INF , P3 ;  /* 0xff8000000d647808 */ /* 0x002fc40001800000 */
[----:B------:R-:W-:Y:S01]  /*14260*/  FMNMX.FTZ R31, R92, R31, !PT ;  /* 0x0000001f5c1f7209 */ /* 0x000fe20007810000 */
[----:B------:R-:W1:Y:S01]  /*14270*/  MUFU.TANH R25, R25 ;  /* 0x0000001900197308 */ /* 0x000e620000002400 */
[----:B------:R-:W-:Y:S02]  /*14280*/  ISETP.GT.AND P3, PT, R27, 0x30, PT ;  /* 0x000000301b00780c */ /* 0x000fe40003f64270 */
[----:B0-----:R-:W-:Y:S02]  /*14290*/  FSEL R90, R15, -INF , P2 ;  /* 0xff8000000f5a7808 */ /* 0x001fe40001000000 */
[----:B------:R-:W-:Y:S02]  /*142a0*/  FMNMX.FTZ R31, R100, R31, !PT ;  /* 0x0000001f641f7209 */ /* 0x000fe40007810000 */
[----:B------:R-:W-:Y:S01]  /*142b0*/  ISETP.GT.AND P2, PT, R27, 0x31, PT ;  /* 0x000000311b00780c */ /* 0x000fe20003f44270 */
[----:B------:R-:W0:Y:S01]  /*142c0*/  MUFU.TANH R24, R24 ;  /* 0x0000001800187308 */ /* 0x000e220000002400 */
[----:B--2---:R-:W-:-:S02]  /*142d0*/  FSEL R20, R20, -INF , P3 ;  /* 0xff80000014147808 */ /* 0x004fc40001800000 */
[----:B------:R-:W-:Y:S02]  /*142e0*/  FMNMX.FTZ R31, R90, R31, !PT ;  /* 0x0000001f5a1f7209 */ /* 0x000fe40007810000 */
[----:B------:R-:W-:Y:S02]  /*142f0*/  ISETP.GT.AND P3, PT, R27, 0x38, PT ;  /* 0x000000381b00780c */ /* 0x000fe40003f64270 */
[----:B------:R-:W-:Y:S01]  /*14300*/  FMNMX.FTZ R31, R20, R31, !PT ;  /* 0x0000001f141f7209 */ /* 0x000fe20007810000 */
        /* <DEDUP_REMOVED lines=8> */
[----:B------:R-:W0:Y:S01]  /*14390*/  MUFU.TANH R32, R32 ;  /* 0x0000002000207308 */ /* 0x000e220000002400 */
[----:B--2---:R-:W-:Y:S02]  /*143a0*/  FSEL R28, R28, -INF , P2 ;  /* 0xff8000001c1c7808 */ /* 0x004fe40001000000 */
[----:B------:R-:W-:Y:S02]  /*143b0*/  ISETP.GT.AND P2, PT, R27, 0x41, PT ;  /* 0x000000411b00780c */ /* 0x000fe40003f44270 */
[----:B------:R-:W-:-:S03]  /*143c0*/  FMNMX.FTZ R31, R28, R31, !PT ;  /* 0x0000001f1c1f7209 */ /* 0x000fc60007810000 */
[----:B------:R-:W2:Y:S01]  /*143d0*/  MUFU.TANH R61, R61 ;  /* 0x0000003d003d7308 */ /* 0x000ea20000002400 */
[----:B-1----:R-:W-:Y:S02]  /*143e0*/  FSEL R66, R29, -INF , P3 ;  /* 0xff8000001d427808 */ /* 0x002fe40001800000 */
[----:B------:R-:W-:Y:S02]  /*143f0*/  ISETP.GT.AND P3, PT, R27, 0x48, PT ;  /* 0x000000481b00780c */ /* 0x000fe40003f64270 */
[----:B------:R-:W-:Y:S02]  /*14400*/  FMNMX.FTZ R31, R66, R31, !PT ;  /* 0x0000001f421f7209 */ /* 0x000fe40007810000 */
[----:B------:R-:W-:Y:S01]  /*14410*/  FSEL R62, R37, -INF , P3 ;  /* 0xff800000253e7808 */ /* 0x000fe20001800000 */
[----:B------:R-:W1:Y:S01]  /*14420*/  MUFU.TANH R65, R65 ;  /* 0x0000004100417308 */ /* 0x000e620000002400 */
[----:B0-----:R-:W-:Y:S02]  /*14430*/  FSEL R32, R32, -INF , P2 ;  /* 0xff80000020207808 */ /* 0x001fe40001000000 */
[----:B------:R-:W-:-:S02]  /*14440*/  ISETP.GT.AND P2, PT, R27, 0x49, PT ;  /* 0x000000491b00780c */ /* 0x000fc40003f44270 */
[----:B------:R-:W-:Y:S02]  /*14450*/  FMNMX.FTZ R31, R32, R31, !PT ;  /* 0x0000001f201f7209 */ /* 0x000fe40007810000 */
[----:B------:R-:W-:Y:S01]  /*14460*/  ISETP.GT.AND P3, PT, R27, 0x50, PT ;  /* 0x000000501b00780c */ /* 0x000fe20003f64270 */
[----:B------:R-:W0:Y:S01]  /*14470*/  MUFU.TANH R69, R69 ;  /* 0x0000004500457308 */ /* 0x000e220000002400 */
[----:B--2---:R-:W-:Y:S02]  /*14480*/  FSEL R54, R61, -INF , P2 ;  /* 0xff8000003d367808 */ /* 0x004fe40001000000 */
[----:B------:R-:W-:Y:S02]  /*14490*/  FMNMX.FTZ R31, R62, R31, !PT ;  /* 0x0000001f3e1f7209 */ /* 0x000fe40007810000 */
[----:B------:R-:W-:Y:S02]  /*144a0*/  ISETP.GT.AND P2, PT, R27, 0x51, PT ;  /* 0x000000511b00780c */ /* 0x000fe40003f44270 */
[----:B------:R-:W-:Y:S01]  /*144b0*/  FSEL R102, R39, -INF , P3 ;  /* 0xff80000027667808 */ /* 0x000fe20001800000 */
[----:B------:R-:W2:Y:S01]  /*144c0*/  MUFU.TANH R73, R73 ;  /* 0x0000004900497308 */ /* 0x000ea20000002400 */
[----:B------:R-:W-:-:S02]  /*144d0*/  FMNMX.FTZ R31, R54, R31, !PT ;  /* 0x0000001f361f7209 */ /* 0x000fc40007810000 */
[----:B------:R-:W-:Y:S02]  /*144e0*/  ISETP.GT.AND P3, PT, R27, 0x58, PT ;  /* 0x000000581b00780c */ /* 0x000fe40003f64270 */
[----:B-1----:R-:W-:Y:S02]  /*144f0*/  FSEL R104, R65, -INF , P2 ;  /* 0xff80000041687808 */ /* 0x002fe40001000000 */
[----:B------:R-:W-:Y:S01]  /*14500*/  FMNMX.FTZ R31, R102, R31, !PT ;  /* 0x0000001f661f7209 */ /* 0x000fe20007810000 */
[----:B------:R-:W1:Y:S01]  /*14510*/  MUFU.TANH R77, R77 ;  /* 0x0000004d004d7308 */ /* 0x000e620000002400 */
[----:B------:R-:W-:Y:S02]  /*14520*/  ISETP.GT.AND P2, PT, R27, 0x59, PT ;  /* 0x000000591b00780c */ /* 0x000fe40003f44270 */
[----:B------:R-:W-:Y:S02]  /*14530*/  FSEL R50, R41, -INF , P3 ;  /* 0xff80000029327808 */ /* 0x000fe40001800000 */
[----:B------:R-:W-:-:S02]  /*14540*/  FMNMX.FTZ R31, R104, R31, !PT ;  /* 0x0000001f681f7209 */ /* 0x000fc40007810000 */
[----:B------:R-:W-:Y:S01]  /*14550*/  ISETP.GT.AND P3, PT, R27, 0x60, PT ;  /* 0x000000601b00780c */ /* 0x000fe20003f64270 */
[----:B------:R-:W3:Y:S01]  /*14560*/  MUFU.TANH R81, R81 ;  /* 0x0000005100517308 */ /* 0x000ee20000002400 */
[----:B0-----:R-:W-:Y:S02]  /*14570*/  FSEL R46, R69, -INF , P2 ;  /* 0xff800000452e7808 */ /* 0x001fe40001000000 */
[----:B------:R-:W-:Y:S02]  /*14580*/  FMNMX.FTZ R31, R50, R31, !PT ;  /* 0x0000001f321f7209 */ /* 0x000fe40007810000 */
[----:B------:R-:W-:Y:S02]  /*14590*/  ISETP.GT.AND P2, PT, R27, 0x61, PT ;  /* 0x000000611b00780c */ /* 0x000fe40003f44270 */
[----:B------:R-:W-:Y:S01]  /*145a0*/  FSEL R106, R106, -INF , P3 ;  /* 0xff8000006a6a7808 */ /* 0x000fe20001800000 */
[----:B------:R-:W0:Y:S01]  /*145b0*/  MUFU.TANH R85, R85 ;  /* 0x0000005500557308 */ /* 0x000e220000002400 */
[----:B------:R-:W-:-:S02]  /*145c0*/  FMNMX.FTZ R31, R46, R31, !PT ;  /* 0x0000001f2e1f7209 */ /* 0x000fc40007810000 */
[----:B------:R-:W-:Y:S02]  /*145d0*/  ISETP.GT.AND P3, PT, R27, 0x68, PT ;  /* 0x000000681b00780c */ /* 0x000fe40003f64270 */
[----:B--2---:R-:W-:Y:S02]  /*145e0*/  FSEL R42, R73, -INF , P2 ;  /* 0xff800000492a7808 */ /* 0x004fe40001000000 */
[----:B------:R-:W-:Y:S01]  /*145f0*/  FMNMX.FTZ R31, R106, R31, !PT ;  /* 0x0000001f6a1f7209 */ /* 0x000fe20007810000 */
[----:B------:R-:W-:Y:S01]  /*14600*/  MUFU.EX2 R181, R181 ;  /* 0x000000b500b57308 */ /* 0x000fe20000000800 */
[----:B------:R-:W-:Y:S02]  /*14610*/  ISETP.GT.AND P2, PT, R27, 0x69, PT ;  /* 0x000000691b00780c */ /* 0x000fe40003f44270 */
[----:B------:R-:W-:Y:S02]  /*14620*/  FSEL R108, R108, -INF , P3 ;  /* 0xff8000006c6c7808 */ /* 0x000fe40001800000 */
[----:B------:R-:W-:-:S02]  /*14630*/  FMNMX.FTZ R31, R42, R31, !PT ;  /* 0x0000001f2a1f7209 */ /* 0x000fc40007810000 */
[----:B------:R-:W-:Y:S01]  /*14640*/  ISETP.GT.AND P3, PT, R27, 0x70, PT ;  /* 0x000000701b00780c */ /* 0x000fe20003f64270 */
[----:B------:R-:W2:Y:S01]  /*14650*/  MUFU.EX2 R64, R64 ;  /* 0x0000004000407308 */ /* 0x000ea20000000800 */
[----:B-1----:R-:W-:Y:S02]  /*14660*/  FSEL R38, R77, -INF , P2 ;  /* 0xff8000004d267808 */ /* 0x002fe40001000000 */
[----:B------:R-:W-:Y:S02]  /*14670*/  FMNMX.FTZ R31, R108, R31, !PT ;  /* 0x0000001f6c1f7209 */ /* 0x000fe40007810000 */
[----:B------:R-:W-:Y:S02]  /*14680*/  ISETP.GT.AND P2, PT, R27, 0x71, PT ;  /* 0x000000711b00780c */ /* 0x000fe40003f44270 */
[----:B------:R-:W-:Y:S01]  /*14690*/  FSEL R110, R110, -INF , P3 ;  /* 0xff8000006e6e7808 */ /* 0x000fe20001800000 */
[----:B------:R-:W1:Y:S01]  /*146a0*/  MUFU.EX2 R183, R183 ;  /* 0x000000b700b77308 */ /* 0x000e620000000800 */
[----:B------:R-:W-:-:S02]  /*146b0*/  FMNMX.FTZ R31, R38, R31, !PT ;  /* 0x0000001f261f7209 */ /* 0x000fc40007810000 */
[----:B------:R-:W-:Y:S02]  /*146c0*/  ISETP.GT.AND P3, PT, R27, 0x78, PT ;  /* 0x000000781b00780c */ /* 0x000fe40003f64270 */
[----:B---3--:R-:W-:Y:S02]  /*146d0*/  FSEL R34, R81, -INF , P2 ;  /* 0xff80000051227808 */ /* 0x008fe40001000000 */
[----:B------:R-:W-:Y:S01]  /*146e0*/  FMNMX.FTZ R31, R110, R31, !PT ;  /* 0x0000001f6e1f7209 */ /* 0x000fe20007810000 */
[----:B------:R-:W3:Y:S01]  /*146f0*/  MUFU.EX2 R2, R2 ;  /* 0x0000000200027308 */ /* 0x000ee20000000800 */
[----:B------:R-:W-:Y:S02]  /*14700*/  ISETP.GT.AND P2, PT, R27, 0x79, PT ;  /* 0x000000791b00780c */ /* 0x000fe40003f44270 */
[----:B------:R-:W-:Y:S02]  /*14710*/  FSEL R112, R112, -INF , P3 ;  /* 0xff80000070707808 */ /* 0x000fe40001800000 */
[----:B------:R-:W-:-:S02]  /*14720*/  FMNMX.FTZ R31, R34, R31, !PT ;  /* 0x0000001f221f7209 */ /* 0x000fc40007810000 */
[----:B0-----:R-:W-:Y:S01]  /*14730*/  FSEL R114, R85, -INF , P2 ;  /* 0xff80000055727808 */ /* 0x001fe20001000000 */
[----:B------:R-:W0:Y:S01]  /*14740*/  MUFU.EX2 R177, R177 ;  /* 0x000000b100b17308 */ /* 0x000e220000000800 */
[----:B------:R-:W-:-:S04]  /*14750*/  FMNMX.FTZ R31, R112, R31, !PT ;  /* 0x0000001f701f7209 */ /* 0x000fc80007810000 */
[----:B------:R-:W-:-:S03]  /*14760*/  FMNMX.FTZ R31, R114, R31, !PT ;  /* 0x0000001f721f7209 */ /* 0x000fc60007810000 */
[----:B------:R-:W4:Y:S02]  /*14770*/  MUFU.EX2 R4, R4 ;  /* 0x0000000400047308 */ /* 0x000f240000000800 */
[----:B------:R-:W2:Y:S06]  /*14780*/  SHFL.BFLY PT, R116, R31, 0x2, 0x1f ;  /* 0x0c401f001f747f89 */ /* 0x000eac00000e0000 */
[----:B------:R-:W4:Y:S08]  /*14790*/  MUFU.EX2 R179, R179 ;  /* 0x000000b300b37308 */ /* 0x000f300000000800 */
[----:B------:R-:W4:Y:S08]  /*147a0*/  MUFU.EX2 R6, R6 ;  /* 0x0000000600067308 */ /* 0x000f300000000800 */
[----:B------:R-:W-:Y:S01]  /*147b0*/  MUFU.EX2 R173, R173 ;  /* 0x000000ad00ad7308 */ /* 0x000fe20000000800 */
[----:B--2---:R-:W-:-:S05]  /*147c0*/  FMNMX.FTZ R116, R31, R116, !PT ;  /* 0x000000741f747209 */ /* 0x004fca0007810000 */
[----:B------:R-:W2:Y:S02]  /*147d0*/  SHFL.BFLY PT, R7, R116, 0x1, 0x1f ;  /* 0x0c201f0074077f89 */ /* 0x000ea400000e0000 */
[----:B------:R-:W-:Y:S08]  /*147e0*/  MUFU.EX2 R8, R8 ;  /* 0x0000000800087308 */ /* 0x000ff00000000800 */
[----:B------:R-:W-:Y:S08]  /*147f0*/  MUFU.EX2 R175, R175 ;  /* 0x000000af00af7308 */ /* 0x000ff00000000800 */
[----:B------:R-:W-:Y:S01]  /*14800*/  MUFU.EX2 R10, R10 ;  /* 0x0000000a000a7308 */ /* 0x000fe20000000800 */
[----:B--2---:R-:W-:-:S07]  /*14810*/  FMNMX.FTZ R194, R116, R7, !PT ;  /* 0x0000000774c27209 */ /* 0x004fce0007810000 */
[----:B------:R-:W-:Y:S01]  /*14820*/  MUFU.EX2 R169, R169 ;  /* 0x000000a900a97308 */ /* 0x000fe20000000800 */
[----:B------:R-:W-:Y:S01]  /*14830*/  IMAD.MOV.U32 R116, RZ, RZ, R151 ;  /* 0x000000ffff747224 */ /* 0x000fe200078e0097 */
[C---:B------:R-:W-:Y:S01]  /*14840*/  FSETP.NEU.FTZ.AND P2, PT, R194.reuse, -INF , PT ;  /* 0xff800000c200780b */ /* 0x040fe20003f5d000 */
[----:B------:R-:W-:-:S05]  /*14850*/  FMUL.FTZ R7, R194, R9 ;  /* 0x00000009c2077220 */ /* 0x000fca0000410000 */
[----:B------:R-:W-:Y:S01]  /*14860*/  MUFU.EX2 R12, R12 ;  /* 0x0000000c000c7308 */ /* 0x000fe20000000800 */
[----:B------:R-:W-:-:S05]  /*14870*/  FSEL R39, R7, RZ, P2 ;  /* 0x000000ff07277208 */ /* 0x000fca0001000000 */
[-CC-:B------:R-:W-:Y:S01]  /*14880*/  FFMA.FTZ R180, R76, R9.reuse, -R39.reuse ;  /* 0x000000094cb47223 */ /* 0x180fe20000010827 */
[-CC-:B------:R-:W-:Y:S01]  /*14890*/  FFMA.FTZ R11, R3, R9.reuse, -R39.reuse ;  /* 0x00000009030b7223 */ /* 0x180fe20000010827 */
[-CC-:B------:R-:W-:Y:S01]  /*148a0*/  FFMA.FTZ R182, R68, R9.reuse, -R39.reuse ;  /* 0x0000000944b67223 */ /* 0x180fe20000010827 */
[-CC-:B------:R-:W-:Y:S01]  /*148b0*/  FFMA.FTZ R168, R20, R9.reuse, -R39.reuse ;  /* 0x0000000914a87223 */ /* 0x180fe20000010827 */
[----:B------:R-:W-:Y:S01]  /*148c0*/  FADD.FTZ R20, R181, R64 ;  /* 0x00000040b5147221 */ /* 0x000fe20000010000 */
[-CC-:B------:R-:W-:Y:S01]  /*148d0*/  FFMA.FTZ R13, R72, R9.reuse, -R39.reuse ;  /* 0x00000009480d7223 */ /* 0x180fe20000010827 */
[----:B------:R-:W-:Y:S01]  /*148e0*/  MUFU.EX2 R180, R180 ;  /* 0x000000b400b47308 */ /* 0x000fe20000000800 */
[-CC-:B------:R-:W-:Y:S01]  /*148f0*/  FFMA.FTZ R176, R80, R9.reuse, -R39.reuse ;  /* 0x0000000950b07223 */ /* 0x180fe20000010827 */
[----:B-1----:R-:W-:Y:S01]  /*14900*/  FADD.FTZ R3, R183, R20 ;  /* 0x00000014b7037221 */ /* 0x002fe20000010000 */
[-CC-:B------:R-:W-:Y:S01]  /*14910*/  FFMA.FTZ R15, R84, R9.reuse, -R39.reuse ;  /* 0x00000009540f7223 */ /* 0x180fe20000010827 */
[-CC-:B------:R-:W-:Y:S01]  /*14920*/  FFMA.FTZ R178, R88, R9.reuse, -R39.reuse ;  /* 0x0000000958b27223 */ /* 0x180fe20000010827 */
[-C--:B------:R-:W-:Y:S01]  /*14930*/  FFMA.FTZ R25, R96, R9.reuse, -R39 ;  /* 0x0000000960197223 */ /* 0x080fe20000010827 */
[----:B---3--:R-:W-:Y:S01]  /*14940*/  FADD.FTZ R20, R2, R3 ;  /* 0x0000000302147221 */ /* 0x008fe20000010000 */
[-CC-:B------:R-:W-:Y:S01]  /*14950*/  FFMA.FTZ R172, R98, R9.reuse, -R39.reuse ;  /* 0x0000000962ac7223 */ /* 0x180fe20000010827 */
[----:B------:R-:W1:Y:S01]  /*14960*/  MUFU.EX2 R11, R11 ;  /* 0x0000000b000b7308 */ /* 0x000e620000000800 */
[-CC-:B------:R-:W-:Y:S01]  /*14970*/  FFMA.FTZ R170, R24, R9.reuse, -R39.reuse ;  /* 0x0000000918aa7223 */ /* 0x180fe20000010827 */
[----:B0-----:R-:W-:Y:S01]  /*14980*/  FADD.FTZ R3, R177, R20 ;  /* 0x00000014b1037221 */ /* 0x001fe20000010000 */
[-CC-:B------:R-:W-:Y:S01]  /*14990*/  FFMA.FTZ R27, R92, R9.reuse, -R39.reuse ;  /* 0x000000095c1b7223 */ /* 0x180fe20000010827 */
[-CC-:B------:R-:W-:Y:S01]  /*149a0*/  FFMA.FTZ R174, R100, R9.reuse, -R39.reuse ;  /* 0x0000000964ae7223 */ /* 0x180fe20000010827 */
[-C--:B------:R-:W-:Y:S01]  /*149b0*/  FFMA.FTZ R29, R90, R9.reuse, -R39 ;  /* 0x000000095a1d7223 */ /* 0x080fe20000010827 */
[----:B----4-:R-:W-:Y:S01]  /*149c0*/  FADD.FTZ R20, R4, R3 ;  /* 0x0000000304147221 */ /* 0x010fe20000010000 */
[-CC-:B------:R-:W-:Y:S01]  /*149d0*/  FFMA.FTZ R31, R94, R9.reuse, -R39.reuse ;  /* 0x000000095e1f7223 */ /* 0x180fe20000010827 */
[----:B------:R-:W0:Y:S01]  /*149e0*/  MUFU.EX2 R182, R182 ;  /* 0x000000b600b67308 */ /* 0x000e220000000800 */
[-CC-:B------:R-:W-:Y:S01]  /*149f0*/  FFMA.FTZ R33, R28, R9.reuse, -R39.reuse ;  /* 0x000000091c217223 */ /* 0x180fe20000010827 */
[----:B------:R-:W-:Y:S01]  /*14a00*/  FADD.FTZ R7, R179, R20 ;  /* 0x00000014b3077221 */ /* 0x000fe20000010000 */
[-CC-:B------:R-:W-:Y:S01]  /*14a10*/  FFMA.FTZ R164, R66, R9.reuse, -R39.reuse ;  /* 0x0000000942a47223 */ /* 0x180fe20000010827 */
[-CC-:B------:R-:W-:Y:S01]  /*14a20*/  FFMA.FTZ R35, R32, R9.reuse, -R39.reuse ;  /* 0x0000000920237223 */ /* 0x180fe20000010827 */
[-C--:B------:R-:W-:Y:S01]  /*14a30*/  FFMA.FTZ R166, R62, R9.reuse, -R39 ;  /* 0x000000093ea67223 */ /* 0x080fe20000010827 */
[----:B------:R-:W-:Y:S01]  /*14a40*/  FADD.FTZ R24, R6, R7 ;  /* 0x0000000706187221 */ /* 0x000fe20000010000 */
[----:B------:R-:W-:Y:S01]  /*14a50*/  IMAD.IADD R28, R195, 0x1, -R192 ;  /* 0x00000001c31c7824 */ /* 0x000fe200078e0ac0 */
[----:B------:R-:W2:Y:S01]  /*14a60*/  MUFU.EX2 R13, R13 ;  /* 0x0000000d000d7308 */ /* 0x000ea20000000800 */
[----:B-1----:R-:W-:Y:S01]  /*14a70*/  FADD.FTZ R3, R180, R11 ;  /* 0x0000000bb4037221 */ /* 0x002fe20000010000 */
[----:B------:R-:W-:Y:S01]  /*14a80*/  FADD.FTZ R7, R173, R24 ;  /* 0x00000018ad077221 */ /* 0x000fe20000010000 */
[----:B------:R-:W-:Y:S01]  /*14a90*/  FFMA.FTZ R37, R54, R9, -R39 ;  /* 0x0000000936257223 */ /* 0x000fe20000010827 */
[----:B------:R-:W-:-:S02]  /*14aa0*/  IMAD R28, R193, 0x80, R28 ;  /* 0x00000080c11c7824 */ /* 0x000fc400078e021c */
[-C--:B------:R-:W-:Y:S01]  /*14ab0*/  FFMA.FTZ R102, R102, R9.reuse, -R39 ;  /* 0x0000000966667223 */ /* 0x080fe20000010827 */
[----:B------:R-:W-:Y:S01]  /*14ac0*/  FADD.FTZ R24, R8, R7 ;  /* 0x0000000708187221 */ /* 0x000fe20000010000 */
[-C--:B------:R-:W-:Y:S01]  /*14ad0*/  FFMA.FTZ R104, R104, R9.reuse, -R39 ;  /* 0x0000000968687223 */ /* 0x080fe20000010827 */
[----:B------:R-:W1:Y:S01]  /*14ae0*/  MUFU.EX2 R176, R176 ;  /* 0x000000b000b07308 */ /* 0x000e620000000800 */
[----:B0-----:R-:W-:Y:S01]  /*14af0*/  FADD.FTZ R20, R182, R3 ;  /* 0x00000003b6147221 */ /* 0x001fe20000010000 */
[----:B------:R-:W-:Y:S01]  /*14b00*/  FADD.FTZ R7, R175, R24 ;  /* 0x00000018af077221 */ /* 0x000fe20000010000 */
[----:B------:R-:W-:Y:S01]  /*14b10*/  SHF.R.S32.HI R41, RZ, 0x1f, R28 ;  /* 0x0000001fff297819 */ /* 0x000fe2000001141c */
[-CC-:B------:R-:W-:Y:S01]  /*14b20*/  FFMA.FTZ R50, R50, R9.reuse, -R39.reuse ;  /* 0x0000000932327223 */ /* 0x180fe20000010827 */
[-C--:B------:R-:W-:Y:S01]  /*14b30*/  FFMA.FTZ R46, R46, R9.reuse, -R39 ;  /* 0x000000092e2e7223 */ /* 0x080fe20000010827 */
[----:B------:R-:W-:Y:S01]  /*14b40*/  FADD.FTZ R24, R10, R7 ;  /* 0x000000070a187221 */ /* 0x000fe20000010000 */
[----:B------:R-:W-:Y:S01]  /*14b50*/  LEA.HI R7, R41, R28, RZ, 0x7 ;  /* 0x0000001c29077211 */ /* 0x000fe200078f38ff */
[----:B------:R-:W0:Y:S01]  /*14b60*/  MUFU.EX2 R15, R15 ;  /* 0x0000000f000f7308 */ /* 0x000e220000000800 */
[----:B--2---:R-:W-:Y:S01]  /*14b70*/  FADD.FTZ R3, R13, R20 ;  /* 0x000000140d037221 */ /* 0x004fe20000010000 */
[----:B------:R-:W-:Y:S01]  /*14b80*/  FADD.FTZ R43, R169, R24 ;  /* 0x00000018a92b7221 */ /* 0x000fe20000010000 */
[--C-:B------:R-:W-:Y:S01]  /*14b90*/  FFMA.FTZ R106, R106, R9, -R39.reuse ;  /* 0x000000096a6a7223 */ /* 0x100fe20000010827 */
[----:B------:R-:W-:Y:S01]  /*14ba0*/  F2FP.BF16.F32.PACK_AB R183, R2, R183 ;  /* 0x000000b702b7723e */ /* 0x000fe200000010ff */
[-C--:B------:R-:W-:Y:S01]  /*14bb0*/  FFMA.FTZ R42, R42, R9.reuse, -R39 ;  /* 0x000000092a2a7223 */ /* 0x080fe20000010827 */
[----:B------:R-:W-:Y:S01]  /*14bc0*/  FADD.FTZ R24, R12, R43 ;  /* 0x0000002b0c187221 */ /* 0x000fe20000010000 */
[-C--:B------:R-:W-:Y:S01]  /*14bd0*/  FFMA.FTZ R108, R108, R9.reuse, -R39 ;  /* 0x000000096c6c7223 */ /* 0x080fe20000010827 */
[----:B------:R-:W2:Y:S01]  /*14be0*/  MUFU.EX2 R178, R178 ;  /* 0x000000b200b27308 */ /* 0x000ea20000000800 */
[----:B-1----:R-:W-:Y:S01]  /*14bf0*/  FADD.FTZ R20, R176, R3 ;  /* 0x00000003b0147221 */ /* 0x002fe20000010000 */
[-CC-:B------:R-:W-:Y:S01]  /*14c00*/  FFMA.FTZ R38, R38, R9.reuse, -R39.reuse ;  /* 0x0000000926267223 */ /* 0x180fe20000010827 */
[-CC-:B------:R-:W-:Y:S01]  /*14c10*/  FFMA.FTZ R110, R110, R9.reuse, -R39.reuse ;  /* 0x000000096e6e7223 */ /* 0x180fe20000010827 */
[-CC-:B------:R-:W-:Y:S01]  /*14c20*/  FFMA.FTZ R34, R34, R9.reuse, -R39.reuse ;  /* 0x0000000922227223 */ /* 0x180fe20000010827 */
[-CC-:B------:R-:W-:Y:S01]  /*14c30*/  FFMA.FTZ R112, R112, R9.reuse, -R39.reuse ;  /* 0x0000000970707223 */ /* 0x180fe20000010827 */
[----:B------:R-:W-:Y:S01]  /*14c40*/  FFMA.FTZ R114, R114, R9, -R39 ;  /* 0x0000000972727223 */ /* 0x000fe20000010827 */
[----:B------:R-:W-:Y:S01]  /*14c50*/  F2FP.BF16.F32.PACK_AB R182, R13, R182 ;  /* 0x000000b60db6723e */ /* 0x000fe200000010ff */
[----:B------:R-:W1:Y:S01]  /*14c60*/  MUFU.EX2 R25, R25 ;  /* 0x0000001900197308 */ /* 0x000e620000000800 */
[----:B0-----:R-:W-:Y:S01]  /*14c70*/  FADD.FTZ R3, R15, R20 ;  /* 0x000000140f037221 */ /* 0x001fe20000010000 */
[----:B------:R-:W-:Y:S01]  /*14c80*/  SHF.R.S32.HI R7, RZ, 0x7, R7 ;  /* 0x00000007ff077819 */ /* 0x000fe20000011407 */
[--C-:B------:R-:W-:Y:S01]  /*14c90*/  IMAD.MOV.U32 R100, RZ, RZ, R151.reuse ;  /* 0x000000ffff647224 */ /* 0x100fe200078e0097 */
[----:B------:R-:W-:Y:S01]  /*14ca0*/  F2FP.BF16.F32.PACK_AB R177, R4, R177 ;  /* 0x000000b104b1723e */ /* 0x000fe200000010ff */
[----:B------:R-:W-:Y:S01]  /*14cb0*/  IMAD.MOV.U32 R98, RZ, RZ, R151 ;  /* 0x000000ffff627224 */ /* 0x000fe200078e0097 */
[----:B------:R-:W-:Y:S01]  /*14cc0*/  F2FP.BF16.F32.PACK_AB R175, R10, R175 ;  /* 0x000000af0aaf723e */ /* 0x000fe200000010ff */
[----:B------:R-:W-:Y:S01]  /*14cd0*/  VIADD R10, R150, 0xfffffffe ;  /* 0xfffffffe960a7836 */ /* 0x000fe20000000000 */
[----:B------:R-:W0:Y:S01]  /*14ce0*/  MUFU.EX2 R172, R172 ;  /* 0x000000ac00ac7308 */ /* 0x000e220000000800 */
[----:B--2---:R-:W-:Y:S01]  /*14cf0*/  FADD.FTZ R20, R178, R3 ;  /* 0x00000003b2147221 */ /* 0x004fe20000010000 */
[----:B------:R-:W-:Y:S01]  /*14d00*/  F2FP.BF16.F32.PACK_AB R180, R11, R180 ;  /* 0x000000b40bb4723e */ /* 0x000fe200000010ff */
[--C-:B------:R-:W-:Y:S01]  /*14d10*/  IMAD.MOV.U32 R150, RZ, RZ, R151.reuse ;  /* 0x000000ffff967224 */ /* 0x100fe200078e0097 */
[----:B------:R-:W-:Y:S01]  /*14d20*/  F2FP.BF16.F32.PACK_AB R181, R64, R181 ;  /* 0x000000b540b5723e */ /* 0x000fe200000010ff */
[--C-:B------:R-:W-:Y:S01]  /*14d30*/  IMAD.MOV.U32 R96, RZ, RZ, R151.reuse ;  /* 0x000000ffff607224 */ /* 0x100fe200078e0097 */
[----:B------:R-:W-:Y:S01]  /*14d40*/  F2FP.BF16.F32.PACK_AB R179, R6, R179 ;  /* 0x000000b306b3723e */ /* 0x000fe200000010ff */
[--C-:B------:R-:W-:Y:S01]  /*14d50*/  IMAD.MOV.U32 R94, RZ, RZ, R151.reuse ;  /* 0x000000ffff5e7224 */ /* 0x100fe200078e0097 */
[----:B------:R-:W2:Y:S01]  /*14d60*/  MUFU.EX2 R27, R27 ;  /* 0x0000001b001b7308 */ /* 0x000ea20000000800 */
[----:B-1----:R-:W-:Y:S01]  /*14d70*/  FADD.FTZ R3, R25, R20 ;  /* 0x0000001419037221 */ /* 0x002fe20000010000 */
[----:B------:R-:W-:Y:S01]  /*14d80*/  F2FP.BF16.F32.PACK_AB R173, R8, R173 ;  /* 0x000000ad08ad723e */ /* 0x000fe200000010ff */
[--C-:B------:R-:W-:Y:S01]  /*14d90*/  IMAD.MOV.U32 R92, RZ, RZ, R151.reuse ;  /* 0x000000ffff5c7224 */ /* 0x100fe200078e0097 */
[----:B------:R-:W-:Y:S01]  /*14da0*/  F2FP.BF16.F32.PACK_AB R169, R12, R169 ;  /* 0x000000a90ca9723e */ /* 0x000fe200000010ff */
[--C-:B------:R-:W-:Y:S01]  /*14db0*/  IMAD.MOV.U32 R90, RZ, RZ, R151.reuse ;  /* 0x000000ffff5a7224 */ /* 0x100fe200078e0097 */
[----:B------:R-:W-:Y:S01]  /*14dc0*/  F2FP.BF16.F32.PACK_AB R176, R15, R176 ;  /* 0x000000b00fb0723e */ /* 0x000fe200000010ff */
[----:B------:R-:W-:Y:S01]  /*14dd0*/  IMAD.MOV.U32 R88, RZ, RZ, R151 ;  /* 0x000000ffff587224 */ /* 0x000fe200078e0097 */
[----:B------:R-:W1:Y:S01]  /*14de0*/  MUFU.EX2 R171, R171 ;  /* 0x000000ab00ab7308 */ /* 0x000e620000000800 */
[----:B0-----:R-:W-:Y:S01]  /*14df0*/  FADD.FTZ R20, R172, R3 ;  /* 0x00000003ac147221 */ /* 0x001fe20000010000 */
[----:B------:R-:W-:-:S06]  /*14e00*/  F2FP.BF16.F32.PACK_AB R178, R25, R178 ;  /* 0x000000b219b2723e */ /* 0x000fcc00000010ff */
        /* <DEDUP_REMOVED lines=16> */
[----:B--2---:R-:W-:-:S07]  /*14f10*/  FADD.FTZ R0, R168, R3 ;  /* 0x00000003a8007221 */ /* 0x004fce0000010000 */
[----:B------:R-:W2:Y:S01]  /*14f20*/  MUFU.EX2 R167, R167 ;  /* 0x000000a700a77308 */ /* 0x000ea20000000800 */
[C---:B-1----:R-:W-:Y:S01]  /*14f30*/  FADD.FTZ R20, R26.reuse, R45 ;  /* 0x0000002d1a147221 */ /* 0x042fe20000010000 */
[----:B------:R-:W-:-:S06]  /*14f40*/  F2FP.BF16.F32.PACK_AB R165, R26, R165 ;  /* 0x000000a51aa5723e */ /* 0x000fcc00000010ff */
[----:B------:R-:W1:Y:S01]  /*14f50*/  MUFU.EX2 R170, R170 ;  /* 0x000000aa00aa7308 */ /* 0x000e620000000800 */
[C---:B0-----:R-:W-:Y:S01]  /*14f60*/  FADD.FTZ R3, R31.reuse, R0 ;  /* 0x000000001f037221 */ /* 0x041fe20000010000 */
[----:B------:R-:W-:-:S06]  /*14f70*/  F2FP.BF16.F32.PACK_AB R168, R31, R168 ;  /* 0x000000a81fa8723e */ /* 0x000fcc00000010ff */
[----:B------:R-:W0:Y:S01]  /*14f80*/  MUFU.EX2 R30, R30 ;  /* 0x0000001e001e7308 */ /* 0x000e220000000800 */
[----:B--2---:R-:W-:-:S07]  /*14f90*/  FADD.FTZ R45, R167, R20 ;  /* 0x00000014a72d7221 */ /* 0x004fce0000010000 */
[----:B------:R-:W2:Y:S01]  /*14fa0*/  MUFU.EX2 R33, R33 ;  /* 0x0000002100217308 */ /* 0x000ea20000000800 */
[----:B-1----:R-:W-:-:S07]  /*14fb0*/  FADD.FTZ R0, R170, R3 ;  /* 0x00000003aa007221 */ /* 0x002fce0000010000 */
[----:B------:R-:W1:Y:S01]  /*14fc0*/  MUFU.EX2 R161, R161 ;  /* 0x000000a100a17308 */ /* 0x000e620000000800 */
[C---:B0-----:R-:W-:Y:S01]  /*14fd0*/  FADD.FTZ R20, R30.reuse, R45 ;  /* 0x0000002d1e147221 */ /* 0x041fe20000010000 */
        /* <DEDUP_REMOVED lines=26> */
[----:B------:R2:W3:Y:S01]  /*15180*/  MUFU.EX2 R41, R104 ;  /* 0x0000006800297308 */ /* 0x0004e20000000800 */
[----:B-1----:R-:W-:-:S07]  /*15190*/  FADD.FTZ R0, R102, R3 ;  /* 0x0000000366007221 */ /* 0x002fce0000010000 */
[----:B------:R-:W1:Y:S01]  /*151a0*/  MUFU.EX2 R159, R159 ;  /* 0x0000009f009f7308 */ /* 0x000e620000000800 */
[C---:B0-----:R-:W-:Y:S01]  /*151b0*/  FADD.FTZ R2, R44.reuse, R47 ;  /* 0x0000002f2c027221 */ /* 0x041fe20000010000 */
[----:B------:R-:W-:Y:S01]  /*151c0*/  F2FP.BF16.F32.PACK_AB R157, R44, R157 ;  /* 0x0000009d2c9d723e */ /* 0x000fe200000010ff */
[----:B--2---:R-:W-:-:S05]  /*151d0*/  IMAD.MOV.U32 R104, RZ, RZ, R151 ;  /* 0x000000ffff687224 */ /* 0x004fca00078e0097 */
        /* <DEDUP_REMOVED lines=23> */
[----:B------:R-:W-:Y:S01]  /*15350*/  F2FP.BF16.F32.PACK_AB R156, R39, R106 ;  /* 0x0000006a279c723e */ /* 0x000fe200000010ff */
[----:B------:R-:W-:-:S05]  /*15360*/  IMAD.MOV.U32 R106, RZ, RZ, R151 ;  /* 0x000000ffff6a7224 */ /* 0x000fca00078e0097 */
[----:B------:R-:W0:Y:S01]  /*15370*/  MUFU.EX2 R110, R110 ;  /* 0x0000006e006e7308 */ /* 0x000e220000000800 */
[----:B--2---:R-:W-:-:S07]  /*15380*/  FADD.FTZ R0, R108, R49 ;  /* 0x000000316c007221 */ /* 0x004fce0000010000 */
[----:B------:R-:W2:Y:S01]  /*15390*/  MUFU.EX2 R47, R34 ;  /* 0x00000022002f7308 */ /* 0x000ea20000000800 */
[C---:B-1----:R-:W-:Y:S01]  /*153a0*/  FADD.FTZ R13, R45.reuse, R0 ;  /* 0x000000002d0d7221 */ /* 0x042fe20000010000 */
[----:B------:R-:W-:Y:S01]  /*153b0*/  F2FP.BF16.F32.PACK_AB R158, R45, R108 ;  /* 0x0000006c2d9e723e */ /* 0x000fe200000010ff */
[----:B------:R-:W-:-:S05]  /*153c0*/  IMAD.MOV.U32 R108, RZ, RZ, R151 ;  /* 0x000000ffff6c7224 */ /* 0x000fca00078e0097 */
[----:B------:R-:W1:Y:S01]  /*153d0*/  MUFU.EX2 R112, R112 ;  /* 0x0000007000707308 */ /* 0x000e620000000800 */
[----:B0-----:R-:W-:-:S07]  /*153e0*/  FADD.FTZ R0, R110, R13 ;  /* 0x0000000d6e007221 */ /* 0x001fce0000010000 */
[----:B------:R-:W0:Y:S01]  /*153f0*/  MUFU.EX2 R155, R155 ;  /* 0x0000009b009b7308 */ /* 0x000e220000000800 */
[C---:B--2---:R-:W-:Y:S01]  /*15400*/  FADD.FTZ R13, R47.reuse, R0 ;  /* 0x000000002f0d7221 */ /* 0x044fe20000010000 */
[----:B------:R-:W-:Y:S01]  /*15410*/  F2FP.BF16.F32.PACK_AB R152, R47, R110 ;  /* 0x0000006e2f98723e */ /* 0x000fe200000010ff */
[----:B------:R-:W-:Y:S02]  /*15420*/  IMAD.MOV.U32 R0, RZ, RZ, 0x3f800000 ;  /* 0x3f800000ff007424 */ /* 0x000fe400078e00ff */
[----:B------:R-:W-:-:S03]  /*15430*/  IMAD.MOV.U32 R110, RZ, RZ, R151 ;  /* 0x000000ffff6e7224 */ /* 0x000fc600078e0097 */
[----:B------:R2:W3:Y:S01]  /*15440*/  MUFU.EX2 R11, R114 ;  /* 0x00000072000b7308 */ /* 0x0004e20000000800 */
[----:B-1----:R-:W-:Y:S01]  /*15450*/  FADD.FTZ R4, R112, R13 ;  /* 0x0000000d70047221 */ /* 0x002fe20000010000 */
[----:B------:R-:W-:-:S04]  /*15460*/  VIMNMX R13, RZ, R7, !PT ;  /* 0x00000007ff0d7248 */ /* 0x000fc80007fe0100 */
[----:B------:R-:W-:Y:S02]  /*15470*/  ISETP.GE.AND P2, PT, R10, R13, PT ;  /* 0x0000000d0a00720c */ /* 0x000fe40003f46270 */
[----:B------:R-:W1:Y:S01]  /*15480*/  MUFU.EX2 R56, R56 ;  /* 0x0000003800387308 */ /* 0x000e620000000800 */
[----:B0-----:R-:W-:Y:S01]  /*15490*/  FADD.FTZ R3, R155, R2 ;  /* 0x000000029b037221 */ /* 0x001fe20000010000 */
[----:B------:R-:W-:Y:S02]  /*154a0*/  IMAD.MOV.U32 R2, RZ, RZ, 0x3f800000 ;  /* 0x3f800000ff027424 */ /* 0x000fe400078e00ff */
[--C-:B--2---:R-:W-:Y:S01]  /*154b0*/  IMAD.MOV.U32 R114, RZ, RZ, R151.reuse ;  /* 0x000000ffff727224 */ /* 0x104fe200078e0097 */
[C---:B---3--:R-:W-:Y:S01]  /*154c0*/  F2FP.BF16.F32.PACK_AB R154, R11.reuse, R112 ;  /* 0x000000700b9a723e */ /* 0x048fe200000010ff */
[----:B------:R-:W-:Y:S01]  /*154d0*/  FADD.FTZ R4, R11, R4 ;  /* 0x000000040b047221 */ /* 0x000fe20000010000 */
[----:B------:R-:W-:Y:S02]  /*154e0*/  IMAD.MOV.U32 R112, RZ, RZ, R151 ;  /* 0x000000ffff707224 */ /* 0x000fe400078e0097 */
[C---:B-1----:R-:W-:Y:S01]  /*154f0*/  FADD.FTZ R3, R56.reuse, R3 ;  /* 0x0000000338037221 */ /* 0x042fe20000010000 */
[----:B------:R-:W-:Y:S01]  /*15500*/  F2FP.BF16.F32.PACK_AB R155, R56, R155 ;  /* 0x0000009b389b723e */ /* 0x000fe200000010ff */
[----:B------:R-:W-:Y:S06]  /*15510*/  @!P2 BRA `(.L_x_2384) ;  /* 0x000000380000a947 */ /* 0x000fec0003800000 */
[----:B------:R-:W-:Y:S01]  /*15520*/  BSSY B1, `(.L_x_2385) ;  /* 0x000037e000017945 */ /* 0x000fe20003800000 */
        /* <DEDUP_REMOVED lines=38> */
.L_x_2396:
[----:B------:R-:W-:-:S05]  /*15790*/  VIADD R8, R20, 0x1 ;  /* 0x0000000114087836 */ /* 0x000fca0000000000 */
[----:B------:R-:W-:-:S04]  /*157a0*/  ISETP.NE.AND P2, PT, R8, 0x2, PT ;  /* 0x000000020800780c */ /* 0x000fc80003f45270 */
[----:B------:R-:W-:Y:S02]  /*157b0*/  SEL R188, RZ, 0x1, P2 ;  /* 0x00000001ffbc7807 */ /* 0x000fe40001000000 */
[----:B------:R-:W-:Y:S02]  /*157c0*/  SEL R185, R8, RZ, P2 ;  /* 0x000000ff08b97207 */ /* 0x000fe40001000000 */
[----:B------:R-:W-:Y:S01]  /*157d0*/  LOP3.LUT R188, R15, R188, RZ, 0x3c, !PT ;  /* 0x000000bc0fbc7212 */ /* 0x000fe200078e3cff */
[----:B------:R-:W-:Y:S06]  /*157e0*/  @!P0 BRA `(.L_x_2386) ;  /* 0x0000000000048947 */ /* 0x000fec0003800000 */
[----:B------:R-:W-:Y:S01]  /*157f0*/  BPT.TRAP 0x1 ;  /* 0x000000040000795c */ /* 0x000fe20000300000 */
.L_x_2386:
[----:B------:R-:W-:Y:S01]  /*15800*/  IMAD R14, R185, 0x8, R18 ;  /* 0x00000008b90e7824 */ /* 0x000fe200078e0212 */
[----:B------:R-:W-:-:S04]  /*15810*/  SHF.L.U32 R11, R188, 0x1f, RZ ;  /* 0x0000001fbc0b7819 */ /* 0x000fc800000006ff */
[----:B------:R0:W1:Y:S01]  /*15820*/  SYNCS.PHASECHK.TRANS64.TRYWAIT P2, [R14+URZ+0x34830], R11 ;  /* 0x0348300b0e0075a7 */ /* 0x000062000804017f */
[----:B------:R-:W-:Y:S05]  /*15830*/  @!P0 BRA `(.L_x_2387) ;  /* 0x0000000000048947 */ /* 0x000fea0003800000 */
[----:B------:R-:W-:Y:S01]  /*15840*/  BPT.TRAP 0x1 ;  /* 0x000000040000795c */ /* 0x000fe20000300000 */
.L_x_2387:
[----:B------:R-:W-:Y:S01]  /*15850*/  BSSY B2, `(.L_x_2388) ;  /* 0x0000006000027945 */ /* 0x000fe20003800000 */
[----:B------:R-:W-:Y:S02]  /*15860*/  IMAD R8, R185, 0xc00, R5 ;  /* 0x00000c00b9087824 */ /* 0x000fe400078e0205 */
[----:B------:R-:W-:Y:S01]  /*15870*/  IMAD.MOV.U32 R9, RZ, RZ, 0x40000040 ;  /* 0x40000040ff097424 */ /* 0x000fe200078e00ff */
[----:B-1----:R-:W-:Y:S06]  /*15880*/  @P2 BRA `(.L_x_2389) ;  /* 0x0000000000082947 */ /* 0x002fec0003800000 */
[----:B------:R-:W1:Y:S02]  /*15890*/  SYNCS.PHASECHK.TRANS64.TRYWAIT P2, [R14+URZ+0x34830], R11 ;  /* 0x0348300b0e0075a7 */ /* 0x000e64000804017f */
[----:B-1----:R-:W-:Y:S05]  /*158a0*/  @!P2 BRA `(.L_x_2390) ;  /* 0x000000f800d0a947 */ /* 0x002fea0003800000 */
.L_x_2389:
[----:B------:R-:W-:Y:S05]  /*158b0*/  BSYNC B2 ;  /* 0x0000000000027941 */ /* 0x000fea0003800000 */
.L_x_2388:
        /* <DEDUP_REMOVED lines=8> */
[----:B------:R-:W5:Y:S01]  /*15940*/  LDL.64 R232, [R1+0x10] ;  /* 0x0000100001e87983 */ /* 0x000f620000100a00 */
[----:B--2---:R-:W-:Y:S02]  /*15950*/  R2UR UR4, R24 ;  /* 0x00000000180472ca */ /* 0x004fe400000e0000 */
[----:B------:R-:W-:Y:S02]  /*15960*/  R2UR UR5, R25 ;  /* 0x00000000190572ca */ /* 0x000fe400000e0000 */
[----:B------:R-:W-:-:S11]  /*15970*/  WARPGROUP.ARRIVE ;  /* 0x00000000000079c5 */ /* 0x000fd60000000000 */
[----:B------:R-:W-:Y:S01]  /*15980*/  HGMMA.64x128x16.F32.BF16 R24, gdesc[UR4], RZ, !UPT, gsb0 ;  /* 0x01e00000041879f0 */ /* 0x000fe2000c0018ff */
[----:B------:R-:W-:Y:S02]  /*15990*/  R2UR UR6, R10 ;  /* 0x000000000a0672ca */ /* 0x000fe400000e0000 */
[----:B------:R-:W-:Y:S02]  /*159a0*/  R2UR UR7, R11 ;  /* 0x000000000b0772ca */ /* 0x000fe400000e0000 */
[----:B---3--:R-:W-:Y:S02]  /*159b0*/  R2UR UR4, R230 ;  /* 0x00000000e60472ca */ /* 0x008fe400000e0000 */
[----:B------:R-:W-:Y:S01]  /*159c0*/  R2UR UR5, R231 ;  /* 0x00000000e70572ca */ /* 0x000fe200000e0000 */
[----:B------:R-:W-:Y:S01]  /*159d0*/  VIADD R10, R8, 0x4 ;  /* 0x00000004080a7836 */ /* 0x000fe20000000000 */
[----:B------:R-:W2:Y:S01]  /*159e0*/  LDL.64 R230, [R1+0x8] ;  /* 0x0000080001e67983 */ /* 0x000ea20000100a00 */
        /* <DEDUP_REMOVED lines=8> */
[----:B------:R-:W-:Y:S01]  /*15a70*/  VIADD R10, R8, 0x6 ;  /* 0x00000006080a7836 */ /* 0x000fe20000000000 */
[----:B------:R-:W3:Y:S01]  /*15a80*/  LDL.64 R228, [R1] ;  /* 0x0000000001e47983 */ /* 0x000ee20000100a00 */
        /* <DEDUP_REMOVED lines=24> */
[----:B--2---:R-:W-:Y:S02]  /*15c10*/  R2UR UR4, R230 ;  /* 0x00000000e60472ca */ /* 0x004fe400000e0000 */
        /* <DEDUP_REMOVED lines=125> */
.L_x_2391:
[----:B------:R-:W-:Y:S01]  /*163f0*/  SHF.L.U32 R0, R15, 0x1f, RZ ;  /* 0x0000001f0f007819 */ /* 0x000fe200000006ff */
[----:B------:R-:W-:-:S04]  /*16400*/  IMAD R15, R20, 0x8, R18 ;  /* 0x00000008140f7824 */ /* 0x000fc800078e0212 */
[----:B------:R0:W1:Y:S01]  /*16410*/  SYNCS.PHASECHK.TRANS64.TRYWAIT P2, [R15+URZ+0x34850], R0 ;  /* 0x034850000f0075a7 */ /* 0x000062000804017f */
[----:B------:R-:W-:Y:S05]  /*16420*/  @!P0 BRA `(.L_x_2392) ;  /* 0x0000000000048947 */ /* 0x000fea0003800000 */
[----:B------:R-:W-:Y:S01]  /*16430*/  BPT.TRAP 0x1 ;  /* 0x000000040000795c */ /* 0x000fe20000300000 */
.L_x_2392:
[----:B------:R-:W-:Y:S04]  /*16440*/  BSSY B2, `(.L_x_2393) ;  /* 0x0000004000027945 */ /* 0x000fe80003800000 */
[----:B-1----:R-:W-:Y:S05]  /*16450*/  @P2 BRA `(.L_x_2394) ;  /* 0x0000000000082947 */ /* 0x002fea0003800000 */
[----:B------:R-:W1:Y:S02]  /*16460*/  SYNCS.PHASECHK.TRANS64.TRYWAIT P2, [R15+URZ+0x34850], R0 ;  /* 0x034850000f0075a7 */ /* 0x000e64000804017f */
[----:B-1----:R-:W-:Y:S05]  /*16470*/  @!P2 BRA `(.L_x_2395) ;  /* 0x000000ec00f0a947 */ /* 0x002fea0003800000 */
.L_x_2394:
[----:B------:R-:W-:Y:S05]  /*16480*/  BSYNC B2 ;  /* 0x0000000000027941 */ /* 0x000fea0003800000 */
.L_x_2393:
[----:B01----:R-:W-:Y:S01]  /*16490*/  VIADD R0, R18, 0x400 ;  /* 0x0000040012007836 */ /* 0x003fe20000000000 */
[----:B------:R-:W-:Y:S01]  /*164a0*/  WARPGROUP.ARRIVE ;  /* 0x00000000000079c5 */ /* 0x000fe20000000000 */
[----:B------:R-:W-:Y:S02]  /*164b0*/  IMAD.MOV.U32 R11, RZ, RZ, 0x40000040 ;  /* 0x40000040ff0b7424 */ /* 0x000fe400078e00ff */
[----:B------:R-:W-:Y:S01]  /*164c0*/  FMUL.FTZ R21, R30, UR39 ;  /* 0x000000271e157c20 */ /* 0x000fe20008410000 */
[----:B------:R-:W-:Y:S01]  /*164d0*/  FMUL.FTZ R30, R33, UR39 ;  /* 0x00000027211e7c20 */ /* 0x000fe20008410000 */
[----:B------:R-:W-:Y:S01]  /*164e0*/  SHF.R.U32.HI R0, RZ, 0x4, R0 ;  /* 0x00000004ff007819 */ /* 0x000fe20000011600 */
[----:B------:R-:W-:Y:S01]  /*164f0*/  FMUL.FTZ R33, R36, UR39 ;  /* 0x0000002724217c20 */ /* 0x000fe20008410000 */
[----:B------:R-:W-:Y:S01]  /*16500*/  FMUL.FTZ R36, R40, UR39 ;  /* 0x0000002728247c20 */ /* 0x000fe20008410000 */
[----:B------:R-:W-:Y:S01]  /*16510*/  FMUL.FTZ R40, R47, UR39 ;  /* 0x000000272f287c20 */ /* 0x000fe20008410000 */
[----:B------:R-:W-:Y:S01]  /*16520*/  LOP3.LUT R0, R0, 0x3fff, RZ, 0xc0, !PT ;  /* 0x00003fff00007812 */ /* 0x000fe200078ec0ff */
[----:B------:R-:W-:Y:S01]  /*16530*/  FMUL.FTZ R47, R49, UR39 ;  /* 0x00000027312f7c20 */ /* 0x000fe20008410000 */
[----:B------:R-:W-:Y:S01]  /*16540*/  FMUL.FTZ R49, R52, UR39 ;  /* 0x0000002734317c20 */ /* 0x000fe20008410000 */
[----:B------:R-:W-:Y:S01]  /*16550*/  FMUL.FTZ R2, R26, UR39 ;  /* 0x000000271a027c20 */ /* 0x000fe20008410000 */
[----:B------:R-:W-:Y:S01]  /*16560*/  LOP3.LUT R9, R0, 0x4000000, RZ, 0xfc, !PT ;  /* 0x0400000000097812 */ /* 0x000fe200078efcff */
[----:B------:R-:W-:Y:S01]  /*16570*/  FMUL.FTZ R0, R24, UR39 ;  /* 0x0000002718007c20 */ /* 0x000fe20008410000 */
[----:B------:R-:W-:Y:S01]  /*16580*/  FMUL.FTZ R24, R28, UR39 ;  /* 0x000000271c187c20 */ /* 0x000fe20008410000 */
[----:B------:R-:W-:Y:S01]  /*16590*/  FMUL.FTZ R28, R32, UR39 ;  /* 0x00000027201c7c20 */ /* 0x000fe20008410000 */
[----:B------:R-:W-:Y:S01]  /*165a0*/  FMUL.FTZ R32, R39, UR39 ;  /* 0x0000002727207c20 */ /* 0x000fe20008410000 */
[----:B------:R-:W-:-:S02]  /*165b0*/  IMAD R8, R20, 0x800, R9 ;  /* 0x0000080014087824 */ /* 0x000fc400078e0209 */
[----:B------:R-:W-:Y:S01]  /*165c0*/  FMUL.FTZ R39, R46, UR39 ;  /* 0x000000272e277c20 */ /* 0x000fe20008410000 */
[----:B------:R-:W-:Y:S01]  /*165d0*/  IMAD.MOV.U32 R9, RZ, RZ, 0x40000040 ;  /* 0x40000040ff097424 */ /* 0x000fe200078e00ff */
[----:B------:R-:W0:Y:S01]  /*165e0*/  MUFU.TANH R0, R0 ;  /* 0x0000000000007308 */ /* 0x000e220000002400 */
[C---:B------:R-:W-:Y:S01]  /*165f0*/  VIADD R10, R8.reuse, 0x80 ;  /* 0x00000080080a7836 */ /* 0x040fe20000000000 */
[----:B------:R-:W-:Y:S01]  /*16600*/  R2UR UR6, R8 ;  /* 0x00000000080672ca */ /* 0x000fe200000e0000 */
[----:B------:R-:W-:Y:S01]  /*16610*/  FMUL.FTZ R46, R54, UR39 ;  /* 0x00000027362e7c20 */ /* 0x000fe20008410000 */
[----:B------:R-:W-:Y:S01]  /*16620*/  R2UR UR7, R9 ;  /* 0x00000000090772ca */ /* 0x000fe200000e0000 */
        /* <DEDUP_REMOVED lines=12> */
[----:B------:R-:W-:Y:S01]  /*166f0*/  HGMMA.64x128x16.F32.BF16 R88, R180, gdesc[UR4].tnspB, R88, gsb0 ;  /* 0x41e00004b4587df0 */ /* 0x000fe20008001858 */
[----:B------:R-:W-:Y:S01]  /*16700*/  R2UR UR6, R10 ;  /* 0x000000000a0672ca */ /* 0x000fe200000e0000 */
[----:B------:R-:W-:Y:S01]  /*16710*/  VIADD R10, R8, 0x100 ;  /* 0x00000100080a7836 */ /* 0x000fe20000000000 */
[----:B------:R-:W-:Y:S01]  /*16720*/  R2UR UR7, R11 ;  /* 0x000000000b0772ca */ /* 0x000fe200000e0000 */
[----:B------:R-:W-:-:S02]  /*16730*/  IMAD.MOV.U32 R11, RZ, RZ, 0x40000040 ;  /* 0x40000040ff0b7424 */ /* 0x000fc400078e00ff */
        /* <DEDUP_REMOVED lines=20> */
[----:B------:R-:W-:-:S02]  /*16880*/  @!P1 VIADD R14, R14, 0x34840 ;  /* 0x000348400e0e9836 */ /* 0x000fc40000000000 */
[----:B------:R-:W-:-:S03]  /*16890*/  @!P1 VIADD R15, R15, 0x34860 ;  /* 0x000348600f0f9836 */ /* 0x000fc60000000000 */
[----:B------:R-:W-:Y:S01]  /*168a0*/  @!P1 PRMT R14, RZ, 0x654, R14 ;  /* 0x00000654ff0e9816 */ /* 0x000fe2000000000e */
[----:B------:R-:W-:Y:S01]  /*168b0*/  MUFU.TANH R33, R33 ;  /* 0x0000002100217308 */ /* 0x000fe20000002400 */
[----:B------:R-:W-:-:S07]  /*168c0*/  @!P1 PRMT R15, RZ, 0x654, R15 ;  /* 0x00000654ff0f9816 */ /* 0x000fce000000000f */
[----:B------:R-:W5:Y:S08]  /*168d0*/  MUFU.TANH R34, R34 ;  /* 0x0000002200227308 */ /* 0x000f700000002400 */
[----:B------:R-:W-:Y:S08]  /*168e0*/  MUFU.TANH R36, R36 ;  /* 0x0000002400247308 */ /* 0x000ff00000002400 */
        /* <DEDUP_REMOVED lines=17> */
[----:B------:R-:W-:Y:S02]  /*16a00*/  R2UR UR6, R10 ;  /* 0x000000000a0672ca */ /* 0x000fe400000e0000 */
[----:B------:R-:W-:Y:S01]  /*16a10*/  R2UR UR7, R11 ;  /* 0x000000000b0772ca */ /* 0x000fe200000e0000 */
[----:B------:R-:W-:-:S03]  /*16a20*/  IMAD.MOV.U32 R11, RZ, RZ, -0x80 ;  /* 0xffffff80ff0b7424 */ /* 0x000fc600078e00ff */
[----:B------:R-:W-:Y:S01]  /*16a30*/  MUFU.TANH R180, R180 ;  /* 0x000000b400b47308 */ /* 0x000fe20000002400 */
[----:B------:R-:W-:-:S04]  /*16a40*/  IMAD R10, R6, R11, 0x1 ;  /* 0x00000001060a7424 */ /* 0x000fc800078e020b */
[----:B------:R-:W-:-:S03]  /*16a50*/  IMAD R11, R193, 0x80, R10 ;  /* 0x00000080c10b7824 */ /* 0x000fc600078e020a */
[----:B------:R-:W-:Y:S01]  /*16a60*/  MUFU.TANH R182, R182 ;  /* 0x000000b600b67308 */ /* 0x000fe20000002400 */
[----:B------:R-:W-:Y:S01]  /*16a70*/  VIADD R10, R8, 0x180 ;  /* 0x00000180080a7836 */ /* 0x000fe20000000000 */
[----:B------:R-:W-:Y:S01]  /*16a80*/  IADD3 R52, -R192, R11, R195 ;  /* 0x0000000bc0347210 */ /* 0x000fe20007ffe1c3 */
[----:B------:R-:W-:-:S05]  /*16a90*/  IMAD.MOV.U32 R11, RZ, RZ, 0x40000040 ;  /* 0x40000040ff0b7424 */ /* 0x000fca00078e00ff */
        /* <DEDUP_REMOVED lines=22> */
[----:B------:R-:W-:Y:S01]  /*16c00*/  R2UR UR6, R10 ;  /* 0x000000000a0672ca */ /* 0x000fe200000e0000 */
[----:B------:R-:W-:Y:S01]  /*16c10*/  FMUL.FTZ R10, R72, UR39 ;  /* 0x00000027480a7c20 */ /* 0x000fe20008410000 */
[----:B------:R-:W-:Y:S01]  /*16c20*/  R2UR UR7, R11 ;  /* 0x000000000b0772ca */ /* 0x000fe200000e0000 */
[----:B------:R-:W-:Y:S02]  /*16c30*/  IMAD R11, R201, -0x2, R52 ;  /* 0xfffffffec90b7824 */ /* 0x000fe400078e0234 */
[----:B------:R-:W-:Y:S01]  /*16c40*/  FMUL.FTZ R52, R59, UR39 ;  /* 0x000000273b347c20 */ /* 0x000fe20008410000 */
[----:B------:R-:W-:Y:S01]  /*16c50*/  FMUL.FTZ R59, R78, UR39 ;  /* 0x000000274e3b7c20 */ /* 0x000fe20008410000 */
[----:B------:R-:W-:Y:S01]  /*16c60*/  MUFU.TANH R176, R176 ;  /* 0x000000b000b07308 */ /* 0x000fe20000002400 */
[----:B------:R-:W-:-:S05]  /*16c70*/  IMAD.IADD R54, R204, 0x1, R11 ;  /* 0x00000001cc367824 */ /* 0x000fca00078e020b */
[C---:B------:R-:W-:Y:S02]  /*16c80*/  ISETP.GT.AND P2, PT, R54.reuse, RZ, PT ;  /* 0x000000ff3600720c */ /* 0x040fe40003f44270 */
[----:B------:R-:W-:Y:S01]  /*16c90*/  ISETP.GT.AND P3, PT, R54, 0x1, PT ;  /* 0x000000013600780c */ /* 0x000fe20003f64270 */
[----:B------:R-:W-:Y:S01]  /*16ca0*/  MUFU.TANH R178, R178 ;  /* 0x000000b200b27308 */ /* 0x000fe20000002400 */
[----:B0-----:R-:W-:Y:S02]  /*16cb0*/  FSEL R0, R0, -INF , P2 ;  /* 0xff80000000007808 */ /* 0x001fe40001000000 */
[----:B-1----:R-:W-:Y:S02]  /*16cc0*/  FSEL R56, R9, -INF , P3 ;  /* 0xff80000009387808 */ /* 0x002fe40001800000 */
[----:B------:R-:W-:Y:S02]  /*16cd0*/  ISETP.GT.AND P2, PT, R54, 0x8, PT ;  /* 0x000000083600780c */ /* 0x000fe40003f44270 */
[----:B------:R-:W-:Y:S01]  /*16ce0*/  FMNMX.FTZ R9, R0, R7, !PT ;  /* 0x0000000700097209 */ /* 0x000fe20007810000 */
[----:B------:R-:W-:Y:S01]  /*16cf0*/  MUFU.TANH R10, R10 ;  /* 0x0000000a000a7308 */ /* 0x000fe20000002400 */
[----:B------:R-:W-:-:S02]  /*16d00*/  ISETP.GT.AND P3, PT, R54, 0x9, PT ;  /* 0x000000093600780c */ /* 0x000fc40003f64270 */
[----:B------:R-:W-:Y:S02]  /*16d10*/  FSEL R58, R24, -INF , P2 ;  /* 0xff800000183a7808 */ /* 0x000fe40001000000 */
[----:B------:R-:W-:Y:S02]  /*16d20*/  FMNMX.FTZ R9, R56, R9, !PT ;  /* 0x0000000938097209 */ /* 0x000fe40007810000 */
[----:B------:R-:W-:Y:S01]  /*16d30*/  ISETP.GT.AND P2, PT, R54, 0x10, PT ;  /* 0x000000103600780c */ /* 0x000fe20003f44270 */
[----:B------:R-:W-:Y:S01]  /*16d40*/  MUFU.TANH R51, R51 ;  /* 0x0000003300337308 */ /* 0x000fe20000002400 */
[----:B--2---:R-:W-:Y:S01]  /*16d50*/  FSEL R24, R25, -INF , P3 ;  /* 0xff80000019187808 */ /* 0x004fe20001800000 */
[----:B------:R-:W-:Y:S01]  /*16d60*/  FMUL.FTZ R25, R62, UR39 ;  /* 0x000000273e197c20 */ /* 0x000fe20008410000 */
[----:B------:R-:W-:Y:S01]  /*16d70*/  FMNMX.FTZ R11, R58, R9, !PT ;  /* 0x000000093a0b7209 */ /* 0x000fe20007810000 */
[----:B------:R-:W-:Y:S01]  /*16d80*/  FMUL.FTZ R9, R64, UR39 ;  /* 0x0000002740097c20 */ /* 0x000fe20008410000 */
[----:B------:R-:W-:-:S02]  /*16d90*/  ISETP.GT.AND P3, PT, R54, 0x11, PT ;  /* 0x000000113600780c */ /* 0x000fc40003f64270 */
[----:B---3--:R-:W-:Y:S01]  /*16da0*/  FSEL R28, R28, -INF , P2 ;  /* 0xff8000001c1c7808 */ /* 0x008fe20001000000 */
[----:B------:R-:W-:Y:S01]  /*16db0*/  MUFU.TANH R52, R52 ;  /* 0x0000003400347308 */ /* 0x000fe20000002400 */
[----:B------:R-:W-:Y:S02]  /*16dc0*/  FMNMX.FTZ R11, R24, R11, !PT ;  /* 0x0000000b180b7209 */ /* 0x000fe40007810000 */
[----:B------:R-:W-:Y:S02]  /*16dd0*/  ISETP.GT.AND P2, PT, R54, 0x18, PT ;  /* 0x000000183600780c */ /* 0x000fe40003f44270 */
[----:B----4-:R-:W-:Y:S02]  /*16de0*/  FSEL R30, R30, -INF , P3 ;  /* 0xff8000001e1e7808 */ /* 0x010fe40001800000 */
[----:B------:R-:W-:Y:S01]  /*16df0*/  FMNMX.FTZ R11, R28, R11, !PT ;  /* 0x0000000b1c0b7209 */ /* 0x000fe20007810000 */
[----:B------:R-:W-:Y:S01]  /*16e00*/  MUFU.TANH R9, R9 ;  /* 0x0000000900097308 */ /* 0x000fe20000002400 */
[----:B------:R-:W-:-:S02]  /*16e10*/  ISETP.GT.AND P3, PT, R54, 0x19, PT ;  /* 0x000000193600780c */ /* 0x000fc40003f64270 */
[----:B------:R-:W-:Y:S02]  /*16e20*/  FMNMX.FTZ R11, R30, R11, !PT ;  /* 0x0000000b1e0b7209 */ /* 0x000fe40007810000 */
[----:B-----5:R-:W-:Y:S02]  /*16e30*/  FSEL R34, R34, -INF , P3 ;  /* 0xff80000022227808 */ /* 0x020fe40001800000 */
[----:B------:R-:W-:Y:S01]  /*16e40*/  ISETP.GT.AND P3, PT, R54, 0x21, PT ;  /* 0x000000213600780c */ /* 0x000fe20003f64270 */
[----:B------:R-:W-:Y:S03]  /*16e50*/  MUFU.TANH R25, R25 ;  /* 0x0000001900197308 */ /* 0x000fe60000002400 */
[----:B------:R-:W-:Y:S02]  /*16e60*/  FSEL R38, R38, -INF , P3 ;  /* 0xff80000026267808 */ /* 0x000fe40001800000 */
[----:B------:R-:W-:-:S03]  /*16e70*/  ISETP.GT.AND P3, PT, R54, 0x29, PT ;  /* 0x000000293600780c */ /* 0x000fc60003f64270 */
[----:B------:R-:W-:Y:S01]  /*16e80*/  MUFU.TANH R57, R57 ;  /* 0x0000003900397308 */ /* 0x000fe20000002400 */
[----:B------:R-:W-:Y:S02]  /*16e90*/  FSEL R44, R44, -INF , P3 ;  /* 0xff8000002c2c7808 */ /* 0x000fe40001800000 */
[----:B------:R-:W-:-:S04]  /*16ea0*/  ISETP.GT.AND P3, PT, R54, 0x31, PT ;  /* 0x000000313600780c */ /* 0x000fc80003f64270 */
[----:B------:R-:W-:Y:S01]  /*16eb0*/  FSEL R68, R47, -INF , P3 ;  /* 0xff8000002f447808 */ /* 0x000fe20001800000 */
[----:B------:R-:W-:Y:S01]  /*16ec0*/  FMUL.FTZ R47, R67, UR39 ;  /* 0x00000027432f7c20 */ /* 0x000fe20008410000 */
[----:B------:R-:W-:Y:S01]  /*16ed0*/  ISETP.GT.AND P3, PT, R54, 0x39, PT ;  /* 0x000000393600780c */ /* 0x000fe20003f64270 */
[----:B------:R-:W-:Y:S03]  /*16ee0*/  MUFU.TANH R59, R59 ;  /* 0x0000003b003b7308 */ /* 0x000fe60000002400 */
[----:B------:R-:W-:Y:S02]  /*16ef0*/  FSEL R50, R50, -INF , P3 ;  /* 0xff80000032327808 */ /* 0x000fe40001800000 */
[----:B------:R-:W-:-:S03]  /*16f00*/  ISETP.GT.AND P3, PT, R54, 0x41, PT ;  /* 0x000000413600780c */ /* 0x000fc60003f64270 */
[----:B------:R-:W-:Y:S01]  /*16f10*/  MUFU.TANH R47, R47 ;  /* 0x0000002f002f7308 */ /* 0x000fe20000002400 */
[----:B------:R-:W-:Y:S02]  /*16f20*/  WARPGROUP.DEPBAR.LE gsb0, 0x0 ;  /* 0x00008000000079c5 */ /* 0x000fe40000010000 */
[----:B------:R-:W-:Y:S01]  /*16f30*/  WARPGROUP.ARRIVE ;  /* 0x00000000000079c5 */ /* 0x000fe20000000000 */
[----:B------:R-:W-:Y:S01]  /*16f40*/  FMUL.FTZ R172, R61, UR39 ;  /* 0x000000273dac7c20 */ /* 0x000fe20008410000 */
[----:B------:R-:W-:Y:S01]  /*16f50*/  FMUL.FTZ R174, R65, UR39 ;  /* 0x0000002741ae7c20 */ /* 0x000fe20008410000 */
[----:B------:R-:W-:Y:S01]  /*16f60*/  FMUL.FTZ R61, R79, UR39 ;  /* 0x000000274f3d7c20 */ /* 0x000fe20008410000 */
[----:B------:R-:W-:Y:S02]  /*16f70*/  FMUL.FTZ R65, R83, UR39 ;  /* 0x0000002753417c20 */ /* 0x000fe40008410000 */
[----:B------:R-:W-:Y:S01]  /*16f80*/  HGMMA.64x128x16.F32.BF16 R88, R168, gdesc[UR4].tnspB, R88, gsb0 ;  /* 0x41e00004a8587df0 */ /* 0x000fe20008001858 */
[----:B------:R-:W0:Y:S08]  /*16f90*/  MUFU.TANH R172, R172 ;  /* 0x000000ac00ac7308 */ /* 0x000e300000002400 */
[----:B------:R-:W-:Y:S08]  /*16fa0*/  MUFU.TANH R174, R174 ;  /* 0x000000ae00ae7308 */ /* 0x000ff00000002400 */
[----:B------:R-:W-:Y:S08]  /*16fb0*/  MUFU.TANH R61, R61 ;  /* 0x0000003d003d7308 */ /* 0x000ff00000002400 */
[----:B------:R-:W-:Y:S01]  /*16fc0*/  MUFU.TANH R65, R65 ;  /* 0x0000004100417308 */ /* 0x000fe20000002400 */
[----:B------:R-:W-:-:S07]  /*16fd0*/  WARPGROUP.DEPBAR.LE gsb0, 0x0 ;  /* 0x00008000000079c5 */ /* 0x000fce0000010000 */
[----:B------:R1:W2:Y:S01]  /*16fe0*/  MUFU.TANH R170, R60 ;  /* 0x0000003c00aa7308 */ /* 0x0002a20000002400 */
[----:B------:R-:W-:Y:S01]  /*16ff0*/  FSEL R168, R55, -INF , P3 ;  /* 0xff80000037a87808 */ /* 0x000fe20001800000 */
[----:B------:R-:W-:Y:S01]  /*17000*/  WARPGROUP.ARRIVE ;  /* 0x00000000000079c5 */ /* 0x000fe20000000000 */
[----:B------:R-:W-:Y:S01]  /*17010*/  ISETP.GT.AND P3, PT, R54, 0x49, PT ;  /* 0x000000493600780c */ /* 0x000fe20003f64270 */
[----:B------:R-:W-:-:S03]  /*17020*/  FMUL.FTZ R55, R74, UR39 ;  /* 0x000000274a377c20 */ /* 0x000fc60008410000 */
[----:B0-----:R-:W-:Y:S02]  /*17030*/  FSEL R172, R172, -INF , P3 ;  /* 0xff800000acac7808 */ /* 0x001fe40001800000 */
[----:B-1----:R-:W-:Y:S01]  /*17040*/  FSEL R60, R33, -INF , P2 ;  /* 0xff800000213c7808 */ /* 0x002fe20001000000 */
[----:B------:R-:W-:Y:S01]  /*17050*/  FMUL.FTZ R33, R63, UR39 ;  /* 0x000000273f217c20 */ /* 0x000fe20008410000 */
[----:B------:R-:W-:Y:S01]  /*17060*/  ISETP.GT.AND P2, PT, R54, 0x20, PT ;  /* 0x000000203600780c */ /* 0x000fe20003f44270 */
[----:B------:R-:W-:Y:S01]  /*17070*/  FMUL.FTZ R63, R82, UR39 ;  /* 0x00000027523f7c20 */ /* 0x000fe20008410000 */
[----:B------:R-:W-:Y:S01]  /*17080*/  FMNMX.FTZ R11, R60, R11, !PT ;  /* 0x0000000b3c0b7209 */ /* 0x000fe20007810000 */
[----:B------:R-:W-:Y:S01]  /*17090*/  MUFU.TANH R55, R55 ;  /* 0x0000003700377308 */ /* 0x000fe20000002400 */
[----:B------:R-:W-:Y:S02]  /*170a0*/  FSEL R36, R36, -INF , P2 ;  /* 0xff80000024247808 */ /* 0x000fe40001000000 */
[----:B------:R-:W-:-:S02]  /*170b0*/  FMNMX.FTZ R11, R34, R11, !PT ;  /* 0x0000000b220b7209 */ /* 0x000fc40007810000 */
[----:B------:R-:W-:Y:S02]  /*170c0*/  ISETP.GT.AND P2, PT, R54, 0x28, PT ;  /* 0x000000283600780c */ /* 0x000fe40003f44270 */
[----:B------:R-:W-:Y:S01]  /*170d0*/  FMNMX.FTZ R11, R36, R11, !PT ;  /* 0x0000000b240b7209 */ /* 0x000fe20007810000 */
[----:B------:R-:W-:Y:S01]  /*170e0*/  MUFU.TANH R33, R33 ;  /* 0x0000002100217308 */ /* 0x000fe20000002400 */
[----:B------:R-:W-:Y:S02]  /*170f0*/  FSEL R42, R42, -INF , P2 ;  /* 0xff8000002a2a7808 */ /* 0x000fe40001000000 */
[----:B------:R-:W-:Y:S02]  /*17100*/  FMNMX.FTZ R11, R38, R11, !PT ;  /* 0x0000000b260b7209 */ /* 0x000fe40007810000 */
[----:B------:R-:W-:Y:S02]  /*17110*/  ISETP.GT.AND P2, PT, R54, 0x30, PT ;  /* 0x000000303600780c */ /* 0x000fe40003f44270 */
[----:B------:R-:W-:Y:S01]  /*17120*/  FMNMX.FTZ R11, R42, R11, !PT ;  /* 0x0000000b2a0b7209 */ /* 0x000fe20007810000 */
[----:B------:R-:W-:Y:S01]  /*17130*/  MUFU.TANH R63, R63 ;  /* 0x0000003f003f7308 */ /* 0x000fe20000002400 */
[----:B------:R-:W-:Y:S01]  /*17140*/  FSEL R64, R45, -INF , P2 ;  /* 0xff8000002d407808 */ /* 0x000fe20001000000 */
[----:B------:R-:W-:Y:S01]  /*17150*/  FMUL.FTZ R45, R66, UR39 ;  /* 0x00000027422d7c20 */ /* 0x000fe20008410000 */
[----:B------:R-:W-:Y:S01]  /*17160*/  FMNMX.FTZ R11, R44, R11, !PT ;  /* 0x0000000b2c0b7209 */ /* 0x000fe20007810000 */
[----:B------:R-:W-:Y:S01]  /*17170*/  FMUL.FTZ R66, R86, UR39 ;  /* 0x0000002756427c20 */ /* 0x000fe20008410000 */
[----:B------:R-:W-:-:S02]  /*17180*/  ISETP.GT.AND P2, PT, R54, 0x38, PT ;  /* 0x000000383600780c */ /* 0x000fc40003f44270 */
[----:B------:R-:W-:Y:S01]  /*17190*/  FMNMX.FTZ R11, R64, R11, !PT ;  /* 0x0000000b400b7209 */ /* 0x000fe20007810000 */
[----:B------:R-:W-:Y:S01]  /*171a0*/  MUFU.TANH R45, R45 ;  /* 0x0000002d002d7308 */ /* 0x000fe20000002400 */
[----:B------:R-:W-:Y:S01]  /*171b0*/  FSEL R72, R49, -INF , P2 ;  /* 0xff80000031487808 */ /* 0x000fe20001000000 */
[----:B------:R-:W-:Y:S01]  /*171c0*/  FMUL.FTZ R49, R70, UR39 ;  /* 0x0000002746317c20 */ /* 0x000fe20008410000 */
[----:B------:R-:W-:Y:S01]  /*171d0*/  FMNMX.FTZ R11, R68, R11, !PT ;  /* 0x0000000b440b7209 */ /* 0x000fe20007810000 */
[----:B------:R-:W-:Y:S01]  /*171e0*/  FMUL.FTZ R70, R87, UR39 ;  /* 0x0000002757467c20 */ /* 0x000fe20008410000 */
[----:B------:R-:W-:Y:S02]  /*171f0*/  ISETP.GT.AND P2, PT, R54, 0x40, PT ;  /* 0x000000403600780c */ /* 0x000fe40003f44270 */
[----:B------:R-:W-:Y:S01]  /*17200*/  FMNMX.FTZ R11, R72, R11, !PT ;  /* 0x0000000b480b7209 */ /* 0x000fe20007810000 */
[----:B------:R-:W-:Y:S01]  /*17210*/  MUFU.TANH R49, R49 ;  /* 0x0000003100317308 */ /* 0x000fe20000002400 */
[----:B------:R-:W-:Y:S01]  /*17220*/  FSEL R76, R53, -INF , P2 ;  /* 0xff800000354c7808 */ /* 0x000fe20001000000 */
[----:B------:R-:W-:Y:S01]  /*17230*/  FMUL.FTZ R53, R71, UR39 ;  /* 0x0000002747357c20 */ /* 0x000fe20008410000 */
[----:B------:R-:W-:-:S02]  /*17240*/  FMNMX.FTZ R11, R50, R11, !PT ;  /* 0x0000000b320b7209 */ /* 0x000fc40007810000 */
[----:B------:R-:W-:Y:S02]  /*17250*/  ISETP.GT.AND P2, PT, R54, 0x48, PT ;  /* 0x000000483600780c */ /* 0x000fe40003f44270 */
[----:B------:R-:W-:Y:S01]  /*17260*/  FMNMX.FTZ R11, R76, R11, !PT ;  /* 0x0000000b4c0b7209 */ /* 0x000fe20007810000 */
[----:B------:R-:W-:Y:S01]  /*17270*/  MUFU.TANH R53, R53 ;  /* 0x0000003500357308 */ /* 0x000fe20000002400 */
[----:B--2---:R-:W-:Y:S02]  /*17280*/  FSEL R170, R170, -INF , P2 ;  /* 0xff800000aaaa7808 */ /* 0x004fe40001000000 */
[----:B------:R-:W-:Y:S02]  /*17290*/  FMNMX.FTZ R11, R168, R11, !PT ;  /* 0x0000000ba80b7209 */ /* 0x000fe40007810000 */
[----:B------:R-:W-:Y:S02]  /*172a0*/  ISETP.GT.AND P2, PT, R54, 0x50, PT ;  /* 0x000000503600780c */ /* 0x000fe40003f44270 */
[----:B------:R-:W-:Y:S01]  /*172b0*/  FMNMX.FTZ R11, R170, R11, !PT ;  /* 0x0000000baa0b7209 */ /* 0x000fe20007810000 */
[----:B------:R-:W-:Y:S01]  /*172c0*/  MUFU.TANH R66, R66 ;  /* 0x0000004200427308 */ /* 0x000fe20000002400 */
[----:B------:R-:W-:-:S02]  /*172d0*/  ISETP.GT.AND P3, PT, R54, 0x51, PT ;  /* 0x000000513600780c */ /* 0x000fc40003f64270 */
[----:B------:R-:W-:Y:S01]  /*172e0*/  FSEL R80, R9, -INF , P2 ;  /* 0xff80000009507808 */ /* 0x000fe20001000000 */
[----:B------:R-:W-:Y:S01]  /*172f0*/  FMUL.FTZ R9, R84, UR39 ;  /* 0x0000002754097c20 */ /* 0x000fe20008410000 */
[----:B------:R-:W-:Y:S02]  /*17300*/  FMNMX.FTZ R11, R172, R11, !PT ;  /* 0x0000000bac0b7209 */ /* 0x000fe40007810000 */
[----:B------:R-:W-:Y:S01]  /*17310*/  ISETP.GT.AND P2, PT, R54, 0x58, PT ;  /* 0x000000583600780c */ /* 0x000fe20003f44270 */
[----:B------:R-:W-:Y:S01]  /*17320*/  MUFU.TANH R70, R70 ;  /* 0x0000004600467308 */ /* 0x000fe20000002400 */
[----:B------:R-:W-:Y:S02]  /*17330*/  FSEL R174, R174, -INF , P3 ;  /* 0xff800000aeae7808 */ /* 0x000fe40001800000 */
[----:B------:R-:W-:Y:S02]  /*17340*/  FMNMX.FTZ R11, R80, R11, !PT ;  /* 0x0000000b500b7209 */ /* 0x000fe40007810000 */
[----:B------:R-:W-:-:S02]  /*17350*/  ISETP.GT.AND P3, PT, R54, 0x59, PT ;  /* 0x000000593600780c */ /* 0x000fc40003f64270 */
[----:B------:R-:W-:Y:S01]  /*17360*/  FSEL R176, R176, -INF , P2 ;  /* 0xff800000b0b07808 */ /* 0x000fe20001000000 */
[----:B------:R-:W0:Y:S01]  /*17370*/  MUFU.TANH R9, R9 ;  /* 0x0000000900097308 */ /* 0x000e220000002400 */
[----:B------:R-:W-:Y:S02]  /*17380*/  FMNMX.FTZ R11, R174, R11, !PT ;  /* 0x0000000bae0b7209 */ /* 0x000fe40007810000 */
[----:B------:R-:W-:Y:S02]  /*17390*/  ISETP.GT.AND P2, PT, R54, 0x60, PT ;  /* 0x000000603600780c */ /* 0x000fe40003f44270 */
[----:B------:R-:W-:Y:S02]  /*173a0*/  FSEL R178, R178, -INF , P3 ;  /* 0xff800000b2b27808 */ /* 0x000fe40001800000 */
[----:B------:R-:W-:Y:S02]  /*173b0*/  FMNMX.FTZ R11, R176, R11, !PT ;  /* 0x0000000bb00b7209 */ /* 0x000fe40007810000 */
[----:B------:R-:W-:-:S02]  /*173c0*/  ISETP.GT.AND P3, PT, R54, 0x61, PT ;  /* 0x000000613600780c */ /* 0x000fc40003f64270 */
[----:B------:R-:W-:Y:S02]  /*173d0*/  FSEL R84, R10, -INF , P2 ;  /* 0xff8000000a547808 */ /* 0x000fe40001000000 */
        /* <DEDUP_REMOVED lines=17> */
[----:B0-----:R-:W-:Y:S02]  /*174f0*/  FSEL R234, R9, -INF , P2 ;  /* 0xff80000009ea7808 */ /* 0x001fe40001000000 */
[----:B------:R-:W-:Y:S02]  /*17500*/  FMNMX.FTZ R11, R230, R11, !PT ;  /* 0x0000000be60b7209 */ /* 0x000fe40007810000 */
[----:B------:R-:W-:Y:S02]  /*17510*/  FSEL R62, R85, -INF , P3 ;  /* 0xff800000553e7808 */ /* 0x000fe40001800000 */
[----:B------:R-:W-:-:S04]  /*17520*/  FMNMX.FTZ R11, R234, R11, !PT ;  /* 0x0000000bea0b7209 */ /* 0x000fc80007810000 */
[----:B------:R-:W-:-:S05]  /*17530*/  FMNMX.FTZ R11, R62, R11, !PT ;  /* 0x0000000b3e0b7209 */ /* 0x000fca0007810000 */
[----:B------:R-:W0:Y:S02]  /*17540*/  SHFL.BFLY PT, R10, R11, 0x2, 0x1f ;  /* 0x0c401f000b0a7f89 */ /* 0x000e2400000e0000 */
[----:B0-----:R-:W-:Y:S01]  /*17550*/  FMNMX.FTZ R10, R11, R10, !PT ;  /* 0x0000000a0b0a7209 */ /* 0x001fe20007810000 */
[----:B------:R-:W-:-:S04]  /*17560*/  IMAD.MOV.U32 R11, RZ, RZ, 0x40000040 ;  /* 0x40000040ff0b7424 */ /* 0x000fc800078e00ff */
[----:B------:R-:W0:Y:S01]  /*17570*/  SHFL.BFLY PT, R9, R10, 0x1, 0x1f ;  /* 0x0c201f000a097f89 */ /* 0x000e2200000e0000 */
[----:B------:R-:W-:Y:S02]  /*17580*/  R2UR UR7, R11 ;  /* 0x000000000b0772ca */ /* 0x000fe400000e0000 */
[----:B0-----:R-:W-:Y:S01]  /*17590*/  FMNMX.FTZ R194, R10, R9, !PT ;  /* 0x000000090ac27209 */ /* 0x001fe20007810000 */
[----:B------:R-:W-:Y:S02]  /*175a0*/  VIADD R10, R8, 0x200 ;  /* 0x00000200080a7836 */ /* 0x000fe40000000000 */
[----:B------:R-:W-:Y:S01]  /*175b0*/  IMAD.U32 R9, RZ, RZ, UR43 ;  /* 0x0000002bff097e24 */ /* 0x000fe2000f8e00ff */
[----:B------:R-:W-:Y:S02]  /*175c0*/  FSETP.NEU.FTZ.AND P2, PT, R194, -INF , PT ;  /* 0xff800000c200780b */ /* 0x000fe40003f5d000 */
[----:B------:R-:W-:Y:S01]  /*175d0*/  R2UR UR6, R10 ;  /* 0x000000000a0672ca */ /* 0x000fe200000e0000 */
[----:B------:R-:W-:Y:S01]  /*175e0*/  FMUL.FTZ R69, R194, R9 ;  /* 0x00000009c2457220 */ /* 0x000fe20000410000 */
[----:B------:R-:W-:-:S04]  /*175f0*/  VIADD R10, R8, 0x280 ;  /* 0x00000280080a7836 */ /* 0x000fc80000000000 */
[----:B------:R-:W-:-:S05]  /*17600*/  FSEL R69, R69, RZ, P2 ;  /* 0x000000ff45457208 */ /* 0x000fca0001000000 */
[-CC-:B------:R-:W-:Y:S01]  /*17610*/  FFMA.FTZ R67, R0, R9.reuse, -R69.reuse ;  /* 0x0000000900437223 */ /* 0x180fe20000010845 */
[----:B------:R-:W-:Y:S01]  /*17620*/  VIADD R0, R54, 0x8 ;  /* 0x0000000836007836 */ /* 0x000fe20000000000 */
[----:B------:R-:W-:Y:S01]  /*17630*/  HGMMA.64x128x16.F32.BF16 R88, R164, gdesc[UR4].tnspB, R88, gsb0 ;  /* 0x41e00004a4587df0 */ /* 0x000fe20008001858 */
[-CC-:B------:R-:W-:Y:S01]  /*17640*/  FFMA.FTZ R73, R58, R9.reuse, -R69.reuse ;  /* 0x000000093a497223 */ /* 0x180fe20000010845 */
[-CC-:B------:R-:W-:Y:S01]  /*17650*/  FFMA.FTZ R71, R24, R9.reuse, -R69.reuse ;  /* 0x0000000918477223 */ /* 0x180fe20000010845 */
[----:B------:R-:W-:Y:S01]  /*17660*/  R2UR UR6, R10 ;  /* 0x000000000a0672ca */ /* 0x000fe200000e0000 */
[----:B------:R-:W-:Y:S01]  /*17670*/  VIADD R10, R8, 0x300 ;  /* 0x00000300080a7836 */ /* 0x000fe20000000000 */
[----:B------:R-:W-:Y:S01]  /*17680*/  ISETP.GT.AND P5, PT, R0, RZ, PT ;  /* 0x000000ff0000720c */ /* 0x000fe20003fa4270 */
[-CC-:B------:R-:W-:Y:S01]  /*17690*/  FFMA.FTZ R56, R56, R9.reuse, -R69.reuse ;  /* 0x0000000938387223 */ /* 0x180fe20000010845 */
[----:B------:R-:W-:Y:S01]  /*176a0*/  ISETP.GT.AND P6, PT, R0, 0x1, PT ;  /* 0x000000010000780c */ /* 0x000fe20003fc4270 */
[----:B------:R-:W-:Y:S01]  /*176b0*/  MUFU.EX2 R67, R67 ;  /* 0x0000004300437308 */ /* 0x000fe20000000800 */
[----:B------:R-:W-:Y:S01]  /*176c0*/  FSEL R58, R2, -INF , P5 ;  /* 0xff800000023a7808 */ /* 0x000fe20002800000 */
[-CC-:B------:R-:W-:Y:S01]  /*176d0*/  FFMA.FTZ R2, R30, R9.reuse, -R69.reuse ;  /* 0x000000091e027223 */ /* 0x180fe20000010845 */
[----:B------:R-:W-:Y:S01]  /*176e0*/  ISETP.GT.AND P3, PT, R0, 0x8, PT ;  /* 0x000000080000780c */ /* 0x000fe20003f64270 */
[-CC-:B------:R-:W-:Y:S01]  /*176f0*/  FFMA.FTZ R50, R50, R9.reuse, -R69.reuse ;  /* 0x0000000932327223 */ /* 0x180fe20000010845 */
[----:B------:R-:W-:Y:S01]  /*17700*/  FSEL R24, R20, -INF , P6 ;  /* 0xff80000014187808 */ /* 0x000fe20003000000 */
[-CC-:B------:R-:W-:Y:S01]  /*17710*/  FFMA.FTZ R20, R28, R9.reuse, -R69.reuse ;  /* 0x000000091c147223 */ /* 0x180fe20000010845 */
[----:B------:R-:W-:Y:S01]  /*17720*/  FMNMX.FTZ R11, R58, R12, !PT ;  /* 0x0000000c3a0b7209 */ /* 0x000fe20007810000 */
[----:B------:R-:W-:Y:S01]  /*17730*/  MUFU.EX2 R56, R56 ;  /* 0x0000003800387308 */ /* 0x000fe20000000800 */
[----:B------:R-:W-:Y:S01]  /*17740*/  ISETP.GT.AND P4, PT, R0, 0x9, PT ;  /* 0x000000090000780c */ /* 0x000fe20003f84270 */
[-CC-:B------:R-:W-:Y:S01]  /*17750*/  FFMA.FTZ R62, R62, R9.reuse, -R69.reuse ;  /* 0x000000093e3e7223 */ /* 0x180fe20000010845 */
[----:B------:R-:W-:Y:S01]  /*17760*/  FSEL R28, R21, -INF , P3 ;  /* 0xff800000151c7808 */ /* 0x000fe20001800000 */
[----:B------:R-:W-:Y:S01]  /*17770*/  FFMA.FTZ R21, R64, R9, -R69 ;  /* 0x0000000940157223 */ /* 0x000fe20000010845 */
[----:B------:R-:W-:-:S02]  /*17780*/  FMNMX.FTZ R11, R24, R11, !PT ;  /* 0x0000000b180b7209 */ /* 0x000fc40007810000 */
[----:B------:R-:W-:Y:S01]  /*17790*/  ISETP.GT.AND P5, PT, R0, 0x10, PT ;  /* 0x000000100000780c */ /* 0x000fe20003fa4270 */
[----:B------:R0:W-:Y:S01]  /*177a0*/  MUFU.EX2 R54, R73 ;  /* 0x0000004900367308 */ /* 0x0001e20000000800 */
[----:B------:R-:W-:Y:S02]  /*177b0*/  FSEL R26, R26, -INF , P4 ;  /* 0xff8000001a1a7808 */ /* 0x000fe40002000000 */
[----:B------:R-:W-:Y:S02]  /*177c0*/  FMNMX.FTZ R11, R28, R11, !PT ;  /* 0x0000000b1c0b7209 */ /* 0x000fe40007810000 */
[----:B------:R-:W-:Y:S02]  /*177d0*/  ISETP.GT.AND P6, PT, R0, 0x11, PT ;  /* 0x000000110000780c */ /* 0x000fe40003fc4270 */
[----:B------:R-:W-:Y:S01]  /*177e0*/  FSEL R30, R27, -INF , P5 ;  /* 0xff8000001b1e7808 */ /* 0x000fe20002800000 */
[----:B------:R-:W-:Y:S01]  /*177f0*/  MUFU.EX2 R71, R71 ;  /* 0x0000004700477308 */ /* 0x000fe20000000800 */
[----:B------:R-:W-:Y:S01]  /*17800*/  FMNMX.FTZ R11, R26, R11, !PT ;  /* 0x0000000b1a0b7209 */ /* 0x000fe20007810000 */
[----:B0-----:R-:W-:Y:S01]  /*17810*/  FFMA.FTZ R73, R234, R9, -R69 ;  /* 0x00000009ea497223 */ /* 0x001fe20000010845 */
[----:B------:R-:W-:-:S02]  /*17820*/  ISETP.GT.AND P3, PT, R0, 0x18, PT ;  /* 0x000000180000780c */ /* 0x000fc40003f64270 */
[----:B------:R-:W-:Y:S01]  /*17830*/  FSEL R74, R29, -INF , P6 ;  /* 0xff8000001d4a7808 */ /* 0x000fe20003000000 */
[--C-:B------:R-:W-:Y:S01]  /*17840*/  FFMA.FTZ R29, R60, R9, -R69.reuse ;  /* 0x000000093c1d7223 */ /* 0x100fe20000010845 */
[----:B------:R-:W-:Y:S01]  /*17850*/  FMNMX.FTZ R11, R30, R11, !PT ;  /* 0x0000000b1e0b7209 */ /* 0x000fe20007810000 */
[----:B------:R-:W-:Y:S01]  /*17860*/  MUFU.EX2 R27, R2 ;  /* 0x00000002001b7308 */ /* 0x000fe20000000800 */
[----:B------:R-:W-:Y:S02]  /*17870*/  ISETP.GT.AND P4, PT, R0, 0x19, PT ;  /* 0x000000190000780c */ /* 0x000fe40003f84270 */
[----:B------:R-:W-:Y:S01]  /*17880*/  FSEL R60, R31, -INF , P3 ;  /* 0xff8000001f3c7808 */ /* 0x000fe20001800000 */
[--C-:B------:R-:W-:Y:S01]  /*17890*/  FFMA.FTZ R31, R36, R9, -R69.reuse ;  /* 0x00000009241f7223 */ /* 0x100fe20000010845 */
[----:B------:R-:W-:Y:S02]  /*178a0*/  FMNMX.FTZ R11, R74, R11, !PT ;  /* 0x0000000b4a0b7209 */ /* 0x000fe40007810000 */
[----:B------:R-:W-:Y:S01]  /*178b0*/  ISETP.GT.AND P5, PT, R0, 0x20, PT ;  /* 0x000000200000780c */ /* 0x000fe20003fa4270 */
[----:B------:R-:W-:Y:S01]  /*178c0*/  MUFU.EX2 R20, R20 ;  /* 0x0000001400147308 */ /* 0x000fe20000000800 */
        /* <DEDUP_REMOVED lines=11> */
[----:B------:R-:W-:Y:S01]  /*17980*/  MUFU.EX2 R29, R29 ;  /* 0x0000001d001d7308 */ /* 0x000fe20000000800 */
[----:B------:R-:W-:Y:S01]  /*17990*/  FSEL R86, R37, -INF , P6 ;  /* 0xff80000025567808 */ /* 0x000fe20003000000 */
[--C-:B------:R-:W-:Y:S01]  /*179a0*/  FFMA.FTZ R37, R76, R9, -R69.reuse ;  /* 0x000000094c257223 */ /* 0x100fe20000010845 */
[----:B------:R-:W-:Y:S01]  /*179b0*/  FMNMX.FTZ R11, R82, R11, !PT ;  /* 0x0000000b520b7209 */ /* 0x000fe20007810000 */
[----:B------:R-:W-:Y:S01]  /*179c0*/  FFMA.FTZ R76, R168, R9, -R69 ;  /* 0x00000009a84c7223 */ /* 0x000fe20000010845 */
[----:B------:R-:W-:-:S02]  /*179d0*/  ISETP.GT.AND P4, PT, R0, 0x29, PT ;  /* 0x000000290000780c */ /* 0x000fc40003f84270 */
[----:B------:R-:W-:Y:S01]  /*179e0*/  FSEL R36, R39, -INF , P3 ;  /* 0xff80000027247808 */ /* 0x000fe20001800000 */
[----:B------:R-:W-:Y:S01]  /*179f0*/  FFMA.FTZ R39, R170, R9, -R69 ;  /* 0x00000009aa277223 */ /* 0x000fe20000010845 */
[----:B------:R-:W-:Y:S01]  /*17a00*/  FMNMX.FTZ R11, R86, R11, !PT ;  /* 0x0000000b560b7209 */ /* 0x000fe20007810000 */
[----:B------:R-:W-:Y:S01]  /*17a10*/  MUFU.EX2 R32, R32 ;  /* 0x0000002000207308 */ /* 0x000fe20000000800 */
[----:B------:R-:W-:Y:S02]  /*17a20*/  ISETP.GT.AND P5, PT, R0, 0x30, PT ;  /* 0x000000300000780c */ /* 0x000fe40003fa4270 */
[----:B------:R-:W-:Y:S02]  /*17a30*/  FSEL R40, R40, -INF , P4 ;  /* 0xff80000028287808 */ /* 0x000fe40002000000 */
[----:B------:R-:W-:Y:S02]  /*17a40*/  FMNMX.FTZ R11, R36, R11, !PT ;  /* 0x0000000b240b7209 */ /* 0x000fe40007810000 */
[----:B------:R-:W-:Y:S01]  /*17a50*/  ISETP.GT.AND P6, PT, R0, 0x31, PT ;  /* 0x000000310000780c */ /* 0x000fe20003fc4270 */
[----:B------:R-:W-:Y:S01]  /*17a60*/  MUFU.EX2 R31, R31 ;  /* 0x0000001f001f7308 */ /* 0x000fe20000000800 */
[----:B------:R-:W-:-:S02]  /*17a70*/  FMNMX.FTZ R11, R40, R11, !PT ;  /* 0x0000000b280b7209 */ /* 0x000fc40007810000 */
[C---:B------:R-:W-:Y:S02]  /*17a80*/  ISETP.GT.AND P3, PT, R0.reuse, 0x38, PT ;  /* 0x000000380000780c */ /* 0x040fe40003f64270 */
[----:B------:R-:W-:Y:S02]  /*17a90*/  ISETP.GT.AND P4, PT, R0, 0x39, PT ;  /* 0x000000390000780c */ /* 0x000fe40003f84270 */
[----:B------:R-:W-:Y:S01]  /*17aa0*/  FSEL R46, R46, -INF , P3 ;  /* 0xff8000002e2e7808 */ /* 0x000fe20001800000 */
[----:B------:R-:W0:Y:S01]  /*17ab0*/  MUFU.EX2 R34, R34 ;  /* 0x0000002200227308 */ /* 0x000e220000000800 */
[----:B------:R-:W-:Y:S02]  /*17ac0*/  FSEL R48, R48, -INF , P4 ;  /* 0xff80000030307808 */ /* 0x000fe40002000000 */
[C---:B------:R-:W-:Y:S02]  /*17ad0*/  ISETP.GT.AND P3, PT, R0.reuse, 0x48, PT ;  /* 0x000000480000780c */ /* 0x040fe40003f64270 */
[----:B------:R-:W-:-:S02]  /*17ae0*/  ISETP.GT.AND P4, PT, R0, 0x49, PT ;  /* 0x000000490000780c */ /* 0x000fc40003f84270 */
[----:B------:R-:W-:Y:S01]  /*17af0*/  FSEL R64, R25, -INF , P3 ;  /* 0xff80000019407808 */ /* 0x000fe20001800000 */
[----:B------:R-:W-:Y:S01]  /*17b00*/  MUFU.EX2 R35, R35 ;  /* 0x0000002300237308 */ /* 0x000fe20000000800 */
[----:B------:R-:W-:Y:S01]  /*17b10*/  FSEL R236, R33, -INF , P4 ;  /* 0xff80000021ec7808 */ /* 0x000fe20002000000 */
[-CC-:B------:R-:W-:Y:S01]  /*17b20*/  FFMA.FTZ R33, R72, R9.reuse, -R69.reuse ;  /* 0x0000000948217223 */ /* 0x180fe20000010845 */
[C---:B------:R-:W-:Y:S02]  /*17b30*/  ISETP.GT.AND P3, PT, R0.reuse, 0x58, PT ;  /* 0x000000580000780c */ /* 0x040fe40003f64270 */
[----:B------:R-:W-:Y:S02]  /*17b40*/  ISETP.GT.AND P4, PT, R0, 0x59, PT ;  /* 0x000000590000780c */ /* 0x000fe40003f84270 */
[----:B------:R-:W-:Y:S01]  /*17b50*/  FSEL R72, R49, -INF , P3 ;  /* 0xff80000031487808 */ /* 0x000fe20001800000 */
[----:B------:R1:W-:Y:S01]  /*17b60*/  MUFU.EX2 R25, R21 ;  /* 0x0000001500197308 */ /* 0x0003e20000000800 */
[----:B------:R-:W-:Y:S01]  /*17b70*/  FSEL R53, R53, -INF , P4 ;  /* 0xff80000035357808 */ /* 0x000fe20002000000 */
[----:B------:R-:W-:Y:S01]  /*17b80*/  FFMA.FTZ R49, R182, R9, -R69 ;  /* 0x00000009b6317223 */ /* 0x000fe20000010845 */
[----:B------:R-:W-:-:S02]  /*17b90*/  ISETP.GT.AND P3, PT, R0, 0x68, PT ;  /* 0x000000680000780c */ /* 0x000fc40003f64270 */
[C---:B------:R-:W-:Y:S02]  /*17ba0*/  ISETP.GT.AND P4, PT, R0.reuse, 0x69, PT ;  /* 0x000000690000780c */ /* 0x040fe40003f84270 */
[----:B------:R-:W-:Y:S01]  /*17bb0*/  FSEL R59, R59, -INF , P3 ;  /* 0xff8000003b3b7808 */ /* 0x000fe20001800000 */
[----:B------:R-:W2:Y:S01]  /*17bc0*/  MUFU.EX2 R38, R38 ;  /* 0x0000002600267308 */ /* 0x000ea20000000800 */
[----:B------:R-:W-:Y:S02]  /*17bd0*/  FSEL R61, R61, -INF , P4 ;  /* 0xff8000003d3d7808 */ /* 0x000fe40002000000 */
[C---:B------:R-:W-:Y:S02]  /*17be0*/  ISETP.GT.AND P3, PT, R0.reuse, 0x78, PT ;  /* 0x000000780000780c */ /* 0x040fe40003f64270 */
[----:B------:R-:W-:Y:S02]  /*17bf0*/  ISETP.GT.AND P4, PT, R0, 0x79, PT ;  /* 0x000000790000780c */ /* 0x000fe40003f84270 */
[----:B------:R-:W-:Y:S01]  /*17c00*/  FSEL R170, R66, -INF , P3 ;  /* 0xff80000042aa7808 */ /* 0x000fe20001800000 */
[----:B------:R-:W-:Y:S01]  /*17c10*/  MUFU.EX2 R44, R44 ;  /* 0x0000002c002c7308 */ /* 0x000fe20000000800 */
[----:B------:R-:W-:Y:S01]  /*17c20*/  FFMA.FTZ R66, R172, R9, -R69 ;  /* 0x00000009ac427223 */ /* 0x000fe20000010845 */
[----:B0-----:R-:W-:-:S02]  /*17c30*/  F2FP.BF16.F32.PACK_AB R172, R34, R31 ;  /* 0x0000001f22ac723e */ /* 0x001fc400000010ff */
[----:B------:R-:W-:-:S04]  /*17c40*/  F2FP.BF16.F32.PACK_AB R182, R71, R54 ;  /* 0x0000003647b6723e */ /* 0x000fc800000010ff */
[----:B------:R-:W-:Y:S08]  /*17c50*/  MUFU.EX2 R33, R33 ;  /* 0x0000002100217308 */ /* 0x000ff00000000800 */
[----:B------:R-:W-:Y:S01]  /*17c60*/  MUFU.EX2 R50, R50 ;  /* 0x0000003200327308 */ /* 0x000fe20000000800 */
[----:B------:R-:W-:Y:S02]  /*17c70*/  WARPGROUP.DEPBAR.LE gsb0, 0x0 ;  /* 0x00008000000079c5 */ /* 0x000fe40000010000 */
[----:B------:R-:W-:Y:S01]  /*17c80*/  FSEL R164, R41, -INF , P5 ;  /* 0xff80000029a47808 */ /* 0x000fe20002800000 */
[----:B------:R-:W-:Y:S01]  /*17c90*/  WARPGROUP.ARRIVE ;  /* 0x00000000000079c5 */ /* 0x000fe20000000000 */
[----:B------:R-:W-:-:S03]  /*17ca0*/  FSEL R166, R43, -INF , P6 ;  /* 0xff8000002ba67808 */ /* 0x000fc60003000000 */
[----:B------:R-:W-:Y:S01]  /*17cb0*/  MUFU.EX2 R37, R37 ;  /* 0x0000002500257308 */ /* 0x000fe20000000800 */
[----:B------:R-:W-:Y:S01]  /*17cc0*/  FMNMX.FTZ R11, R164, R11, !PT ;  /* 0x0000000ba40b7209 */ /* 0x000fe20007810000 */
[-CC-:B------:R-:W-:Y:S01]  /*17cd0*/  FFMA.FTZ R41, R174, R9.reuse, -R69.reuse ;  /* 0x00000009ae297223 */ /* 0x180fe20000010845 */
[----:B------:R-:W-:Y:S01]  /*17ce0*/  ISETP.GT.AND P5, PT, R0, 0x40, PT ;  /* 0x000000400000780c */ /* 0x000fe20003fa4270 */
[----:B------:R-:W-:Y:S01]  /*17cf0*/  FFMA.FTZ R43, R178, R9, -R69 ;  /* 0x00000009b22b7223 */ /* 0x000fe20000010845 */
[----:B------:R-:W-:Y:S02]  /*17d00*/  FMNMX.FTZ R11, R166, R11, !PT ;  /* 0x0000000ba60b7209 */ /* 0x000fe40007810000 */
[----:B------:R-:W-:Y:S01]  /*17d10*/  ISETP.GT.AND P6, PT, R0, 0x41, PT ;  /* 0x000000410000780c */ /* 0x000fe20003fc4270 */
[----:B------:R-:W-:Y:S01]  /*17d20*/  MUFU.EX2 R76, R76 ;  /* 0x0000004c004c7308 */ /* 0x000fe20000000800 */
[----:B------:R-:W-:Y:S02]  /*17d30*/  FMNMX.FTZ R11, R46, R11, !PT ;  /* 0x0000000b2e0b7209 */ /* 0x000fe40007810000 */
[----:B------:R-:W-:-:S02]  /*17d40*/  FSEL R42, R51, -INF , P5 ;  /* 0xff800000332a7808 */ /* 0x000fc40002800000 */
[----:B------:R-:W-:Y:S02]  /*17d50*/  FMNMX.FTZ R11, R48, R11, !PT ;  /* 0x0000000b300b7209 */ /* 0x000fe40007810000 */
[----:B------:R-:W-:Y:S01]  /*17d60*/  FSEL R52, R52, -INF , P6 ;  /* 0xff80000034347808 */ /* 0x000fe20003000000 */
[----:B------:R-:W-:Y:S01]  /*17d70*/  MUFU.EX2 R39, R39 ;  /* 0x0000002700277308 */ /* 0x000fe20000000800 */
[----:B------:R-:W-:Y:S02]  /*17d80*/  FMNMX.FTZ R11, R42, R11, !PT ;  /* 0x0000000b2a0b7209 */ /* 0x000fe40007810000 */
[----:B------:R-:W-:Y:S02]  /*17d90*/  ISETP.GT.AND P5, PT, R0, 0x50, PT ;  /* 0x000000500000780c */ /* 0x000fe40003fa4270 */
[----:B------:R-:W-:Y:S02]  /*17da0*/  FMNMX.FTZ R11, R52, R11, !PT ;  /* 0x0000000b340b7209 */ /* 0x000fe40007810000 */
[----:B------:R-:W-:Y:S01]  /*17db0*/  ISETP.GT.AND P6, PT, R0, 0x51, PT ;  /* 0x000000510000780c */ /* 0x000fe20003fc4270 */
[----:B------:R-:W-:Y:S01]  /*17dc0*/  MUFU.EX2 R66, R66 ;  /* 0x0000004200427308 */ /* 0x000fe20000000800 */
[----:B------:R-:W-:-:S02]  /*17dd0*/  FMNMX.FTZ R11, R64, R11, !PT ;  /* 0x0000000b400b7209 */ /* 0x000fc40007810000 */
[----:B------:R-:W-:Y:S01]  /*17de0*/  FSEL R68, R45, -INF , P5 ;  /* 0xff8000002d447808 */ /* 0x000fe20002800000 */
[--C-:B------:R-:W-:Y:S01]  /*17df0*/  FFMA.FTZ R45, R84, R9, -R69.reuse ;  /* 0x00000009542d7223 */ /* 0x100fe20000010845 */
[----:B------:R-:W-:Y:S01]  /*17e00*/  FMNMX.FTZ R11, R236, R11, !PT ;  /* 0x0000000bec0b7209 */ /* 0x000fe20007810000 */
[----:B------:R-:W-:Y:S01]  /*17e10*/  FFMA.FTZ R84, R230, R9, -R69 ;  /* 0x00000009e6547223 */ /* 0x000fe20000010845 */
[----:B------:R-:W-:Y:S01]  /*17e20*/  FSEL R47, R47, -INF , P6 ;  /* 0xff8000002f2f7808 */ /* 0x000fe20003000000 */
[----:B------:R-:W-:Y:S01]  /*17e30*/  MUFU.EX2 R41, R41 ;  /* 0x0000002900297308 */ /* 0x000fe20000000800 */
[----:B------:R-:W-:Y:S02]  /*17e40*/  FMNMX.FTZ R2, R68, R11, !PT ;  /* 0x0000000b44027209 */ /* 0x000fe40007810000 */
[----:B------:R-:W-:Y:S02]  /*17e50*/  ISETP.GT.AND P5, PT, R0, 0x60, PT ;  /* 0x000000600000780c */ /* 0x000fe40003fa4270 */
[----:B------:R-:W-:-:S02]  /*17e60*/  FMNMX.FTZ R11, R47, R2, !PT ;  /* 0x000000022f0b7209 */ /* 0x000fc40007810000 */
[----:B------:R-:W-:Y:S01]  /*17e70*/  ISETP.GT.AND P6, PT, R0, 0x61, PT ;  /* 0x000000610000780c */ /* 0x000fe20003fc4270 */
[----:B------:R-:W-:Y:S01]  /*17e80*/  MUFU.EX2 R43, R43 ;  /* 0x0000002b002b7308 */ /* 0x000fe20000000800 */
[----:B------:R-:W-:Y:S01]  /*17e90*/  FMNMX.FTZ R2, R72, R11, !PT ;  /* 0x0000000b48027209 */ /* 0x000fe20007810000 */
[----:B------:R-:W-:Y:S01]  /*17ea0*/  IMAD.MOV.U32 R11, RZ, RZ, 0x40000040 ;  /* 0x40000040ff0b7424 */ /* 0x000fe200078e00ff */
[----:B------:R-:W-:Y:S02]  /*17eb0*/  FSEL R55, R55, -INF , P5 ;  /* 0xff80000037377808 */ /* 0x000fe40002800000 */
[----:B------:R-:W-:Y:S02]  /*17ec0*/  FMNMX.FTZ R2, R53, R2, !PT ;  /* 0x0000000235027209 */ /* 0x000fe40007810000 */
[----:B------:R-:W-:Y:S01]  /*17ed0*/  R2UR UR7, R11 ;  /* 0x000000000b0772ca */ /* 0x000fe200000e0000 */
[----:B------:R-:W-:Y:S01]  /*17ee0*/  MUFU.EX2 R45, R45 ;  /* 0x0000002d002d7308 */ /* 0x000fe20000000800 */
[----:B------:R-:W-:-:S02]  /*17ef0*/  FSEL R57, R57, -INF , P6 ;  /* 0xff80000039397808 */ /* 0x000fc40003000000 */
[----:B------:R-:W-:Y:S02]  /*17f00*/  FMNMX.FTZ R2, R55, R2, !PT ;  /* 0x0000000237027209 */ /* 0x000fe40007810000 */
[C---:B------:R-:W-:Y:S02]  /*17f10*/  ISETP.GT.AND P5, PT, R0.reuse, 0x70, PT ;  /* 0x000000700000780c */ /* 0x040fe40003fa4270 */
[----:B------:R-:W-:Y:S01]  /*17f20*/  FMNMX.FTZ R2, R57, R2, !PT ;  /* 0x0000000239027209 */ /* 0x000fe20007810000 */
[----:B------:R-:W-:Y:S01]  /*17f30*/  MUFU.EX2 R49, R49 ;  /* 0x0000003100317308 */ /* 0x000fe20000000800 */
[----:B------:R-:W-:Y:S02]  /*17f40*/  ISETP.GT.AND P6, PT, R0, 0x71, PT ;  /* 0x000000710000780c */ /* 0x000fe40003fc4270 */
[----:B------:R-:W-:Y:S01]  /*17f50*/  FMNMX.FTZ R2, R59, R2, !PT ;  /* 0x000000023b027209 */ /* 0x000fe20007810000 */
[----:B------:R-:W-:Y:S01]  /*17f60*/  HGMMA.64x128x16.F32.BF16 R88, R160, gdesc[UR4].tnspB, R88, gsb0 ;  /* 0x41e00004a0587df0 */ /* 0x000fe20008001858 */
[----:B------:R-:W-:Y:S01]  /*17f70*/  FSEL R168, R63, -INF , P5 ;  /* 0xff8000003fa87808 */ /* 0x000fe20002800000 */
[----:B------:R-:W-:Y:S01]  /*17f80*/  FFMA.FTZ R63, R232, R9, -R69 ;  /* 0x00000009e83f7223 */ /* 0x000fe20000010845 */
[----:B-1----:R-:W-:Y:S01]  /*17f90*/  FMNMX.FTZ R21, R61, R2, !PT ;  /* 0x000000023d157209 */ /* 0x002fe20007810000 */
[----:B------:R-:W-:Y:S01]  /*17fa0*/  MUFU.EX2 R84, R84 ;  /* 0x0000005400547308 */ /* 0x000fe20000000800 */
[----:B------:R-:W-:-:S02]  /*17fb0*/  FSEL R65, R65, -INF , P6 ;  /* 0xff80000041417808 */ /* 0x000fc40003000000 */
[----:B------:R-:W-:Y:S02]  /*17fc0*/  FMNMX.FTZ R0, R168, R21, !PT ;  /* 0x00000015a8007209 */ /* 0x000fe40007810000 */
[----:B------:R-:W-:Y:S01]  /*17fd0*/  FSEL R51, R70, -INF , P4 ;  /* 0xff80000046337808 */ /* 0x000fe20002000000 */
[----:B------:R-:W-:Y:S01]  /*17fe0*/  FFMA.FTZ R70, R180, R9, -R69 ;  /* 0x00000009b4467223 */ /* 0x000fe20000010845 */
[----:B------:R-:W-:Y:S01]  /*17ff0*/  FMNMX.FTZ R11, R65, R0, !PT ;  /* 0x00000000410b7209 */ /* 0x000fe20007810000 */
[----:B------:R-:W-:Y:S01]  /*18000*/  MUFU.EX2 R63, R63 ;  /* 0x0000003f003f7308 */ /* 0x000fe20000000800 */
[----:B------:R-:W-:Y:S01]  /*18010*/  R2UR UR6, R10 ;  /* 0x000000000a0672ca */ /* 0x000fe200000e0000 */
[----:B------:R-:W-:Y:S01]  /*18020*/  VIADD R10, R8, 0x380 ;  /* 0x00000380080a7836 */ /* 0x000fe20000000000 */
[----:B------:R-:W-:Y:S02]  /*18030*/  FMNMX.FTZ R0, R170, R11, !PT ;  /* 0x0000000baa007209 */ /* 0x000fe40007810000 */
[----:B------:R-:W-:-:S02]  /*18040*/  F2FP.BF16.F32.PACK_AB R178, R32, R29 ;  /* 0x0000001d20b2723e */ /* 0x000fc400000010ff */
[----:B------:R-:W-:Y:S01]  /*18050*/  FMNMX.FTZ R0, R51, R0, !PT ;  /* 0x0000000033007209 */ /* 0x000fe20007810000 */
[----:B------:R-:W-:Y:S01]  /*18060*/  MUFU.EX2 R70, R70 ;  /* 0x0000004600467308 */ /* 0x000fe20000000800 */
[----:B--2---:R-:W-:Y:S02]  /*18070*/  F2FP.BF16.F32.PACK_AB R174, R38, R35 ;  /* 0x0000002326ae723e */ /* 0x004fe400000010ff */
[----:B------:R-:W-:Y:S01]  /*18080*/  F2FP.BF16.F32.PACK_AB R180, R56, R67 ;  /* 0x0000004338b4723e */ /* 0x000fe200000010ff */
[----:B------:R-:W0:Y:S04]  /*18090*/  SHFL.BFLY PT, R11, R0, 0x2, 0x1f ;  /* 0x0c401f00000b7f89 */ /* 0x000e2800000e0000 */
[----:B------:R-:W-:Y:S08]  /*180a0*/  MUFU.EX2 R73, R73 ;  /* 0x0000004900497308 */ /* 0x000ff00000000800 */
[----:B------:R-:W-:Y:S01]  /*180b0*/  MUFU.EX2 R62, R62 ;  /* 0x0000003e003e7308 */ /* 0x000fe20000000800 */
[----:B0-----:R-:W-:-:S05]  /*180c0*/  FMNMX.FTZ R11, R0, R11, !PT ;  /* 0x0000000b000b7209 */ /* 0x001fca0007810000 */
[----:B------:R-:W0:Y:S02]  /*180d0*/  SHFL.BFLY PT, R0, R11, 0x1, 0x1f ;  /* 0x0c201f000b007f89 */ /* 0x000e2400000e0000 */
[----:B0-----:R-:W-:Y:S01]  /*180e0*/  FMNMX.FTZ R21, R11, R0, !PT ;  /* 0x000000000b157209 */ /* 0x001fe20007810000 */
[----:B------:R-:W-:Y:S01]  /*180f0*/  IMAD.MOV.U32 R11, RZ, RZ, 0x40000040 ;  /* 0x40000040ff0b7424 */ /* 0x000fe200078e00ff */
[----:B------:R-:W-:Y:S02]  /*18100*/  FSEL R0, R194, RZ, P2 ;  /* 0x000000ffc2007208 */ /* 0x000fe40001000000 */
[C---:B------:R-:W-:Y:S01]  /*18110*/  FSETP.NEU.FTZ.AND P2, PT, R21.reuse, -INF , PT ;  /* 0xff8000001500780b */ /* 0x040fe20003f5d000 */
[----:B------:R-:W-:Y:S01]  /*18120*/  FMUL.FTZ R2, R21, R9 ;  /* 0x0000000915027220 */ /* 0x000fe20000410000 */
[----:B------:R-:W-:Y:S01]  /*18130*/  R2UR UR7, R11 ;  /* 0x000000000b0772ca */ /* 0x000fe200000e0000 */
[----:B------:R-:W-:Y:S01]  /*18140*/  FADD.FTZ R0, -R0, R7 ;  /* 0x0000000700007221 */ /* 0x000fe20000010100 */
[----:B------:R-:W-:-:S02]  /*18150*/  FSEL R11, R21, RZ, P2 ;  /* 0x000000ff150b7208 */ /* 0x000fc40001000000 */
[----:B------:R-:W-:Y:S01]  /*18160*/  FSEL R7, R2, RZ, P2 ;  /* 0x000000ff02077208 */ /* 0x000fe20001000000 */
[----:B------:R-:W-:Y:S01]  /*18170*/  FMUL.FTZ R0, R0, R9 ;  /* 0x0000000900007220 */ /* 0x000fe20000410000 */
[C---:B------:R-:W-:Y:S01]  /*18180*/  ISETP.GT.AND P2, PT, R6.reuse, R13, PT ;  /* 0x0000000d0600720c */ /* 0x040fe20003f44270 */
[----:B------:R-:W-:Y:S02]  /*18190*/  VIADD R6, R6, 0xffffffff ;  /* 0xffffffff06067836 */ /* 0x000fe40000000000 */
[----:B------:R0:W1:Y:S01]  /*181a0*/  MUFU.EX2 R2, R0 ;  /* 0x0000000000027308 */ /* 0x0000620000000800 */
        /* <DEDUP_REMOVED lines=8> */
[----:B0-----:R-:W-:Y:S01]  /*18230*/  FADD.FTZ R0, -R11, R12 ;  /* 0x0000000c0b007221 */ /* 0x001fe20000010100 */
[-CC-:B------:R-:W-:Y:S01]  /*18240*/  FFMA.FTZ R30, R78, R9.reuse, -R7.reuse ;  /* 0x000000094e1e7223 */ /* 0x180fe20000010807 */
[-CC-:B------:R-:W-:Y:S01]  /*18250*/  FFMA.FTZ R173, R82, R9.reuse, -R7.reuse ;  /* 0x0000000952ad7223 */ /* 0x180fe20000010807 */
[-CC-:B------:R-:W-:Y:S01]  /*18260*/  FFMA.FTZ R165, R42, R9.reuse, -R7.reuse ;  /* 0x000000092aa57223 */ /* 0x180fe20000010807 */
[-C--:B------:R-:W-:Y:S01]  /*18270*/  FMUL.FTZ R0, R0, R9.reuse ;  /* 0x0000000900007220 */ /* 0x080fe20000410000 */
[-CC-:B------:R-:W-:Y:S01]  /*18280*/  FFMA.FTZ R58, R86, R9.reuse, -R7.reuse ;  /* 0x00000009563a7223 */ /* 0x180fe20000010807 */
[-C--:B------:R-:W-:Y:S01]  /*18290*/  FFMA.FTZ R175, R36, R9.reuse, -R7 ;  /* 0x0000000924af7223 */ /* 0x080fe20000010807 */
[----:B------:R-:W-:Y:S01]  /*182a0*/  MUFU.EX2 R24, R24 ;  /* 0x0000001800187308 */ /* 0x000fe20000000800 */
[----:B-1----:R-:W-:Y:S01]  /*182b0*/  FFMA.FTZ R11, R2, R4, R67 ;  /* 0x00000004020b7223 */ /* 0x002fe20000010043 */
        /* <DEDUP_REMOVED lines=12> */
[----:B------:R-:W-:Y:S01]  /*18380*/  FFMA.FTZ R65, R65, R9, -R7 ;  /* 0x0000000941417223 */ /* 0x000fe20000010807 */
[----:B------:R-:W-:Y:S01]  /*18390*/  F2FP.BF16.F32.PACK_AB R164, R76, R37 ;  /* 0x000000254ca4723e */ /* 0x000fe200000010ff */
[----:B------:R-:W1:Y:S01]  /*183a0*/  MUFU.EX2 R183, R183 ;  /* 0x000000b700b77308 */ /* 0x000e620000000800 */
[----:B------:R-:W-:Y:S01]  /*183b0*/  FADD.FTZ R4, R20, R11 ;  /* 0x0000000b14047221 */ /* 0x000fe20000010000 */
[----:B------:R-:W-:Y:S01]  /*183c0*/  IMAD.MOV.U32 R11, RZ, RZ, 0x40000040 ;  /* 0x40000040ff0b7424 */ /* 0x000fe200078e00ff */
[----:B------:R-:W-:-:S02]  /*183d0*/  F2FP.BF16.F32.PACK_AB R166, R66, R39 ;  /* 0x0000002742a6723e */ /* 0x000fc400000010ff */
[----:B------:R-:W-:-:S03]  /*183e0*/  FADD.FTZ R4, R27, R4 ;  /* 0x000000041b047221 */ /* 0x000fc60000010000 */
[----:B------:R-:W2:Y:S01]  /*183f0*/  MUFU.EX2 R26, R26 ;  /* 0x0000001a001a7308 */ /* 0x000ea20000000800 */
[----:B0-----:R-:W-:Y:S01]  /*18400*/  FFMA.FTZ R3, R0, R3, R181 ;  /* 0x0000000300037223 */ /* 0x001fe200000100b5 */
[----:B------:R-:W-:-:S06]  /*18410*/  F2FP.BF16.F32.PACK_AB R181, R24, R181 ;  /* 0x000000b518b5723e */ /* 0x000fcc00000010ff */
[----:B------:R-:W0:Y:S01]  /*18420*/  MUFU.EX2 R177, R177 ;  /* 0x000000b100b17308 */ /* 0x000e220000000800 */
[----:B------:R-:W-:Y:S02]  /*18430*/  WARPGROUP.DEPBAR.LE gsb0, 0x0 ;  /* 0x00008000000079c5 */ /* 0x000fe40000010000 */
[----:B------:R-:W-:Y:S01]  /*18440*/  WARPGROUP.ARRIVE ;  /* 0x00000000000079c5 */ /* 0x000fe20000000000 */
[-CC-:B------:R-:W-:Y:S01]  /*18450*/  FFMA.FTZ R160, R80, R9.reuse, -R69.reuse ;  /* 0x0000000950a07223 */ /* 0x180fe20000010845 */
[-C--:B------:R-:W-:Y:S01]  /*18460*/  FFMA.FTZ R162, R176, R9.reuse, -R69 ;  /* 0x00000009b0a27223 */ /* 0x080fe20000010845 */
[-CC-:B------:R-:W-:Y:S02]  /*18470*/  FFMA.FTZ R161, R68, R9.reuse, -R7.reuse ;  /* 0x0000000944a17223 */ /* 0x180fe40000010807 */
[----:B------:R-:W3:Y:S01]  /*18480*/  MUFU.EX2 R28, R28 ;  /* 0x0000001c001c7308 */ /* 0x000ee20000000800 */
[-C--:B------:R-:W-:Y:S01]  /*18490*/  FFMA.FTZ R163, R72, R9.reuse, -R7 ;  /* 0x0000000948a37223 */ /* 0x080fe20000010807 */
[----:B------:R-:W-:Y:S01]  /*184a0*/  HGMMA.64x128x16.F32.BF16 R88, R156, gdesc[UR4].tnspB, R88, gsb0 ;  /* 0x41e000049c587df0 */ /* 0x000fe20008001858 */
[----:B------:R-:W-:Y:S01]  /*184b0*/  R2UR UR6, R10 ;  /* 0x000000000a0672ca */ /* 0x000fe200000e0000 */
[----:B------:R-:W-:Y:S01]  /*184c0*/  FFMA.FTZ R80, R228, R9, -R69 ;  /* 0x00000009e4507223 */ /* 0x000fe20000010845 */
[----:B------:R-:W-:Y:S01]  /*184d0*/  R2UR UR7, R11 ;  /* 0x000000000b0772ca */ /* 0x000fe200000e0000 */
[----:B------:R-:W-:Y:S01]  /*184e0*/  FADD.FTZ R11, R29, R4 ;  /* 0x000000041d0b7221 */ /* 0x000fe20000010000 */
[----:B------:R-:W-:Y:S01]  /*184f0*/  FADD.FTZ R4, R24, R3 ;  /* 0x0000000318047221 */ /* 0x000fe20000010000 */
[----:B------:R-:W4:Y:S01]  /*18500*/  MUFU.EX2 R179, R179 ;  /* 0x000000b300b37308 */ /* 0x000f220000000800 */
[----:B------:R-:W-:Y:S01]  /*18510*/  F2FP.BF16.F32.PACK_AB R176, R27, R20 ;  /* 0x000000141bb0723e */ /* 0x000fe200000010ff */
[----:B------:R-:W-:Y:S01]  /*18520*/  FADD.FTZ R10, R32, R11 ;  /* 0x0000000b200a7221 */ /* 0x000fe20000010000 */
[----:B-1----:R-:W-:Y:S01]  /*18530*/  FADD.FTZ R3, R183, R4 ;  /* 0x00000004b7037221 */ /* 0x002fe20000010000 */
[----:B--2---:R-:W-:-:S02]  /*18540*/  F2FP.BF16.F32.PACK_AB R183, R26, R183 ;  /* 0x000000b71ab7723e */ /* 0x004fc400000010ff */
[----:B------:R-:W-:Y:S01]  /*18550*/  FADD.FTZ R11, R31, R10 ;  /* 0x0000000a1f0b7221 */ /* 0x000fe20000010000 */
[----:B------:R-:W-:Y:S01]  /*18560*/  FADD.FTZ R4, R26, R3 ;  /* 0x000000031a047221 */ /* 0x000fe20000010000 */
[----:B------:R-:W1:Y:S01]  /*18570*/  MUFU.EX2 R30, R30 ;  /* 0x0000001e001e7308 */ /* 0x000e620000000800 */
[----:B------:R-:W-:Y:S01]  /*18580*/  FFMA.FTZ R10, R236, R9, -R7 ;  /* 0x00000009ec0a7223 */ /* 0x000fe20000010807 */
[----:B------:R-:W-:Y:S01]  /*18590*/  FADD.FTZ R42, R34, R11 ;  /* 0x0000000b222a7221 */ /* 0x000fe20000010000 */
[----:B0-----:R-:W-:Y:S01]  /*185a0*/  FADD.FTZ R3, R177, R4 ;  /* 0x00000004b1037221 */ /* 0x001fe20000010000 */
[C---:B---3--:R-:W-:Y:S02]  /*185b0*/  F2FP.BF16.F32.PACK_AB R177, R28.reuse, R177 ;  /* 0x000000b11cb1723e */ /* 0x048fe400000010ff */
[----:B------:R-:W-:Y:S01]  /*185c0*/  FADD.FTZ R11, R35, R42 ;  /* 0x0000002a230b7221 */ /* 0x000fe20000010000 */
[----:B------:R-:W-:Y:S01]  /*185d0*/  FADD.FTZ R4, R28, R3 ;  /* 0x000000031c047221 */ /* 0x000fe20000010000 */
[----:B------:R-:W0:Y:S02]  /*185e0*/  MUFU.EX2 R173, R173 ;  /* 0x000000ad00ad7308 */ /* 0x000e240000000800 */
[----:B------:R-:W-:Y:S01]  /*185f0*/  FADD.FTZ R42, R38, R11 ;  /* 0x0000000b262a7221 */ /* 0x000fe20000010000 */
[----:B----4-:R-:W-:-:S03]  /*18600*/  FADD.FTZ R3, R179, R4 ;  /* 0x00000004b3037221 */ /* 0x010fc60000010000 */
[----:B------:R-:W-:Y:S02]  /*18610*/  FADD.FTZ R11, R25, R42 ;  /* 0x0000002a190b7221 */ /* 0x000fe40000010000 */
[----:B------:R-:W2:Y:S01]  /*18620*/  MUFU.EX2 R58, R58 ;  /* 0x0000003a003a7308 */ /* 0x000ea20000000800 */
[----:B-1----:R-:W-:Y:S01]  /*18630*/  FADD.FTZ R4, R30, R3 ;  /* 0x000000031e047221 */ /* 0x002fe20000010000 */
[----:B------:R-:W-:Y:S01]  /*18640*/  FADD.FTZ R42, R44, R11 ;  /* 0x0000000b2c2a7221 */ /* 0x000fe20000010000 */
[----:B------:R-:W-:-:S03]  /*18650*/  F2FP.BF16.F32.PACK_AB R179, R30, R179 ;  /* 0x000000b31eb3723e */ /* 0x000fc600000010ff */
[----:B------:R-:W-:Y:S01]  /*18660*/  FADD.FTZ R11, R33, R42 ;  /* 0x0000002a210b7221 */ /* 0x000fe20000010000 */
[----:B------:R-:W-:Y:S01]  /*18670*/  FFMA.FTZ R42, R53, R9, -R7 ;  /* 0x00000009352a7223 */ /* 0x000fe20000010807 */
[----:B------:R-:W1:Y:S01]  /*18680*/  MUFU.EX2 R175, R175 ;  /* 0x000000af00af7308 */ /* 0x000e620000000800 */
[----:B0-----:R-:W-:Y:S01]  /*18690*/  FADD.FTZ R3, R173, R4 ;  /* 0x00000004ad037221 */ /* 0x001fe20000010000 */
[----:B------:R-:W-:-:S04]  /*186a0*/  FADD.FTZ R46, R50, R11 ;  /* 0x0000000b322e7221 */ /* 0x000fc80000010000 */
[----:B------:R-:W-:Y:S01]  /*186b0*/  FADD.FTZ R11, R37, R46 ;  /* 0x0000002e250b7221 */ /* 0x000fe20000010000 */
[----:B------:R-:W-:Y:S01]  /*186c0*/  FFMA.FTZ R46, R57, R9, -R7 ;  /* 0x00000009392e7223 */ /* 0x000fe20000010807 */
[----:B------:R-:W0:Y:S01]  /*186d0*/  MUFU.EX2 R36, R36 ;  /* 0x0000002400247308 */ /* 0x000e220000000800 */
[C---:B--2---:R-:W-:Y:S01]  /*186e0*/  FADD.FTZ R4, R58.reuse, R3 ;  /* 0x000000033a047221 */ /* 0x044fe20000010000 */
[----:B------:R-:W-:-:S06]  /*186f0*/  F2FP.BF16.F32.PACK_AB R173, R58, R173 ;  /* 0x000000ad3aad723e */ /* 0x000fcc00000010ff */
[----:B------:R-:W-:Y:S01]  /*18700*/  MUFU.EX2 R169, R169 ;  /* 0x000000a900a97308 */ /* 0x000fe20000000800 */
[----:B-1----:R-:W-:Y:S01]  /*18710*/  FADD.FTZ R3, R175, R4 ;  /* 0x00000004af037221 */ /* 0x002fe20000010000 */
[----:B------:R-:W-:-:S04]  /*18720*/  FADD.FTZ R4, R76, R11 ;  /* 0x0000000b4c047221 */ /* 0x000fc80000010000 */
[----:B------:R-:W-:Y:S01]  /*18730*/  FADD.FTZ R11, R39, R4 ;  /* 0x00000004270b7221 */ /* 0x000fe20000010000 */
[----:B------:R-:W-:Y:S01]  /*18740*/  FFMA.FTZ R4, R168, R9, -R7 ;  /* 0x00000009a8047223 */ /* 0x000fe20000010807 */
[----:B------:R-:W-:Y:S01]  /*18750*/  MUFU.EX2 R40, R40 ;  /* 0x0000002800287308 */ /* 0x000fe20000000800 */
[----:B------:R-:W-:Y:S01]  /*18760*/  F2FP.BF16.F32.PACK_AB R168, R44, R25 ;  /* 0x000000192ca8723e */ /* 0x000fe200000010ff */
[----:B------:R-:W-:Y:S01]  /*18770*/  FADD.FTZ R11, R66, R11 ;  /* 0x0000000b420b7221 */ /* 0x000fe20000010000 */
[----:B0-----:R-:W-:-:S05]  /*18780*/  F2FP.BF16.F32.PACK_AB R175, R36, R175 ;  /* 0x000000af24af723e */ /* 0x001fca00000010ff */
[----:B------:R-:W0:Y:S08]  /*18790*/  MUFU.EX2 R160, R160 ;  /* 0x000000a000a07308 */ /* 0x000e300000000800 */
[----:B------:R-:W1:Y:S08]  /*187a0*/  MUFU.EX2 R171, R171 ;  /* 0x000000ab00ab7308 */ /* 0x000e700000000800 */
[----:B------:R2:W3:Y:S01]  /*187b0*/  MUFU.EX2 R12, R48 ;  /* 0x00000030000c7308 */ /* 0x0004e20000000800 */
[----:B0-----:R-:W-:Y:S01]  /*187c0*/  FADD.FTZ R52, R160, R11 ;  /* 0x0000000ba0347221 */ /* 0x001fe20000010000 */
[----:B------:R-:W-:-:S06]  /*187d0*/  F2FP.BF16.F32.PACK_AB R160, R41, R160 ;  /* 0x000000a029a0723e */ /* 0x000fcc00000010ff */
[----:B------:R-:W0:Y:S01]  /*187e0*/  MUFU.EX2 R165, R165 ;  /* 0x000000a500a57308 */ /* 0x000e220000000800 */
[----:B--2---:R-:W-:-:S04]  /*187f0*/  FADD.FTZ R48, R36, R3 ;  /* 0x0000000324307221 */ /* 0x004fc80000010000 */
[----:B------:R-:W-:Y:S01]  /*18800*/  FADD.FTZ R3, R169, R48 ;  /* 0x00000030a9037221 */ /* 0x000fe20000010000 */
[C---:B------:R-:W-:Y:S02]  /*18810*/  F2FP.BF16.F32.PACK_AB R169, R40.reuse, R169 ;  /* 0x000000a928a9723e */ /* 0x040fe400000010ff */
[----:B------:R-:W2:Y:S01]  /*18820*/  MUFU.EX2 R8, R8 ;  /* 0x0000000800087308 */ /* 0x000ea20000000800 */
[----:B------:R-:W-:Y:S01]  /*18830*/  FADD.FTZ R48, R40, R3 ;  /* 0x0000000328307221 */ /* 0x000fe20000010000 */
[----:B------:R-:W-:Y:S01]  /*18840*/  FFMA.FTZ R3, R170, R9, -R7 ;  /* 0x00000009aa037223 */ /* 0x000fe20000010807 */
[----:B------:R-:W-:Y:S02]  /*18850*/  F2FP.BF16.F32.PACK_AB R170, R50, R33 ;  /* 0x0000002132aa723e */ /* 0x000fe400000010ff */
[----:B-1----:R-:W-:Y:S01]  /*18860*/  FADD.FTZ R11, R171, R48 ;  /* 0x00000030ab0b7221 */ /* 0x002fe20000010000 */
[C---:B---3--:R-:W-:Y:S02]  /*18870*/  F2FP.BF16.F32.PACK_AB R171, R12.reuse, R171 ;  /* 0x000000ab0cab723e */ /* 0x048fe400000010ff */
[----:B------:R-:W-:Y:S01]  /*18880*/  MUFU.EX2 R162, R162 ;  /* 0x000000a200a27308 */ /* 0x000fe20000000800 */
[----:B------:R-:W-:Y:S01]  /*18890*/  FADD.FTZ R48, R12, R11 ;  /* 0x0000000b0c307221 */ /* 0x000fe20000010000 */
[----:B------:R-:W-:-:S03]  /*188a0*/  IMAD.MOV.U32 R12, RZ, RZ, R21 ;  /* 0x000000ffff0c7224 */ /* 0x000fc600078e0015 */
[----:B0-----:R-:W-:-:S03]  /*188b0*/  FADD.FTZ R11, R165, R48 ;  /* 0x00000030a50b7221 */ /* 0x001fc60000010000 */
[----:B------:R-:W0:Y:S01]  /*188c0*/  MUFU.EX2 R167, R167 ;  /* 0x000000a700a77308 */ /* 0x000e220000000800 */
[C---:B--2---:R-:W-:Y:S01]  /*188d0*/  FADD.FTZ R20, R8.reuse, R11 ;  /* 0x0000000b08147221 */ /* 0x044fe20000010000 */
[----:B------:R-:W-:-:S06]  /*188e0*/  F2FP.BF16.F32.PACK_AB R165, R8, R165 ;  /* 0x000000a508a5723e */ /* 0x000fcc00000010ff */
[----:B------:R-:W1:Y:S08]  /*188f0*/  MUFU.EX2 R10, R10 ;  /* 0x0000000a000a7308 */ /* 0x000e700000000800 */
[----:B------:R-:W2:Y:S01]  /*18900*/  MUFU.EX2 R161, R161 ;  /* 0x000000a100a17308 */ /* 0x000ea20000000800 */
[----:B0-----:R-:W-:Y:S01]  /*18910*/  FADD.FTZ R11, R167, R20 ;  /* 0x00000014a70b7221 */ /* 0x001fe20000010000 */
[----:B------:R-:W-:-:S02]  /*18920*/  WARPGROUP.DEPBAR.LE gsb0, 0x0 ;  /* 0x00008000000079c5 */ /* 0x000fc40000010000 */
[----:B------:R-:W-:-:S04]  /*18930*/  WARPGROUP.ARRIVE ;  /* 0x00000000000079c5 */ /* 0x000fc80000000000 */
[----:B------:R-:W-:Y:S01]  /*18940*/  MUFU.EX2 R163, R163 ;  /* 0x000000a300a37308 */ /* 0x000fe20000000800 */
[-C--:B------:R-:W-:Y:S01]  /*18950*/  FFMA.FTZ R157, R55, R9.reuse, -R7 ;  /* 0x00000009379d7223 */ /* 0x080fe20000010807 */
[----:B-1----:R-:W-:Y:S01]  /*18960*/  FADD.FTZ R32, R10, R11 ;  /* 0x0000000b0a207221 */ /* 0x002fe20000010000 */
[----:B------:R-:W-:Y:S01]  /*18970*/  FFMA.FTZ R159, R59, R9, -R7 ;  /* 0x000000093b9f7223 */ /* 0x000fe20000010807 */
[----:B------:R-:W-:Y:S01]  /*18980*/  F2FP.BF16.F32.PACK_AB R156, R70, R45 ;  /* 0x0000002d469c723e */ /* 0x000fe200000010ff */
[----:B------:R-:W-:Y:S01]  /*18990*/  HGMMA.64x128x16.F32.BF16 R88, R152, gdesc[UR4].tnspB, R88, gsb0 ;  /* 0x41e0000498587df0 */ /* 0x000fe20008001858 */
[----:B--2---:R-:W-:Y:S01]  /*189a0*/  FADD.FTZ R11, R161, R32 ;  /* 0x00000020a10b7221 */ /* 0x004fe20000010000 */
[----:B------:R-:W-:Y:S01]  /*189b0*/  F2FP.BF16.F32.PACK_AB R167, R10, R167 ;  /* 0x000000a70aa7723e */ /* 0x000fe200000010ff */
[----:B------:R-:W0:Y:S08]  /*189c0*/  MUFU.EX2 R80, R80 ;  /* 0x0000005000507308 */ /* 0x000e300000000800 */
[----:B------:R-:W-:Y:S08]  /*189d0*/  MUFU.EX2 R42, R42 ;  /* 0x0000002a002a7308 */ /* 0x000ff00000000800 */
[----:B------:R-:W-:Y:S01]  /*189e0*/  MUFU.EX2 R157, R157 ;  /* 0x0000009d009d7308 */ /* 0x000fe20000000800 */
[----:B0-----:R-:W-:-:S07]  /*189f0*/  F2FP.BF16.F32.PACK_AB R158, R80, R49 ;  /* 0x00000031509e723e */ /* 0x001fce00000010ff */
[----:B------:R-:W-:Y:S08]  /*18a00*/  MUFU.EX2 R46, R46 ;  /* 0x0000002e002e7308 */ /* 0x000ff00000000800 */
[----:B------:R-:W-:Y:S08]  /*18a10*/  MUFU.EX2 R159, R159 ;  /* 0x0000009f009f7308 */ /* 0x000ff00000000800 */
[----:B------:R-:W-:Y:S08]  /*18a20*/  MUFU.EX2 R20, R61 ;  /* 0x0000003d00147308 */ /* 0x000ff00000000800 */
[----:B------:R-:W-:Y:S08]  /*18a30*/  MUFU.EX2 R38, R4 ;  /* 0x0000000400267308 */ /* 0x000ff00000000800 */
[----:B------:R-:W0:Y:S01]  /*18a40*/  MUFU.EX2 R65, R65 ;  /* 0x0000004100417308 */ /* 0x000e220000000800 */
[----:B------:R-:W-:-:S02]  /*18a50*/  WARPGROUP.DEPBAR.LE gsb0, 0x0 ;  /* 0x00008000000079c5 */ /* 0x000fc40000010000 */
[----:B------:R1:W-:Y:S01]  /*18a60*/  @!P1 SYNCS.ARRIVE.TRANS64.RED.A1T0 RZ, [R14+URZ], RZ ;  /* 0x000000ff0eff99a7 */ /* 0x0003e2000810043f */
[----:B------:R-:W-:Y:S02]  /*18a70*/  F2FP.BF16.F32.PACK_AB R152, R84, R63 ;  /* 0x0000003f5498723e */ /* 0x000fe400000010ff */
[----:B------:R-:W-:Y:S02]  /*18a80*/  F2FP.BF16.F32.PACK_AB R154, R62, R73 ;  /* 0x000000493e9a723e */ /* 0x000fe400000010ff */
[----:B0-----:R-:W-:Y:S01]  /*18a90*/  F2FP.BF16.F32.PACK_AB R153, R65, R38 ;  /* 0x000000264199723e */ /* 0x001fe200000010ff */
[-CC-:B-1----:R-:W-:Y:S01]  /*18aa0*/  FFMA.FTZ R14, R47, R9.reuse, -R7.reuse ;  /* 0x000000092f0e7223 */ /* 0x182fe20000010807 */
[----:B------:R0:W-:Y:S01]  /*18ab0*/  @!P1 SYNCS.ARRIVE.TRANS64.RED.A1T0 RZ, [R15+URZ], RZ ;  /* 0x000000ff0fff99a7 */ /* 0x0001e2000810043f */
[----:B------:R-:W-:-:S04]  /*18ac0*/  FFMA.FTZ R7, R51, R9, -R7 ;  /* 0x0000000933077223 */ /* 0x000fc80000010807 */
[----:B------:R-:W1:Y:S01]  /*18ad0*/  MUFU.EX2 R14, R14 ;  /* 0x0000000e000e7308 */ /* 0x000e620000000800 */
[----:B0-----:R-:W-:-:S04]  /*18ae0*/  FADD.FTZ R15, R41, R52 ;  /* 0x00000034290f7221 */ /* 0x001fc80000010000 */
[----:B------:R-:W-:-:S03]  /*18af0*/  FADD.FTZ R52, R162, R15 ;  /* 0x0000000fa2347221 */ /* 0x000fc60000010000 */
[----:B------:R-:W-:Y:S01]  /*18b00*/  MUFU.EX2 R7, R7 ;  /* 0x0000000700077308 */ /* 0x000fe20000000800 */
[C---:B------:R-:W-:Y:S01]  /*18b10*/  F2FP.BF16.F32.PACK_AB R162, R43.reuse, R162 ;  /* 0x000000a22ba2723e */ /* 0x040fe200000010ff */
[----:B------:R-:W-:-:S04]  /*18b20*/  FADD.FTZ R52, R43, R52 ;  /* 0x000000342b347221 */ /* 0x000fc80000010000 */
[----:B------:R-:W-:Y:S01]  /*18b30*/  FADD.FTZ R15, R45, R52 ;  /* 0x000000342d0f7221 */ /* 0x000fe20000010000 */
[C---:B-1----:R-:W-:Y:S01]  /*18b40*/  FADD.FTZ R32, R14.reuse, R11 ;  /* 0x0000000b0e207221 */ /* 0x042fe20000010000 */
        /* <DEDUP_REMOVED lines=14> */
[----:B------:R-:W-:Y:S02]  /*18c30*/  FADD.FTZ R15, R73, R34 ;  /* 0x00000022490f7221 */ /* 0x000fe40000010000 */
[----:B------:R-:W0:Y:S01]  /*18c40*/  MUFU.EX2 R34, R3 ;  /* 0x0000000300227308 */ /* 0x000e220000000800 */
[----:B------:R-:W-:Y:S01]  /*18c50*/  FADD.FTZ R11, R20, R11 ;  /* 0x0000000b140b7221 */ /* 0x000fe20000010000 */
[----:B------:R-:W-:Y:S01]  /*18c60*/  FADD.FTZ R4, R62, R15 ;  /* 0x0000000f3e047221 */ /* 0x000fe20000010000 */
[----:B------:R-:W-:Y:S02]  /*18c70*/  IMAD.MOV.U32 R15, RZ, RZ, R188 ;  /* 0x000000ffff0f7224 */ /* 0x000fe400078e00bc */
[----:B------:R-:W-:Y:S01]  /*18c80*/  FADD.FTZ R11, R38, R11 ;  /* 0x0000000b260b7221 */ /* 0x000fe20000010000 */
[----:B------:R-:W-:-:S03]  /*18c90*/  IMAD.MOV.U32 R20, RZ, RZ, R185 ;  /* 0x000000ffff147224 */ /* 0x000fc600078e00b9 */
[----:B------:R-:W-:-:S04]  /*18ca0*/  FADD.FTZ R11, R65, R11 ;  /* 0x0000000b410b7221 */ /* 0x000fc80000010000 */
[----:B0-----:R-:W-:Y:S01]  /*18cb0*/  FADD.FTZ R11, R34, R11 ;  /* 0x0000000b220b7221 */ /* 0x001fe20000010000 */
[----:B------:R-:W-:-:S03]  /*18cc0*/  F2FP.BF16.F32.PACK_AB R155, R7, R34 ;  /* 0x00000022079b723e */ /* 0x000fc600000010ff */
[----:B------:R-:W-:Y:S01]  /*18cd0*/  FADD.FTZ R3, R7, R11 ;  /* 0x0000000b07037221 */ /* 0x000fe20000010000 */
[----:B------:R-:W-:Y:S01]  /*18ce0*/  IMAD.MOV.U32 R7, RZ, RZ, R194 ;  /* 0x000000ffff077224 */ /* 0x000fe200078e00c2 */
[----:B------:R-:W-:Y:S06]  /*18cf0*/  @P2 BRA `(.L_x_2396) ;  /* 0xffffffc800a42947 */ /* 0x000fec000383ffff */
[----:B------:R-:W-:Y:S05]  /*18d00*/  BSYNC B1 ;  /* 0x0000000000017941 */ /* 0x000fea0003800000 */
.L_x_2385:
[----:B------:R-:W-:-:S07]  /*18d10*/  IMAD.MOV.U32 R10, RZ, RZ, R6 ;  /* 0x000000ffff0a7224 */ /* 0x000fce00078e0006 */
.L_x_2384:
[----:B------:R-:W-:Y:S05]  /*18d20*/  BSYNC B0 ;  /* 0x0000000000007941 */ /* 0x000fea0003800000 */
.L_x_2383:
[----:B------:R-:W-:Y:S01]  /*18d30*/  ISETP.GE.AND P2, PT, R10, RZ, PT ;  /* 0x000000ff0a00720c */ /* 0x000fe20003f46270 */
[----:B------:R-:W-:-:S12]  /*18d40*/  BSSY B0, `(.L_x_2397) ;  /* 0x00002d2000007945 */ /* 0x000fd80003800000 */
[----:B------:R-:W-:Y:S05]  /*18d50*/  @!P2 BRA `(.L_x_2398) ;  /* 0x0000002c0040a947 */ /* 0x000fea0003800000 */
[----:B------:R-:W-:Y:S02]  /*18d60*/  IMAD.MOV.U32 R12, RZ, RZ, R21 ;  /* 0x000000ffff0c7224 */ /* 0x000fe400078e0015 */
[----:B------:R-:W-:Y:S02]  /*18d70*/  IMAD.MOV.U32 R11, RZ, RZ, R194 ;  /* 0x000000ffff0b7224 */ /* 0x000fe400078e00c2 */
[----:B------:R-:W-:Y:S02]  /*18d80*/  IMAD.MOV.U32 R14, RZ, RZ, R188 ;  /* 0x000000ffff0e7224 */ /* 0x000fe400078e00bc */
[----:B------:R-:W-:-:S07]  /*18d90*/  IMAD.MOV.U32 R15, RZ, RZ, R185 ;  /* 0x000000ffff0f7224 */ /* 0x000fce00078e00b9 */
.L_x_2409:
        /* <DEDUP_REMOVED lines=8> */
.L_x_2399:
[----:B------:R-:W-:Y:S01]  /*18e20*/  IMAD R8, R185, 0x8, R18 ;  /* 0x00000008b9087824 */ /* 0x000fe200078e0212 */
[----:B------:R-:W-:-:S04]  /*18e30*/  SHF.L.U32 R9, R188, 0x1f, RZ ;  /* 0x0000001fbc097819 */ /* 0x000fc800000006ff */
[----:B------:R0:W1:Y:S01]  /*18e40*/  SYNCS.PHASECHK.TRANS64.TRYWAIT P2, [R8+URZ+0x34830], R9 ;  /* 0x03483009080075a7 */ /* 0x000062000804017f */
[----:B------:R-:W-:Y:S05]  /*18e50*/  @!P0 BRA `(.L_x_2400) ;  /* 0x0000000000048947 */ /* 0x000fea0003800000 */
[----:B------:R-:W-:Y:S01]  /*18e60*/  BPT.TRAP 0x1 ;  /* 0x000000040000795c */ /* 0x000fe20000300000 */
.L_x_2400:
[----:B------:R-:W-:Y:S01]  /*18e70*/  BSSY B1, `(.L_x_2401) ;  /* 0x0000006000017945 */ /* 0x000fe20003800000 */
[----:B------:R-:W-:Y:S02]  /*18e80*/  IMAD R6, R185, 0xc00, R5 ;  /* 0x00000c00b9067824 */ /* 0x000fe400078e0205 */
[----:B------:R-:W-:Y:S01]  /*18e90*/  IMAD.MOV.U32 R7, RZ, RZ, 0x40000040 ;  /* 0x40000040ff077424 */ /* 0x000fe200078e00ff */
[----:B-1----:R-:W-:Y:S06]  /*18ea0*/  @P2 BRA `(.L_x_2402) ;  /* 0x0000000000082947 */ /* 0x002fec0003800000 */
[----:B------:R-:W1:Y:S02]  /*18eb0*/  SYNCS.PHASECHK.TRANS64.TRYWAIT P2, [R8+URZ+0x34830], R9 ;  /* 0x03483009080075a7 */ /* 0x000e64000804017f */
[----:B-1----:R-:W-:Y:S05]  /*18ec0*/  @!P2 BRA `(.L_x_2403) ;  /* 0x000000c40070a947 */ /* 0x002fea0003800000 */
.L_x_2402:
[----:B------:R-:W-:Y:S05]  /*18ed0*/  BSYNC B1 ;  /* 0x0000000000017941 */ /* 0x000fea0003800000 */
.L_x_2401:
[----:B------:R-:W2:Y:S04]  /*18ee0*/  LDL.64 R20, [R1+0x30] ;  /* 0x0000300001147983 */ /* 0x000ea80000100a00 */
[----:B------:R-:W3:Y:S04]  /*18ef0*/  LDL.64 R232, [R1+0x28] ;  /* 0x0000280001e87983 */ /* 0x000ee80000100a00 */
[----:B------:R-:W4:Y:S01]  /*18f00*/  LDL.64 R230, [R1+0x20] ;  /* 0x0000200001e67983 */ /* 0x000f220000100a00 */
[C---:B------:R-:W-:Y:S02]  /*18f10*/  R2UR UR6, R6.reuse ;  /* 0x00000000060672ca */ /* 0x040fe400000e0000 */
[----:B------:R-:W-:Y:S01]  /*18f20*/  R2UR UR7, R7 ;  /* 0x00000000070772ca */ /* 0x000fe200000e0000 */
[----:B------:R-:W-:Y:S01]  /*18f30*/  WARPGROUP.ARRIVE ;  /* 0x00000000000079c5 */ /* 0x000fe20000000000 */
[----:B------:R-:W5:Y:S01]  /*18f40*/  LDL.64 R228, [R1+0x18] ;  /* 0x0000180001e47983 */ /* 0x000f620000100a00 */
[----:B01----:R-:W-:-:S02]  /*18f50*/  VIADD R8, R6, 0x2 ;  /* 0x0000000206087836 */ /* 0x003fc40000000000 */
[----:B------:R-:W-:Y:S01]  /*18f60*/  IMAD.MOV.U32 R9, RZ, RZ, 0x40000040 ;  /* 0x40000040ff097424 */ /* 0x000fe200078e00ff */
[----:B------:R-:W5:Y:S04]  /*18f70*/  LDL.64 R194, [R1+0x10] ;  /* 0x0000100001c27983 */ /* 0x000f680000100a00 */
[----:B------:R-:W5:Y:S01]  /*18f80*/  LDL.64 R192, [R1+0x8] ;  /* 0x0000080001c07983 */ /* 0x000f620000100a00 */
[----:B--2---:R-:W-:Y:S02]  /*18f90*/  R2UR UR4, R20 ;  /* 0x00000000140472ca */ /* 0x004fe400000e0000 */
[----:B------:R-:W-:Y:S02]  /*18fa0*/  R2UR UR5, R21 ;  /* 0x00000000150572ca */ /* 0x000fe400000e0000 */
[----:B------:R-:W2:Y:S11]  /*18fb0*/  LDL.64 R20, [R1] ;  /* 0x0000000001147983 */ /* 0x000eb60000100a00 */
[----:B------:R-:W-:Y:S01]  /*18fc0*/  HGMMA.64x128x16.F32.BF16 R24, gdesc[UR4], RZ, !UPT, gsb0 ;  /* 0x01e00000041879f0 */ /* 0x000fe2000c0018ff */
[----:B------:R-:W-:-:S02]  /*18fd0*/  R2UR UR6, R8 ;  /* 0x00000000080672ca */ /* 0x000fc400000e0000 */
[----:B------:R-:W-:Y:S02]  /*18fe0*/  R2UR UR7, R9 ;  /* 0x00000000090772ca */ /* 0x000fe400000e0000 */
[----:B---3--:R-:W-:Y:S02]  /*18ff0*/  R2UR UR4, R232 ;  /* 0x00000000e80472ca */ /* 0x008fe400000e0000 */
[----:B------:R-:W-:Y:S01]  /*19000*/  R2UR UR5, R233 ;  /* 0x00000000e90572ca */ /* 0x000fe200000e0000 */
[----:B------:R-:W-:Y:S02]  /*19010*/  VIADD R8, R6, 0x4 ;  /* 0x0000000406087836 */ /* 0x000fe40000000000 */
[----:B------:R-:W-:Y:S01]  /*19020*/  IMAD.MOV.U32 R9, RZ, RZ, 0x40000040 ;  /* 0x40000040ff097424 */ /* 0x000fe200078e00ff */
[----:B------:R-:W-:Y:S02]  /*19030*/  WARPGROUP.DEPBAR.LE gsb0, 0x0 ;  /* 0x00008000000079c5 */ /* 0x000fe40000010000 */
        /* <DEDUP_REMOVED lines=157> */
.L_x_2404:
[----:B------:R-:W-:Y:S01]  /*19a10*/  SHF.L.U32 R7, R14, 0x1f, RZ ;  /* 0x0000001f0e077819 */ /* 0x000fe200000006ff */
[----:B------:R-:W-:-:S04]  /*19a20*/  IMAD R14, R15, 0x8, R18 ;  /* 0x000000080f0e7824 */ /* 0x000fc800078e0212 */
[----:B------:R0:W1:Y:S01]  /*19a30*/  SYNCS.PHASECHK.TRANS64.TRYWAIT P2, [R14+URZ+0x34850], R7 ;  /* 0x034850070e0075a7 */ /* 0x000062000804017f */
[----:B------:R-:W-:Y:S05]  /*19a40*/  @!P0 BRA `(.L_x_2405) ;  /* 0x0000000000048947 */ /* 0x000fea0003800000 */
[----:B------:R-:W-:Y:S01]  /*19a50*/  BPT.TRAP 0x1 ;  /* 0x000000040000795c */ /* 0x000fe20000300000 */
.L_x_2405:
[----:B------:R-:W-:Y:S04]  /*19a60*/  BSSY B1, `(.L_x_2406) ;  /* 0x0000004000017945 */ /* 0x000fe80003800000 */
[----:B-1----:R-:W-:Y:S05]  /*19a70*/  @P2 BRA `(.L_x_2407) ;  /* 0x0000000000082947 */ /* 0x002fea0003800000 */
[----:B------:R-:W1:Y:S02]  /*19a80*/  SYNCS.PHASECHK.TRANS64.TRYWAIT P2, [R14+URZ+0x34850], R7 ;  /* 0x034850070e0075a7 */ /* 0x000e64000804017f */
[----:B-1----:R-:W-:Y:S05]  /*19a90*/  @!P2 BRA `(.L_x_2408) ;  /* 0x000000b80090a947 */ /* 0x002fea0003800000 */
.L_x_2407:
[----:B------:R-:W-:Y:S05]  /*19aa0*/  BSYNC B1 ;  /* 0x0000000000017941 */ /* 0x000fea0003800000 */
.L_x_2406:
[----:B------:R-:W-:Y:S01]  /*19ab0*/  VIADD R2, R18, 0x400 ;  /* 0x0000040012027836 */ /* 0x000fe20000000000 */
[----:B------:R-:W-:Y:S01]  /*19ac0*/  WARPGROUP.ARRIVE ;  /* 0x00000000000079c5 */ /* 0x000fe20000000000 */
[----:B01----:R-:W-:Y:S02]  /*19ad0*/  IMAD.MOV.U32 R7, RZ, RZ, 0x40000040 ;  /* 0x40000040ff077424 */ /* 0x003fe400078e00ff */
[----:B------:R-:W-:Y:S01]  /*19ae0*/  FMUL.FTZ R0, R24, UR38 ;  /* 0x0000002618007c20 */ /* 0x000fe20008410000 */
[----:B------:R-:W-:Y:S01]  /*19af0*/  IMAD.MOV.U32 R9, RZ, RZ, 0x40000040 ;  /* 0x40000040ff097424 */ /* 0x000fe200078e00ff */
        /* <DEDUP_REMOVED lines=31> */
[----:B------:R-:W-:Y:S01]  /*19cf0*/  HGMMA.64x128x16.F32.BF16 R88, R180, gdesc[UR4].tnspB, R88, gsb0 ;  /* 0x41e00004b4587df0 */ /* 0x000fe20008001858 */
[----:B------:R-:W-:Y:S01]  /*19d00*/  R2UR UR6, R8 ;  /* 0x00000000080672ca */ /* 0x000fe200000e0000 */
[----:B------:R-:W-:Y:S01]  /*19d10*/  VIADD R8, R6, 0x100 ;  /* 0x0000010006087836 */ /* 0x000fe20000000000 */
[----:B------:R-:W-:Y:S01]  /*19d20*/  R2UR UR7, R9 ;  /* 0x00000000090772ca */ /* 0x000fe200000e0000 */
[----:B------:R-:W-:Y:S01]  /*19d30*/  FMUL.FTZ R46, R48, UR38 ;  /* 0x00000026302e7c20 */ /* 0x000fe20008410000 */
[----:B0-----:R-:W-:Y:S01]  /*19d40*/  FMNMX.FTZ R9, R0, R11, !PT ;  /* 0x0000000b00097209 */ /* 0x001fe20007810000 */
[----:B------:R-:W-:Y:S01]  /*19d50*/  FMUL.FTZ R48, R49, UR38 ;  /* 0x0000002631307c20 */ /* 0x000fe20008410000 */
[----:B------:R-:W0:Y:S01]  /*19d60*/  MUFU.TANH R28, R28 ;  /* 0x0000001c001c7308 */ /* 0x000e220000002400 */
[----:B------:R-:W-:Y:S01]  /*19d70*/  FMUL.FTZ R45, R50, UR38 ;  /* 0x00000026322d7c20 */ /* 0x000fe20008410000 */
[----:B-1----:R-:W-:Y:S01]  /*19d80*/  FMNMX.FTZ R2, R20, R9, !PT ;  /* 0x0000000914027209 */ /* 0x002fe20007810000 */
[----:B------:R-:W-:-:S02]  /*19d90*/  IMAD.MOV.U32 R9, RZ, RZ, 0x40000040 ;  /* 0x40000040ff097424 */ /* 0x000fc400078e00ff */
[----:B------:R-:W-:Y:S01]  /*19da0*/  FMUL.FTZ R50, R52, UR38 ;  /* 0x0000002634327c20 */ /* 0x000fe20008410000 */
[----:B------:R-:W-:Y:S01]  /*19db0*/  FMUL.FTZ R44, R47, UR38 ;  /* 0x000000262f2c7c20 */ /* 0x000fe20008410000 */
[----:B--2---:R-:W-:Y:S01]  /*19dc0*/  FMNMX.FTZ R39, R21, R2, !PT ;  /* 0x0000000215277209 */ /* 0x004fe20007810000 */
[----:B------:R-:W-:Y:S01]  /*19dd0*/  FMUL.FTZ R47, R51, UR38 ;  /* 0x00000026332f7c20 */ /* 0x000fe20008410000 */
[----:B------:R-:W1:Y:S01]  /*19de0*/  MUFU.TANH R29, R29 ;  /* 0x0000001d001d7308 */ /* 0x000e620000002400 */
[----:B------:R-:W-:Y:S01]  /*19df0*/  FMUL.FTZ R51, R53, UR38 ;  /* 0x0000002635337c20 */ /* 0x000fe20008410000 */
[----:B---3--:R-:W-:Y:S01]  /*19e00*/  FMNMX.FTZ R39, R26, R39, !PT ;  /* 0x000000271a277209 */ /* 0x008fe20007810000 */
        /* <DEDUP_REMOVED lines=30> */
[C---:B------:R-:W-:Y:S01]  /*19ff0*/  ISETP.GT.AND P2, PT, R10.reuse, RZ, PT ;  /* 0x000000ff0a00720c */ /* 0x040fe20003f44270 */
[----:B------:R-:W-:-:S06]  /*1a000*/  VIADD R10, R10, 0xffffffff ;  /* 0xffffffff0a0a7836 */ /* 0x000fcc0000000000 */
[----:B------:R-:W5:Y:S08]  /*1a010*/  MUFU.TANH R41, R41 ;  /* 0x0000002900297308 */ /* 0x000f700000002400 */
        /* <DEDUP_REMOVED lines=9> */
[----:B------:R-:W5:Y:S01]  /*1a0b0*/  MUFU.TANH R60, R60 ;  /* 0x0000003c003c7308 */ /* 0x000f620000002400 */
[----:B------:R-:W-:-:S02]  /*1a0c0*/  WARPGROUP.DEPBAR.LE gsb0, 0x0 ;  /* 0x00008000000079c5 */ /* 0x000fc40000010000 */
[----:B------:R-:W-:-:S05]  /*1a0d0*/  WARPGROUP.ARRIVE ;  /* 0x00000000000079c5 */ /* 0x000fca0000000000 */
[----:B------:R-:W5:Y:S01]  /*1a0e0*/  MUFU.TANH R61, R61 ;  /* 0x0000003d003d7308 */ /* 0x000f620000002400 */
[----:B------:R-:W-:Y:S01]  /*1a0f0*/  HGMMA.64x128x16.F32.BF16 R88, R176, gdesc[UR4].tnspB, R88, gsb0 ;  /* 0x41e00004b0587df0 */ /* 0x000fe20008001858 */
[----:B------:R-:W-:Y:S01]  /*1a100*/  R2UR UR6, R8 ;  /* 0x00000000080672ca */ /* 0x000fe200000e0000 */
[----:B------:R-:W-:Y:S01]  /*1a110*/  VIADD R8, R6, 0x180 ;  /* 0x0000018006087836 */ /* 0x000fe20000000000 */
[----:B------:R-:W-:-:S04]  /*1a120*/  R2UR UR7, R9 ;  /* 0x00000000090772ca */ /* 0x000fc800000e0000 */
[----:B------:R-:W5:Y:S01]  /*1a130*/  MUFU.TANH R62, R62 ;  /* 0x0000003e003e7308 */ /* 0x000f620000002400 */
[----:B-1----:R-:W-:-:S04]  /*1a140*/  FMNMX.FTZ R9, R29, R2, !PT ;  /* 0x000000021d097209 */ /* 0x002fc80007810000 */
[----:B--2---:R-:W-:-:S03]  /*1a150*/  FMNMX.FTZ R9, R32, R9, !PT ;  /* 0x0000000920097209 */ /* 0x004fc60007810000 */
[----:B------:R-:W1:Y:S01]  /*1a160*/  MUFU.TANH R64, R64 ;  /* 0x0000004000407308 */ /* 0x000e620000002400 */
[----:B0-----:R-:W-:-:S04]  /*1a170*/  FMNMX.FTZ R9, R34, R9, !PT ;  /* 0x0000000922097209 */ /* 0x001fc80007810000 */
[----:B---3--:R-:W-:-:S03]  /*1a180*/  FMNMX.FTZ R2, R36, R9, !PT ;  /* 0x0000000924027209 */ /* 0x008fc60007810000 */
[----:B------:R-:W0:Y:S01]  /*1a190*/  MUFU.TANH R65, R65 ;  /* 0x0000004100417308 */ /* 0x000e220000002400 */
[----:B----4-:R-:W-:-:S04]  /*1a1a0*/  FMNMX.FTZ R2, R37, R2, !PT ;  /* 0x0000000225027209 */ /* 0x010fc80007810000 */
[----:B-----5:R-:W-:-:S03]  /*1a1b0*/  FMNMX.FTZ R2, R41, R2, !PT ;  /* 0x0000000229027209 */ /* 0x020fc60007810000 */
[----:B------:R-:W2:Y:S01]  /*1a1c0*/  MUFU.TANH R68, R68 ;  /* 0x0000004400447308 */ /* 0x000ea20000002400 */
[----:B------:R-:W-:-:S04]  /*1a1d0*/  FMNMX.FTZ R9, R43, R2, !PT ;  /* 0x000000022b097209 */ /* 0x000fc80007810000 */
[----:B------:R-:W-:-:S03]  /*1a1e0*/  FMNMX.FTZ R9, R46, R9, !PT ;  /* 0x000000092e097209 */ /* 0x000fc60007810000 */
[----:B------:R-:W3:Y:S01]  /*1a1f0*/  MUFU.TANH R69, R69 ;  /* 0x0000004500457308 */ /* 0x000ee20000002400 */
[----:B------:R-:W-:-:S04]  /*1a200*/  FMNMX.FTZ R9, R48, R9, !PT ;  /* 0x0000000930097209 */ /* 0x000fc80007810000 */
[----:B------:R-:W-:-:S03]  /*1a210*/  FMNMX.FTZ R2, R50, R9, !PT ;  /* 0x0000000932027209 */ /* 0x000fc60007810000 */
[----:B------:R-:W4:Y:S01]  /*1a220*/  MUFU.TANH R72, R72 ;  /* 0x0000004800487308 */ /* 0x000f220000002400 */
[----:B------:R-:W-:-:S04]  /*1a230*/  FMNMX.FTZ R9, R51, R2, !PT ;  /* 0x0000000233097209 */ /* 0x000fc80007810000 */
[----:B------:R-:W-:-:S03]  /*1a240*/  FMNMX.FTZ R2, R54, R9, !PT ;  /* 0x0000000936027209 */ /* 0x000fc60007810000 */
[----:B------:R-:W5:Y:S01]  /*1a250*/  MUFU.TANH R73, R73 ;  /* 0x0000004900497308 */ /* 0x000f620000002400 */
        /* <DEDUP_REMOVED lines=9> */
[----:B-1----:R-:W-:-:S04]  /*1a2f0*/  FMNMX.FTZ R2, R64, R9, !PT ;  /* 0x0000000940027209 */ /* 0x002fc80007810000 */
[----:B0-----:R-:W-:-:S03]  /*1a300*/  FMNMX.FTZ R9, R65, R2, !PT ;  /* 0x0000000241097209 */ /* 0x001fc60007810000 */
[----:B------:R-:W0:Y:S01]  /*1a310*/  MUFU.TANH R15, R15 ;  /* 0x0000000f000f7308 */ /* 0x000e220000002400 */
[----:B--2---:R-:W-:Y:S01]  /*1a320*/  FMNMX.FTZ R2, R68, R9, !PT ;  /* 0x0000000944027209 */ /* 0x004fe20007810000 */
[----:B------:R-:W-:-:S03]  /*1a330*/  IMAD.MOV.U32 R9, RZ, RZ, 0x40000040 ;  /* 0x40000040ff097424 */ /* 0x000fc600078e00ff */
[----:B---3--:R-:W-:Y:S01]  /*1a340*/  FMNMX.FTZ R39, R69, R2, !PT ;  /* 0x0000000245277209 */ /* 0x008fe20007810000 */
[----:B------:R-:W-:Y:S01]  /*1a350*/  FMUL.FTZ R2, R63, UR38 ;  /* 0x000000263f027c20 */ /* 0x000fe20008410000 */
[----:B------:R-:W-:Y:S01]  /*1a360*/  FMUL.FTZ R63, R66, UR38 ;  /* 0x00000026423f7c20 */ /* 0x000fe20008410000 */
[----:B------:R-:W1:Y:S01]  /*1a370*/  MUFU.TANH R7, R7 ;  /* 0x0000000700077308 */ /* 0x000e620000002400 */
[----:B----4-:R-:W-:Y:S01]  /*1a380*/  FMNMX.FTZ R38, R72, R39, !PT ;  /* 0x0000002748267209 */ /* 0x010fe20007810000 */
[----:B------:R-:W-:Y:S02]  /*1a390*/  IMAD.MOV.U32 R39, RZ, RZ, 0x40000040 ;  /* 0x40000040ff277424 */ /* 0x000fe400078e00ff */
        /* <DEDUP_REMOVED lines=9> */
[----:B------:R-:W-:-:S04]  /*1a430*/  FMUL.FTZ R82, R86, UR38 ;  /* 0x0000002656527c20 */ /* 0x000fc80008410000 */
[----:B------:R-:W3:Y:S08]  /*1a440*/  MUFU.TANH R25, R25 ;  /* 0x0000001900197308 */ /* 0x000ef00000002400 */
[----:B------:R-:W4:Y:S08]  /*1a450*/  MUFU.TANH R27, R27 ;  /* 0x0000001b001b7308 */ /* 0x000f300000002400 */
[----:B------:R-:W4:Y:S08]  /*1a460*/  MUFU.TANH R30, R30 ;  /* 0x0000001e001e7308 */ /* 0x000f300000002400 */
[----:B------:R-:W4:Y:S08]  /*1a470*/  MUFU.TANH R31, R31 ;  /* 0x0000001f001f7308 */ /* 0x000f300000002400 */
[----:B------:R-:W4:Y:S01]  /*1a480*/  MUFU.TANH R33, R33 ;  /* 0x0000002100217308 */ /* 0x000f220000002400 */
[----:B------:R-:W-:-:S02]  /*1a490*/  WARPGROUP.DEPBAR.LE gsb0, 0x0 ;  /* 0x00008000000079c5 */ /* 0x000fc40000010000 */
[----:B------:R-:W-:-:S05]  /*1a4a0*/  WARPGROUP.ARRIVE ;  /* 0x00000000000079c5 */ /* 0x000fca0000000000 */
[----:B------:R-:W4:Y:S01]  /*1a4b0*/  MUFU.TANH R35, R35 ;  /* 0x0000002300237308 */ /* 0x000f220000002400 */
[----:B------:R-:W-:Y:S01]  /*1a4c0*/  HGMMA.64x128x16.F32.BF16 R88, R172, gdesc[UR4].tnspB, R88, gsb0 ;  /* 0x41e00004ac587df0 */ /* 0x000fe20008001858 */
[----:B------:R-:W-:Y:S02]  /*1a4d0*/  R2UR UR6, R8 ;  /* 0x00000000080672ca */ /* 0x000fe400000e0000 */
[----:B------:R-:W-:Y:S02]  /*1a4e0*/  R2UR UR7, R9 ;  /* 0x00000000090772ca */ /* 0x000fe400000e0000 */
[----:B-----5:R-:W-:Y:S02]  /*1a4f0*/  FMNMX.FTZ R9, R73, R38, !PT ;  /* 0x0000002649097209 */ /* 0x020fe40007810000 */
[----:B------:R-:W5:Y:S02]  /*1a500*/  MUFU.TANH R40, R40 ;  /* 0x0000002800287308 */ /* 0x000f640000002400 */
[----:B------:R-:W-:-:S04]  /*1a510*/  FMNMX.FTZ R38, R76, R9, !PT ;  /* 0x000000094c267209 */ /* 0x000fc80007810000 */
[----:B------:R-:W-:Y:S02]  /*1a520*/  FMNMX.FTZ R9, R77, R38, !PT ;  /* 0x000000264d097209 */ /* 0x000fe40007810000 */
[----:B------:R-:W5:Y:S02]  /*1a530*/  MUFU.TANH R42, R42 ;  /* 0x0000002a002a7308 */ /* 0x000f640000002400 */
[----:B------:R-:W-:-:S05]  /*1a540*/  FMNMX.FTZ R9, R80, R9, !PT ;  /* 0x0000000950097209 */ /* 0x000fca0007810000 */
[----:B------:R-:W0:Y:S01]  /*1a550*/  SHFL.BFLY PT, R38, R9, 0x2, 0x1f ;  /* 0x0c401f0009267f89 */ /* 0x000e2200000e0000 */
[----:B------:R-:W5:Y:S08]  /*1a560*/  MUFU.TANH R44, R44 ;  /* 0x0000002c002c7308 */ /* 0x000f700000002400 */
[----:B------:R-:W5:Y:S08]  /*1a570*/  MUFU.TANH R45, R45 ;  /* 0x0000002d002d7308 */ /* 0x000f700000002400 */
[----:B------:R-:W5:Y:S01]  /*1a580*/  MUFU.TANH R47, R47 ;  /* 0x0000002f002f7308 */ /* 0x000f620000002400 */
[----:B0-----:R-:W-:-:S07]  /*1a590*/  FMNMX.FTZ R38, R9, R38, !PT ;  /* 0x0000002609267209 */ /* 0x001fce0007810000 */
[----:B------:R-:W0:Y:S01]  /*1a5a0*/  MUFU.TANH R49, R49 ;  /* 0x0000003100317308 */ /* 0x000e220000002400 */
[----:B------:R-:W1:Y:S07]  /*1a5b0*/  SHFL.BFLY PT, R9, R38, 0x1, 0x1f ;  /* 0x0c201f0026097f89 */ /* 0x000e6e00000e0000 */
[----:B------:R-:W0:Y:S08]  /*1a5c0*/  MUFU.TANH R52, R52 ;  /* 0x0000003400347308 */ /* 0x000e300000002400 */
[----:B------:R-:W0:Y:S08]  /*1a5d0*/  MUFU.TANH R53, R53 ;  /* 0x0000003500357308 */ /* 0x000e300000002400 */
[----:B------:R-:W0:Y:S01]  /*1a5e0*/  MUFU.TANH R56, R56 ;  /* 0x0000003800387308 */ /* 0x000e220000002400 */
[----:B-1----:R-:W-:Y:S01]  /*1a5f0*/  FMNMX.FTZ R194, R38, R9, !PT ;  /* 0x0000000926c27209 */ /* 0x002fe20007810000 */
[----:B------:R-:W-:-:S02]  /*1a600*/  VIADD R38, R6, 0x200 ;  /* 0x0000020006267836 */ /* 0x000fc40000000000 */
[----:B------:R-:W-:-:S04]  /*1a610*/  IMAD.U32 R9, RZ, RZ, UR42 ;  /* 0x0000002aff097e24 */ /* 0x000fc8000f8e00ff */
[----:B------:R-:W1:Y:S01]  /*1a620*/  MUFU.TANH R58, R58 ;  /* 0x0000003a003a7308 */ /* 0x000e620000002400 */
[----:B------:R-:W-:-:S04]  /*1a630*/  FMUL.FTZ R84, R194, R9 ;  /* 0x00000009c2547220 */ /* 0x000fc80000410000 */
[-CC-:B------:R-:W-:Y:S01]  /*1a640*/  FFMA.FTZ R180, R0, R9.reuse, -R84.reuse ;  /* 0x0000000900b47223 */ /* 0x180fe20000010854 */
[----:B------:R-:W-:Y:S01]  /*1a650*/  FMNMX.FTZ R0, R15, R12, !PT ;  /* 0x0000000c0f007209 */ /* 0x000fe20007810000 */
[-CC-:B------:R-:W-:Y:S01]  /*1a660*/  FFMA.FTZ R182, R21, R9.reuse, -R84.reuse ;  /* 0x0000000915b67223 */ /* 0x180fe20000010854 */
[----:B------:R3:W1:Y:S01]  /*1a670*/  MUFU.TANH R8, R2 ;  /* 0x0000000200087308 */ /* 0x0006620000002400 */
[-CC-:B------:R-:W-:Y:S01]  /*1a680*/  FFMA.FTZ R176, R28, R9.reuse, -R84.reuse ;  /* 0x000000091cb07223 */ /* 0x180fe20000010854 */
[----:B------:R-:W-:Y:S01]  /*1a690*/  FMNMX.FTZ R21, R7, R0, !PT ;  /* 0x0000000007157209 */ /* 0x000fe20007810000 */
[----:B------:R-:W-:Y:S02]  /*1a6a0*/  VIADD R28, R6, 0x300 ;  /* 0x00000300061c7836 */ /* 0x000fe40000000000 */
[-CC-:B------:R-:W-:Y:S01]  /*1a6b0*/  FFMA.FTZ R178, R32, R9.reuse, -R84.reuse ;  /* 0x0000000920b27223 */ /* 0x180fe20000010854 */
[--C-:B------:R-:W-:Y:S01]  /*1a6c0*/  FFMA.FTZ R32, R43, R9, -R84.reuse ;  /* 0x000000092b207223 */ /* 0x100fe20000010854 */
[----:B--2---:R-:W-:Y:S01]  /*1a6d0*/  FMNMX.FTZ R0, R24, R21, !PT ;  /* 0x0000001518007209 */ /* 0x004fe20007810000 */
[-CC-:B------:R-:W-:Y:S01]  /*1a6e0*/  FFMA.FTZ R26, R26, R9.reuse, -R84.reuse ;  /* 0x000000091a1a7223 */ /* 0x180fe20000010854 */
[----:B------:R-:W2:Y:S01]  /*1a6f0*/  MUFU.TANH R63, R63 ;  /* 0x0000003f003f7308 */ /* 0x000ea20000002400 */
[----:B---3--:R-:W-:Y:S01]  /*1a700*/  FADD.FTZ R2, -R194, R11 ;  /* 0x0000000bc2027221 */ /* 0x008fe20000010100 */
[----:B------:R-:W-:Y:S01]  /*1a710*/  FMNMX.FTZ R0, R25, R0, !PT ;  /* 0x0000000019007209 */ /* 0x000fe20007810000 */
[----:B------:R-:W-:Y:S01]  /*1a720*/  FFMA.FTZ R11, R20, R9, -R84 ;  /* 0x00000009140b7223 */ /* 0x000fe20000010854 */
[----:B------:R-:W-:-:S02]  /*1a730*/  VIADD R20, R6, 0x280 ;  /* 0x0000028006147836 */ /* 0x000fc40000000000 */
[-C--:B------:R-:W-:Y:S01]  /*1a740*/  FMUL.FTZ R2, R2, R9.reuse ;  /* 0x0000000902027220 */ /* 0x080fe20000410000 */
[----:B----4-:R-:W-:Y:S01]  /*1a750*/  FMNMX.FTZ R21, R27, R0, !PT ;  /* 0x000000001b157209 */ /* 0x010fe20007810000 */
[----:B------:R-:W-:Y:S01]  /*1a760*/  VIADD R6, R6, 0x380 ;  /* 0x0000038006067836 */ /* 0x000fe20000000000 */
[----:B------:R-:W3:Y:S01]  /*1a770*/  MUFU.TANH R66, R66 ;  /* 0x0000004200427308 */ /* 0x000ee20000002400 */
[--C-:B------:R-:W-:Y:S01]  /*1a780*/  FFMA.FTZ R43, R64, R9, -R84.reuse ;  /* 0x00000009402b7223 */ /* 0x100fe20000010854 */
[----:B------:R-:W-:Y:S01]  /*1a790*/  FMNMX.FTZ R0, R30, R21, !PT ;  /* 0x000000151e007209 */ /* 0x000fe20007810000 */
[----:B------:R-:W-:-:S03]  /*1a7a0*/  FFMA.FTZ R80, R80, R9, -R84 ;  /* 0x0000000950507223 */ /* 0x000fc60000010854 */
[----:B------:R-:W-:Y:S02]  /*1a7b0*/  FMNMX.FTZ R0, R31, R0, !PT ;  /* 0x000000001f007209 */ /* 0x000fe40007810000 */
[----:B------:R-:W4:Y:S02]  /*1a7c0*/  MUFU.TANH R67, R67 ;  /* 0x0000004300437308 */ /* 0x000f240000002400 */
[----:B------:R-:W-:-:S04]  /*1a7d0*/  FMNMX.FTZ R0, R33, R0, !PT ;  /* 0x0000000021007209 */ /* 0x000fc80007810000 */
[----:B------:R-:W-:Y:S02]  /*1a7e0*/  FMNMX.FTZ R21, R35, R0, !PT ;  /* 0x0000000023157209 */ /* 0x000fe40007810000 */
[----:B------:R-:W4:Y:S02]  /*1a7f0*/  MUFU.TANH R70, R70 ;  /* 0x0000004600467308 */ /* 0x000f240000002400 */
[----:B-----5:R-:W-:-:S04]  /*1a800*/  FMNMX.FTZ R21, R40, R21, !PT ;  /* 0x0000001528157209 */ /* 0x020fc80007810000 */
[----:B------:R-:W-:Y:S02]  /*1a810*/  FMNMX.FTZ R21, R42, R21, !PT ;  /* 0x000000152a157209 */ /* 0x000fe40007810000 */
[----:B------:R-:W-:Y:S02]  /*1a820*/  MUFU.TANH R71, R71 ;  /* 0x0000004700477308 */ /* 0x000fe40000002400 */
[----:B------:R-:W-:-:S04]  /*1a830*/  FMNMX.FTZ R0, R44, R21, !PT ;  /* 0x000000152c007209 */ /* 0x000fc80007810000 */
[----:B------:R-:W-:Y:S02]  /*1a840*/  FMNMX.FTZ R0, R45, R0, !PT ;  /* 0x000000002d007209 */ /* 0x000fe40007810000 */
[----:B------:R-:W-:Y:S02]  /*1a850*/  MUFU.TANH R74, R74 ;  /* 0x0000004a004a7308 */ /* 0x000fe40000002400 */
[----:B------:R-:W-:Y:S01]  /*1a860*/  FMNMX.FTZ R0, R47, R0, !PT ;  /* 0x000000002f007209 */ /* 0x000fe20007810000 */
[----:B------:R-:W-:Y:S02]  /*1a870*/  WARPGROUP.DEPBAR.LE gsb0, 0x0 ;  /* 0x00008000000079c5 */ /* 0x000fe40000010000 */
[----:B------:R-:W-:Y:S01]  /*1a880*/  WARPGROUP.ARRIVE ;  /* 0x00000000000079c5 */ /* 0x000fe20000000000 */
[----:B0-----:R-:W-:Y:S02]  /*1a890*/  FMNMX.FTZ R21, R49, R0, !PT ;  /* 0x0000000031157209 */ /* 0x001fe40007810000 */
[----:B------:R-:W-:Y:S01]  /*1a8a0*/  MUFU.TANH R75, R75 ;  /* 0x0000004b004b7308 */ /* 0x000fe20000002400 */
[-CC-:B------:R-:W-:Y:S01]  /*1a8b0*/  FFMA.FTZ R172, R36, R9.reuse, -R84.reuse ;  /* 0x0000000924ac7223 */ /* 0x180fe20000010854 */
[--C-:B------:R-:W-:Y:S01]  /*1a8c0*/  FFMA.FTZ R174, R41, R9, -R84.reuse ;  /* 0x0000000929ae7223 */ /* 0x100fe20000010854 */
[----:B------:R-:W-:Y:S01]  /*1a8d0*/  FMNMX.FTZ R0, R52, R21, !PT ;  /* 0x0000001534007209 */ /* 0x000fe20007810000 */
[----:B------:R-:W-:Y:S01]  /*1a8e0*/  HGMMA.64x128x16.F32.BF16 R88, R168, gdesc[UR4].tnspB, R88, gsb0 ;  /* 0x41e00004a8587df0 */ /* 0x000fe20008001858 */
[----:B------:R-:W-:Y:S01]  /*1a8f0*/  R2UR UR6, R38 ;  /* 0x00000000260672ca */ /* 0x000fe200000e0000 */
[-CC-:B------:R-:W-:Y:S01]  /*1a900*/  FFMA.FTZ R38, R29, R9.reuse, -R84.reuse ;  /* 0x000000091d267223 */ /* 0x180fe20000010854 */
[----:B------:R-:W-:Y:S01]  /*1a910*/  R2UR UR7, R39 ;  /* 0x00000000270772ca */ /* 0x000fe200000e0000 */
[----:B------:R-:W-:Y:S01]  /*1a920*/  MUFU.TANH R78, R78 ;  /* 0x0000004e004e7308 */ /* 0x000fe20000002400 */
[----:B------:R-:W-:Y:S01]  /*1a930*/  FMNMX.FTZ R21, R53, R0, !PT ;  /* 0x0000000035157209 */ /* 0x000fe20007810000 */
[-CC-:B------:R-:W-:Y:S01]  /*1a940*/  FFMA.FTZ R39, R34, R9.reuse, -R84.reuse ;  /* 0x0000000922277223 */ /* 0x180fe20000010854 */
[-CC-:B------:R-:W-:Y:S01]  /*1a950*/  FFMA.FTZ R34, R37, R9.reuse, -R84.reuse ;  /* 0x0000000925227223 */ /* 0x180fe20000010854 */
[--C-:B------:R-:W-:Y:S01]  /*1a960*/  FFMA.FTZ R36, R48, R9, -R84.reuse ;  /* 0x0000000930247223 */ /* 0x100fe20000010854 */
[----:B------:R-:W-:Y:S01]  /*1a970*/  FMNMX.FTZ R21, R56, R21, !PT ;  /* 0x0000001538157209 */ /* 0x000fe20007810000 */
[-CC-:B------:R-:W-:Y:S01]  /*1a980*/  FFMA.FTZ R41, R55, R9.reuse, -R84.reuse ;  /* 0x0000000937297223 */ /* 0x180fe20000010854 */
[--C-:B------:R-:W-:Y:S01]  /*1a990*/  FFMA.FTZ R48, R61, R9, -R84.reuse ;  /* 0x000000093d307223 */ /* 0x100fe20000010854 */
[----:B------:R-:W-:Y:S01]  /*1a9a0*/  MUFU.TANH R79, R79 ;  /* 0x0000004f004f7308 */ /* 0x000fe20000002400 */
[----:B-1----:R-:W-:Y:S01]  /*1a9b0*/  FMNMX.FTZ R21, R58, R21, !PT ;  /* 0x000000153a157209 */ /* 0x002fe20007810000 */
[-CC-:B------:R-:W-:Y:S01]  /*1a9c0*/  FFMA.FTZ R37, R65, R9.reuse, -R84.reuse ;  /* 0x0000000941257223 */ /* 0x180fe20000010854 */
[----:B------:R-:W-:-:S02]  /*1a9d0*/  FFMA.FTZ R55, R73, R9, -R84 ;  /* 0x0000000949377223 */ /* 0x000fc40000010854 */
[----:B------:R-:W-:-:S03]  /*1a9e0*/  FMNMX.FTZ R0, R8, R21, !PT ;  /* 0x0000001508007209 */ /* 0x000fc60007810000 */
[----:B------:R-:W-:Y:S01]  /*1a9f0*/  MUFU.TANH R81, R81 ;  /* 0x0000005100517308 */ /* 0x000fe20000002400 */
[----:B--2---:R-:W-:-:S04]  /*1aa00*/  FMNMX.FTZ R21, R63, R0, !PT ;  /* 0x000000003f157209 */ /* 0x004fc80007810000 */
[----:B---3--:R-:W-:Y:S01]  /*1aa10*/  FMNMX.FTZ R0, R66, R21, !PT ;  /* 0x0000001542007209 */ /* 0x008fe20007810000 */
[----:B------:R-:W-:Y:S02]  /*1aa20*/  IMAD.MOV.U32 R21, RZ, RZ, 0x40000040 ;  /* 0x40000040ff157424 */ /* 0x000fe400078e00ff */
[----:B------:R-:W-:Y:S01]  /*1aa30*/  MUFU.TANH R82, R82 ;  /* 0x0000005200527308 */ /* 0x000fe20000002400 */
[----:B----4-:R-:W-:-:S04]  /*1aa40*/  FMNMX.FTZ R29, R67, R0, !PT ;  /* 0x00000000431d7209 */ /* 0x010fc80007810000 */
[----:B------:R-:W-:Y:S01]  /*1aa50*/  FMNMX.FTZ R0, R70, R29, !PT ;  /* 0x0000001d46007209 */ /* 0x000fe20007810000 */
[----:B------:R-:W-:Y:S02]  /*1aa60*/  IMAD.MOV.U32 R29, RZ, RZ, 0x40000040 ;  /* 0x40000040ff1d7424 */ /* 0x000fe400078e00ff */
[----:B------:R-:W-:Y:S08]  /*1aa70*/  MUFU.TANH R83, R83 ;  /* 0x0000005300537308 */ /* 0x000ff00000002400 */
[----:B------:R-:W-:Y:S08]  /*1aa80*/  MUFU.EX2 R2, R2 ;  /* 0x0000000200027308 */ /* 0x000ff00000000800 */
[----:B------:R-:W0:Y:S08]  /*1aa90*/  MUFU.EX2 R180, R180 ;  /* 0x000000b400b47308 */ /* 0x000e300000000800 */
[----:B------:R-:W1:Y:S08]  /*1aaa0*/  MUFU.EX2 R11, R11 ;  /* 0x0000000b000b7308 */ /* 0x000e700000000800 */
[----:B------:R-:W-:Y:S01]  /*1aab0*/  MUFU.EX2 R182, R182 ;  /* 0x000000b600b67308 */ /* 0x000fe20000000800 */
[----:B0-----:R-:W-:-:S07]  /*1aac0*/  FFMA.FTZ R4, R2, R4, R180 ;  /* 0x0000000402047223 */ /* 0x001fce00000100b4 */
        /* <DEDUP_REMOVED lines=14> */
[-CC-:B------:R-:W-:Y:S02]  /*1abb0*/  FFMA.FTZ R170, R50, R9.reuse, -R84.reuse ;  /* 0x0000000932aa7223 */ /* 0x180fe40000010854 */
[----:B------:R-:W-:Y:S01]  /*1abc0*/  MUFU.EX2 R36, R36 ;  /* 0x0000002400247308 */ /* 0x000fe20000000800 */
[-CC-:B------:R-:W-:Y:S01]  /*1abd0*/  FFMA.FTZ R50, R59, R9.reuse, -R84.reuse ;  /* 0x000000093b327223 */ /* 0x180fe20000010854 */
[----:B------:R-:W-:Y:S01]  /*1abe0*/  HGMMA.64x128x16.F32.BF16 R88, R164, gdesc[UR4].tnspB, R88, gsb0 ;  /* 0x41e00004a4587df0 */ /* 0x000fe20008001858 */
[----:B------:R-:W-:Y:S01]  /*1abf0*/  R2UR UR6, R20 ;  /* 0x00000000140672ca */ /* 0x000fe200000e0000 */
[-CC-:B------:R-:W-:Y:S01]  /*1ac00*/  FFMA.FTZ R20, R51, R9.reuse, -R84.reuse ;  /* 0x0000000933147223 */ /* 0x180fe20000010854 */
[----:B------:R-:W-:Y:S01]  /*1ac10*/  R2UR UR7, R21 ;  /* 0x00000000150772ca */ /* 0x000fe200000e0000 */
[-CC-:B------:R-:W-:Y:S01]  /*1ac20*/  FFMA.FTZ R51, R69, R9.reuse, -R84.reuse ;  /* 0x0000000945337223 */ /* 0x180fe20000010854 */
        /* <DEDUP_REMOVED lines=24> */
[----:B------:R-:W-:Y:S01]  /*1adb0*/  MUFU.EX2 R59, R59 ;  /* 0x0000003b003b7308 */ /* 0x000fe20000000800 */
[----:B------:R-:W-:-:S04]  /*1adc0*/  FADD.FTZ R0, -R21, R12 ;  /* 0x0000000c15007221 */ /* 0x000fc80000010100 */
[----:B------:R-:W-:-:S03]  /*1add0*/  FMUL.FTZ R0, R0, R9 ;  /* 0x0000000900007220 */ /* 0x000fc60000410000 */
[----:B------:R-:W-:Y:S08]  /*1ade0*/  MUFU.EX2 R12, R80 ;  /* 0x00000050000c7308 */ /* 0x000ff00000000800 */
[----:B------:R-:W-:Y:S01]  /*1adf0*/  MUFU.EX2 R0, R0 ;  /* 0x0000000000007308 */ /* 0x000fe20000000800 */
[----:B------:R-:W-:Y:S02]  /*1ae00*/  WARPGROUP.DEPBAR.LE gsb0, 0x0 ;  /* 0x00008000000079c5 */ /* 0x000fe40000010000 */
[----:B------:R-:W-:Y:S01]  /*1ae10*/  WARPGROUP.ARRIVE ;  /* 0x00000000000079c5 */ /* 0x000fe20000000000 */
[-CC-:B------:R-:W-:Y:S01]  /*1ae20*/  FFMA.FTZ R164, R54, R9.reuse, -R84.reuse ;  /* 0x0000000936a47223 */ /* 0x180fe20000010854 */
[-CC-:B------:R-:W-:Y:S01]  /*1ae30*/  FFMA.FTZ R166, R57, R9.reuse, -R84.reuse ;  /* 0x0000000939a67223 */ /* 0x180fe20000010854 */
[-CC-:B------:R-:W-:Y:S01]  /*1ae40*/  FFMA.FTZ R54, R72, R9.reuse, -R84.reuse ;  /* 0x0000000948367223 */ /* 0x180fe20000010854 */
[----:B------:R-:W-:-:S02]  /*1ae50*/  FFMA.FTZ R57, R76, R9, -R84 ;  /* 0x000000094c397223 */ /* 0x000fc40000010854 */
[----:B------:R-:W-:Y:S01]  /*1ae60*/  HGMMA.64x128x16.F32.BF16 R88, R160, gdesc[UR4].tnspB, R88, gsb0 ;  /* 0x41e00004a0587df0 */ /* 0x000fe20008001858 */
[----:B------:R-:W-:Y:S01]  /*1ae70*/  R2UR UR6, R28 ;  /* 0x000000001c0672ca */ /* 0x000fe200000e0000 */
[-C--:B------:R-:W-:Y:S01]  /*1ae80*/  FMUL.FTZ R28, R21, R9.reuse ;  /* 0x00000009151c7220 */ /* 0x080fe20000410000 */
[----:B------:R-:W-:Y:S01]  /*1ae90*/  R2UR UR7, R29 ;  /* 0x000000001d0772ca */ /* 0x000fe200000e0000 */
[----:B------:R-:W-:Y:S02]  /*1aea0*/  MUFU.EX2 R164, R164 ;  /* 0x000000a400a47308 */ /* 0x000fe40000000800 */
[-CC-:B------:R-:W-:Y:S01]  /*1aeb0*/  FFMA.FTZ R181, R15, R9.reuse, -R28.reuse ;  /* 0x000000090fb57223 */ /* 0x180fe2000001081c */
[-CC-:B------:R-:W-:Y:S01]  /*1aec0*/  FFMA.FTZ R183, R24, R9.reuse, -R28.reuse ;  /* 0x0000000918b77223 */ /* 0x180fe2000001081c */
        /* <DEDUP_REMOVED lines=19> */
[--C-:B------:R-:W-:Y:S01]  /*1b000*/  FFMA.FTZ R78, R78, R9, -R28.reuse ;  /* 0x000000094e4e7223 */ /* 0x100fe2000001081c */
[----:B------:R-:W-:Y:S01]  /*1b010*/  MUFU.EX2 R64, R64 ;  /* 0x0000004000407308 */ /* 0x000fe20000000800 */
[----:B0-----:R-:W-:Y:S01]  /*1b020*/  FFMA.FTZ R3, R0, R3, R181 ;  /* 0x0000000300037223 */ /* 0x001fe200000100b5 */
[-CC-:B------:R-:W-:Y:S01]  /*1b030*/  FFMA.FTZ R79, R79, R9.reuse, -R28.reuse ;  /* 0x000000094f4f7223 */ /* 0x180fe2000001081c */
[-CC-:B------:R-:W-:Y:S01]  /*1b040*/  FFMA.FTZ R81, R81, R9.reuse, -R28.reuse ;  /* 0x0000000951517223 */ /* 0x180fe2000001081c */
[----:B------:R-:W-:Y:S01]  /*1b050*/  FFMA.FTZ R82, R82, R9, -R28 ;  /* 0x0000000952527223 */ /* 0x000fe2000001081c */
[----:B------:R-:W-:-:S03]  /*1b060*/  IMAD.MOV.U32 R15, RZ, RZ, R185 ;  /* 0x000000ffff0f7224 */ /* 0x000fc600078e00b9 */
        /* <DEDUP_REMOVED lines=17> */
[-C--:B------:R-:W-:Y:S01]  /*1b180*/  FFMA.FTZ R60, R7, R9.reuse, -R28 ;  /* 0x00000009073c7223 */ /* 0x080fe2000001081c */
[----:B------:R-:W-:Y:S02]  /*1b190*/  IMAD.MOV.U32 R7, RZ, RZ, 0x40000040 ;  /* 0x40000040ff077424 */ /* 0x000fe400078e00ff */
[-C--:B------:R-:W-:Y:S01]  /*1b1a0*/  FFMA.FTZ R162, R62, R9.reuse, -R84 ;  /* 0x000000093ea27223 */ /* 0x080fe20000010854 */
[----:B------:R-:W-:Y:S01]  /*1b1b0*/  FFMA.FTZ R62, R33, R9, -R28 ;  /* 0x00000009213e7223 */ /* 0x000fe2000001081c */
[----:B------:R-:W-:Y:S01]  /*1b1c0*/  HGMMA.64x128x16.F32.BF16 R88, R156, gdesc[UR4].tnspB, R88, gsb0 ;  /* 0x41e000049c587df0 */ /* 0x000fe20008001858 */
[----:B------:R-:W-:Y:S01]  /*1b1d0*/  R2UR UR6, R6 ;  /* 0x00000000060672ca */ /* 0x000fe200000e0000 */
[----:B------:R-:W0:Y:S01]  /*1b1e0*/  MUFU.EX2 R60, R60 ;  /* 0x0000003c003c7308 */ /* 0x000e220000000800 */
[----:B------:R-:W-:Y:S01]  /*1b1f0*/  R2UR UR7, R7 ;  /* 0x00000000070772ca */ /* 0x000fe200000e0000 */
[----:B------:R-:W-:-:S02]  /*1b200*/  @!P1 IMAD R6, R13, 0x8, R18 ;  /* 0x000000080d069824 */ /* 0x000fc400078e0212 */
[-CC-:B------:R-:W-:Y:S01]  /*1b210*/  FFMA.FTZ R161, R63, R9.reuse, -R28.reuse ;  /* 0x000000093fa17223 */ /* 0x180fe2000001081c */
[----:B------:R-:W-:Y:S01]  /*1b220*/  FFMA.FTZ R163, R67, R9, -R28 ;  /* 0x0000000943a37223 */ /* 0x000fe2000001081c */
[----:B------:R-:W-:Y:S02]  /*1b230*/  @!P1 VIADD R6, R6, 0x34840 ;  /* 0x0003484006069836 */ /* 0x000fe40000000000 */
[----:B------:R-:W-:Y:S03]  /*1b240*/  MUFU.EX2 R62, R62 ;  /* 0x0000003e003e7308 */ /* 0x000fe60000000800 */
[----:B------:R-:W-:-:S05]  /*1b250*/  @!P1 PRMT R7, RZ, 0x654, R6 ;  /* 0x00000654ff079816 */ /* 0x000fca0000000006 */
[----:B------:R-:W-:Y:S01]  /*1b260*/  MUFU.EX2 R6, R56 ;  /* 0x0000003800067308 */ /* 0x000fe20000000800 */
[----:B0-----:R-:W-:-:S07]  /*1b270*/  F2FP.BF16.F32.PACK_AB R181, R60, R181 ;  /* 0x000000b53cb5723e */ /* 0x001fce00000010ff */
[----:B------:R-:W-:Y:S08]  /*1b280*/  MUFU.EX2 R160, R160 ;  /* 0x000000a000a07308 */ /* 0x000ff00000000800 */
[----:B------:R-:W-:Y:S08]  /*1b290*/  MUFU.EX2 R161, R161 ;  /* 0x000000a100a17308 */ /* 0x000ff00000000800 */
[----:B------:R-:W-:Y:S08]  /*1b2a0*/  MUFU.EX2 R162, R162 ;  /* 0x000000a200a27308 */ /* 0x000ff00000000800 */
[----:B------:R-:W-:Y:S08]  /*1b2b0*/  MUFU.EX2 R163, R163 ;  /* 0x000000a300a37308 */ /* 0x000ff00000000800 */
[----:B------:R-:W0:Y:S08]  /*1b2c0*/  MUFU.EX2 R54, R54 ;  /* 0x0000003600367308 */ /* 0x000e300000000800 */
[----:B------:R-:W-:Y:S08]  /*1b2d0*/  MUFU.EX2 R78, R78 ;  /* 0x0000004e004e7308 */ /* 0x000ff00000000800 */
[----:B------:R-:W1:Y:S08]  /*1b2e0*/  MUFU.EX2 R57, R57 ;  /* 0x0000003900397308 */ /* 0x000e700000000800 */
[----:B------:R-:W-:Y:S08]  /*1b2f0*/  MUFU.EX2 R81, R81 ;  /* 0x0000005100517308 */ /* 0x000ff00000000800 */
[----:B------:R-:W-:Y:S01]  /*1b300*/  MUFU.EX2 R82, R82 ;  /* 0x0000005200527308 */ /* 0x000fe20000000800 */
[----:B------:R-:W-:-:S02]  /*1b310*/  WARPGROUP.DEPBAR.LE gsb0, 0x0 ;  /* 0x00008000000079c5 */ /* 0x000fc40000010000 */
[----:B------:R-:W-:Y:S01]  /*1b320*/  WARPGROUP.ARRIVE ;  /* 0x00000000000079c5 */ /* 0x000fe20000000000 */
[----:B------:R-:W-:Y:S01]  /*1b330*/  FFMA.FTZ R157, R71, R9, -R28 ;  /* 0x00000009479d7223 */ /* 0x000fe2000001081c */
[----:B------:R-:W-:Y:S02]  /*1b340*/  F2FP.BF16.F32.PACK_AB R156, R46, R37 ;  /* 0x000000252e9c723e */ /* 0x000fe400000010ff */
[----:B0-----:R-:W-:Y:S02]  /*1b350*/  F2FP.BF16.F32.PACK_AB R158, R54, R51 ;  /* 0x00000033369e723e */ /* 0x001fe400000010ff */
[----:B------:R-:W-:Y:S01]  /*1b360*/  HGMMA.64x128x16.F32.BF16 R88, R152, gdesc[UR4].tnspB, R88, gsb0 ;  /* 0x41e0000498587df0 */ /* 0x000fe20008001858 */
[----:B------:R-:W-:Y:S02]  /*1b370*/  MUFU.EX2 R157, R157 ;  /* 0x0000009d009d7308 */ /* 0x000fe40000000800 */
[----:B------:R-:W-:Y:S02]  /*1b380*/  WARPGROUP.DEPBAR.LE gsb0, 0x0 ;  /* 0x00008000000079c5 */ /* 0x000fe40000010000 */
[----:B------:R0:W-:Y:S01]  /*1b390*/  @!P1 SYNCS.ARRIVE.TRANS64.RED.A1T0 RZ, [R7+URZ], RZ ;  /* 0x000000ff07ff99a7 */ /* 0x0001e2000810043f */
[----:B------:R-:W-:-:S02]  /*1b3a0*/  F2FP.BF16.F32.PACK_AB R154, R12, R59 ;  /* 0x0000003b0c9a723e */ /* 0x000fc400000010ff */
[----:B-1----:R-:W-:Y:S01]  /*1b3b0*/  F2FP.BF16.F32.PACK_AB R152, R57, R55 ;  /* 0x000000373998723e */ /* 0x002fe200000010ff */
[----:B0-----:R-:W-:Y:S01]  /*1b3c0*/  FADD.FTZ R7, R11, R4 ;  /* 0x000000040b077221 */ /* 0x001fe20000010000 */
[----:B------:R-:W-:Y:S02]  /*1b3d0*/  @!P1 VIADD R4, R14, 0x34860 ;  /* 0x000348600e049836 */ /* 0x000fe40000000000 */
[----:B------:R-:W-:Y:S01]  /*1b3e0*/  FADD.FTZ R14, R60, R3 ;  /* 0x000000033c0e7221 */ /* 0x000fe20000010000 */
[----:B------:R-:W-:Y:S02]  /*1b3f0*/  IMAD.MOV.U32 R11, RZ, RZ, R194 ;  /* 0x000000ffff0b7224 */ /* 0x000fe400078e00c2 */
[----:B------:R-:W-:Y:S01]  /*1b400*/  FADD.FTZ R7, R182, R7 ;  /* 0x00000007b6077221 */ /* 0x000fe20000010000 */
[C---:B------:R-:W-:Y:S01]  /*1b410*/  F2FP.BF16.F32.PACK_AB R182, R26.reuse, R182 ;  /* 0x000000b61ab6723e */ /* 0x040fe200000010ff */
[----:B------:R-:W-:Y:S01]  /*1b420*/  FADD.FTZ R3, R183, R14 ;  /* 0x0000000eb7037221 */ /* 0x000fe20000010000 */
[----:B------:R-:W-:Y:S01]  /*1b430*/  @!P1 PRMT R13, RZ, 0x654, R4 ;  /* 0x00000654ff0d9816 */ /* 0x000fe20000000004 */
[----:B------:R-:W-:Y:S01]  /*1b440*/  FADD.FTZ R7, R26, R7 ;  /* 0x000000071a077221 */ /* 0x000fe20000010000 */
[-CC-:B------:R-:W-:Y:S01]  /*1b450*/  FFMA.FTZ R4, R8, R9.reuse, -R28.reuse ;  /* 0x0000000908047223 */ /* 0x180fe2000001081c */
[----:B------:R-:W-:Y:S01]  /*1b460*/  FADD.FTZ R14, R64, R3 ;  /* 0x00000003400e7221 */ /* 0x000fe20000010000 */
[-C--:B------:R-:W-:Y:S01]  /*1b470*/  FFMA.FTZ R8, R66, R9.reuse, -R28 ;  /* 0x0000000942087223 */ /* 0x080fe2000001081c */
[----:B------:R-:W-:Y:S01]  /*1b480*/  FADD.FTZ R7, R176, R7 ;  /* 0x00000007b0077221 */ /* 0x000fe20000010000 */
[C---:B------:R-:W-:Y:S01]  /*1b490*/  F2FP.BF16.F32.PACK_AB R176, R38.reuse, R176 ;  /* 0x000000b026b0723e */ /* 0x040fe200000010ff */
[----:B------:R-:W-:Y:S01]  /*1b4a0*/  FADD.FTZ R3, R177, R14 ;  /* 0x0000000eb1037221 */ /* 0x000fe20000010000 */
[----:B------:R-:W-:Y:S01]  /*1b4b0*/  MUFU.EX2 R4, R4 ;  /* 0x0000000400047308 */ /* 0x000fe20000000800 */
[----:B------:R-:W-:Y:S01]  /*1b4c0*/  FADD.FTZ R7, R38, R7 ;  /* 0x0000000726077221 */ /* 0x000fe20000010000 */
[--C-:B------:R-:W-:Y:S01]  /*1b4d0*/  FFMA.FTZ R14, R70, R9, -R28.reuse ;  /* 0x00000009460e7223 */ /* 0x100fe2000001081c */
[C---:B------:R-:W-:Y:S01]  /*1b4e0*/  FADD.FTZ R44, R24.reuse, R3 ;  /* 0x00000003182c7221 */ /* 0x040fe20000010000 */
[----:B------:R-:W-:Y:S01]  /*1b4f0*/  F2FP.BF16.F32.PACK_AB R177, R24, R177 ;  /* 0x000000b118b1723e */ /* 0x000fe200000010ff */
[----:B------:R-:W-:Y:S01]  /*1b500*/  FADD.FTZ R52, R178, R7 ;  /* 0x00000007b2347221 */ /* 0x000fe20000010000 */
[----:B------:R-:W-:Y:S01]  /*1b510*/  FFMA.FTZ R28, R83, R9, -R28 ;  /* 0x00000009531c7223 */ /* 0x000fe2000001081c */
[----:B------:R-:W-:Y:S01]  /*1b520*/  FADD.FTZ R3, R179, R44 ;  /* 0x0000002cb3037221 */ /* 0x000fe20000010000 */
[----:B------:R-:W-:Y:S01]  /*1b530*/  MUFU.EX2 R8, R8 ;  /* 0x0000000800087308 */ /* 0x000fe20000000800 */
[----:B------:R-:W-:Y:S01]  /*1b540*/  FADD.FTZ R7, R39, R52 ;  /* 0x0000003427077221 */ /* 0x000fe20000010000 */
[----:B------:R0:W-:Y:S01]  /*1b550*/  @!P1 SYNCS.ARRIVE.TRANS64.RED.A1T0 RZ, [R13+URZ], RZ ;  /* 0x000000ff0dff99a7 */ /* 0x0001e2000810043f */
[----:B------:R-:W-:Y:S01]  /*1b560*/  FADD.FTZ R44, R62, R3 ;  /* 0x000000033e2c7221 */ /* 0x000fe20000010000 */
[----:B------:R-:W-:Y:S01]  /*1b570*/  F2FP.BF16.F32.PACK_AB R183, R64, R183 ;  /* 0x000000b740b7723e */ /* 0x000fe200000010ff */
[----:B------:R-:W-:Y:S01]  /*1b580*/  FADD.FTZ R7, R172, R7 ;  /* 0x00000007ac077221 */ /* 0x000fe20000010000 */
[C---:B------:R-:W-:Y:S01]  /*1b590*/  F2FP.BF16.F32.PACK_AB R172, R34.reuse, R172 ;  /* 0x000000ac22ac723e */ /* 0x040fe200000010ff */
[----:B------:R-:W-:Y:S01]  /*1b5a0*/  FADD.FTZ R3, R173, R44 ;  /* 0x0000002cad037221 */ /* 0x000fe20000010000 */
[----:B------:R-:W-:Y:S01]  /*1b5b0*/  MUFU.EX2 R14, R14 ;  /* 0x0000000e000e7308 */ /* 0x000fe20000000800 */
[----:B------:R-:W-:Y:S01]  /*1b5c0*/  FADD.FTZ R7, R34, R7 ;  /* 0x0000000722077221 */ /* 0x000fe20000010000 */
[----:B------:R-:W-:Y:S01]  /*1b5d0*/  F2FP.BF16.F32.PACK_AB R178, R39, R178 ;  /* 0x000000b227b2723e */ /* 0x000fe200000010ff */
[----:B------:R-:W-:Y:S01]  /*1b5e0*/  FADD.FTZ R44, R68, R3 ;  /* 0x00000003442c7221 */ /* 0x000fe20000010000 */
[----:B------:R-:W-:Y:S01]  /*1b5f0*/  F2FP.BF16.F32.PACK_AB R179, R62, R179 ;  /* 0x000000b33eb3723e */ /* 0x000fe200000010ff */
[----:B------:R-:W-:Y:S01]  /*1b600*/  FADD.FTZ R7, R174, R7 ;  /* 0x00000007ae077221 */ /* 0x000fe20000010000 */
[----:B------:R-:W-:Y:S01]  /*1b610*/  F2FP.BF16.F32.PACK_AB R173, R68, R173 ;  /* 0x000000ad44ad723e */ /* 0x000fe200000010ff */
[----:B------:R-:W-:Y:S01]  /*1b620*/  FADD.FTZ R3, R175, R44 ;  /* 0x0000002caf037221 */ /* 0x000fe20000010000 */
[----:B------:R-:W-:Y:S01]  /*1b630*/  MUFU.EX2 R24, R74 ;  /* 0x0000004a00187308 */ /* 0x000fe20000000800 */
[----:B------:R-:W-:Y:S01]  /*1b640*/  FADD.FTZ R7, R32, R7 ;  /* 0x0000000720077221 */ /* 0x000fe20000010000 */
[C---:B------:R-:W-:Y:S01]  /*1b650*/  F2FP.BF16.F32.PACK_AB R175, R30.reuse, R175 ;  /* 0x000000af1eaf723e */ /* 0x040fe200000010ff */
[----:B------:R-:W-:Y:S01]  /*1b660*/  FADD.FTZ R44, R30, R3 ;  /* 0x000000031e2c7221 */ /* 0x000fe20000010000 */
[----:B------:R-:W-:Y:S01]  /*1b670*/  F2FP.BF16.F32.PACK_AB R174, R32, R174 ;  /* 0x000000ae20ae723e */ /* 0x000fe200000010ff */
[----:B------:R-:W-:Y:S01]  /*1b680*/  FADD.FTZ R7, R168, R7 ;  /* 0x00000007a8077221 */ /* 0x000fe20000010000 */
[C---:B------:R-:W-:Y:S01]  /*1b690*/  F2FP.BF16.F32.PACK_AB R168, R36.reuse, R168 ;  /* 0x000000a824a8723e */ /* 0x040fe200000010ff */
[----:B------:R-:W-:Y:S01]  /*1b6a0*/  FADD.FTZ R3, R169, R44 ;  /* 0x0000002ca9037221 */ /* 0x000fe20000010000 */
[----:B------:R-:W1:Y:S01]  /*1b6b0*/  MUFU.EX2 R34, R75 ;  /* 0x0000004b00227308 */ /* 0x000e620000000800 */
[----:B------:R-:W-:Y:S01]  /*1b6c0*/  FADD.FTZ R7, R36, R7 ;  /* 0x0000000724077221 */ /* 0x000fe20000010000 */
[C---:B------:R-:W-:Y:S01]  /*1b6d0*/  F2FP.BF16.F32.PACK_AB R169, R40.reuse, R169 ;  /* 0x000000a928a9723e */ /* 0x040fe200000010ff */
[----:B------:R-:W-:-:S02]  /*1b6e0*/  FADD.FTZ R26, R40, R3 ;  /* 0x00000003281a7221 */ /* 0x000fc40000010000 */
[----:B------:R-:W-:Y:S01]  /*1b6f0*/  FADD.FTZ R7, R170, R7 ;  /* 0x00000007aa077221 */ /* 0x000fe20000010000 */
[C---:B------:R-:W-:Y:S01]  /*1b700*/  F2FP.BF16.F32.PACK_AB R170, R20.reuse, R170 ;  /* 0x000000aa14aa723e */ /* 0x040fe200000010ff */
[----:B------:R-:W-:Y:S01]  /*1b710*/  FADD.FTZ R3, R171, R26 ;  /* 0x0000001aab037221 */ /* 0x000fe20000010000 */
[----:B------:R-:W2:Y:S01]  /*1b720*/  MUFU.EX2 R30, R79 ;  /* 0x0000004f001e7308 */ /* 0x000ea20000000800 */
[----:B------:R-:W-:Y:S01]  /*1b730*/  FADD.FTZ R7, R20, R7 ;  /* 0x0000000714077221 */ /* 0x000fe20000010000 */
[C---:B------:R-:W-:Y:S01]  /*1b740*/  F2FP.BF16.F32.PACK_AB R171, R42.reuse, R171 ;  /* 0x000000ab2aab723e */ /* 0x040fe200000010ff */
[----:B------:R-:W-:Y:S02]  /*1b750*/  FADD.FTZ R26, R42, R3 ;  /* 0x000000032a1a7221 */ /* 0x000fe40000010000 */
[----:B------:R-:W-:Y:S01]  /*1b760*/  FADD.FTZ R38, R164, R7 ;  /* 0x00000007a4267221 */ /* 0x000fe20000010000 */
[----:B------:R-:W-:Y:S01]  /*1b770*/  F2FP.BF16.F32.PACK_AB R164, R41, R164 ;  /* 0x000000a429a4723e */ /* 0x000fe200000010ff */
[----:B------:R-:W-:Y:S01]  /*1b780*/  FADD.FTZ R3, R165, R26 ;  /* 0x0000001aa5037221 */ /* 0x000fe20000010000 */
[C---:B------:R-:W-:Y:S01]  /*1b790*/  F2FP.BF16.F32.PACK_AB R165, R6.reuse, R165 ;  /* 0x000000a506a5723e */ /* 0x040fe200000010ff */
[----:B------:R-:W-:Y:S01]  /*1b7a0*/  FADD.FTZ R7, R41, R38 ;  /* 0x0000002629077221 */ /* 0x000fe20000010000 */
[----:B------:R-:W3:Y:S01]  /*1b7b0*/  MUFU.EX2 R28, R28 ;  /* 0x0000001c001c7308 */ /* 0x000ee20000000800 */
[----:B------:R-:W-:Y:S01]  /*1b7c0*/  FADD.FTZ R26, R6, R3 ;  /* 0x00000003061a7221 */ /* 0x000fe20000010000 */
[----:B-1----:R-:W-:Y:S01]  /*1b7d0*/  F2FP.BF16.F32.PACK_AB R159, R78, R34 ;  /* 0x000000224e9f723e */ /* 0x002fe200000010ff */
[----:B------:R-:W-:Y:S01]  /*1b7e0*/  FADD.FTZ R7, R166, R7 ;  /* 0x00000007a6077221 */ /* 0x000fe20000010000 */
[----:B------:R-:W-:Y:S01]  /*1b7f0*/  F2FP.BF16.F32.PACK_AB R166, R50, R166 ;  /* 0x000000a632a6723e */ /* 0x000fe200000010ff */
[----:B------:R-:W-:Y:S01]  /*1b800*/  FADD.FTZ R3, R167, R26 ;  /* 0x0000001aa7037221 */ /* 0x000fe20000010000 */
[----:B------:R-:W-:Y:S01]  /*1b810*/  F2FP.BF16.F32.PACK_AB R167, R4, R167 ;  /* 0x000000a704a7723e */ /* 0x000fe200000010ff */
[----:B------:R-:W-:Y:S01]  /*1b820*/  FADD.FTZ R7, R50, R7 ;  /* 0x0000000732077221 */ /* 0x000fe20000010000 */
[----:B--2---:R-:W-:Y:S01]  /*1b830*/  F2FP.BF16.F32.PACK_AB R153, R81, R30 ;  /* 0x0000001e5199723e */ /* 0x004fe200000010ff */
[----:B------:R-:W-:-:S02]  /*1b840*/  FADD.FTZ R26, R4, R3 ;  /* 0x00000003041a7221 */ /* 0x000fc40000010000 */
[----:B------:R-:W-:Y:S01]  /*1b850*/  FADD.FTZ R7, R160, R7 ;  /* 0x00000007a0077221 */ /* 0x000fe20000010000 */
[----:B------:R-:W-:Y:S01]  /*1b860*/  F2FP.BF16.F32.PACK_AB R160, R48, R160 ;  /* 0x000000a030a0723e */ /* 0x000fe200000010ff */
[----:B------:R-:W-:Y:S01]  /*1b870*/  FADD.FTZ R3, R161, R26 ;  /* 0x0000001aa1037221 */ /* 0x000fe20000010000 */
[----:B------:R-:W-:Y:S01]  /*1b880*/  F2FP.BF16.F32.PACK_AB R161, R8, R161 ;  /* 0x000000a108a1723e */ /* 0x000fe200000010ff */
[----:B------:R-:W-:Y:S02]  /*1b890*/  FADD.FTZ R7, R48, R7 ;  /* 0x0000000730077221 */ /* 0x000fe40000010000 */
[----:B------:R-:W-:Y:S01]  /*1b8a0*/  FADD.FTZ R20, R8, R3 ;  /* 0x0000000308147221 */ /* 0x000fe20000010000 */
[----:B---3--:R-:W-:Y:S01]  /*1b8b0*/  F2FP.BF16.F32.PACK_AB R155, R28, R82 ;  /* 0x000000521c9b723e */ /* 0x008fe200000010ff */
[----:B------:R-:W-:Y:S01]  /*1b8c0*/  FADD.FTZ R26, R162, R7 ;  /* 0x00000007a21a7221 */ /* 0x000fe20000010000 */
[----:B------:R-:W-:Y:S01]  /*1b8d0*/  F2FP.BF16.F32.PACK_AB R162, R43, R162 ;  /* 0x000000a22ba2723e */ /* 0x000fe200000010ff */
[----:B------:R-:W-:Y:S01]  /*1b8e0*/  FADD.FTZ R3, R163, R20 ;  /* 0x00000014a3037221 */ /* 0x000fe20000010000 */
[----:B------:R-:W-:Y:S01]  /*1b8f0*/  F2FP.BF16.F32.PACK_AB R163, R14, R163 ;  /* 0x000000a30ea3723e */ /* 0x000fe200000010ff */
[----:B------:R-:W-:-:S02]  /*1b900*/  FADD.FTZ R26, R43, R26 ;  /* 0x0000001a2b1a7221 */ /* 0x000fc40000010000 */
[----:B------:R-:W-:Y:S01]  /*1b910*/  FADD.FTZ R6, R14, R3 ;  /* 0x000000030e067221 */ /* 0x000fe20000010000 */
[----:B------:R-:W-:Y:S02]  /*1b920*/  IMAD.MOV.U32 R14, RZ, RZ, R188 ;  /* 0x000000ffff0e7224 */ /* 0x000fe400078e00bc */
[----:B------:R-:W-:Y:S01]  /*1b930*/  FADD.FTZ R3, R37, R26 ;  /* 0x0000001a25037221 */ /* 0x000fe20000010000 */
[----:B------:R-:W-:Y:S01]  /*1b940*/  FADD.FTZ R7, R157, R6 ;  /* 0x000000069d077221 */ /* 0x000fe20000010000 */
        /* <DEDUP_REMOVED lines=14> */
[----:B------:R-:W-:Y:S02]  /*1ba30*/  IMAD.MOV.U32 R12, RZ, RZ, R21 ;  /* 0x000000ffff0c7224 */ /* 0x000fe400078e0015 */
[----:B------:R-:W-:Y:S01]  /*1ba40*/  FADD.FTZ R3, R28, R7 ;  /* 0x000000071c037221 */ /* 0x000fe20000010000 */
[----:B0-----:R-:W-:Y:S06]  /*1ba50*/  @P2 BRA `(.L_x_2409) ;  /* 0xffffffd000d02947 */ /* 0x001fec000383ffff */
.L_x_2398:
[----:B------:R-:W-:Y:S05]  /*1ba60*/  BSYNC B0 ;  /* 0x0000000000007941 */ /* 0x000fea0003800000 */
.L_x_2397:
        /* <DEDUP_REMOVED lines=67> */
.L_x_2410:
[----:B------:R-:W-:Y:S01]  /*1bea0*/  IMAD R11, R185, 0x8, R18 ;  /* 0x00000008b90b7824 */ /* 0x000fe200078e0212 */
[----:B------:R-:W-:-:S04]  /*1beb0*/  SHF.L.U32 R0, R188, 0x1f, RZ ;  /* 0x0000001fbc007819 */ /* 0x000fc800000006ff */
[----:B------:R0:W1:Y:S01]  /*1bec0*/  SYNCS.PHASECHK.TRANS64.TRYWAIT P2, [R11+URZ+0x34850], R0 ;  /* 0x034850000b0075a7 */ /* 0x000062000804017f */
[----:B------:R-:W-:Y:S05]  /*1bed0*/  @!P0 BRA `(.L_x_2411) ;  /* 0x0000000000048947 */ /* 0x000fea0003800000 */
[----:B------:R-:W-:Y:S01]  /*1bee0*/  BPT.TRAP 0x1 ;  /* 0x000000040000795c */ /* 0x000fe20000300000 */
.L_x_2411:
        /* <DEDUP_REMOVED lines=9> */
.L_x_2413:
[----:B------:R-:W-:Y:S05]  /*1bf80*/  BSYNC B0 ;  /* 0x0000000000007941 */ /* 0x000fea0003800000 */
.L_x_2412:
        /* <DEDUP_REMOVED lines=9> */
[----:B------:R-:W-:-:S02]  /*1c020*/  VIADD R185, R185, 0x1 ;  /* 0x00000001b9b97836 */ /* 0x000fc40000000000 */
[----:B------:R-:W-:Y:S02]  /*1c030*/  @!P1 VIADD R10, R11, 0x34860 ;  /* 0x000348600b0a9836 */ /* 0x000fe40000000000 */
[----:B------:R-:W-:Y:S01]  /*1c040*/  VIADD R209, R209, 0x1 ;  /* 0x00000001d1d17836 */ /* 0x000fe20000000000 */
[----:B------:R-:W-:Y:S02]  /*1c050*/  ISETP.NE.AND P0, PT, R185, 0x2, PT ;  /* 0x00000002b900780c */ /* 0x000fe40003f05270 */
[----:B------:R-:W-:Y:S01]  /*1c060*/  @!P1 PRMT R10, RZ, 0x654, R10 ;  /* 0x00000654ff0a9816 */ /* 0x000fe2000000000a */
[----:B------:R-:W-:Y:S01]  /*1c070*/  HGMMA.64x128x16.F32.BF16 R24, R180, gdesc[UR4].tnspB, R24, gsb0 ;  /* 0x41e00004b4187df0 */ /* 0x000fe20008001818 */
[----:B------:R-:W-:Y:S01]  /*1c080*/  R2UR UR6, R12 ;  /* 0x000000000c0672ca */ /* 0x000fe200000e0000 */
[----:B------:R-:W-:Y:S01]  /*1c090*/  VIADD R12, R6, 0x100 ;  /* 0x00000100060c7836 */ /* 0x000fe20000000000 */
[----:B------:R-:W-:Y:S01]  /*1c0a0*/  R2UR UR7, R13 ;  /* 0x000000000d0772ca */ /* 0x000fe200000e0000 */
[----:B------:R-:W-:Y:S01]  /*1c0b0*/  IMAD.MOV.U32 R13, RZ, RZ, 0x40000040 ;  /* 0x40000040ff0d7424 */ /* 0x000fe200078e00ff */
[----:B------:R-:W-:Y:S01]  /*1c0c0*/  SEL R185, R185, RZ, P0 ;  /* 0x000000ffb9b97207 */ /* 0x000fe20000000000 */
[----:B--2---:R-:W-:Y:S01]  /*1c0d0*/  FADD.FTZ R5, R5, R4 ;  /* 0x0000000405057221 */ /* 0x004fe20000010000 */
[----:B0-----:R-:W-:Y:S01]  /*1c0e0*/  FADD.FTZ R2, R0, R3 ;  /* 0x0000000300027221 */ /* 0x001fe20000010000 */
[----:B------:R-:W-:-:S03]  /*1c0f0*/  SEL R3, RZ, 0x1, P0 ;  /* 0x00000001ff037807 */ /* 0x000fc60000000000 */
[----:B------:R-:W0:Y:S01]  /*1c100*/  SHFL.BFLY PT, R0, R5, 0x1, 0x1f ;  /* 0x0c201f0005007f89 */ /* 0x000e2200000e0000 */
[----:B------:R-:W-:Y:S01]  /*1c110*/  LOP3.LUT R188, R188, R3, RZ, 0x3c, !PT ;  /* 0x00000003bcbc7212 */ /* 0x000fe200078e3cff */
        /* <DEDUP_REMOVED lines=35> */
[----:B------:R-:W-:Y:S01]  /*1c350*/  CS2R R4, SRZ ;  /* 0x0000000000047805 */ /* 0x000fe2000001ff00 */
[----:B------:R-:W-:Y:S01]  /*1c360*/  IMAD.MOV.U32 R0, RZ, RZ, -0x800000 ;  /* 0xff800000ff007424 */ /* 0x000fe200078e00ff */
[----:B------:R-:W-:-:S13]  /*1c370*/  FSETP.NE.FTZ.AND P2, PT, R12, RZ, PT ;  /* 0x000000ff0c00720b */ /* 0x000fda0003f55000 */
        /* <DEDUP_REMOVED lines=11> */
[----:B-1----:R-:W-:Y:S01]  /*1c430*/  FADD.FTZ R13, R2, R7 ;  /* 0x00000007020d7221 */ /* 0x002fe20000010000 */
[----:B------:R-:W-:-:S04]  /*1c440*/  IMAD.MOV.U32 R2, RZ, RZ, -0x800000 ;  /* 0xff800000ff027424 */ /* 0x000fc800078e00ff */
        /* <DEDUP_REMOVED lines=76> */
.L_x_2308:
        /* <DEDUP_REMOVED lines=86> */
[----:B------:R-:W-:Y:S01]  /*1ce70*/  STSM.16.M88.4 [R79], R12 ;  /* 0x0000000c4f007844 */ /* 0x000fe20000000200 */
        /* <DEDUP_REMOVED lines=16> */
[----:B------:R-:W-:Y:S02]  /*1cf80*/  ISETP.NE.AND.EX P0, PT, RZ, UR5, PT, P0 ;  /* 0x00000005ff007c0c */ /* 0x000fe4000bf05300 */
        /* <DEDUP_REMOVED lines=11> */
[----:B------:R-:W-:-:S03]  /*1d040*/  IMAD R3, R202, 0x40, R200 ;  /* 0x00000040ca037824 */ /* 0x000fc600078e02c8 */
[----:B------:R3:W5:Y:S01]  /*1d050*/  @P1 LDG.E R49, desc[UR56][R206.64] ;  /* 0x00000038ce311981 */ /* 0x000762000c1e1900 */
[----:B--2---:R-:W-:Y:S01]  /*1d060*/  IMAD.WIDE R4, R3, 0x2, R20 ;  /* 0x0000000203047825 */ /* 0x004fe200078e0214 */
[----:B------:R-:W-:Y:S06]  /*1d070*/  @P1 BRA `(.L_x_2417) ;  /* 0x0000000000101947 */ /* 0x000fec0003800000 */
[----:B------:R-:W-:Y:S05]  /*1d080*/  @!P0 BRA `(.L_x_2417) ;  /* 0x00000000000c8947 */ /* 0x000fea0003800000 */
[----:B------:R-:W2:Y:S04]  /*1d090*/  LDG.E R6, desc[UR56][R8.64] ;  /* 0x0000003808067981 */ /* 0x000ea8000c1e1900 */
[----:B-----5:R-:W2:Y:S02]  /*1d0a0*/  LDG.E R49, desc[UR56][R8.64+0x4] ;  /* 0x0000043808317981 */ /* 0x020ea4000c1e1900 */
[----:B--2---:R-:W-:-:S07]  /*1d0b0*/  IMAD.IADD R49, R49, 0x1, -R6 ;  /* 0x0000000131317824 */ /* 0x004fce00078e0a06 */
.L_x_2417:
[----:B------:R-:W-:Y:S01]  /*1d0c0*/  SHF.R.S32.HI R48, RZ, 0x1f, R205 ;  /* 0x0000001fff307819 */ /* 0x000fe200000114cd */
[----:B------:R-:W-:Y:S01]  /*1d0d0*/  ULDC.64 UR4, c[0x0][0xb70] ;  /* 0x0002dc0000047ab9 */ /* 0x000fe20000000a00 */
[--C-:B-----5:R-:W-:Y:S01]  /*1d0e0*/  SHF.R.S32.HI R21, RZ, 0x1f, R51.reuse ;  /* 0x0000001fff157819 */ /* 0x120fe20000011433 */
[----:B------:R-:W-:Y:S01]  /*1d0f0*/  IMAD.MOV.U32 R20, RZ, RZ, R51 ;  /* 0x000000ffff147224 */ /* 0x000fe200078e0033 */
[----:B---3--:R-:W-:Y:S01]  /*1d100*/  IADD3 R9, P1, R4, 0x1000, RZ ;  /* 0x0000100004097810 */ /* 0x008fe20007f3e0ff */
[----:B------:R-:W-:Y:S01]  /*1d110*/  IMAD R6, R48, UR4, RZ ;  /* 0x0000000430067c24 */ /* 0x000fe2000f8e02ff */
[----:B------:R-:W-:Y:S01]  /*1d120*/  SEL R214, R214, RZ, !P0 ;  /* 0x000000ffd6d67207 */ /* 0x000fe20004000000 */
[----:B------:R-:W-:Y:S01]  /*1d130*/  IMAD R10, R212, 0x80, R204 ;  /* 0x00000080d40a7824 */ /* 0x000fe200078e02cc */
[----:B------:R-:W-:Y:S01]  /*1d140*/  LOP3.LUT R8, R9, 0x380, RZ, 0xc0, !PT ;  /* 0x0000038009087812 */ /* 0x000fe200078ec0ff */
[C---:B------:R-:W-:Y:S01]  /*1d150*/  IMAD R3, R205.reuse, UR5, R6 ;  /* 0x00000005cd037c24 */ /* 0x040fe2000f8e0206 */
[----:B------:R-:W-:Y:S01]  /*1d160*/  SEL R53, R208, RZ, !P0 ;  /* 0x000000ffd0357207 */ /* 0x000fe20004000000 */
[----:B------:R-:W-:Y:S01]  /*1d170*/  IMAD.WIDE.U32 R6, R205, UR4, R20 ;  /* 0x00000004cd067c25 */ /* 0x000fe2000f8e0014 */
[----:B------:R-:W-:Y:S01]  /*1d180*/  ULDC.64 UR4, c[0x0][0xb78] ;  /* 0x0002de0000047ab9 */ /* 0x000fe20000000a00 */
[----:B------:R-:W-:-:S02]  /*1d190*/  SHF.R.U64 R8, R8, 0x3, RZ ;  /* 0x0000000308087819 */ /* 0x000fc400000012ff */
[----:B------:R-:W-:Y:S01]  /*1d1a0*/  IMAD.IADD R7, R7, 0x1, R3 ;  /* 0x0000000107077824 */ /* 0x000fe200078e0203 */
[----:B------:R-:W-:Y:S01]  /*1d1b0*/  IADD3 R13, P2, R4, 0x2000, RZ ;  /* 0x00002000040d7810 */ /* 0x000fe20007f5e0ff */
[----:B------:R-:W-:Y:S01]  /*1d1c0*/  IMAD R3, R214, UR4, RZ ;  /* 0x00000004d6037c24 */ /* 0x000fe2000f8e02ff */
[----:B------:R-:W-:Y:S01]  /*1d1d0*/  LOP3.LUT R8, R8, R9, RZ, 0x3c, !PT ;  /* 0x0000000908087212 */ /* 0x000fe200078e3cff */
[----:B------:R-:W-:Y:S01]  /*1d1e0*/  IMAD.WIDE.U32 R6, R53, UR4, R6 ;  /* 0x0000000435067c25 */ /* 0x000fe2000f8e0006 */
[----:B------:R-:W-:Y:S02]  /*1d1f0*/  LOP3.LUT R12, R13, 0x380, RZ, 0xc0, !PT ;  /* 0x000003800d0c7812 */ /* 0x000fe400078ec0ff */
[----:B------:R-:W-:Y:S01]  /*1d200*/  IADD3 R25, P6, R4, 0x3000, RZ ;  /* 0x0000300004197810 */ /* 0x000fe20007fde0ff */
[----:B------:R-:W-:Y:S01]  /*1d210*/  IMAD R9, R53, UR5, R3 ;  /* 0x0000000535097c24 */ /* 0x000fe2000f8e0203 */
[----:B------:R-:W-:Y:S01]  /*1d220*/  SHF.R.S32.HI R3, RZ, 0x1f, R10 ;  /* 0x0000001fff037819 */ /* 0x000fe2000001140a */
[----:B------:R-:W-:Y:S01]  /*1d230*/  ULDC.64 UR4, c[0x0][0xb40] ;  /* 0x0002d00000047ab9 */ /* 0x000fe20000000a00 */
[----:B------:R-:W-:-:S02]  /*1d240*/  IADD3 R6, P0, R10, R6, RZ ;  /* 0x000000060a067210 */ /* 0x000fc40007f1e0ff */
[----:B------:R-:W-:Y:S02]  /*1d250*/  SHF.R.U64 R12, R12, 0x3, RZ ;  /* 0x000000030c0c7819 */ /* 0x000fe400000012ff */
[----:B------:R-:W-:Y:S01]  /*1d260*/  IADD3.X R3, R3, R7, R9, P0, !PT ;  /* 0x0000000703037210 */ /* 0x000fe200007fe409 */
[--C-:B------:R-:W-:Y:S01]  /*1d270*/  IMAD.X R9, RZ, RZ, R5.reuse, P1 ;  /* 0x000000ffff097224 */ /* 0x100fe200008e0605 */
[----:B------:R-:W-:Y:S02]  /*1d280*/  LEA R46, P0, R6, UR4, 0x2 ;  /* 0x00000004062e7c11 */ /* 0x000fe4000f8010ff */
[----:B------:R-:W-:Y:S01]  /*1d290*/  LOP3.LUT R12, R12, R13, RZ, 0x3c, !PT ;  /* 0x0000000d0c0c7212 */ /* 0x000fe200078e3cff */
[----:B------:R-:W-:Y:S01]  /*1d2a0*/  IMAD.X R13, RZ, RZ, R5, P2 ;  /* 0x000000ffff0d7224 */ /* 0x000fe200010e0605 */
[----:B------:R-:W-:Y:S01]  /*1d2b0*/  LEA.HI.X R47, R6, UR5, R3, 0x2, P0 ;  /* 0x00000005062f7c11 */ /* 0x000fe200080f1403 */
[----:B------:R-:W-:Y:S01]  /*1d2c0*/  VIADD R6, R10, 0x8 ;  /* 0x000000080a067836 */ /* 0x000fe20000000000 */
[----:B------:R-:W-:Y:S01]  /*1d2d0*/  LOP3.LUT P0, RZ, R218, 0x3, RZ, 0xc0, !PT ;  /* 0x00000003daff7812 */ /* 0x000fe2000780c0ff */
[----:B------:R-:W-:Y:S01]  /*1d2e0*/  ULDC.64 UR4, c[0x0][0xaa0] ;  /* 0x0002a80000047ab9 */ /* 0x000fe20000000a00 */
[----:B------:R-:W-:-:S02]  /*1d2f0*/  IADD3 R29, P5, R4, 0x4000, RZ ;  /* 0x00004000041d7810 */ /* 0x000fc40007fbe0ff */
[C---:B------:R-:W-:Y:S02]  /*1d300*/  IADD3 R33, P4, R4.reuse, 0x5000, RZ ;  /* 0x0000500004217810 */ /* 0x040fe40007f9e0ff */
[----:B------:R-:W-:Y:S02]  /*1d310*/  IADD3 R37, P3, R4, 0x6000, RZ ;  /* 0x0000600004257810 */ /* 0x000fe40007f7e0ff */
[----:B------:R-:W-:Y:S02]  /*1d320*/  ISETP.GE.OR P1, PT, R10, R49, P0 ;  /* 0x000000310a00720c */ /* 0x000fe40000726670 */
[----:B------:R-:W-:Y:S02]  /*1d330*/  IADD3 R10, P2, R4, 0x7000, RZ ;  /* 0x00007000040a7810 */ /* 0x000fe40007f5e0ff */
[----:B------:R-:W-:Y:S02]  /*1d340*/  LOP3.LUT R24, R25, 0x380, RZ, 0xc0, !PT ;  /* 0x0000038019187812 */ /* 0x000fe400078ec0ff */
[----:B------:R-:W-:Y:S01]  /*1d350*/  LOP3.LUT R28, R29, 0x380, RZ, 0xc0, !PT ;  /* 0x000003801d1c7812 */ /* 0x000fe200078ec0ff */
[----:B------:R-:W-:Y:S01]  /*1d360*/  IMAD.X R41, RZ, RZ, R5, P2 ;  /* 0x000000ffff297224 */ /* 0x000fe200010e0605 */
[----:B------:R-:W-:-:S02]  /*1d370*/  LOP3.LUT R32, R33, 0x380, RZ, 0xc0, !PT ;  /* 0x0000038021207812 */ /* 0x000fc400078ec0ff */
[----:B------:R-:W-:Y:S02]  /*1d380*/  LOP3.LUT R36, R37, 0x380, RZ, 0xc0, !PT ;  /* 0x0000038025247812 */ /* 0x000fe400078ec0ff */
[----:B------:R-:W-:Y:S01]  /*1d390*/  LOP3.LUT R7, R4, 0x380, RZ, 0xc0, !PT ;  /* 0x0000038004077812 */ /* 0x000fe200078ec0ff */
[----:B------:R2:W-:Y:S01]  /*1d3a0*/  @!P1 STG.E desc[UR56][R46.64], R0 ;  /* 0x000000002e009986 */ /* 0x0005e2000c101938 */
[----:B------:R-:W-:Y:S02]  /*1d3b0*/  ISETP.GE.OR P0, PT, R6, R49, P0 ;  /* 0x000000310600720c */ /* 0x000fe40000706670 */
[----:B------:R-:W-:Y:S02]  /*1d3c0*/  LOP3.LUT R3, R10, 0x380, RZ, 0xc0, !PT ;  /* 0x000003800a037812 */ /* 0x000fe400078ec0ff */
[----:B------:R-:W-:Y:S02]  /*1d3d0*/  SHF.R.U64 R24, R24, 0x3, RZ ;  /* 0x0000000318187819 */ /* 0x000fe400000012ff */
[----:B------:R-:W-:-:S02]  /*1d3e0*/  SHF.R.U64 R28, R28, 0x3, RZ ;  /* 0x000000031c1c7819 */ /* 0x000fc400000012ff */
[----:B------:R-:W-:Y:S02]  /*1d3f0*/  SHF.R.U64 R32, R32, 0x3, RZ ;  /* 0x0000000320207819 */ /* 0x000fe400000012ff */
[----:B------:R-:W-:Y:S02]  /*1d400*/  SHF.R.U64 R36, R36, 0x3, RZ ;  /* 0x0000000324247819 */ /* 0x000fe400000012ff */
[----:B------:R-:W-:Y:S01]  /*1d410*/  SHF.R.U64 R7, R7, 0x3, RZ ;  /* 0x0000000307077819 */ /* 0x000fe200000012ff */
[----:B------:R3:W-:Y:S01]  /*1d420*/  @!P0 STG.E desc[UR56][R46.64+0x20], R2 ;  /* 0x000020022e008986 */ /* 0x0007e2000c101938 */
[----:B------:R-:W-:Y:S02]  /*1d430*/  SHF.R.U64 R3, R3, 0x3, RZ ;  /* 0x0000000303037819 */ /* 0x000fe400000012ff */
        /* <DEDUP_REMOVED lines=71> */
.L_x_2419:
[----:B------:R-:W-:Y:S05]  /*1d8b0*/  BSYNC B1 ;  /* 0x0000000000017941 */ /* 0x000fea0003800000 */
.L_x_2418:
[----:B------:R-:W-:Y:S04]  /*1d8c0*/  BSSY B1, `(.L_x_2420) ;  /* 0x0000014000017945 */ /* 0x000fe80003800000 */
[----:B------:R-:W-:Y:S05]  /*1d8d0*/  @P4 BRA `(.L_x_2421) ;  /* 0x0000000000484947 */ /* 0x000fea0003800000 */
[----:B--2--5:R-:W-:Y:S01]  /*1d8e0*/  IADD3 R5, P2, R20, 0x20, RZ ;  /* 0x0000002014057810 */ /* 0x024fe20007f5e0ff */
[----:B------:R-:W-:Y:S01]  /*1d8f0*/  ULDC.64 UR4, c[0x0][0xad8] ;  /* 0x0002b60000047ab9 */ /* 0x000fe20000000a00 */
[----:B------:R-:W-:Y:S01]  /*1d900*/  IMAD.MOV.U32 R2, RZ, RZ, R44 ;  /* 0x000000ffff027224 */ /* 0x000fe200078e002c */
[----:B------:R-:W-:Y:S01]  /*1d910*/  ULDC.64 UR6, c[0x0][0xa80] ;  /* 0x0002a00000067ab9 */ /* 0x000fe20000000a00 */
[----:B------:R-:W-:Y:S02]  /*1d920*/  IMAD.MOV.U32 R3, RZ, RZ, R49 ;  /* 0x000000ffff037224 */ /* 0x000fe400078e0031 */
        /* <DEDUP_REMOVED lines=13> */
.L_x_2421:
[----:B------:R-:W-:Y:S05]  /*1da00*/  BSYNC B1 ;  /* 0x0000000000017941 */ /* 0x000fea0003800000 */
.L_x_2420:
[----:B------:R-:W-:Y:S04]  /*1da10*/  BSSY B1, `(.L_x_2422) ;  /* 0x0000014000017945 */ /* 0x000fe80003800000 */
[----:B------:R-:W-:Y:S05]  /*1da20*/  @P0 BRA `(.L_x_2423) ;  /* 0x0000000000480947 */ /* 0x000fea0003800000 */
[----:B--23-5:R-:W-:Y:S01]  /*1da30*/  IADD3 R5, P0, R20, 0x40, RZ ;  /* 0x0000004014057810 */ /* 0x02cfe20007f1e0ff */
        /* <DEDUP_REMOVED lines=17> */
.L_x_2423:
[----:B------:R-:W-:Y:S05]  /*1db50*/  BSYNC B1 ;  /* 0x0000000000017941 */ /* 0x000fea0003800000 */
.L_x_2422:
[----:B------:R-:W-:Y:S05]  /*1db60*/  @P1 BRA `(.L_x_2424) ;  /* 0x0000000800d01947 */ /* 0x000fea0003800000 */
[----:B--2345:R-:W-:Y:S01]  /*1db70*/  IADD3 R5, P0, R20, 0x60, RZ ;  /* 0x0000006014057810 */ /* 0x03cfe20007f1e0ff */
[----:B------:R-:W-:Y:S01]  /*1db80*/  ULDC.64 UR6, c[0x0][0xad8] ;  /* 0x0002b60000067ab9 */ /* 0x000fe20000000a00 */
[----:B------:R-:W-:Y:S01]  /*1db90*/  IMAD.MOV.U32 R2, RZ, RZ, R44 ;  /* 0x000000ffff027224 */ /* 0x000fe200078e002c */
        /* <DEDUP_REMOVED lines=15> */
[----:B------:R3:W-:Y:S01]  /*1dc90*/  STG.E.128 desc[UR56][R4.64+0x80], R40 ;  /* 0x0000802804007986 */ /* 0x0007e2000c101d38 */
[----:B------:R-:W-:Y:S05]  /*1dca0*/  BRA `(.L_x_2424) ;  /* 0x0000000800807947 */ /* 0x000fea0003800000 */
.L_x_2416:
        /* <DEDUP_REMOVED lines=15> */
[----:B------:R-:W3:Y:S02]  /*1dda0*/  S2R R5, SR_TID.X ;  /* 0x0000000000057919 */ /* 0x000ee40000002100 */
[----:B---3--:R-:W-:-:S05]  /*1ddb0*/  VIADD R0, R5, 0xffffff80 ;  /* 0xffffff8005007836 */ /* 0x008fca0000000000 */
[----:B------:R-:W-:Y:S01]  /*1ddc0*/  ISETP.GT.AND P2, PT, R0, 0x7f, PT ;  /* 0x0000007f0000780c */ /* 0x000fe20003f44270 */
[----:B--2---:R-:W-:-:S12]  /*1ddd0*/  @P1 BRA `(.L_x_2425) ;  /* 0x0000000000101947 */ /* 0x004fd80003800000 */
[----:B------:R-:W-:Y:S05]  /*1dde0*/  @!P0 BRA `(.L_x_2425) ;  /* 0x00000000000c8947 */ /* 0x000fea0003800000 */
[----:B------:R-:W2:Y:S04]  /*1ddf0*/  LDG.E R0, desc[UR56][R2.64] ;  /* 0x0000003802007981 */ /* 0x000ea8000c1e1900 */
[----:B-----5:R-:W2:Y:S02]  /*1de00*/  LDG.E R7, desc[UR56][R2.64+0x4] ;  /* 0x0000043802077981 */ /* 0x020ea4000c1e1900 */
[----:B--2---:R-:W-:-:S07]  /*1de10*/  IMAD.IADD R7, R7, 0x1, -R0 ;  /* 0x0000000107077824 */ /* 0x004fce00078e0a00 */
.L_x_2425:
        /* <DEDUP_REMOVED lines=12> */
[----:B------:R-:W-:-:S03]  /*1dee0*/  ULDC.64 UR4, c[0x0][0xb70] ;  /* 0x0002dc0000047ab9 */ /* 0x000fc60000000a00 */
[----:B------:R-:W-:Y:S01]  /*1def0*/  LEA.HI.X.SX32 R3, R0, R6, 0x1, P0 ;  /* 0x0000000600037211 */ /* 0x000fe200000f0eff */
[----:B------:R-:W-:-:S04]  /*1df00*/  IMAD R0, R8, UR4, RZ ;  /* 0x0000000408007c24 */ /* 0x000fc8000f8e02ff */
[C---:B------:R-:W-:Y:S02]  /*1df10*/  IMAD R5, R205.reuse, UR5, R0 ;  /* 0x00000005cd057c24 */ /* 0x040fe4000f8e0200 */
[----:B------:R-:W-:Y:S01]  /*1df20*/  IMAD.WIDE.U32 R2, R205, UR4, R2 ;  /* 0x00000004cd027c25 */ /* 0x000fe2000f8e0002 */
[----:B------:R-:W-:-:S03]  /*1df30*/  ULDC.64 UR4, c[0x0][0xb78] ;  /* 0x0002de0000047ab9 */ /* 0x000fc60000000a00 */
[----:B------:R-:W-:Y:S02]  /*1df40*/  IMAD R0, R214, UR4, RZ ;  /* 0x00000004d6007c24 */ /* 0x000fe4000f8e02ff */
[----:B------:R-:W-:Y:S02]  /*1df50*/  IMAD.IADD R3, R3, 0x1, R5 ;  /* 0x0000000103037824 */ /* 0x000fe400078e0205 */
[C---:B------:R-:W-:Y:S02]  /*1df60*/  IMAD R5, R11.reuse, UR5, R0 ;  /* 0x000000050b057c24 */ /* 0x040fe4000f8e0200 */
[----:B------:R-:W-:Y:S01]  /*1df70*/  IMAD.WIDE.U32 R2, R11, UR4, R2 ;  /* 0x000000040b027c25 */ /* 0x000fe2000f8e0002 */
[----:B------:R-:W-:-:S04]  /*1df80*/  ULDC.64 UR4, c[0x0][0xb40] ;  /* 0x0002d00000047ab9 */ /* 0x000fc80000000a00 */
[----:B------:R-:W-:Y:S02]  /*1df90*/  IADD3 R3, R3, R5, RZ ;  /* 0x0000000503037210 */ /* 0x000fe40007ffe0ff */
[----:B------:R-:W-:-:S04]  /*1dfa0*/  LEA R4, P0, R2, UR4, 0x2 ;  /* 0x0000000402047c11 */ /* 0x000fc8000f8010ff */
[----:B------:R-:W-:Y:S01]  /*1dfb0*/  LEA.HI.X R5, R2, UR5, R3, 0x2, P0 ;  /* 0x0000000502057c11 */ /* 0x000fe200080f1403 */
[----:B------:R-:W-:-:S05]  /*1dfc0*/  IMAD.MOV.U32 R3, RZ, RZ, -0x800000 ;  /* 0xff800000ff037424 */ /* 0x000fca00078e00ff */
[----:B------:R2:W-:Y:S03]  /*1dfd0*/  STG.E desc[UR56][R4.64], R3 ;  /* 0x0000000304007986 */ /* 0x0005e6000c101938 */
.L_x_2427:
[----:B------:R-:W-:Y:S05]  /*1dfe0*/  BSYNC B1 ;  /* 0x0000000000017941 */ /* 0x000fea0003800000 */
.L_x_2426:
        /* <DEDUP_REMOVED lines=8> */
[----:B------:R-:W-:Y:S02]  /*1e070*/  IMAD R7, R212, -0x80, R7 ;  /* 0xffffff80d4077824 */ /* 0x000fe400078e0207 */
[----:B------:R-:W-:Y:S02]  /*1e080*/  IMAD R0, R8, UR4, RZ ;  /* 0x0000000408007c24 */ /* 0x000fe4000f8e02ff */
[C---:B------:R-:W-:Y:S01]  /*1e090*/  VIADD R4, R202.reuse, 0x20 ;  /* 0x00000020ca047836 */ /* 0x040fe20000000000 */
[-C--:B------:R-:W-:Y:S01]  /*1e0a0*/  ISETP.GE.AND P2, PT, R202, R7.reuse, PT ;  /* 0x00000007ca00720c */ /* 0x080fe20003f46270 */
[----:B------:R-:W-:Y:S02]  /*1e0b0*/  IMAD.IADD R3, R3, 0x1, R9 ;  /* 0x0000000103037824 */ /* 0x000fe400078e0209 */
[----:B------:R-:W-:Y:S01]  /*1e0c0*/  IMAD R5, R205, UR5, R0 ;  /* 0x00000005cd057c24 */ /* 0x000fe2000f8e0200 */
[----:B------:R-:W-:Y:S01]  /*1e0d0*/  ISETP.GE.AND P3, PT, R4, R7, PT ;  /* 0x000000070400720c */ /* 0x000fe20003f66270 */
[----:B------:R-:W-:-:S02]  /*1e0e0*/  VIADD R0, R202, 0x40 ;  /* 0x00000040ca007836 */ /* 0x000fc40000000000 */
[----:B------:R-:W-:Y:S01]  /*1e0f0*/  IMAD.WIDE.U32 R2, R205, UR4, R2 ;  /* 0x00000004cd027c25 */ /* 0x000fe2000f8e0002 */
[----:B------:R-:W-:Y:S02]  /*1e100*/  ULDC.64 UR4, c[0x0][0xae8] ;  /* 0x0002ba0000047ab9 */ /* 0x000fe40000000a00 */
[-C--:B------:R-:W-:Y:S01]  /*1e110*/  ISETP.GE.AND P1, PT, R0, R7.reuse, PT ;  /* 0x000000070000720c */ /* 0x080fe20003f26270 */
        /* <DEDUP_REMOVED lines=27> */
.L_x_2429:
[----:B------:R-:W-:Y:S05]  /*1e2d0*/  BSYNC B1 ;  /* 0x0000000000017941 */ /* 0x000fea0003800000 */
.L_x_2428:
[----:B------:R-:W-:Y:S04]  /*1e2e0*/  BSSY B1, `(.L_x_2430) ;  /* 0x0000014000017945 */ /* 0x000fe80003800000 */
[----:B------:R-:W-:Y:S05]  /*1e2f0*/  @P3 BRA `(.L_x_2431) ;  /* 0x0000000000483947 */ /* 0x000fea0003800000 */
[----:B--2---:R-:W-:Y:S01]  /*1e300*/  IADD3 R9, P2, R6, 0x20, RZ ;  /* 0x0000002006097810 */ /* 0x004fe20007f5e0ff */
        /* <DEDUP_REMOVED lines=17> */
.L_x_2431:
[----:B------:R-:W-:Y:S05]  /*1e420*/  BSYNC B1 ;  /* 0x0000000000017941 */ /* 0x000fea0003800000 */
.L_x_2430:
[----:B------:R-:W-:Y:S04]  /*1e430*/  BSSY B1, `(.L_x_2432) ;  /* 0x0000014000017945 */ /* 0x000fe80003800000 */
[----:B------:R-:W-:Y:S05]  /*1e440*/  @P1 BRA `(.L_x_2433) ;  /* 0x0000000000481947 */ /* 0x000fea0003800000 */
[----:B--23--:R-:W-:Y:S01]  /*1e450*/  IADD3 R9, P1, R6, 0x40, RZ ;  /* 0x0000004006097810 */ /* 0x00cfe20007f3e0ff */
        /* <DEDUP_REMOVED lines=17> */
.L_x_2433:
[----:B------:R-:W-:Y:S05]  /*1e570*/  BSYNC B1 ;  /* 0x0000000000017941 */ /* 0x000fea0003800000 */
.L_x_2432:
        /* <DEDUP_REMOVED lines=19> */
.L_x_2424:
[----:B------:R-:W-:Y:S05]  /*1e6b0*/  BSYNC B0 ;  /* 0x0000000000007941 */ /* 0x000fea0003800000 */
.L_x_2415:
[----:B------:R-:W-:Y:S02]  /*1e6c0*/  ULDC UR4, c[0x0][0xc14] ;  /* 0x0003050000047ab9 */ /* 0x000fe40000000800 */
[----:B-1----:R-:W-:-:S13]  /*1e6d0*/  ISETP.GE.AND P0, PT, R195, UR4, PT ;  /* 0x00000004c3007c0c */ /* 0x002fda000bf06270 */
[----:B------:R-:W-:Y:S05]  /*1e6e0*/  @!P0 BRA `(.L_x_2434) ;  /* 0xfffffe28009c8947 */ /* 0x000fea000383ffff */
[----:B------:R-:W-:Y:S05]  /*1e6f0*/  BRA `(.L_x_2197) ;  /* 0x0000006000287947 */ /* 0x000fea0003800000 */
.L_x_2195:
        /* <DEDUP_REMOVED lines=20> */
[----:B------:R-:W-:Y:S02]  /*1e840*/  ISETP.GE.U32.AND P0, PT, R7, 0x2, PT ;  /* 0x000000020700780c */ /* 0x000fe40003f06070 */
        /* <DEDUP_REMOVED lines=39> */
.L_x_2439:
[----:B------:R-:W-:Y:S02]  /*1eac0*/  VIADD R6, R6, 0x1f ;  /* 0x0000001f06067836 */ /* 0x000fe40000000000 */
        /* <DEDUP_REMOVED lines=14> */
.L_x_2438:
[----:B------:R-:W-:Y:S05]  /*1ebb0*/  BSYNC B0 ;  /* 0x0000000000007941 */ /* 0x000fea0003800000 */
.L_x_2437:
        /* <DEDUP_REMOVED lines=25> */
.L_x_2435:
[----:B------:R-:W-:-:S04]  /*1ed50*/  IMAD.IADD R7, R5, 0x1, -R2 ;  /* 0x0000000105077824 */ /* 0x000fc800078e0a02 */
        /* <DEDUP_REMOVED lines=19> */
.L_x_2440:
[----:B-1----:R-:W-:Y:S01]  /*1ee90*/  IMAD.MOV R2, RZ, RZ, -R3 ;  /* 0x000000ffff027224 */ /* 0x002fe200078e0a03 */
[----:B--2---:R-:W-:Y:S01]  /*1eea0*/  IABS R4, R6 ;  /* 0x0000000600047213 */ /* 0x004fe20000000000 */
[----:B---3--:R-:W-:Y:S02]  /*1eeb0*/  IMAD R16, R16, UR4, R7 ;  /* 0x0000000410107c24 */ /* 0x008fe4000f8e0207 */
[----:B------:R-:W-:Y:S02]  /*1eec0*/  IMAD R5, R2, R11, RZ ;  /* 0x0000000b02057224 */ /* 0x000fe400078e02ff */
[----:B------:R-:W-:Y:S02]  /*1eed0*/  IMAD.MOV.U32 R2, RZ, RZ, RZ ;  /* 0x000000ffff027224 */ /* 0x000fe400078e00ff */
[----:B------:R-:W-:Y:S02]  /*1eee0*/  IMAD.MOV R4, RZ, RZ, -R4 ;  /* 0x000000ffff047224 */ /* 0x000fe400078e0a04 */
        /* <DEDUP_REMOVED lines=26> */
[----:B-1----:R-:W-:Y:S02]  /*1f090*/  IMAD.MOV.U32 R2, RZ, RZ, RZ ;  /* 0x000000ffff027224 */ /* 0x002fe400078e00ff */
[----:B--2---:R-:W-:-:S04]  /*1f0a0*/  IMAD.MOV R6, RZ, RZ, -R3 ;  /* 0x000000ffff067224 */ /* 0x004fc800078e0a03 */
        /* <DEDUP_REMOVED lines=22> */
.L_x_2436:
[----:B------:R-:W-:Y:S02]  /*1f210*/  IMAD.MOV.U32 R17, RZ, RZ, RZ ;  /* 0x000000ffff117224 */ /* 0x000fe400078e00ff */
[----:B------:R-:W-:Y:S02]  /*1f220*/  IMAD.U32 R16, RZ, RZ, UR6 ;  /* 0x00000006ff107e24 */ /* 0x000fe4000f8e00ff */
[----:B------:R-:W-:-:S07]  /*1f230*/  IMAD.MOV.U32 R18, RZ, RZ, RZ ;  /* 0x000000ffff127224 */ /* 0x000fce00078e00ff */
.L_x_2441:
        /* <DEDUP_REMOVED lines=16> */
[----:B------:R-:W-:Y:S01]  /*1f340*/  ULDC.64 UR36, c[0x0][0x198] ;  /* 0x0000660000247ab9 */ /* 0x000fe20000000a00 */
[----:B------:R-:W-:Y:S02]  /*1f350*/  ULDC UR38, c[0x0][0xc] ;  /* 0x0000030000267ab9 */ /* 0x000fe40000000800 */
[----:B------:R1:W-:Y:S04]  /*1f360*/  STL [R1+0xc], R0 ;  /* 0x00000c0001007387 */ /* 0x0003e80000100800 */
[----:B------:R1:W-:Y:S04]  /*1f370*/  STL [R1+0x4], RZ ;  /* 0x000004ff01007387 */ /* 0x0003e80000100800 */
[----:B------:R1:W-:Y:S04]  /*1f380*/  STL [R1+0x10], R0 ;  /* 0x0000100001007387 */ /* 0x0003e80000100800 */
[----:B------:R1:W-:Y:S02]  /*1f390*/  STL [R1+0x2c], RZ ;  /* 0x00002cff01007387 */ /* 0x0003e40000100800 */
.L_x_2528:
[----:B--2---:R-:W2:Y:S02]  /*1f3a0*/  LDC.64 R2, c[0x0][0xc60] ;  /* 0x00031800ff027b82 */ /* 0x004ea40000000a00 */
[----:B--2---:R-:W-:-:S05]  /*1f3b0*/  IMAD.WIDE R2, R19, 0x4, R2 ;  /* 0x0000000413027825 */ /* 0x004fca00078e0202 */
[----:B------:R-:W1:Y:S01]  /*1f3c0*/  LDG.E R11, desc[UR56][R2.64] ;  /* 0x00000038020b7981 */ /* 0x000e62000c1e1900 */
[----:B------:R-:W-:Y:S05]  /*1f3d0*/  YIELD ;  /* 0x0000000000007946 */ /* 0x000fea0003800000 */
[----:B------:R-:W-:Y:S01]  /*1f3e0*/  ULDC.64 UR4, c[0x0][0xa28] ;  /* 0x00028a0000047ab9 */ /* 0x000fe20000000a00 */
[----:B------:R-:W-:Y:S02]  /*1f3f0*/  CS2R R8, SRZ ;  /* 0x0000000000087805 */ /* 0x000fe4000001ff00 */
[----:B------:R-:W-:Y:S01]  /*1f400*/  ISETP.NE.U32.AND P0, PT, RZ, UR4, PT ;  /* 0x00000004ff007c0c */ /* 0x000fe2000bf05070 */
[----:B------:R-:W-:Y:S01]  /*1f410*/  ULDC.64 UR8, c[0x0][0xa08] ;  /* 0x0002820000087ab9 */ /* 0x000fe20000000a00 */
[----:B------:R-:W-:-:S02]  /*1f420*/  ULDC.64 UR10, c[0x0][0xa10] ;  /* 0x00028400000a7ab9 */ /* 0x000fc40000000a00 */
[----:B------:R-:W-:Y:S02]  /*1f430*/  ISETP.NE.AND.EX P0, PT, RZ, UR5, PT, P0 ;  /* 0x00000005ff007c0c */ /* 0x000fe4000bf05300 */
[----:B-1----:R-:W-:Y:S01]  /*1f440*/  SHF.R.S32.HI R0, RZ, 0x1f, R11 ;  /* 0x0000001fff007819 */ /* 0x002fe2000001140b */
[----:B------:R-:W-:-:S10]  /*1f450*/  IMAD.SHL.U32 R15, R11, 0x4, RZ ;  /* 0x000000040b0f7824 */ /* 0x000fd400078e00ff */
[C---:B------:R-:W-:Y:S01]  /*1f460*/  @P0 LEA R2, P1, R11.reuse, UR4, 0x2 ;  /* 0x000000040b020c11 */ /* 0x040fe2000f8210ff */
[----:B------:R-:W-:Y:S03]  /*1f470*/  STL [R1+0x1c], R11 ;  /* 0x00001c0b01007387 */ /* 0x000fe60000100800 */
[----:B------:R-:W-:Y:S01]  /*1f480*/  @P0 LEA.HI.X R3, R11, UR5, R0, 0x2, P1 ;  /* 0x000000050b030c11 */ /* 0x000fe200088f1400 */
[----:B------:R-:W-:-:S04]  /*1f490*/  ULDC.64 UR4, c[0x0][0xa18] ;  /* 0x0002860000047ab9 */ /* 0x000fc80000000a00 */
[----:B------:R1:W5:Y:S01]  /*1f4a0*/  @P0 LDG.E R8, desc[UR56][R2.64] ;  /* 0x0000003802080981 */ /* 0x000362000c1e1900 */
[----:B------:R-:W-:Y:S02]  /*1f4b0*/  ISETP.NE.U32.AND P0, PT, RZ, UR4, PT ;  /* 0x00000004ff007c0c */ /* 0x000fe4000bf05070 */
[----:B------:R-:W-:Y:S01]  /*1f4c0*/  SHF.L.U64.HI R14, R11, 0x2, R0 ;  /* 0x000000020b0e7819 */ /* 0x000fe20000010200 */
[----:B------:R-:W-:Y:S01]  /*1f4d0*/  STL [R1+0x24], R15 ;  /* 0x0000240f01007387 */ /* 0x000fe20000100800 */
[----:B------:R-:W-:Y:S01]  /*1f4e0*/  ISETP.NE.AND.EX P0, PT, RZ, UR5, PT, P0 ;  /* 0x00000005ff007c0c */ /* 0x000fe2000bf05300 */
[----:B------:R-:W-:Y:S02]  /*1f4f0*/  ULDC UR6, c[0x0][0x338] ;  /* 0x0000ce0000067ab9 */ /* 0x000fe40000000800 */
[----:B------:R-:W-:Y:S10]  /*1f500*/  STL [R1+0x28], R14 ;  /* 0x0000280e01007387 */ /* 0x000ff40000100800 */
[----:B------:R-:W-:-:S04]  /*1f510*/  @P0 IADD3 R12, P1, R15, UR4, RZ ;  /* 0x000000040f0c0c10 */ /* 0x000fc8000ff3e0ff */
[C---:B0-----:R-:W-:Y:S01]  /*1f520*/  @P0 IADD3.X R13, R14.reuse, UR5, RZ, P1, !PT ;  /* 0x000000050e0d0c10 */ /* 0x041fe20008ffe4ff */
[----:B------:R-:W-:Y:S02]  /*1f530*/  ULDC.64 UR4, c[0x0][0xa00] ;  /* 0x0002800000047ab9 */ /* 0x000fe40000000a00 */
[----:B------:R-:W-:Y:S02]  /*1f540*/  ISETP.NE.U32.AND P2, PT, RZ, UR4, PT ;  /* 0x00000004ff007c0c */ /* 0x000fe4000bf45070 */
[C---:B-1----:R-:W-:Y:S02]  /*1f550*/  IADD3 R2, P1, R15.reuse, UR4, RZ ;  /* 0x000000040f027c10 */ /* 0x042fe4000ff3e0ff */
[----:B------:R-:W-:Y:S02]  /*1f560*/  ISETP.NE.AND.EX P2, PT, RZ, UR5, PT, P2 ;  /* 0x00000005ff007c0c */ /* 0x000fe4000bf45320 */
[----:B------:R-:W-:Y:S01]  /*1f570*/  IADD3.X R3, R14, UR5, RZ, P1, !PT ;  /* 0x000000050e037c10 */ /* 0x000fe20008ffe4ff */
[----:B------:R-:W-:Y:S01]  /*1f580*/  ULDC UR4, c[0x0][0x288] ;  /* 0x0000a20000047ab9 */ /* 0x000fe20000000800 */
[----:B------:R-:W-:Y:S01]  /*1f590*/  IADD3 R6, P1, R15, UR8, RZ ;  /* 0x000000080f067c10 */ /* 0x000fe2000ff3e0ff */
[----:B------:R-:W-:Y:S01]  /*1f5a0*/  IMAD.U32 R10, RZ, RZ, UR4 ;  /* 0x00000004ff0a7e24 */ /* 0x000fe2000f8e00ff */
[----:B------:R-:W-:-:S02]  /*1f5b0*/  ULDC.64 UR4, c[0x0][0x3f8] ;  /* 0x0000fe0000047ab9 */ /* 0x000fc40000000a00 */
[----:B------:R-:W-:-:S03]  /*1f5c0*/  IADD3.X R7, R14, UR9, RZ, P1, !PT ;  /* 0x000000090e077c10 */ /* 0x000fc60008ffe4ff */
[----:B------:R0:W5:Y:S04]  /*1f5d0*/  @P0 LDG.E R10, desc[UR56][R12.64] ;  /* 0x000000380c0a0981 */ /* 0x000168000c1e1900 */
[----:B------:R-:W2:Y:S01]  /*1f5e0*/  @P2 LDG.E R9, desc[UR56][R2.64] ;  /* 0x0000003802092981 */ /* 0x000ea2000c1e1900 */
[----:B------:R-:W-:Y:S01]  /*1f5f0*/  UISETP.NE.U32.AND UP0, UPT, UR4, URZ, UPT ;  /* 0x0000003f0400728c */ /* 0x000fe2000bf05070 */
[----:B------:R-:W-:Y:S02]  /*1f600*/  IADD3 R4, P1, R15, UR10, RZ ;  /* 0x0000000a0f047c10 */ /* 0x000fe4000ff3e0ff */
[----:B------:R-:W-:Y:S01]  /*1f610*/  ULDC UR4, c[0x0][0x404] ;  /* 0x0001010000047ab9 */ /* 0x000fe20000000800 */
[----:B------:R-:W-:Y:S01]  /*1f620*/  UISETP.NE.AND.EX UP0, UPT, UR5, URZ, UPT, UP0 ;  /* 0x0000003f0500728c */ /* 0x000fe2000bf05300 */
[----:B------:R-:W-:-:S02]  /*1f630*/  IADD3.X R5, R14, UR11, RZ, P1, !PT ;  /* 0x0000000b0e057c10 */ /* 0x000fc40008ffe4ff */
[----:B------:R-:W-:Y:S01]  /*1f640*/  ISETP.NE.U32.AND P1, PT, RZ, UR8, PT ;  /* 0x00000008ff007c0c */ /* 0x000fe2000bf25070 */
[----:B------:R-:W-:Y:S01]  /*1f650*/  USEL UR4, UR4, 0x1, UP0 ;  /* 0x0000000104047887 */ /* 0x000fe20008000000 */
[----:B------:R-:W-:Y:S02]  /*1f660*/  ULDC UR5, c[0x0][0x2e0] ;  /* 0x0000b80000057ab9 */ /* 0x000fe40000000800 */
[----:B------:R-:W-:Y:S01]  /*1f670*/  ISETP.NE.AND.EX P3, PT, RZ, UR9, PT, P1 ;  /* 0x00000009ff007c0c */ /* 0x000fe2000bf65310 */
[----:B------:R-:W-:Y:S01]  /*1f680*/  UIMAD UR4, UR4, UR5, URZ ;  /* 0x00000005040472a4 */ /* 0x000fe2000f8e023f */
[----:B------:R-:W-:Y:S01]  /*1f690*/  ISETP.NE.U32.AND P1, PT, RZ, UR10, PT ;  /* 0x0000000aff007c0c */ /* 0x000fe2000bf25070 */
[----:B------:R-:W-:-:S03]  /*1f6a0*/  IMAD.U32 R0, RZ, RZ, UR6 ;  /* 0x00000006ff007e24 */ /* 0x000fc6000f8e00ff */
[----:B------:R-:W-:Y:S01]  /*1f6b0*/  ISETP.NE.AND.EX P1, PT, RZ, UR11, PT, P1 ;  /* 0x0000000bff007c0c */ /* 0x000fe2000bf25310 */
[----:B--2---:R1:W-:Y:S02]  /*1f6c0*/  STL [R1+0x30], R9 ;  /* 0x0000300901007387 */ /* 0x0043e40000100800 */
[----:B-1----:R-:W-:Y:S01]  /*1f6d0*/  IMAD.U32 R9, RZ, RZ, UR4 ;  /* 0x00000004ff097e24 */ /* 0x002fe2000f8e00ff */
[----:B0-----:R-:W-:Y:S09]  /*1f6e0*/  @P0 BRA `(.L_x_2443) ;  /* 0x0000000000100947 */ /* 0x001ff20003800000 */
[----:B------:R-:W-:Y:S05]  /*1f6f0*/  @!P2 BRA `(.L_x_2443) ;  /* 0x00000000000ca947 */ /* 0x000fea0003800000 */
[----:B-----5:R-:W2:Y:S04]  /*1f700*/  LDG.E R10, desc[UR56][R2.64] ;  /* 0x00000038020a7981 */ /* 0x020ea8000c1e1900 */
[----:B------:R-:W2:Y:S02]  /*1f710*/  LDG.E R2, desc[UR56][R2.64+0x4] ;  /* 0x0000043802027981 */ /* 0x000ea4000c1e1900 */
[----:B--2---:R-:W-:-:S07]  /*1f720*/  IMAD.IADD R10, R2, 0x1, -R10 ;  /* 0x00000001020a7824 */ /* 0x004fce00078e0a0a */
.L_x_2443:
[----:B------:R-:W-:Y:S01]  /*1f730*/  IMAD.MOV.U32 R2, RZ, RZ, RZ ;  /* 0x000000ffff027224 */ /* 0x000fe200078e00ff */
[----:B------:R-:W-:-:S05]  /*1f740*/  ULDC.64 UR4, c[0x0][0xa20] ;  /* 0x0002880000047ab9 */ /* 0x000fca0000000a00 */
[----:B------:R-:W2:Y:S01]  /*1f750*/  @P3 LDG.E R2, desc[UR56][R6.64] ;  /* 0x0000003806023981 */ /* 0x000ea2000c1e1900 */
[----:B------:R-:W-:-:S06]  /*1f760*/  IMAD.MOV.U32 R20, RZ, RZ, RZ ;  /* 0x000000ffff147224 */ /* 0x000fcc00078e00ff */
[----:B------:R0:W5:Y:S01]  /*1f770*/  @P1 LDG.E R20, desc[UR56][R4.64] ;  /* 0x0000003804141981 */ /* 0x000162000c1e1900 */
[----:B------:R-:W-:-:S04]  /*1f780*/  ISETP.NE.U32.AND P0, PT, RZ, UR4, PT ;  /* 0x00000004ff007c0c */ /* 0x000fc8000bf05070 */
[----:B------:R-:W-:Y:S01]  /*1f790*/  ISETP.NE.AND.EX P0, PT, RZ, UR5, PT, P0 ;  /* 0x00000005ff007c0c */ /* 0x000fe2000bf05300 */
[----:B--2--5:R-:W-:-:S05]  /*1f7a0*/  IMAD.IADD R2, R2, 0x1, R8 ;  /* 0x0000000102027824 */ /* 0x024fca00078e0208 */
[----:B------:R0:W-:Y:S07]  /*1f7b0*/  STL [R1+0x8], R2 ;  /* 0x0000080201007387 */ /* 0x0001ee0000100800 */
[----:B------:R-:W-:Y:S05]  /*1f7c0*/  @!P0 BRA `(.L_x_2444) ;  /* 0x0000000000108947 */ /* 0x000fea0003800000 */
[----:B0-----:R-:W-:-:S04]  /*1f7d0*/  IADD3 R2, P0, R15, UR4, RZ ;  /* 0x000000040f027c10 */ /* 0x001fc8000ff1e0ff */
[----:B------:R-:W-:-:S05]  /*1f7e0*/  IADD3.X R3, R14, UR5, RZ, P0, !PT ;  /* 0x000000050e037c10 */ /* 0x000fca00087fe4ff */
[----:B------:R1:W5:Y:S01]  /*1f7f0*/  LDG.E R9, desc[UR56][R2.64] ;  /* 0x0000003802097981 */ /* 0x000362000c1e1900 */
[----:B------:R-:W-:Y:S05]  /*1f800*/  BRA `(.L_x_2445) ;  /* 0x0000000000107947 */ /* 0x000fea0003800000 */
.L_x_2444:
[----:B------:R-:W-:Y:S05]  /*1f810*/  @!P3 BRA `(.L_x_2445) ;  /* 0x00000000000cb947 */ /* 0x000fea0003800000 */
[----:B------:R-:W2:Y:S04]  /*1f820*/  LDG.E R9, desc[UR56][R6.64] ;  /* 0x0000003806097981 */ /* 0x000ea8000c1e1900 */
[----:B------:R-:W2:Y:S02]  /*1f830*/  LDG.E R6, desc[UR56][R6.64+0x4] ;  /* 0x0000043806067981 */ /* 0x000ea4000c1e1900 */
[----:B--2---:R-:W-:-:S07]  /*1f840*/  IMAD.IADD R9, R6, 0x1, -R9 ;  /* 0x0000000106097824 */ /* 0x004fce00078e0a09 */
.L_x_2445:
[----:B01----:R-:W2:Y:S01]  /*1f850*/  @P1 LDG.E R2, desc[UR56][R4.64] ;  /* 0x0000003804021981 */ /* 0x003ea2000c1e1900 */
[----:B-----5:R-:W-:-:S03]  /*1f860*/  IMAD.IADD R9, R9, 0x1, -R8 ;  /* 0x0000000109097824 */ /* 0x020fc600078e0a08 */
[----:B------:R-:W2:Y:S01]  /*1f870*/  @P1 LDG.E R4, desc[UR56][R4.64+0x4] ;  /* 0x0000043804041981 */ /* 0x000ea2000c1e1900 */
[----:B------:R-:W-:Y:S01]  /*1f880*/  LEA R3, R17, 0xff, 0x7 ;  /* 0x000000ff11037811 */ /* 0x000fe200078e38ff */
[----:B------:R-:W-:Y:S01]  /*1f890*/  BSSY B0, `(.L_x_2446) ;  /* 0x00000f5000007945 */ /* 0x000fe20003800000 */
[----:B------:R-:W-:Y:S01]  /*1f8a0*/  PLOP3.LUT P2, PT, PT, PT, PT, 0x80, 0x0 ;  /* 0x000000000000781c */ /* 0x000fe20003f4f070 */
[----:B--2---:R-:W-:-:S04]  /*1f8b0*/  @P1 IMAD.IADD R0, R4, 0x1, -R2 ;  /* 0x0000000104001824 */ /* 0x004fc800078e0a02 */
[----:B------:R-:W-:-:S05]  /*1f8c0*/  IMAD.IADD R2, R9, 0x1, R0 ;  /* 0x0000000109027824 */ /* 0x000fca00078e0200 */
[C---:B------:R-:W-:Y:S01]  /*1f8d0*/  IADD3 R3, R2.reuse, R3, -R10 ;  /* 0x0000000302037210 */ /* 0x040fe20007ffe80a */
[----:B------:R-:W-:-:S05]  /*1f8e0*/  VIADD R2, R2, 0x7f ;  /* 0x0000007f02027836 */ /* 0x000fca0000000000 */
[----:B------:R-:W-:-:S04]  /*1f8f0*/  SHF.R.S32.HI R4, RZ, 0x1f, R2 ;  /* 0x0000001fff047819 */ /* 0x000fc80000011402 */
[----:B------:R-:W-:Y:S02]  /*1f900*/  LEA.HI R4, R4, R2, RZ, 0x7 ;  /* 0x0000000204047211 */ /* 0x000fe400078f38ff */
[----:B------:R-:W-:-:S04]  /*1f910*/  SHF.R.S32.HI R2, RZ, 0x1f, R3 ;  /* 0x0000001fff027819 */ /* 0x000fc80000011403 */
[----:B------:R-:W-:Y:S02]  /*1f920*/  LEA.HI R2, R2, R3, RZ, 0x7 ;  /* 0x0000000302027211 */ /* 0x000fe400078f38ff */
[----:B------:R-:W-:Y:S02]  /*1f930*/  SHF.R.S32.HI R4, RZ, 0x7, R4 ;  /* 0x00000007ff047819 */ /* 0x000fe40000011404 */
[----:B------:R-:W-:-:S04]  /*1f940*/  SHF.R.S32.HI R2, RZ, 0x7, R2 ;  /* 0x00000007ff027819 */ /* 0x000fc80000011402 */
[----:B------:R-:W-:-:S05]  /*1f950*/  VIMNMX R6, R4, R2, PT ;  /* 0x0000000204067248 */ /* 0x000fca0003fe0100 */
[--C-:B------:R-:W-:Y:S02]  /*1f960*/  IMAD R2, R6, 0x80, -R9.reuse ;  /* 0x0000008006027824 */ /* 0x100fe400078e0a09 */
[----:B------:R-:W-:-:S03]  /*1f970*/  IMAD.MOV R9, RZ, RZ, -R9 ;  /* 0x000000ffff097224 */ /* 0x000fc600078e0a09 */
[----:B------:R-:W-:Y:S02]  /*1f980*/  VIMNMX R0, R2, R0, PT ;  /* 0x0000000002007248 */ /* 0x000fe40003fe0100 */
[----:B------:R-:W-:-:S04]  /*1f990*/  VIMNMX R9, RZ, R9, !PT ;  /* 0x00000009ff097248 */ /* 0x000fc80007fe0100 */
[----:B------:R-:W-:Y:S02]  /*1f9a0*/  ISETP.GT.AND P0, PT, R0, R9, PT ;  /* 0x000000090000720c */ /* 0x000fe40003f04270 */
[----:B------:R-:W-:-:S11]  /*1f9b0*/  SHF.R.U32.HI R4, RZ, 0x7, R9 ;  /* 0x00000007ff047819 */ /* 0x000fd60000011609 */
[----:B------:R-:W-:-:S05]  /*1f9c0*/  @P0 VIADD R0, R0, 0x7f ;  /* 0x0000007f00000836 */ /* 0x000fca0000000000 */
[----:B------:R-:W-:Y:S01]  /*1f9d0*/  @P0 SHF.R.S32.HI R2, RZ, 0x1f, R0 ;  /* 0x0000001fff020819 */ /* 0x000fe20000011400 */
[----:B------:R0:W-:Y:S03]  /*1f9e0*/  STL [R1+0x20], R6 ;  /* 0x0000200601007387 */ /* 0x0001e60000100800 */
[----:B------:R-:W-:Y:S01]  /*1f9f0*/  @P0 LEA.HI R2, R2, R0, RZ, 0x7 ;  /* 0x0000000002020211 */ /* 0x000fe200078f38ff */
[----:B------:R-:W-:-:S03]  /*1fa00*/  IMAD.MOV.U32 R3, RZ, RZ, R4 ;  /* 0x000000ffff037224 */ /* 0x000fc600078e0004 */
[----:B------:R-:W-:-:S04]  /*1fa10*/  @P0 SHF.R.S32.HI R3, RZ, 0x7, R2 ;  /* 0x00000007ff030819 */ /* 0x000fc80000011402 */
[----:B------:R-:W-:-:S13]  /*1fa20*/  ISETP.GT.AND P0, PT, R3, R4, PT ;  /* 0x000000040300720c */ /* 0x000fda0003f04270 */
        /* <DEDUP_REMOVED lines=11> */
.L_x_2595:
[----:B------:R-:W-:-:S03]  /*1fae0*/  UMOV UR4, 0xffffffff ;  /* 0xffffffff00047882 */ /* 0x000fc60000000000 */
[----:B------:R-:W-:Y:S05]  /*1faf0*/  BRA.DIV UR4, `(.L_x_2449) ;  /* 0x0000005a04d47947 */ /* 0x000fea000b800000 */
[----:B------:R-:W-:-:S13]  /*1fb00*/  ELECT P6, URZ, PT ;  /* 0x00000000003f782f */ /* 0x000fda00038c0000 */
.L_x_2598:
        /* <DEDUP_REMOVED lines=12> */
.L_x_2599:
[----:B------:R-:W-:Y:S05]  /*1fbd0*/  BSYNC B1 ;  /* 0x0000000000017941 */ /* 0x000fea0003800000 */
.L_x_2450:
        /* <DEDUP_REMOVED lines=8> */
.L_x_2600:
        /* <DEDUP_REMOVED lines=11> */
.L_x_2455:
        /* <DEDUP_REMOVED lines=30> */
.L_x_2601:
        /* <DEDUP_REMOVED lines=8> */
.L_x_2457:
        /* <DEDUP_REMOVED lines=26> */
.L_x_2453:
[----:B------:R-:W-:Y:S05]  /*20110*/  BSYNC B1 ;  /* 0x0000000000017941 */ /* 0x000fea0003800000 */
.L_x_2452:
        /* <DEDUP_REMOVED lines=13> */
[C---:B------:R-:W-:Y:S02]  /*201f0*/  IMAD R6, R3.reuse, 0x80, R20 ;  /* 0x0000008003067824 */ /* 0x040fe400078e0214 */
[----:B------:R-:W-:Y:S02]  /*20200*/  VIADD R3, R3, 0xffffffff ;  /* 0xffffffff03037836 */ /* 0x000fe40000000000 */
[----:B------:R-:W-:-:S07]  /*20210*/  VIADD R6, R6, 0xffffff00 ;  /* 0xffffff0006067836 */ /* 0x000fce0000000000 */
.L_x_2464:
        /* <DEDUP_REMOVED lines=9> */
.L_x_2602:
        /* <DEDUP_REMOVED lines=11> */
.L_x_2461:
        /* <DEDUP_REMOVED lines=28> */
.L_x_2603:
        /* <DEDUP_REMOVED lines=8> */
.L_x_2463:
        /* <DEDUP_REMOVED lines=22> */
.L_x_2459:
[----:B------:R-:W-:Y:S05]  /*20700*/  BSYNC B1 ;  /* 0x0000000000017941 */ /* 0x000fea0003800000 */
.L_x_2458:
        /* <DEDUP_REMOVED lines=13> */
.L_x_2447:
[----:B------:R-:W-:Y:S05]  /*207e0*/  BSYNC B0 ;  /* 0x0000000000007941 */ /* 0x000fea0003800000 */
.L_x_2446:
        /* <DEDUP_REMOVED lines=23> */
.L_x_2466:
        /* <DEDUP_REMOVED lines=18> */
[----:B0-----:R-:W-:Y:S02]  /*20a80*/  IMAD.MOV.U32 R8, RZ, RZ, 0x70 ;  /* 0x00000070ff087424 */ /* 0x001fe400078e00ff */
[----:B------:R-:W-:Y:S02]  /*20a90*/  IMAD.MOV.U32 R12, RZ, RZ, 0x1 ;  /* 0x00000001ff0c7424 */ /* 0x000fe400078e00ff */
[----:B------:R-:W-:-:S07]  /*20aa0*/  IMAD.MOV.U32 R13, RZ, RZ, RZ ;  /* 0x000000ffff0d7224 */ /* 0x000fce00078e00ff */
[----:B------:R-:W-:-:S07]  /*20ab0*/  LEPC R20, `(.L_x_2468) ;  /* 0x000000001014794e */ /* 0x000fce0000000000 */
[----:B-1----:R-:W-:Y:S05]  /*20ac0*/  CALL.ABS.NOINC R2 ;  /* 0x0000000002007343 */ /* 0x002fea0003c00000 */
.L_x_2468:
        /* <DEDUP_REMOVED lines=15> */
[----:B0-----:R-:W-:Y:S02]  /*20bc0*/  IMAD.MOV.U32 R8, RZ, RZ, 0x70 ;  /* 0x00000070ff087424 */ /* 0x001fe400078e00ff */
[----:B------:R-:W-:Y:S02]  /*20bd0*/  IMAD.MOV.U32 R12, RZ, RZ, 0x1 ;  /* 0x00000001ff0c7424 */ /* 0x000fe400078e00ff */
[----:B-1----:R-:W-:-:S07]  /*20be0*/  IMAD.MOV.U32 R13, RZ, RZ, RZ ;  /* 0x000000ffff0d7224 */ /* 0x002fce00078e00ff */
[----:B------:R-:W-:-:S07]  /*20bf0*/  LEPC R20, `(.L_x_2470) ;  /* 0x000000001014794e */ /* 0x000fce0000000000 */
[----:B--2---:R-:W-:Y:S05]  /*20c00*/  CALL.ABS.NOINC R2 ;  /* 0x0000000002007343 */ /* 0x004fea0003c00000 */
.L_x_2470:
        /* <DEDUP_REMOVED lines=16> */
.L_x_2469:
[----:B------:R-:W2:Y:S01]  /*20d10*/  LDL.LU R2, [R1+0x24] ;  /* 0x0000240001027983 */ /* 0x000ea20000300800 */
[----:B------:R-:W-:-:S03]  /*20d20*/  ULDC.64 UR4, c[0x0][0x9f8] ;  /* 0x00027e0000047ab9 */ /* 0x000fc60000000a00 */
[----:B------:R-:W3:Y:S04]  /*20d30*/  LDL.LU R0, [R1+0x28] ;  /* 0x0000280001007983 */ /* 0x000ee80000300800 */
[----:B------:R-:W4:Y:S04]  /*20d40*/  LDL.LU R4, [R1+0x30] ;  /* 0x0000300001047983 */ /* 0x000f280000300800 */
[----:B0-----:R-:W4:Y:S01]  /*20d50*/  LDL.LU R8, [R1+0x1c] ;  /* 0x00001c0001087983 */ /* 0x001f220000300800 */
[----:B------:R-:W-:-:S04]  /*20d60*/  ISETP.NE.U32.AND P0, PT, RZ, UR4, PT ;  /* 0x00000004ff007c0c */ /* 0x000fc8000bf05070 */
        /* <DEDUP_REMOVED lines=11> */
[----:B----4-:R-:W-:-:S06]  /*20e20*/  IMAD.MOV.U32 R0, RZ, RZ, R8 ;  /* 0x000000ffff007224 */ /* 0x010fcc00078e0008 */
[----:B------:R0:W5:Y:S01]  /*20e30*/  @P0 LDG.E R0, desc[UR56][R2.64] ;  /* 0x0000003802000981 */ /* 0x000162000c1e1900 */
[----:B------:R-:W-:Y:S01]  /*20e40*/  PLOP3.LUT P1, PT, P6, PT, PT, 0x8, 0x0 ;  /* 0x000000000000781c */ /* 0x000fe2000372e170 */
[----:B0-----:R-:W-:Y:S02]  /*20e50*/  IMAD R2, R17, 0x80, R4 ;  /* 0x0000008011027824 */ /* 0x001fe400078e0204 */
[----:B------:R-:W0:Y:S02]  /*20e60*/  LDC R4, c[0x0][0x428] ;  /* 0x00010a00ff047b82 */ /* 0x000e240000000800 */
[----:B0-----:R-:W-:Y:S01]  /*20e70*/  ISETP.NE.AND P0, PT, R4, 0x1, PT ;  /* 0x000000010400780c */ /* 0x001fe20003f05270 */
[----:B------:R-:W-:-:S12]  /*20e80*/  IMAD.MOV.U32 R4, RZ, RZ, R18 ;  /* 0x000000ffff047224 */ /* 0x000fd800078e0012 */
[----:B------:R-:W0:Y:S08]  /*20e90*/  @P0 LDC R7, c[0x0][0x42c] ;  /* 0x00010b00ff070b82 */ /* 0x000e300000000800 */
[----:B------:R-:W1:Y:S01]  /*20ea0*/  @P0 LDC R5, c[0x0][0x430] ;  /* 0x00010c00ff050b82 */ /* 0x000e620000000800 */
[----:B0-----:R-:W-:-:S05]  /*20eb0*/  @P0 IMAD.HI.U32 R6, R18, R7, RZ ;  /* 0x0000000712060227 */ /* 0x001fca00078e00ff */
[----:B-1----:R-:W-:Y:S02]  /*20ec0*/  @P0 SHF.R.U32.HI R4, RZ, R5, R6 ;  /* 0x00000005ff040219 */ /* 0x002fe40000011606 */
[----:B------:R-:W-:-:S04]  /*20ed0*/  ISETP.NE.U32.AND P0, PT, RZ, UR4, PT ;  /* 0x00000004ff007c0c */ /* 0x000fc8000bf05070 */
[----:B------:R-:W-:-:S04]  /*20ee0*/  ISETP.NE.AND.EX P0, PT, RZ, UR5, PT, P0 ;  /* 0x00000005ff007c0c */ /* 0x000fc8000bf05300 */
[----:B------:R-:W-:-:S09]  /*20ef0*/  SEL R3, R8, RZ, !P0 ;  /* 0x000000ff08037207 */ /* 0x000fd20004000000 */
.L_x_2471:
        /* <DEDUP_REMOVED lines=16> */
.L_x_2472:
        /* <DEDUP_REMOVED lines=15> */
.L_x_2473:
        /* <DEDUP_REMOVED lines=9> */
[----:B------:R-:W2:Y:S01]  /*21180*/  LDL R5, [R1+0x20] ;  /* 0x0000200001057983 */ /* 0x000ea20000100800 */
[----:B------:R-:W0:Y:S01]  /*21190*/  LDC.64 R8, c[0x0][0x3f8] ;  /* 0x0000fe00ff087b82 */ /* 0x000e220000000a00 */
[----:B------:R-:W-:Y:S02]  /*211a0*/  ULDC.64 UR4, c[0x0][0xa08] ;  /* 0x0002820000047ab9 */ /* 0x000fe40000000a00 */
[----:B0-----:R-:W-:Y:S01]  /*211b0*/  LOP3.LUT P0, RZ, R8, UR4, RZ, 0xfc, !PT ;  /* 0x0000000408ff7c12 */ /* 0x001fe2000f80fcff */
[----:B------:R-:W-:-:S03]  /*211c0*/  UMOV UR4, 0xffffffff ;  /* 0xffffffff00047882 */ /* 0x000fc60000000000 */
[----:B------:R-:W-:-:S04]  /*211d0*/  LOP3.LUT P0, RZ, R9, UR5, RZ, 0xfc, P0 ;  /* 0x0000000509ff7c12 */ /* 0x000fc8000800fcff */
[----:B-----5:R-:W-:Y:S01]  /*211e0*/  SEL R6, R0, RZ, !P0 ;  /* 0x000000ff00067207 */ /* 0x020fe20004000000 */
[----:B--2---:R-:W-:Y:S01]  /*211f0*/  VIADD R5, R5, 0xffffffff ;  /* 0xffffffff05057836 */ /* 0x004fe20000000000 */
[----:B------:R-:W-:Y:S07]  /*21200*/  BRA.DIV UR4, `(.L_x_2474) ;  /* 0x0000004604947947 */ /* 0x000fee000b800000 */
.L_x_2606:
[----:B------:R-:W-:Y:S01]  /*21210*/  UMOV UR4, 0xffffffff ;  /* 0xffffffff00047882 */ /* 0x000fe20000000000 */
[----:B------:R-:W-:Y:S02]  /*21220*/  SHF.R.S32.HI R17, RZ, 0x1f, R0 ;  /* 0x0000001fff117819 */ /* 0x000fe40000011400 */
[----:B------:R-:W-:Y:S05]  /*21230*/  BRA.DIV UR4, `(.L_x_2475) ;  /* 0x0000004604bc7947 */ /* 0x000fea000b800000 */
[----:B------:R-:W-:-:S13]  /*21240*/  ELECT P6, URZ, PT ;  /* 0x00000000003f782f */ /* 0x000fda00038c0000 */
.L_x_2609:
[----:B------:R-:W-:Y:S05]  /*21250*/  @!P6 BRA `(.L_x_2476) ;  /* 0x000000040024e947 */ /* 0x000fea0003800000 */
[----:B------:R-:W-:-:S04]  /*21260*/  ISETP.NE.U32.AND P0, PT, R8, RZ, PT ;  /* 0x000000ff0800720c */ /* 0x000fc80003f05070 */
[----:B------:R-:W-:-:S13]  /*21270*/  ISETP.NE.AND.EX P0, PT, R9, RZ, PT, P0 ;  /* 0x000000ff0900720c */ /* 0x000fda0003f05300 */
[----:B------:R-:W-:Y:S05]  /*21280*/  @!P0 BRA `(.L_x_2477) ;  /* 0x0000000000448947 */ /* 0x000fea0003800000 */
[----:B------:R-:W0:Y:S01]  /*21290*/  LDC R11, c[0x0][0x41c] ;  /* 0x00010700ff0b7b82 */ /* 0x000e220000000800 */
        /* <DEDUP_REMOVED lines=16> */
.L_x_2477:
        /* <DEDUP_REMOVED lines=9> */
.L_x_2610:
        /* <DEDUP_REMOVED lines=11> */
.L_x_2479:
        /* <DEDUP_REMOVED lines=33> */
.L_x_2476:
        /* <DEDUP_REMOVED lines=47> */
.L_x_2611:
[----:B------:R-:W-:Y:S05]  /*219e0*/  BSYNC B0 ;  /* 0x0000000000007941 */ /* 0x000fea0003800000 */
.L_x_2480:
[----:B0-----:R-:W2:Y:S01]  /*219f0*/  LDL R3, [R1+0x20] ;  /* 0x0000200001037983 */ /* 0x001ea20000100800 */
[----:B------:R-:W-:Y:S01]  /*21a00*/  BSSY B0, `(.L_x_2482) ;  /* 0x0000190000007945 */ /* 0x000fe20003800000 */
[----:B--2---:R-:W-:-:S13]  /*21a10*/  ISETP.GE.AND P0, PT, R3, 0x2, PT ;  /* 0x000000020300780c */ /* 0x004fda0003f06270 */
[----:B------:R-:W-:Y:S05]  /*21a20*/  @!P0 BRA `(.L_x_2483) ;  /* 0x0000001800348947 */ /* 0x000fea0003800000 */
[C---:B------:R-:W-:Y:S01]  /*21a30*/  LOP3.LUT R2, R3.reuse, 0x1, RZ, 0xc0, !PT ;  /* 0x0000000103027812 */ /* 0x040fe200078ec0ff */
[----:B------:R-:W-:Y:S01]  /*21a40*/  VIADD R10, R3, 0xfffffffe ;  /* 0xfffffffe030a7836 */ /* 0x000fe20000000000 */
[----:B------:R-:W-:Y:S02]  /*21a50*/  BSSY B1, `(.L_x_2484) ;  /* 0x000008b000017945 */ /* 0x000fe40003800000 */
[----:B------:R-:W-:Y:S01]  /*21a60*/  ISETP.NE.U32.AND P0, PT, R2, 0x1, PT ;  /* 0x000000010200780c */ /* 0x000fe20003f05070 */
[----:B------:R-:W-:-:S12]  /*21a70*/  IMAD.MOV.U32 R7, RZ, RZ, R10 ;  /* 0x000000ffff077224 */ /* 0x000fd800078e000a */
        /* <DEDUP_REMOVED lines=32> */
.L_x_2488:
[----:B0-----:R-:W0:Y:S01]  /*21c80*/  S2R R8, SR_CgaCtaId ;  /* 0x0000000000087919 */ /* 0x001e220000008800 */
[----:B------:R-:W-:-:S04]  /*21c90*/  MOV R7, 0x400 ;  /* 0x0000040000077802 */ /* 0x000fc80000000f00 */
[----:B0-----:R-:W-:Y:S02]  /*21ca0*/  LEA R7, R8, R7, 0x18 ;  /* 0x0000000708077211 */ /* 0x001fe400078ec0ff */
[----:B------:R-:W-:-:S03]  /*21cb0*/  SHF.L.U32 R8, R14, 0x1f, RZ ;  /* 0x0000001f0e087819 */ /* 0x000fc600000006ff */
[----:B------:R-:W-:-:S04]  /*21cc0*/  IMAD R7, R11, 0x8, R7 ;  /* 0x000000080b077824 */ /* 0x000fc800078e0207 */
[----:B------:R-:W0:Y:S02]  /*21cd0*/  SYNCS.PHASECHK.TRANS64.TRYWAIT P0, [R7+URZ+0x34840], R8 ;  /* 0x03484008070075a7 */ /* 0x000e24000800017f */
[----:B0-----:R-:W-:Y:S05]  /*21ce0*/  @!P0 BRA `(.L_x_2489) ;  /* 0x0000003c00648947 */ /* 0x001fea0003800000 */
.L_x_2612:
        /* <DEDUP_REMOVED lines=11> */
.L_x_2490:
        /* <DEDUP_REMOVED lines=37> */
.L_x_2613:
        /* <DEDUP_REMOVED lines=13> */
.L_x_2492:
[----:B01----:R-:W2:Y:S01]  /*220c0*/  LDL.LU R7, [R1] ;  /* 0x0000000001077983 */ /* 0x003ea20000300800 */
[----:B------:R-:W-:Y:S01]  /*220d0*/  MOV R9, 0x400 ;  /* 0x0000040000097802 */ /* 0x000fe20000000f00 */
[----:B------:R-:W0:Y:S01]  /*220e0*/  S2R R12, SR_CgaCtaId ;  /* 0x00000000000c7919 */ /* 0x000e220000008800 */
[----:B------:R-:W-:Y:S01]  /*220f0*/  R2UR UR11, R5 ;  /* 0x00000000050b72ca */ /* 0x000fe200000e0000 */
[----:B------:R-:W-:Y:S01]  /*22100*/  UIADD3 UR4, UP0, UR36, 0x470, URZ ;  /* 0x0000047024047890 */ /* 0x000fe2000ff1e03f */
[----:B------:R-:W-:Y:S02]  /*22110*/  R2UR UR13, R6 ;  /* 0x00000000060d72ca */ /* 0x000fe400000e0000 */
[----:B------:R-:W-:Y:S02]  /*22120*/  R2UR UR12, R4 ;  /* 0x00000000040c72ca */ /* 0x000fe400000e0000 */
[----:B0-----:R-:W-:Y:S01]  /*22130*/  LEA R9, R12, R9, 0x18 ;  /* 0x000000090c097211 */ /* 0x001fe200078ec0ff */
[----:B--2---:R-:W-:-:S02]  /*22140*/  IMAD.MOV.U32 R8, RZ, RZ, R7 ;  /* 0x000000ffff087224 */ /* 0x004fc400078e0007 */
[----:B------:R-:W2:Y:S01]  /*22150*/  LDL R7, [R1+0x8] ;  /* 0x0000080001077983 */ /* 0x000ea20000100800 */
[----:B------:R-:W-:Y:S01]  /*22160*/  UMOV UR10, URZ ;  /* 0x0000003f000a7c82 */ /* 0x000fe20008000000 */
[C-C-:B------:R-:W-:Y:S01]  /*22170*/  IMAD R5, R8.reuse, 0x8, R9.reuse ;  /* 0x0000000808057824 */ /* 0x140fe200078e0209 */
[----:B------:R-:W-:Y:S01]  /*22180*/  UMOV UR7, 0x14f00000 ;  /* 0x14f0000000077882 */ /* 0x000fe20000000000 */
[----:B------:R-:W-:Y:S01]  /*22190*/  UMOV UR15, 0x40 ;  /* 0x00000040000f7882 */ /* 0x000fe20000000000 */
[----:B------:R-:W-:Y:S02]  /*221a0*/  IMAD.MOV.U32 R6, RZ, RZ, R2 ;  /* 0x000000ffff067224 */ /* 0x000fe400078e0002 */
[----:B------:R-:W-:Y:S01]  /*221b0*/  R2UR UR9, R5 ;  /* 0x00000000050972ca */ /* 0x000fe200000e0000 */
[----:B------:R-:W-:-:S05]  /*221c0*/  IMAD R5, R8, 0x8000, R9 ;  /* 0x0000800008057824 */ /* 0x000fca00078e0209 */
[----:B------:R-:W-:Y:S01]  /*221d0*/  R2UR UR6, R5 ;  /* 0x00000000050672ca */ /* 0x000fe200000e0000 */
[----:B------:R-:W-:-:S06]  /*221e0*/  IMAD.MOV.U32 R5, RZ, RZ, R3 ;  /* 0x000000ffff057224 */ /* 0x000fcc00078e0003 */
[----:B------:R-:W-:-:S06]  /*221f0*/  UIADD3 UR9, UR9, 0x34850, URZ ;  /* 0x0003485009097890 */ /* 0x000fcc000fffe03f */
[----:B------:R-:W-:Y:S02]  /*22200*/  UIADD3 UR8, UR6, 0x400, URZ ;  /* 0x0000040006087890 */ /* 0x000fe4000fffe03f */
[----:B------:R-:W-:-:S03]  /*22210*/  UIADD3 UR14, UR6, 0x4400, URZ ;  /* 0x00004400060e7890 */ /* 0x000fc6000fffe03f */
[----:B------:R-:W-:Y:S01]  /*22220*/  UMOV UR6, 0x0 ;  /* 0x0000000000067882 */ /* 0x000fe20000000000 */
[----:B--2---:R-:W-:-:S13]  /*22230*/  R2UR UR5, R7 ;  /* 0x00000000070572ca */ /* 0x004fda00000e0000 */
[----:B------:R-:W-:Y:S02]  /*22240*/  ULEA UR11, UR11, UR5, 0x7 ;  /* 0x000000050b0b7291 */ /* 0x000fe4000f8e383f */
[----:B------:R-:W-:-:S09]  /*22250*/  UIADD3.X UR5, URZ, UR37, URZ, UP0, !UPT ;  /* 0x000000253f057290 */ /* 0x000fd200087fe43f */
[----:B------:R0:W-:Y:S02]  /*22260*/  UTMALDG.4D [UR8], [UR4], desc[UR6] ;  /* 0x00000608040075b4 */ /* 0x0001e40008019000 */
[----:B0-----:R-:W-:Y:S01]  /*22270*/  UMOV UR8, UR14 ;  /* 0x0000000e00087c82 */ /* 0x001fe20008000000 */
[----:B------:R-:W-:Y:S02]  /*22280*/  UMOV UR10, UR15 ;  /* 0x0000000f000a7c82 */ /* 0x000fe40008000000 */
[----:B------:R0:W-:Y:S02]  /*22290*/  UTMALDG.4D [UR8], [UR4], desc[UR6] ;  /* 0x00000608040075b4 */ /* 0x0001e40008019000 */
[----:B0-----:R-:W-:Y:S01]  /*222a0*/  NOP ;  /* 0x0000000000007918 */ /* 0x001fe20000000000 */
.L_x_2487:
[----:B------:R-:W-:Y:S05]  /*222b0*/  BSYNC B2 ;  /* 0x0000000000027941 */ /* 0x000fea0003800000 */
.L_x_2486:
[----:B------:R-:W2:Y:S04]  /*222c0*/  LDL.LU R2, [R1+0x20] ;  /* 0x0000200001027983 */ /* 0x000ea80000300800 */
[----:B------:R0:W-:Y:S04]  /*222d0*/  STL [R1], R11 ;  /* 0x0000000b01007387 */ /* 0x0001e80000100800 */
[----:B------:R0:W-:Y:S02]  /*222e0*/  STL [R1+0xc], R14 ;  /* 0x00000c0e01007387 */ /* 0x0001e40000100800 */
[----:B0-2---:R-:W-:-:S07]  /*222f0*/  VIADD R7, R2, 0xfffffffd ;  /* 0xfffffffd02077836 */ /* 0x005fce0000000000 */
.L_x_2485:
[----:B------:R-:W-:Y:S05]  /*22300*/  BSYNC B1 ;  /* 0x0000000000017941 */ /* 0x000fea0003800000 */
.L_x_2484:
[----:B------:R-:W-:-:S13]  /*22310*/  ISETP.NE.AND P0, PT, R10, RZ, PT ;  /* 0x000000ff0a00720c */ /* 0x000fda0003f05270 */
[----:B------:R-:W-:Y:S05]  /*22320*/  @!P0 BRA `(.L_x_2483) ;  /* 0x0000000c00f48947 */ /* 0x000fea0003800000 */
[----:B------:R-:W-:-:S07]  /*22330*/  IMAD.MOV.U32 R11, RZ, RZ, R6 ;  /* 0x000000ffff0b7224 */ /* 0x000fce00078e0006 */
.L_x_2507:
        /* <DEDUP_REMOVED lines=32> */
.L_x_2495:
[----:B------:R-:W1:Y:S01]  /*22540*/  S2R R3, SR_CgaCtaId ;  /* 0x0000000000037919 */ /* 0x000e620000008800 */
[----:B------:R-:W-:-:S04]  /*22550*/  MOV R2, 0x400 ;  /* 0x0000040000027802 */ /* 0x000fc80000000f00 */
[----:B-1----:R-:W-:Y:S02]  /*22560*/  LEA R2, R3, R2, 0x18 ;  /* 0x0000000203027211 */ /* 0x002fe400078ec0ff */
[----:B------:R-:W-:-:S03]  /*22570*/  SHF.L.U32 R3, R9, 0x1f, RZ ;  /* 0x0000001f09037819 */ /* 0x000fc600000006ff */
[----:B------:R-:W-:-:S04]  /*22580*/  IMAD R2, R8, 0x8, R2 ;  /* 0x0000000808027824 */ /* 0x000fc800078e0202 */
[----:B------:R-:W1:Y:S02]  /*22590*/  SYNCS.PHASECHK.TRANS64.TRYWAIT P0, [R2+URZ+0x34840], R3 ;  /* 0x03484003020075a7 */ /* 0x000e64000800017f */
[----:B-1----:R-:W-:Y:S05]  /*225a0*/  @!P0 BRA `(.L_x_2496) ;  /* 0x00000034005c8947 */ /* 0x002fea0003800000 */
.L_x_2614:
        /* <DEDUP_REMOVED lines=11> */
.L_x_2497:
        /* <DEDUP_REMOVED lines=37> */
.L_x_2615:
        /* <DEDUP_REMOVED lines=8> */
.L_x_2499:
        /* <DEDUP_REMOVED lines=29> */
.L_x_2494:
[----:B------:R-:W-:Y:S05]  /*22b00*/  BSYNC B1 ;  /* 0x0000000000017941 */ /* 0x000fea0003800000 */
.L_x_2493:
        /* <DEDUP_REMOVED lines=31> */
.L_x_2502:
[----:B------:R-:W2:Y:S01]  /*22d00*/  S2R R3, SR_CgaCtaId ;  /* 0x0000000000037919 */ /* 0x000ea20000008800 */
[----:B------:R-:W-:-:S04]  /*22d10*/  MOV R2, 0x400 ;  /* 0x0000040000027802 */ /* 0x000fc80000000f00 */
[----:B--2---:R-:W-:Y:S02]  /*22d20*/  LEA R2, R3, R2, 0x18 ;  /* 0x0000000203027211 */ /* 0x004fe400078ec0ff */
[----:B------:R-:W-:-:S03]  /*22d30*/  SHF.L.U32 R3, R14, 0x1f, RZ ;  /* 0x0000001f0e037819 */ /* 0x000fc600000006ff */
[----:B------:R-:W-:-:S04]  /*22d40*/  IMAD R2, R15, 0x8, R2 ;  /* 0x000000080f027824 */ /* 0x000fc800078e0202 */
[----:B------:R-:W2:Y:S02]  /*22d50*/  SYNCS.PHASECHK.TRANS64.TRYWAIT P0, [R2+URZ+0x34840], R3 ;  /* 0x03484003020075a7 */ /* 0x000ea4000800017f */
[----:B--2---:R-:W-:Y:S05]  /*22d60*/  @!P0 BRA `(.L_x_2503) ;  /* 0x0000002c00948947 */ /* 0x004fea0003800000 */
.L_x_2616:
        /* <DEDUP_REMOVED lines=11> */
.L_x_2504:
[----:B------:R-:W3:Y:S01]  /*22e20*/  LDL R13, [R1] ;  /* 0x00000000010d7983 */ /* 0x000ee20000100800 */
[----:B0-----:R-:W-:-:S03]  /*22e30*/  MOV R14, 0x400 ;  /* 0x00000400000e7802 */ /* 0x001fc60000000f00 */
        /* <DEDUP_REMOVED lines=36> */
.L_x_2617:
        /* <DEDUP_REMOVED lines=8> */
.L_x_2506:
        /* <DEDUP_REMOVED lines=28> */
.L_x_2501:
[----:B------:R-:W-:Y:S05]  /*232c0*/  BSYNC B1 ;  /* 0x0000000000017941 */ /* 0x000fea0003800000 */
.L_x_2500:
[C---:B------:R-:W-:Y:S01]  /*232d0*/  ISETP.GT.AND P0, PT, R7.reuse, 0x1, PT ;  /* 0x000000010700780c */ /* 0x040fe20003f04270 */
[----:B------:R-:W-:-:S12]  /*232e0*/  VIADD R7, R7, 0xfffffffe ;  /* 0xfffffffe07077836 */ /* 0x000fd80000000000 */
[----:B------:R-:W-:Y:S05]  /*232f0*/  @P0 BRA `(.L_x_2507) ;  /* 0xfffffff000100947 */ /* 0x000fea000383ffff */
.L_x_2483:
[----:B------:R-:W-:Y:S05]  /*23300*/  BSYNC B0 ;  /* 0x0000000000007941 */ /* 0x000fea0003800000 */
.L_x_2482:
        /* <DEDUP_REMOVED lines=17> */
.L_x_2509:
[----:B------:R-:W-:Y:S05]  /*23420*/  BSYNC B0 ;  /* 0x0000000000007941 */ /* 0x000fea0003800000 */
.L_x_2508:
        /* <DEDUP_REMOVED lines=11> */
.L_x_2618:
        /* <DEDUP_REMOVED lines=11> */
.L_x_2513:
        /* <DEDUP_REMOVED lines=27> */
.L_x_2511:
[----:B------:R-:W-:Y:S05]  /*23740*/  BSYNC B0 ;  /* 0x0000000000007941 */ /* 0x000fea0003800000 */
.L_x_2510:
        /* <DEDUP_REMOVED lines=9> */
.L_x_2467:
[----:B------:R-:W-:Y:S05]  /*237e0*/  BSYNC B6 ;  /* 0x0000000000067941 */ /* 0x000fea0003800000 */
.L_x_2465:
[----:B------:R-:W-:-:S03]  /*237f0*/  UMOV UR4, 0xffffffff ;  /* 0xffffffff00047882 */ /* 0x000fc60000000000 */
[----:B------:R-:W-:Y:S05]  /*23800*/  BRA.DIV UR4, `(.L_x_2514) ;  /* 0x0000002604287947 */ /* 0x000fea000b800000 */
[----:B------:R2:W3:Y:S04]  /*23810*/  SHFL.IDX PT, R4, R16, RZ, 0x1f ;  /* 0x00001fff10047589 */ /* 0x0004e800000e0000 */
[----:B------:R-:W4:Y:S02]  /*23820*/  SHFL.IDX PT, R16, R16, 0x1, 0x1f ;  /* 0x00201f0010107f89 */ /* 0x000f2400000e0000 */
.L_x_2622:
        /* <DEDUP_REMOVED lines=10> */
[----:B------:R-:W1:Y:S02]  /*238d0*/  LDC.64 R2, c[0x0][0xc58] ;  /* 0x00031600ff027b82 */ /* 0x000e640000000a00 */
[----:B-1----:R-:W-:-:S05]  /*238e0*/  IMAD.WIDE R2, R5, 0x4, R2 ;  /* 0x0000000405027825 */ /* 0x002fca00078e0202 */
[----:B------:R1:W5:Y:S02]  /*238f0*/  LDG.E R17, desc[UR56][R2.64] ;  /* 0x0000003802117981 */ /* 0x000364000c1e1900 */
.L_x_2516:
[----:B------:R-:W-:Y:S05]  /*23900*/  BSYNC B0 ;  /* 0x0000000000007941 */ /* 0x000fea0003800000 */
.L_x_2515:
        /* <DEDUP_REMOVED lines=23> */
.L_x_2630:
[----:B------:R-:W-:Y:S02]  /*23a80*/  ULDC UR4, c[0x0][0xc10] ;  /* 0x0003040000047ab9 */ /* 0x000fe40000000800 */
[----:B------:R-:W-:-:S04]  /*23a90*/  IMAD.U32 R5, RZ, RZ, UR4 ;  /* 0x00000004ff057e24 */ /* 0x000fc8000f8e00ff */
[----:B-1----:R-:W-:-:S04]  /*23aa0*/  IMAD R3, R14, R5, RZ ;  /* 0x000000050e037224 */ /* 0x002fc800078e02ff */
[----:B--2-4-:R-:W-:-:S05]  /*23ab0*/  IMAD.IADD R16, R16, 0x1, R3 ;  /* 0x0000000110107824 */ /* 0x014fca00078e0203 */
[----:B---3--:R-:W-:-:S13]  /*23ac0*/  ISETP.GT.AND P0, PT, R16, R4, PT ;  /* 0x000000041000720c */ /* 0x008fda0003f04270 */
[----:B------:R-:W-:Y:S05]  /*23ad0*/  @P0 BRA `(.L_x_2518) ;  /* 0x0000000000b40947 */ /* 0x000fea0003800000 */
[----:B------:R-:W1:Y:S02]  /*23ae0*/  LDC R0, c[0x0][0xc14] ;  /* 0x00030500ff007b82 */ /* 0x000e640000000800 */
.L_x_2523:
        /* <DEDUP_REMOVED lines=14> */
.L_x_2521:
[----:B------:R-:W-:Y:S05]  /*23bd0*/  BSYNC B0 ;  /* 0x0000000000007941 */ /* 0x000fea0003800000 */
.L_x_2520:
[----:B------:R-:W-:-:S03]  /*23be0*/  UMOV UR4, 0xffffffff ;  /* 0xffffffff00047882 */ /* 0x000fc60000000000 */
[----:B------:R-:W-:Y:S05]  /*23bf0*/  BRA.DIV UR4, `(.L_x_2522) ;  /* 0x0000002604487947 */ /* 0x000fea000b800000 */
[----:B-----5:R-:W2:Y:S01]  /*23c00*/  SHFL.UP PT, R14, R17, 0x1, RZ ;  /* 0x04200000110e7989 */ /* 0x020ea200000e00ff */
[C---:B------:R-:W-:Y:S02]  /*23c10*/  ISETP.NE.AND P0, PT, R7.reuse, RZ, PT ;  /* 0x000000ff0700720c */ /* 0x040fe40003f05270 */
[C---:B------:R-:W-:Y:S02]  /*23c20*/  ISETP.GE.U32.AND P1, PT, R7.reuse, 0x2, PT ;  /* 0x000000020700780c */ /* 0x040fe40003f26070 */
[----:B--2---:R-:W-:Y:S02]  /*23c30*/  SEL R14, R14, RZ, P0 ;  /* 0x000000ff0e0e7207 */ /* 0x004fe40000000000 */
[----:B------:R-:W-:-:S03]  /*23c40*/  ISETP.GE.U32.AND P0, PT, R7, 0x4, PT ;  /* 0x000000040700780c */ /* 0x000fc60003f06070 */
[----:B------:R-:W-:-:S05]  /*23c50*/  IMAD.IADD R13, R17, 0x1, R14 ;  /* 0x00000001110d7824 */ /* 0x000fca00078e020e */
[----:B------:R-:W2:Y:S02]  /*23c60*/  SHFL.UP PT, R14, R13, 0x2, RZ ;  /* 0x044000000d0e7989 */ /* 0x000ea400000e00ff */
[----:B--2---:R-:W-:Y:S02]  /*23c70*/  SEL R14, R14, RZ, P1 ;  /* 0x000000ff0e0e7207 */ /* 0x004fe40000800000 */
[----:B------:R-:W-:-:S03]  /*23c80*/  ISETP.GE.U32.AND P1, PT, R7, 0x8, PT ;  /* 0x000000080700780c */ /* 0x000fc60003f26070 */
[----:B-1----:R-:W-:-:S05]  /*23c90*/  IMAD.IADD R3, R13, 0x1, R14 ;  /* 0x000000010d037824 */ /* 0x002fca00078e020e */
        /* <DEDUP_REMOVED lines=11> */
.L_x_2638:
[----:B------:R-:W-:Y:S02]  /*23d50*/  ULDC UR4, c[0x0][0xc10] ;  /* 0x0003040000047ab9 */ /* 0x000fe40000000800 */
[----:B------:R-:W-:-:S04]  /*23d60*/  IMAD.U32 R5, RZ, RZ, UR4 ;  /* 0x00000004ff057e24 */ /* 0x000fc8000f8e00ff */
[----:B-1----:R-:W-:-:S04]  /*23d70*/  IMAD R3, R14, R5, RZ ;  /* 0x000000050e037224 */ /* 0x002fc800078e02ff */
[----:B------:R-:W-:-:S05]  /*23d80*/  IMAD.IADD R16, R3, 0x1, R16 ;  /* 0x0000000103107824 */ /* 0x000fca00078e0210 */
[----:B------:R-:W-:-:S13]  /*23d90*/  ISETP.GT.AND P0, PT, R16, R4, PT ;  /* 0x000000041000720c */ /* 0x000fda0003f04270 */
[----:B------:R-:W-:Y:S05]  /*23da0*/  @!P0 BRA `(.L_x_2523) ;  /* 0xfffffffc00508947 */ /* 0x000fea000383ffff */
.L_x_2518:
        /* <DEDUP_REMOVED lines=8> */
.L_x_2642:
[----:B------:R-:W-:Y:S01]  /*23e30*/  ISETP.NE.AND P0, PT, R3, RZ, PT ;  /* 0x000000ff0300720c */ /* 0x000fe20003f05270 */
[----:B------:R-:W-:-:S12]  /*23e40*/  IMAD.MOV.U32 R7, RZ, RZ, RZ ;  /* 0x000000ffff077224 */ /* 0x000fd800078e00ff */
[----:B------:R-:W-:Y:S05]  /*23e50*/  @!P0 BRA `(.L_x_2525) ;  /* 0x0000000000108947 */ /* 0x000fea0003800000 */
[----:B------:R-:W-:Y:S01]  /*23e60*/  UMOV UR4, 0xffffffff ;  /* 0xffffffff00047882 */ /* 0x000fe20000000000 */
[----:B------:R-:W-:Y:S02]  /*23e70*/  VIADD R12, R6, 0xffffffff ;  /* 0xffffffff060c7836 */ /* 0x000fe40000000000 */
[----:B------:R-:W-:Y:S05]  /*23e80*/  BRA.DIV UR4, `(.L_x_2526) ;  /* 0x0000002604bc7947 */ /* 0x000fea000b800000 */
[----:B------:R3:W4:Y:S02]  /*23e90*/  SHFL.IDX PT, R7, R2, R12, 0x1f ;  /* 0x00001f0c02077589 */ /* 0x00072400000e0000 */
.L_x_2525:
[----:B0--3--:R-:W0:Y:S01]  /*23ea0*/  LDC.64 R2, c[0x0][0xc68] ;  /* 0x00031a00ff027b82 */ /* 0x009e220000000a00 */
[----:B------:R-:W-:-:S04]  /*23eb0*/  IMAD.IADD R19, R6, 0x1, R19 ;  /* 0x0000000106137824 */ /* 0x000fc800078e0213 */
[----:B0-----:R-:W-:-:S05]  /*23ec0*/  IMAD.WIDE R2, R19, 0x4, R2 ;  /* 0x0000000413027825 */ /* 0x001fca00078e0202 */
[----:B------:R-:W1:Y:S01]  /*23ed0*/  LDG.E R9, desc[UR56][R2.64] ;  /* 0x0000003802097981 */ /* 0x000e62000c1e1900 */
[----:B----4-:R-:W-:-:S04]  /*23ee0*/  IMAD R16, R7, R5, R16 ;  /* 0x0000000507107224 */ /* 0x010fc800078e0210 */
[----:B------:R-:W-:Y:S02]  /*23ef0*/  IMAD.IADD R7, R4, 0x1, -R16 ;  /* 0x0000000104077824 */ /* 0x000fe400078e0a10 */
[----:B-12---:R-:W-:-:S05]  /*23f00*/  IMAD R6, R17, R9, RZ ;  /* 0x0000000911067224 */ /* 0x006fca00078e02ff */
[----:B------:R-:W-:-:S04]  /*23f10*/  IABS R8, R6 ;  /* 0x0000000600087213 */ /* 0x000fc80000000000 */
[----:B------:R-:W0:Y:S08]  /*23f20*/  I2F.RP R11, R8 ;  /* 0x00000008000b7306 */ /* 0x000e300000209400 */
[----:B0-----:R-:W0:Y:S02]  /*23f30*/  MUFU.RCP R11, R11 ;  /* 0x0000000b000b7308 */ /* 0x001e240000001000 */
[----:B0-----:R-:W-:-:S06]  /*23f40*/  VIADD R12, R11, 0xffffffe ;  /* 0x0ffffffe0b0c7836 */ /* 0x001fcc0000000000 */
[----:B------:R-:W0:Y:S02]  /*23f50*/  F2I.FTZ.U32.TRUNC.NTZ R3, R12 ;  /* 0x0000000c00037305 */ /* 0x000e24000021f000 */
[----:B0-----:R-:W-:-:S04]  /*23f60*/  IMAD.MOV R2, RZ, RZ, -R3 ;  /* 0x000000ffff027224 */ /* 0x001fc800078e0a03 */
[----:B------:R-:W-:Y:S02]  /*23f70*/  IMAD R10, R2, R8, RZ ;  /* 0x00000008020a7224 */ /* 0x000fe400078e02ff */
[----:B------:R-:W-:-:S04]  /*23f80*/  IMAD.MOV.U32 R2, RZ, RZ, RZ ;  /* 0x000000ffff027224 */ /* 0x000fc800078e00ff */
[----:B------:R-:W-:Y:S01]  /*23f90*/  IMAD.HI.U32 R10, R3, R10, R2 ;  /* 0x0000000a030a7227 */ /* 0x000fe200078e0002 */
[----:B------:R-:W-:Y:S02]  /*23fa0*/  IABS R3, R7 ;  /* 0x0000000700037213 */ /* 0x000fe40000000000 */
[----:B------:R-:W-:-:S03]  /*23fb0*/  IABS R2, R6 ;  /* 0x0000000600027213 */ /* 0x000fc60000000000 */
[----:B------:R-:W-:-:S04]  /*23fc0*/  IMAD.HI.U32 R10, R10, R3, RZ ;  /* 0x000000030a0a7227 */ /* 0x000fc800078e00ff */
[----:B------:R-:W-:-:S04]  /*23fd0*/  IMAD.MOV R2, RZ, RZ, -R2 ;  /* 0x000000ffff027224 */ /* 0x000fc800078e0a02 */
[----:B------:R-:W-:-:S05]  /*23fe0*/  IMAD R3, R10, R2, R3 ;  /* 0x000000020a037224 */ /* 0x000fca00078e0203 */
[----:B------:R-:W-:-:S13]  /*23ff0*/  ISETP.GT.U32.AND P0, PT, R8, R3, PT ;  /* 0x000000030800720c */ /* 0x000fda0003f04070 */
[----:B------:R-:W-:Y:S02]  /*24000*/  @!P0 IMAD.IADD R3, R3, 0x1, -R8 ;  /* 0x0000000103038824 */ /* 0x000fe400078e0a08 */
[----:B------:R-:W-:-:S03]  /*24010*/  @!P0 VIADD R10, R10, 0x1 ;  /* 0x000000010a0a8836 */ /* 0x000fc60000000000 */
[----:B------:R-:W-:Y:S02]  /*24020*/  ISETP.GE.U32.AND P0, PT, R3, R8, PT ;  /* 0x000000080300720c */ /* 0x000fe40003f06070 */
[----:B------:R-:W-:-:S11]  /*24030*/  LOP3.LUT R3, R7, R6, RZ, 0x3c, !PT ;  /* 0x0000000607037212 */ /* 0x000fd600078e3cff */
        /* <DEDUP_REMOVED lines=10> */
[----:B------:R-:W-:-:S04]  /*240e0*/  VIADDMNMX R9, R8, R5, R9, PT ;  /* 0x0000000508097246 */ /* 0x000fc80003800109 */
        /* <DEDUP_REMOVED lines=20> */
[----:B------:R-:W-:Y:S01]  /*24230*/  ISETP.GE.AND P0, PT, R3, RZ, PT ;  /* 0x000000ff0300720c */ /* 0x000fe20003f06270 */
[----:B------:R-:W-:-:S12]  /*24240*/  IMAD.IADD R3, R6, 0x1, R4 ;  /* 0x0000000106037824 */ /* 0x000fd800078e0204 */
        /* <DEDUP_REMOVED lines=8> */
.L_x_2519:
[----:B------:R-:W-:Y:S01]  /*242d0*/  UMOV UR4, URZ ;  /* 0x0000003f00047c82 */ /* 0x000fe20008000000 */
[----:B------:R-:W-:Y:S01]  /*242e0*/  UMOV UR5, URZ ;  /* 0x0000003f00057c82 */ /* 0x000fe20008000000 */
[----:B------:R-:W-:Y:S01]  /*242f0*/  ULDC UR6, c[0x0][0xc14] ;  /* 0x0003050000067ab9 */ /* 0x000fe20000000800 */
[----:B------:R-:W-:Y:S02]  /*24300*/  IMAD.MOV.U32 R16, RZ, RZ, R4 ;  /* 0x000000ffff107224 */ /* 0x000fe400078e0004 */
[----:B------:R-:W-:Y:S02]  /*24310*/  IMAD.U32 R17, RZ, RZ, UR4 ;  /* 0x00000004ff117e24 */ /* 0x000fe4000f8e00ff */
[----:B------:R-:W-:Y:S02]  /*24320*/  IMAD.U32 R18, RZ, RZ, UR5 ;  /* 0x00000005ff127e24 */ /* 0x000fe4000f8e00ff */
[----:B------:R-:W-:-:S07]  /*24330*/  IMAD.U32 R19, RZ, RZ, UR6 ;  /* 0x00000006ff137e24 */ /* 0x000fce000f8e00ff */
.L_x_2527:
        /* <DEDUP_REMOVED lines=12> */
.L_x_2442:
        /* <DEDUP_REMOVED lines=12> */
.L_x_2645:
[----:B------:R-:W-:Y:S05]  /*244c0*/  BSYNC B0 ;  /* 0x0000000000007941 */ /* 0x000fea0003800000 */
.L_x_2529:
[----:B------:R-:W-:-:S03]  /*244d0*/  UMOV UR4, 0xffffffff ;  /* 0xffffffff00047882 */ /* 0x000fc60000000000 */
[----:B------:R-:W-:Y:S05]  /*244e0*/  BRA.DIV UR4, `(.L_x_2531) ;  /* 0x0000002204607947 */ /* 0x000fea000b800000 */
[----:B------:R-:W2:Y:S02]  /*244f0*/  S2R R2, SR_TID.X ;  /* 0x0000000000027919 */ /* 0x000ea40000002100 */
[----:B--2---:R-:W-:-:S04]  /*24500*/  SHF.R.U32.HI R2, RZ, 0x5, R2 ;  /* 0x00000005ff027819 */ /* 0x004fc80000011602 */
[----:B------:R-:W-:-:S05]  /*24510*/  LOP3.LUT R2, R2, 0x3, RZ, 0xc0, !PT ;  /* 0x0000000302027812 */ /* 0x000fca00078ec0ff */
[----:B------:R2:W3:Y:S02]  /*24520*/  SHFL.IDX PT, R14, R2, RZ, 0x1f ;  /* 0x00001fff020e7589 */ /* 0x0004e400000e0000 */
.L_x_2648:
[----:B---3--:R-:W-:-:S13]  /*24530*/  ISETP.NE.AND P0, PT, R14, RZ, PT ;  /* 0x000000ff0e00720c */ /* 0x008fda0003f05270 */
[----:B------:R-:W-:Y:S05]  /*24540*/  @P0 BRA `(.L_x_2197) ;  /* 0x0000000000940947 */ /* 0x000fea0003800000 */
[----:B------:R-:W-:-:S03]  /*24550*/  UMOV UR4, 0xffffffff ;  /* 0xffffffff00047882 */ /* 0x000fc60000000000 */
[----:B------:R-:W-:Y:S05]  /*24560*/  BRA.DIV UR4, `(.L_x_2532) ;  /* 0x0000002204747947 */ /* 0x000fea000b800000 */
[----:B------:R-:W-:-:S13]  /*24570*/  ELECT P6, URZ, PT ;  /* 0x00000000003f782f */ /* 0x000fda00038c0000 */
.L_x_2651:
[----:B------:R-:W-:Y:S05]  /*24580*/  @!P6 BRA `(.L_x_2197) ;  /* 0x000000000084e947 */ /* 0x000fea0003800000 */
[----:B--2---:R-:W2:Y:S02]  /*24590*/  LDL.LU R2, [R1+0x34] ;  /* 0x0000340001027983 */ /* 0x004ea40000300800 */
[----:B--2---:R-:W-:-:S04]  /*245a0*/  LOP3.LUT R2, R2, 0x2, RZ, 0xfc, !PT ;  /* 0x0000000202027812 */ /* 0x004fc800078efcff */
[----:B------:R-:W-:-:S13]  /*245b0*/  ISETP.NE.AND P2, PT, R2, 0x3, PT ;  /* 0x000000030200780c */ /* 0x000fda0003f45270 */
[----:B------:R-:W-:Y:S05]  /*245c0*/  @!P2 BRA `(.L_x_2533) ;  /* 0x000000000004a947 */ /* 0x000fea0003800000 */
[----:B------:R-:W-:Y:S01]  /*245d0*/  BPT.TRAP 0x1 ;  /* 0x000000040000795c */ /* 0x000fe20000300000 */
.L_x_2533:
        /* <DEDUP_REMOVED lines=14> */
.L_x_2652:
[----:B------:R-:W2:Y:S02]  /*246c0*/  SYNCS.PHASECHK.TRANS64.TRYWAIT P0, [R7+URZ], R2 ;  /* 0x00000002070075a7 */ /* 0x000ea4000800017f */
[----:B--2---:R-:W-:Y:S05]  /*246d0*/  @!P0 BRA `(.L_x_2535) ;  /* 0x00000020004c8947 */ /* 0x004fea0003800000 */
.L_x_2653:
[----:B------:R-:W-:Y:S05]  /*246e0*/  @!P2 BRA `(.L_x_2536) ;  /* 0x000000000004a947 */ /* 0x000fea0003800000 */
[----:B------:R-:W-:Y:S01]  /*246f0*/  BPT.TRAP 0x1 ;  /* 0x000000040000795c */ /* 0x000fe20000300000 */
.L_x_2536:
[----:B------:R-:W3:Y:S01]  /*24700*/  LDL.LU R4, [R1] ;  /* 0x0000000001047983 */ /* 0x000ee20000300800 */
[----:B------:R-:W-:-:S04]  /*24710*/  VIADD R0, R0, 0x34860 ;  /* 0x0003486000007836 */ /* 0x000fc80000000000 */
[----:B---3--:R-:W-:-:S04]  /*24720*/  IMAD R4, R4, 0x8, R0 ;  /* 0x0000000804047824 */ /* 0x008fc800078e0200 */
[----:B------:R-:W3:Y:S02]  /*24730*/  SYNCS.PHASECHK.TRANS64.TRYWAIT P0, [R4+URZ], R5 ;  /* 0x00000005040075a7 */ /* 0x000ee4000800017f */
[----:B---3--:R-:W-:Y:S05]  /*24740*/  @!P0 BRA `(.L_x_2537) ;  /* 0x0000002000448947 */ /* 0x008fea0003800000 */
.L_x_2654:
[----:B------:R-:W-:-:S07]  /*24750*/  IMAD R3, R3, 0x8, R0 ;  /* 0x0000000803037824 */ /* 0x000fce00078e0200 */
.L_x_2538:
[----:B----4-:R4:W0:Y:S02]  /*24760*/  SYNCS.PHASECHK.TRANS64.TRYWAIT P0, [R3+URZ], R2 ;  /* 0x00000002030075a7 */ /* 0x010824000800017f */
[----:B0-----:R-:W-:Y:S05]  /*24770*/  @!P0 NANOSLEEP.SYNCS 0x989680 ;  /* 0x009896800000895d */ /* 0x001fea0003900000 */
[----:B------:R-:W0:Y:S02]  /*24780*/  @!P0 SYNCS.PHASECHK.TRANS64 P0, [R3+URZ], R2 ;  /* 0x00000002030085a7 */ /* 0x000e24000800007f */
[----:B0-----:R-:W-:Y:S05]  /*24790*/  @!P0 BRA `(.L_x_2538) ;  /* 0xfffffffc00f08947 */ /* 0x001fea000383ffff */
.L_x_2197:
[----:B------:R-:W-:Y:S05]  /*247a0*/  BSYNC B7 ;  /* 0x0000000000077941 */ /* 0x000fea0003800000 */
.L_x_2194:
[----:B------:R-:W-:Y:S05]  /*247b0*/  EXIT ;  /* 0x000000000000794d */ /* 0x000fea0003800000 */
.L_x_2215:
[----:B0-----:R0:W1:Y:S02]  /*247c0*/  SYNCS.PHASECHK.TRANS64.TRYWAIT P5, [R3+URZ+0x34890], R0 ;  /* 0x03489000030075a7 */ /* 0x00106400080a017f */
[----:B-1----:R-:W-:Y:S05]  /*247d0*/  @!P5 NANOSLEEP.SYNCS 0x989680 ;  /* 0x009896800000d95d */ /* 0x002fea0003900000 */
[----:B------:R-:W1:Y:S02]  /*247e0*/  @!P5 SYNCS.PHASECHK.TRANS64 P5, [R3+URZ+0x34890], R0 ;  /* 0x034890000300d5a7 */ /* 0x000e6400080a007f */
[----:B-1----:R-:W-:Y:S05]  /*247f0*/  @!P5 BRA `(.L_x_2215) ;  /* 0xfffffffc00f0d947 */ /* 0x002fea000383ffff */
[----:B------:R-:W-:Y:S05]  /*24800*/  BRA `(.L_x_2539) ;  /* 0xfffffdec00b47947 */ /* 0x000fea000383ffff */
.L_x_2269:
[----:B-1----:R1:W3:Y:S02]  /*24810*/  SYNCS.PHASECHK.TRANS64.TRYWAIT P5, [R3+URZ+0x34890], R0 ;  /* 0x03489000030075a7 */ /* 0x0022e400080a017f */
[----:B---3--:R-:W-:Y:S05]  /*24820*/  @!P5 NANOSLEEP.SYNCS 0x989680 ;  /* 0x009896800000d95d */ /* 0x008fea0003900000 */
[----:B------:R-:W3:Y:S02]  /*24830*/  @!P5 SYNCS.PHASECHK.TRANS64 P5, [R3+URZ+0x34890], R0 ;  /* 0x034890000300d5a7 */ /* 0x000ee400080a007f */
[----:B---3--:R-:W-:Y:S05]  /*24840*/  @!P5 BRA `(.L_x_2269) ;  /* 0xfffffffc00f0d947 */ /* 0x008fea000383ffff */
[----:B------:R-:W-:Y:S05]  /*24850*/  BRA `(.L_x_2540) ;  /* 0xfffffe24005c7947 */ /* 0x000fea000383ffff */
.L_x_2294:
[----:B0-----:R0:W1:Y:S02]  /*24860*/  SYNCS.PHASECHK.TRANS64.TRYWAIT P4, [R3+URZ+0x34890], R0 ;  /* 0x03489000030075a7 */ /* 0x001064000808017f */
[----:B-1----:R-:W-:Y:S05]  /*24870*/  @!P4 NANOSLEEP.SYNCS 0x989680 ;  /* 0x009896800000c95d */ /* 0x002fea0003900000 */
[----:B------:R-:W1:Y:S02]  /*24880*/  @!P4 SYNCS.PHASECHK.TRANS64 P4, [R3+URZ+0x34890], R0 ;  /* 0x034890000300c5a7 */ /* 0x000e64000808007f */
[----:B-1----:R-:W-:Y:S05]  /*24890*/  @!P4 BRA `(.L_x_2294) ;  /* 0xfffffffc00f0c947 */ /* 0x002fea000383ffff */
[----:B------:R-:W-:Y:S05]  /*248a0*/  BRA `(.L_x_2541) ;  /* 0xfffffe5400d07947 */ /* 0x000fea000383ffff */
.L_x_2300:
[----:B-1----:R1:W2:Y:S02]  /*248b0*/  SYNCS.PHASECHK.TRANS64.TRYWAIT P4, [R3+URZ+0x348b0], R0 ;  /* 0x0348b000030075a7 */ /* 0x0022a4000808017f */
[----:B--2---:R-:W-:Y:S05]  /*248c0*/  @!P4 NANOSLEEP.SYNCS 0x989680 ;  /* 0x009896800000c95d */ /* 0x004fea0003900000 */
[----:B------:R-:W2:Y:S02]  /*248d0*/  @!P4 SYNCS.PHASECHK.TRANS64 P4, [R3+URZ+0x348b0], R0 ;  /* 0x0348b0000300c5a7 */ /* 0x000ea4000808007f */
[----:B--2---:R-:W-:Y:S05]  /*248e0*/  @!P4 BRA `(.L_x_2300) ;  /* 0xfffffffc00f0c947 */ /* 0x004fea000383ffff */
[----:B------:R-:W-:Y:S05]  /*248f0*/  BRA `(.L_x_2542) ;  /* 0xfffffe5800d07947 */ /* 0x000fea000383ffff */
.L_x_2322:
        /* <DEDUP_REMOVED lines=8> */
.L_x_2544:
[----:B------:R-:W-:Y:S05]  /*24980*/  BSYNC B1 ;  /* 0x0000000000017941 */ /* 0x000fea0003800000 */
.L_x_2543:
[----:B------:R-:W-:Y:S05]  /*24990*/  BRA `(.L_x_2545) ;  /* 0xfffffe7400d87947 */ /* 0x000fea000383ffff */
.L_x_2323:
        /* <DEDUP_REMOVED lines=8> */
.L_x_2547:
[----:B------:R-:W-:Y:S05]  /*24a20*/  BSYNC B1 ;  /* 0x0000000000017941 */ /* 0x000fea0003800000 */
.L_x_2546:
[----:B------:R-:W-:Y:S05]  /*24a30*/  BRA `(.L_x_2548) ;  /* 0xfffffe7400b87947 */ /* 0x000fea000383ffff */
.L_x_2324:
        /* <DEDUP_REMOVED lines=8> */
.L_x_2550:
[----:B------:R-:W-:Y:S05]  /*24ac0*/  BSYNC B1 ;  /* 0x0000000000017941 */ /* 0x000fea0003800000 */
.L_x_2549:
[----:B------:R-:W-:Y:S05]  /*24ad0*/  BRA `(.L_x_2551) ;  /* 0xfffffe7400987947 */ /* 0x000fea000383ffff */
.L_x_2325:
        /* <DEDUP_REMOVED lines=8> */
.L_x_2553:
[----:B------:R-:W-:Y:S05]  /*24b60*/  BSYNC B1 ;  /* 0x0000000000017941 */ /* 0x000fea0003800000 */
.L_x_2552:
[----:B------:R-:W-:Y:S05]  /*24b70*/  BRA `(.L_x_2554) ;  /* 0xfffffe7400787947 */ /* 0x000fea000383ffff */
.L_x_2326:
        /* <DEDUP_REMOVED lines=8> */
.L_x_2556:
[----:B------:R-:W-:Y:S05]  /*24c00*/  BSYNC B1 ;  /* 0x0000000000017941 */ /* 0x000fea0003800000 */
.L_x_2555:
[----:B------:R-:W-:Y:S05]  /*24c10*/  BRA `(.L_x_2557) ;  /* 0xfffffe7400587947 */ /* 0x000fea000383ffff */
.L_x_2327:
        /* <DEDUP_REMOVED lines=8> */
.L_x_2559:
[----:B------:R-:W-:Y:S05]  /*24ca0*/  BSYNC B1 ;  /* 0x0000000000017941 */ /* 0x000fea0003800000 */
.L_x_2558:
[----:B------:R-:W-:Y:S05]  /*24cb0*/  BRA `(.L_x_2560) ;  /* 0xfffffe74003c7947 */ /* 0x000fea000383ffff */
.L_x_2328:
        /* <DEDUP_REMOVED lines=8> */
.L_x_2562:
[----:B------:R-:W-:Y:S05]  /*24d40*/  BSYNC B1 ;  /* 0x0000000000017941 */ /* 0x000fea0003800000 */
.L_x_2561:
[----:B------:R-:W-:Y:S05]  /*24d50*/  BRA `(.L_x_2563) ;  /* 0xfffffe7400207947 */ /* 0x000fea000383ffff */
.L_x_2329:
        /* <DEDUP_REMOVED lines=8> */
.L_x_2565:
[----:B------:R-:W-:Y:S05]  /*24de0*/  BSYNC B1 ;  /* 0x0000000000017941 */ /* 0x000fea0003800000 */
.L_x_2564:
[----:B------:R-:W-:Y:S05]  /*24df0*/  BRA `(.L_x_2566) ;  /* 0xfffffe7400047947 */ /* 0x000fea000383ffff */
.L_x_2331:
[----:B0-----:R0:W1:Y:S02]  /*24e00*/  SYNCS.PHASECHK.TRANS64.TRYWAIT P2, [R18+URZ+0x34800], R3 ;  /* 0x03480003120075a7 */ /* 0x001064000804017f */
[----:B-1----:R-:W-:Y:S05]  /*24e10*/  @!P2 NANOSLEEP.SYNCS 0x989680 ;  /* 0x009896800000a95d */ /* 0x002fea0003900000 */
[----:B------:R-:W1:Y:S02]  /*24e20*/  @!P2 SYNCS.PHASECHK.TRANS64 P2, [R18+URZ+0x34800], R3 ;  /* 0x034800031200a5a7 */ /* 0x000e64000804007f */
[----:B-1----:R-:W-:Y:S05]  /*24e30*/  @!P2 BRA `(.L_x_2331) ;  /* 0xfffffffc00f0a947 */ /* 0x002fea000383ffff */
[----:B------:R-:W-:Y:S05]  /*24e40*/  BRA `(.L_x_2567) ;  /* 0xfffffe74007c7947 */ /* 0x000fea000383ffff */
.L_x_2359:
        /* <DEDUP_REMOVED lines=8> */
.L_x_2569:
[----:B------:R-:W-:Y:S05]  /*24ed0*/  BSYNC B1 ;  /* 0x0000000000017941 */ /* 0x000fea0003800000 */
.L_x_2568:
[----:B------:R-:W-:Y:S05]  /*24ee0*/  BRA `(.L_x_2570) ;  /* 0xfffffea400dc7947 */ /* 0x000fea000383ffff */
.L_x_2360:
        /* <DEDUP_REMOVED lines=8> */
.L_x_2572:
[----:B------:R-:W-:Y:S05]  /*24f70*/  BSYNC B1 ;  /* 0x0000000000017941 */ /* 0x000fea0003800000 */
.L_x_2571:
[----:B------:R-:W-:Y:S05]  /*24f80*/  BRA `(.L_x_2573) ;  /* 0xfffffea400bc7947 */ /* 0x000fea000383ffff */
.L_x_2361:
        /* <DEDUP_REMOVED lines=8> */
.L_x_2575:
[----:B------:R-:W-:Y:S05]  /*25010*/  BSYNC B1 ;  /* 0x0000000000017941 */ /* 0x000fea0003800000 */
.L_x_2574:
[----:B------:R-:W-:Y:S05]  /*25020*/  BRA `(.L_x_2576) ;  /* 0xfffffea4009c7947 */ /* 0x000fea000383ffff */
.L_x_2362:
        /* <DEDUP_REMOVED lines=8> */
.L_x_2578:
[----:B------:R-:W-:Y:S05]  /*250b0*/  BSYNC B1 ;  /* 0x0000000000017941 */ /* 0x000fea0003800000 */
.L_x_2577:
[----:B------:R-:W-:Y:S05]  /*250c0*/  BRA `(.L_x_2579) ;  /* 0xfffffea4007c7947 */ /* 0x000fea000383ffff */
.L_x_2363:
        /* <DEDUP_REMOVED lines=8> */
.L_x_2581:
[----:B------:R-:W-:Y:S05]  /*25150*/  BSYNC B1 ;  /* 0x0000000000017941 */ /* 0x000fea0003800000 */
.L_x_2580:
[----:B------:R-:W-:Y:S05]  /*25160*/  BRA `(.L_x_2582) ;  /* 0xfffffea4005c7947 */ /* 0x000fea000383ffff */
.L_x_2364:
        /* <DEDUP_REMOVED lines=8> */
.L_x_2584:
[----:B------:R-:W-:Y:S05]  /*251f0*/  BSYNC B1 ;  /* 0x0000000000017941 */ /* 0x000fea0003800000 */
.L_x_2583:
[----:B------:R-:W-:Y:S05]  /*25200*/  BRA `(.L_x_2585) ;  /* 0xfffffea400407947 */ /* 0x000fea000383ffff */
.L_x_2365:
        /* <DEDUP_REMOVED lines=8> */
.L_x_2587:
[----:B------:R-:W-:Y:S05]  /*25290*/  BSYNC B1 ;  /* 0x0000000000017941 */ /* 0x000fea0003800000 */
.L_x_2586:
[----:B------:R-:W-:Y:S05]  /*252a0*/  BRA `(.L_x_2588) ;  /* 0xfffffea400247947 */ /* 0x000fea000383ffff */
.L_x_2366:
        /* <DEDUP_REMOVED lines=8> */
.L_x_2590:
[----:B------:R-:W-:Y:S05]  /*25330*/  BSYNC B1 ;  /* 0x0000000000017941 */ /* 0x000fea0003800000 */
.L_x_2589:
[----:B------:R-:W-:Y:S05]  /*25340*/  BRA `(.L_x_2591) ;  /* 0xfffffea400087947 */ /* 0x000fea000383ffff */
.L_x_2368:
[----:B0-----:R0:W1:Y:S02]  /*25350*/  SYNCS.PHASECHK.TRANS64.TRYWAIT P2, [R18+URZ+0x34800], R9 ;  /* 0x03480009120075a7 */ /* 0x001064000804017f */
[----:B-1----:R-:W-:Y:S05]  /*25360*/  @!P2 NANOSLEEP.SYNCS 0x989680 ;  /* 0x009896800000a95d */ /* 0x002fea0003900000 */
[----:B------:R-:W1:Y:S02]  /*25370*/  @!P2 SYNCS.PHASECHK.TRANS64 P2, [R18+URZ+0x34800], R9 ;  /* 0x034800091200a5a7 */ /* 0x000e64000804007f */
[----:B-1----:R-:W-:Y:S05]  /*25380*/  @!P2 BRA `(.L_x_2368) ;  /* 0xfffffffc00f0a947 */ /* 0x002fea000383ffff */
[----:B------:R-:W-:Y:S05]  /*25390*/  BRA `(.L_x_2592) ;  /* 0xfffffea400847947 */ /* 0x000fea000383ffff */
.L_x_2382:
[----:B-1----:R1:W2:Y:S02]  /*253a0*/  SYNCS.PHASECHK.TRANS64.TRYWAIT P2, [R0+URZ+0x34830], R3 ;  /* 0x03483003000075a7 */ /* 0x0022a4000804017f */
[----:B--2---:R-:W-:Y:S05]  /*253b0*/  @!P2 NANOSLEEP.SYNCS 0x989680 ;  /* 0x009896800000a95d */ /* 0x004fea0003900000 */
[----:B------:R-:W2:Y:S02]  /*253c0*/  @!P2 SYNCS.PHASECHK.TRANS64 P2, [R0+URZ+0x34830], R3 ;  /* 0x034830030000a5a7 */ /* 0x000ea4000804007f */
[----:B--2---:R-:W-:Y:S05]  /*253d0*/  @!P2 BRA `(.L_x_2382) ;  /* 0xfffffffc00f0a947 */ /* 0x004fea000383ffff */
[----:B------:R-:W-:Y:S05]  /*253e0*/  BRA `(.L_x_2381) ;  /* 0xfffffecc00f07947 */ /* 0x000fea000383ffff */
.L_x_2390:
[----:B-1----:R1:W2:Y:S02]  /*253f0*/  SYNCS.PHASECHK.TRANS64.TRYWAIT P2, [R14+URZ+0x34830], R11 ;  /* 0x0348300b0e0075a7 */ /* 0x0022a4000804017f */
[----:B--2---:R-:W-:Y:S05]  /*25400*/  @!P2 NANOSLEEP.SYNCS 0x989680 ;  /* 0x009896800000a95d */ /* 0x004fea0003900000 */
[----:B------:R-:W2:Y:S02]  /*25410*/  @!P2 SYNCS.PHASECHK.TRANS64 P2, [R14+URZ+0x34830], R11 ;  /* 0x0348300b0e00a5a7 */ /* 0x000ea4000804007f */
[----:B--2---:R-:W-:Y:S05]  /*25420*/  @!P2 BRA `(.L_x_2390) ;  /* 0xfffffffc00f0a947 */ /* 0x004fea000383ffff */
[----:B------:R-:W-:Y:S05]  /*25430*/  BRA `(.L_x_2389) ;  /* 0xffffff04001c7947 */ /* 0x000fea000383ffff */
.L_x_2395:
[----:B-1----:R1:W2:Y:S02]  /*25440*/  SYNCS.PHASECHK.TRANS64.TRYWAIT P2, [R15+URZ+0x34850], R0 ;  /* 0x034850000f0075a7 */ /* 0x0022a4000804017f */
[----:B--2---:R-:W-:Y:S05]  /*25450*/  @!P2 NANOSLEEP.SYNCS 0x989680 ;  /* 0x009896800000a95d */ /* 0x004fea0003900000 */
[----:B------:R-:W2:Y:S02]  /*25460*/  @!P2 SYNCS.PHASECHK.TRANS64 P2, [R15+URZ+0x34850], R0 ;  /* 0x034850000f00a5a7 */ /* 0x000ea4000804007f */
[----:B--2---:R-:W-:Y:S05]  /*25470*/  @!P2 BRA `(.L_x_2395) ;  /* 0xfffffffc00f0a947 */ /* 0x004fea000383ffff */
[----:B------:R-:W-:Y:S05]  /*25480*/  BRA `(.L_x_2394) ;  /* 0xffffff0c00fc7947 */ /* 0x000fea000383ffff */
.L_x_2403:
[----:B-1----:R1:W2:Y:S02]  /*25490*/  SYNCS.PHASECHK.TRANS64.TRYWAIT P2, [R8+URZ+0x34830], R9 ;  /* 0x03483009080075a7 */ /* 0x0022a4000804017f */
[----:B--2---:R-:W-:Y:S05]  /*254a0*/  @!P2 NANOSLEEP.SYNCS 0x989680 ;  /* 0x009896800000a95d */ /* 0x004fea0003900000 */
[----:B------:R-:W2:Y:S02]  /*254b0*/  @!P2 SYNCS.PHASECHK.TRANS64 P2, [R8+URZ+0x34830], R9 ;  /* 0x034830090800a5a7 */ /* 0x000ea4000804007f */
[----:B--2---:R-:W-:Y:S05]  /*254c0*/  @!P2 BRA `(.L_x_2403) ;  /* 0xfffffffc00f0a947 */ /* 0x004fea000383ffff */
[----:B------:R-:W-:Y:S05]  /*254d0*/  BRA `(.L_x_2402) ;  /* 0xffffff38007c7947 */ /* 0x000fea000383ffff */
.L_x_2408:
[----:B-1----:R1:W2:Y:S02]  /*254e0*/  SYNCS.PHASECHK.TRANS64.TRYWAIT P2, [R14+URZ+0x34850], R7 ;  /* 0x034850070e0075a7 */ /* 0x0022a4000804017f */
[----:B--2---:R-:W-:Y:S05]  /*254f0*/  @!P2 NANOSLEEP.SYNCS 0x989680 ;  /* 0x009896800000a95d */ /* 0x004fea0003900000 */
[----:B------:R-:W2:Y:S02]  /*25500*/  @!P2 SYNCS.PHASECHK.TRANS64 P2, [R14+URZ+0x34850], R7 ;  /* 0x034850070e00a5a7 */ /* 0x000ea4000804007f */
[----:B--2---:R-:W-:Y:S05]  /*25510*/  @!P2 BRA `(.L_x_2408) ;  /* 0xfffffffc00f0a947 */ /* 0x004fea000383ffff */
[----:B------:R-:W-:Y:S05]  /*25520*/  BRA `(.L_x_2407) ;  /* 0xffffff44005c7947 */ /* 0x000fea000383ffff */
.L_x_2414:
[----:B-1----:R1:W2:Y:S02]  /*25530*/  SYNCS.PHASECHK.TRANS64.TRYWAIT P0, [R11+URZ+0x34850], R0 ;  /* 0x034850000b0075a7 */ /* 0x0022a4000800017f */
[----:B--2---:R-:W-:Y:S05]  /*25540*/  @!P0 NANOSLEEP.SYNCS 0x989680 ;  /* 0x009896800000895d */ /* 0x004fea0003900000 */
[----:B------:R-:W2:Y:S02]  /*25550*/  @!P0 SYNCS.PHASECHK.TRANS64 P0, [R11+URZ+0x34850], R0 ;  /* 0x034850000b0085a7 */ /* 0x000ea4000800007f */
[----:B--2---:R-:W-:Y:S05]  /*25560*/  @!P0 BRA `(.L_x_2414) ;  /* 0xfffffffc00f08947 */ /* 0x004fea000383ffff */
[----:B------:R-:W-:Y:S05]  /*25570*/  BRA `(.L_x_2413) ;  /* 0xffffff6800807947 */ /* 0x000fea000383ffff */
.L_x_2448:
        /* <DEDUP_REMOVED lines=11> */
.L_x_2594:
[----:B------:R-:W-:Y:S05]  /*25630*/  BSYNC B1 ;  /* 0x0000000000017941 */ /* 0x000fea0003800000 */
.L_x_2593:
[----:B------:R-:W-:Y:S05]  /*25640*/  BRA `(.L_x_2595) ;  /* 0xffffffa400247947 */ /* 0x000fea000383ffff */
.L_x_2449:
[----:B------:R-:W-:Y:S01]  /*25650*/  BSSY B1, `(.L_x_2596) ;  /* 0x0000006000017945 */ /* 0x000fe20003800000 */
[----:B------:R-:W-:-:S07]  /*25660*/  IMAD.MOV.U32 R15, RZ, RZ, -0x1 ;  /* 0xffffffffff0f7424 */ /* 0x000fce00078e00ff */
[----:B------:R-:W-:Y:S05]  /*25670*/  WARPSYNC.COLLECTIVE R15, `(.L_x_2597) ;  /* 0x000000000f0c7348 */ /* 0x000fea0003c00000 */
[----:B------:R-:W-:Y:S02]  /*25680*/  ELECT P6, UR62, PT ;  /* 0x00000000003e782f */ /* 0x000fe400038c0000 */
[----:B------:R-:W-:Y:S01]  /*25690*/  MOV R14, UR62 ;  /* 0x0000003e000e7c02 */ /* 0x000fe20008000f00 */
[----:B------:R-:W-:Y:S10]  /*256a0*/  ENDCOLLECTIVE ;  /* 0x000000000000791b */ /* 0x000ff40003800000 */
.L_x_2597:
[----:B------:R-:W-:Y:S05]  /*256b0*/  BSYNC B1 ;  /* 0x0000000000017941 */ /* 0x000fea0003800000 */
.L_x_2596:
[----:B------:R-:W-:Y:S05]  /*256c0*/  BRA `(.L_x_2598) ;  /* 0xffffffa400107947 */ /* 0x000fea000383ffff */
.L_x_2451:
[----:B0-----:R0:W1:Y:S02]  /*256d0*/  SYNCS.PHASECHK.TRANS64.TRYWAIT P0, [R5+URZ+0x34820], R6 ;  /* 0x03482006050075a7 */ /* 0x001064000800017f */
[----:B-1----:R-:W-:Y:S05]  /*256e0*/  @!P0 NANOSLEEP.SYNCS 0x989680 ;  /* 0x009896800000895d */ /* 0x002fea0003900000 */
[----:B------:R-:W1:Y:S02]  /*256f0*/  @!P0 SYNCS.PHASECHK.TRANS64 P0, [R5+URZ+0x34820], R6 ;  /* 0x03482006050085a7 */ /* 0x000e64000800007f */
[----:B-1----:R-:W-:Y:S05]  /*25700*/  @!P0 BRA `(.L_x_2451) ;  /* 0xfffffffc00f08947 */ /* 0x002fea000383ffff */
[----:B------:R-:W-:Y:S05]  /*25710*/  BRA `(.L_x_2599) ;  /* 0xffffffa4002c7947 */ /* 0x000fea000383ffff */
.L_x_2454:
[----:B0-----:R0:W1:Y:S02]  /*25720*/  SYNCS.PHASECHK.TRANS64.TRYWAIT P0, [R6+URZ+0x348a0], R8 ;  /* 0x0348a008060075a7 */ /* 0x001064000800017f */
[----:B-1----:R-:W-:Y:S05]  /*25730*/  @!P0 NANOSLEEP.SYNCS 0x989680 ;  /* 0x009896800000895d */ /* 0x002fea0003900000 */
[----:B------:R-:W1:Y:S02]  /*25740*/  @!P0 SYNCS.PHASECHK.TRANS64 P0, [R6+URZ+0x348a0], R8 ;  /* 0x0348a008060085a7 */ /* 0x000e64000800007f */
[----:B-1----:R-:W-:Y:S05]  /*25750*/  @!P0 BRA `(.L_x_2454) ;  /* 0xfffffffc00f08947 */ /* 0x002fea000383ffff */
[----:B------:R-:W-:Y:S05]  /*25760*/  BRA `(.L_x_2600) ;  /* 0xffffffa4003c7947 */ /* 0x000fea000383ffff */
.L_x_2456:
[----:B-1----:R1:W2:Y:S02]  /*25770*/  SYNCS.PHASECHK.TRANS64.TRYWAIT P0, [R6+URZ+0x348c0], R8 ;  /* 0x0348c008060075a7 */ /* 0x0022a4000800017f */
[----:B--2---:R-:W-:Y:S05]  /*25780*/  @!P0 NANOSLEEP.SYNCS 0x989680 ;  /* 0x009896800000895d */ /* 0x004fea0003900000 */
[----:B------:R-:W2:Y:S02]  /*25790*/  @!P0 SYNCS.PHASECHK.TRANS64 P0, [R6+URZ+0x348c0], R8 ;  /* 0x0348c008060085a7 */ /* 0x000ea4000800007f */
[----:B--2---:R-:W-:Y:S05]  /*257a0*/  @!P0 BRA `(.L_x_2456) ;  /* 0xfffffffc00f08947 */ /* 0x004fea000383ffff */
[----:B------:R-:W-:Y:S05]  /*257b0*/  BRA `(.L_x_2601) ;  /* 0xffffffa400cc7947 */ /* 0x000fea000383ffff */
.L_x_2460:
[----:B0-----:R0:W1:Y:S02]  /*257c0*/  SYNCS.PHASECHK.TRANS64.TRYWAIT P0, [R7+URZ+0x348a0], R8 ;  /* 0x0348a008070075a7 */ /* 0x001064000800017f */
[----:B-1----:R-:W-:Y:S05]  /*257d0*/  @!P0 NANOSLEEP.SYNCS 0x989680 ;  /* 0x009896800000895d */ /* 0x002fea0003900000 */
[----:B------:R-:W1:Y:S02]  /*257e0*/  @!P0 SYNCS.PHASECHK.TRANS64 P0, [R7+URZ+0x348a0], R8 ;  /* 0x0348a008070085a7 */ /* 0x000e64000800007f */
[----:B-1----:R-:W-:Y:S05]  /*257f0*/  @!P0 BRA `(.L_x_2460) ;  /* 0xfffffffc00f08947 */ /* 0x002fea000383ffff */
[----:B------:R-:W-:Y:S05]  /*25800*/  BRA `(.L_x_2602) ;  /* 0xffffffa800a87947 */ /* 0x000fea000383ffff */
.L_x_2462:
[----:B-1----:R1:W2:Y:S02]  /*25810*/  SYNCS.PHASECHK.TRANS64.TRYWAIT P1, [R7+URZ+0x348c0], R8 ;  /* 0x0348c008070075a7 */ /* 0x0022a4000802017f */
[----:B--2---:R-:W-:Y:S05]  /*25820*/  @!P1 NANOSLEEP.SYNCS 0x989680 ;  /* 0x009896800000995d */ /* 0x004fea0003900000 */
[----:B------:R-:W2:Y:S02]  /*25830*/  @!P1 SYNCS.PHASECHK.TRANS64 P1, [R7+URZ+0x348c0], R8 ;  /* 0x0348c008070095a7 */ /* 0x000ea4000802007f */
[----:B--2---:R-:W-:Y:S05]  /*25840*/  @!P1 BRA `(.L_x_2462) ;  /* 0xfffffffc00f09947 */ /* 0x004fea000383ffff */
[----:B------:R-:W-:Y:S05]  /*25850*/  BRA `(.L_x_2603) ;  /* 0xffffffac00307947 */ /* 0x000fea000383ffff */
.L_x_2474:
        /* <DEDUP_REMOVED lines=11> */
.L_x_2605:
[----:B------:R-:W-:Y:S05]  /*25910*/  BSYNC B0 ;  /* 0x0000000000007941 */ /* 0x000fea0003800000 */
.L_x_2604:
[----:B------:R-:W-:Y:S05]  /*25920*/  BRA `(.L_x_2606) ;  /* 0xffffffb800387947 */ /* 0x000fea000383ffff */
.L_x_2475:
[----:B------:R-:W-:Y:S01]  /*25930*/  BSSY B0, `(.L_x_2607) ;  /* 0x0000006000007945 */ /* 0x000fe20003800000 */
[----:B------:R-:W-:-:S07]  /*25940*/  IMAD.MOV.U32 R15, RZ, RZ, -0x1 ;  /* 0xffffffffff0f7424 */ /* 0x000fce00078e00ff */
[----:B------:R-:W-:Y:S05]  /*25950*/  WARPSYNC.COLLECTIVE R15, `(.L_x_2608) ;  /* 0x000000000f0c7348 */ /* 0x000fea0003c00000 */
[----:B------:R-:W-:Y:S02]  /*25960*/  ELECT P6, UR62, PT ;  /* 0x00000000003e782f */ /* 0x000fe400038c0000 */
[----:B------:R-:W-:Y:S01]  /*25970*/  MOV R14, UR62 ;  /* 0x0000003e000e7c02 */ /* 0x000fe20008000f00 */
[----:B------:R-:W-:Y:S10]  /*25980*/  ENDCOLLECTIVE ;  /* 0x000000000000791b */ /* 0x000ff40003800000 */
.L_x_2608:
[----:B------:R-:W-:Y:S05]  /*25990*/  BSYNC B0 ;  /* 0x0000000000007941 */ /* 0x000fea0003800000 */
.L_x_2607:
[----:B------:R-:W-:Y:S05]  /*259a0*/  BRA `(.L_x_2609) ;  /* 0xffffffb800287947 */ /* 0x000fea000383ffff */
.L_x_2478:
[----:B0-----:R0:W1:Y:S02]  /*259b0*/  SYNCS.PHASECHK.TRANS64.TRYWAIT P0, [R7+URZ+0x34840], R10 ;  /* 0x0348400a070075a7 */ /* 0x001064000800017f */
[----:B-1----:R-:W-:Y:S05]  /*259c0*/  @!P0 NANOSLEEP.SYNCS 0x989680 ;  /* 0x009896800000895d */ /* 0x002fea0003900000 */
[----:B------:R-:W1:Y:S02]  /*259d0*/  @!P0 SYNCS.PHASECHK.TRANS64 P0, [R7+URZ+0x34840], R10 ;  /* 0x0348400a070085a7 */ /* 0x000e64000800007f */
[----:B-1----:R-:W-:Y:S05]  /*259e0*/  @!P0 BRA `(.L_x_2478) ;  /* 0xfffffffc00f08947 */ /* 0x002fea000383ffff */
[----:B------:R-:W-:Y:S05]  /*259f0*/  BRA `(.L_x_2610) ;  /* 0xffffffb8008c7947 */ /* 0x000fea000383ffff */
.L_x_2481:
        /* <DEDUP_REMOVED lines=8> */
.L_x_2489:
[----:B0-----:R0:W1:Y:S02]  /*25a80*/  SYNCS.PHASECHK.TRANS64.TRYWAIT P0, [R7+URZ+0x34840], R8 ;  /* 0x03484008070075a7 */ /* 0x001064000800017f */
[----:B-1----:R-:W-:Y:S05]  /*25a90*/  @!P0 NANOSLEEP.SYNCS 0x989680 ;  /* 0x009896800000895d */ /* 0x002fea0003900000 */
[----:B------:R-:W1:Y:S02]  /*25aa0*/  @!P0 SYNCS.PHASECHK.TRANS64 P0, [R7+URZ+0x34840], R8 ;  /* 0x03484008070085a7 */ /* 0x000e64000800007f */
[----:B-1----:R-:W-:Y:S05]  /*25ab0*/  @!P0 BRA `(.L_x_2489) ;  /* 0xfffffffc00f08947 */ /* 0x002fea000383ffff */
[----:B------:R-:W-:Y:S05]  /*25ac0*/  BRA `(.L_x_2612) ;  /* 0xffffffc000887947 */ /* 0x000fea000383ffff */
.L_x_2491:
[----:B0-----:R0:W1:Y:S02]  /*25ad0*/  SYNCS.PHASECHK.TRANS64.TRYWAIT P0, [R8+URZ+0x60], R7 ;  /* 0x00006007080075a7 */ /* 0x001064000800017f */
[----:B-1----:R-:W-:Y:S05]  /*25ae0*/  @!P0 NANOSLEEP.SYNCS 0x989680 ;  /* 0x009896800000895d */ /* 0x002fea0003900000 */
[----:B------:R-:W1:Y:S02]  /*25af0*/  @!P0 SYNCS.PHASECHK.TRANS64 P0, [R8+URZ+0x60], R7 ;  /* 0x00006007080085a7 */ /* 0x000e64000800007f */
[----:B-1----:R-:W-:Y:S05]  /*25b00*/  @!P0 BRA `(.L_x_2491) ;  /* 0xfffffffc00f08947 */ /* 0x002fea000383ffff */
[----:B------:R-:W-:Y:S05]  /*25b10*/  BRA `(.L_x_2613) ;  /* 0xffffffc400347947 */ /* 0x000fea000383ffff */
.L_x_2496:
[----:B-1----:R1:W2:Y:S02]  /*25b20*/  SYNCS.PHASECHK.TRANS64.TRYWAIT P0, [R2+URZ+0x34840], R3 ;  /* 0x03484003020075a7 */ /* 0x0022a4000800017f */
[----:B--2---:R-:W-:Y:S05]  /*25b30*/  @!P0 NANOSLEEP.SYNCS 0x989680 ;  /* 0x009896800000895d */ /* 0x004fea0003900000 */
[----:B------:R-:W2:Y:S02]  /*25b40*/  @!P0 SYNCS.PHASECHK.TRANS64 P0, [R2+URZ+0x34840], R3 ;  /* 0x03484003020085a7 */ /* 0x000ea4000800007f */
[----:B--2---:R-:W-:Y:S05]  /*25b50*/  @!P0 BRA `(.L_x_2496) ;  /* 0xfffffffc00f08947 */ /* 0x004fea000383ffff */
[----:B------:R-:W-:Y:S05]  /*25b60*/  BRA `(.L_x_2614) ;  /* 0xffffffc800907947 */ /* 0x000fea000383ffff */
.L_x_2498:
[----:B0-----:R0:W1:Y:S02]  /*25b70*/  SYNCS.PHASECHK.TRANS64.TRYWAIT P1, [R3+URZ+0x60], R2 ;  /* 0x00006002030075a7 */ /* 0x001064000802017f */
[----:B-1----:R-:W-:Y:S05]  /*25b80*/  @!P1 NANOSLEEP.SYNCS 0x989680 ;  /* 0x009896800000995d */ /* 0x002fea0003900000 */
[----:B------:R-:W1:Y:S02]  /*25b90*/  @!P1 SYNCS.PHASECHK.TRANS64 P1, [R3+URZ+0x60], R2 ;  /* 0x00006002030095a7 */ /* 0x000e64000802007f */
[----:B-1----:R-:W-:Y:S05]  /*25ba0*/  @!P1 BRA `(.L_x_2498) ;  /* 0xfffffffc00f09947 */ /* 0x002fea000383ffff */
[----:B------:R-:W-:Y:S05]  /*25bb0*/  BRA `(.L_x_2615) ;  /* 0xffffffcc003c7947 */ /* 0x000fea000383ffff */
.L_x_2503:
[----:B--2---:R2:W3:Y:S02]  /*25bc0*/  SYNCS.PHASECHK.TRANS64.TRYWAIT P0, [R2+URZ+0x34840], R3 ;  /* 0x03484003020075a7 */ /* 0x0044e4000800017f */
[----:B---3--:R-:W-:Y:S05]  /*25bd0*/  @!P0 NANOSLEEP.SYNCS 0x989680 ;  /* 0x009896800000895d */ /* 0x008fea0003900000 */
[----:B------:R-:W3:Y:S02]  /*25be0*/  @!P0 SYNCS.PHASECHK.TRANS64 P0, [R2+URZ+0x34840], R3 ;  /* 0x03484003020085a7 */ /* 0x000ee4000800007f */
[----:B---3--:R-:W-:Y:S05]  /*25bf0*/  @!P0 BRA `(.L_x_2503) ;  /* 0xfffffffc00f08947 */ /* 0x008fea000383ffff */
[----:B------:R-:W-:Y:S05]  /*25c00*/  BRA `(.L_x_2616) ;  /* 0xffffffd000587947 */ /* 0x000fea000383ffff */
.L_x_2505:
[----:B0-----:R0:W1:Y:S02]  /*25c10*/  SYNCS.PHASECHK.TRANS64.TRYWAIT P1, [R2+URZ+0x60], R9 ;  /* 0x00006009020075a7 */ /* 0x001064000802017f */
[----:B-1----:R-:W-:Y:S05]  /*25c20*/  @!P1 NANOSLEEP.SYNCS 0x989680 ;  /* 0x009896800000995d */ /* 0x002fea0003900000 */
[----:B------:R-:W1:Y:S02]  /*25c30*/  @!P1 SYNCS.PHASECHK.TRANS64 P1, [R2+URZ+0x60], R9 ;  /* 0x00006009020095a7 */ /* 0x000e64000802007f */
[----:B-1----:R-:W-:Y:S05]  /*25c40*/  @!P1 BRA `(.L_x_2505) ;  /* 0xfffffffc00f09947 */ /* 0x002fea000383ffff */
[----:B------:R-:W-:Y:S05]  /*25c50*/  BRA `(.L_x_2617) ;  /* 0xffffffd400087947 */ /* 0x000fea000383ffff */
.L_x_2512:
[----:B-1----:R1:W2:Y:S02]  /*25c60*/  SYNCS.PHASECHK.TRANS64.TRYWAIT P0, [R3+URZ+0x34860], R0 ;  /* 0x03486000030075a7 */ /* 0x0022a4000800017f */
[----:B--2---:R-:W-:Y:S05]  /*25c70*/  @!P0 NANOSLEEP.SYNCS 0x989680 ;  /* 0x009896800000895d */ /* 0x004fea0003900000 */
[----:B------:R-:W2:Y:S02]  /*25c80*/  @!P0 SYNCS.PHASECHK.TRANS64 P0, [R3+URZ+0x34860], R0 ;  /* 0x03486000030085a7 */ /* 0x000ea4000800007f */
[----:B--2---:R-:W-:Y:S05]  /*25c90*/  @!P0 BRA `(.L_x_2512) ;  /* 0xfffffffc00f08947 */ /* 0x004fea000383ffff */
[----:B------:R-:W-:Y:S05]  /*25ca0*/  BRA `(.L_x_2618) ;  /* 0xffffffd8000c7947 */ /* 0x000fea000383ffff */
.L_x_2514:
[----:B------:R-:W-:Y:S01]  /*25cb0*/  BSSY B0, `(.L_x_2619) ;  /* 0x0000008000007945 */ /* 0x000fe20003800000 */
[----:B------:R-:W-:Y:S02]  /*25cc0*/  IMAD.MOV.U32 R13, RZ, RZ, R16 ;  /* 0x000000ffff0d7224 */ /* 0x000fe400078e0010 */
[----:B------:R-:W-:Y:S02]  /*25cd0*/  IMAD.MOV.U32 R12, RZ, RZ, RZ ;  /* 0x000000ffff0c7224 */ /* 0x000fe400078e00ff */
[----:B------:R-:W-:Y:S02]  /*25ce0*/  IMAD.MOV.U32 R11, RZ, RZ, 0x1f ;  /* 0x0000001fff0b7424 */ /* 0x000fe400078e00ff */
[----:B0-----:R-:W-:-:S07]  /*25cf0*/  IMAD.MOV.U32 R15, RZ, RZ, -0x1 ;  /* 0xffffffffff0f7424 */ /* 0x001fce00078e00ff */
[----:B-1----:R-:W-:Y:S05]  /*25d00*/  WARPSYNC.COLLECTIVE R15, `(.L_x_2620) ;  /* 0x000000000f087348 */ /* 0x002fea0003c00000 */
[----:B------:R0:W2:Y:S02]  /*25d10*/  SHFL.IDX P6, R14, R13, R12, R11 ;  /* 0x0000000c0d0e7389 */ /* 0x0000a400000c000b */
[----:B012---:R-:W-:Y:S01]  /*25d20*/  ENDCOLLECTIVE ;  /* 0x000000000000791b */ /* 0x007fe20003800000 */
.L_x_2620:
[----:B------:R-:W-:Y:S05]  /*25d30*/  BSYNC B0 ;  /* 0x0000000000007941 */ /* 0x000fea0003800000 */
.L_x_2619:
        /* <DEDUP_REMOVED lines=8> */
.L_x_2621:
[----:B------:R-:W-:Y:S01]  /*25dc0*/  IMAD.MOV.U32 R16, RZ, RZ, R14 ;  /* 0x000000ffff107224 */ /* 0x000fe200078e000e */
[----:B------:R-:W-:Y:S06]  /*25dd0*/  BRA `(.L_x_2622) ;  /* 0xffffffd800947947 */ /* 0x000fec000383ffff */
.L_x_2517:
[----:B------:R-:W-:Y:S01]  /*25de0*/  BSSY B0, `(.L_x_2623) ;  /* 0x0000008000007945 */ /* 0x000fe20003800000 */
[----:B-----5:R-:W-:Y:S02]  /*25df0*/  IMAD.MOV.U32 R13, RZ, RZ, R17 ;  /* 0x000000ffff0d7224 */ /* 0x020fe400078e0011 */
[----:B------:R-:W-:Y:S02]  /*25e00*/  IMAD.MOV.U32 R12, RZ, RZ, 0x1 ;  /* 0x00000001ff0c7424 */ /* 0x000fe400078e00ff */
[----:B------:R-:W-:Y:S02]  /*25e10*/  IMAD.MOV.U32 R11, RZ, RZ, RZ ;  /* 0x000000ffff0b7224 */ /* 0x000fe400078e00ff */
[----:B0-----:R-:W-:-:S07]  /*25e20*/  IMAD.MOV.U32 R15, RZ, RZ, -0x1 ;  /* 0xffffffffff0f7424 */ /* 0x001fce00078e00ff */
[----:B-1234-:R-:W-:Y:S05]  /*25e30*/  WARPSYNC.COLLECTIVE R15, `(.L_x_2624) ;  /* 0x000000000f087348 */ /* 0x01efea0003c00000 */
[----:B------:R0:W0:Y:S02]  /*25e40*/  SHFL.UP P6, R14, R13, R12, R11 ;  /* 0x0400000c0d0e7389 */ /* 0x00002400000c000b */
[----:B01234-:R-:W-:Y:S01]  /*25e50*/  ENDCOLLECTIVE ;  /* 0x000000000000791b */ /* 0x01ffe20003800000 */
.L_x_2624:
[----:B------:R-:W-:Y:S05]  /*25e60*/  BSYNC B0 ;  /* 0x0000000000007941 */ /* 0x000fea0003800000 */
.L_x_2623:
        /* <DEDUP_REMOVED lines=10> */
.L_x_2625:
        /* <DEDUP_REMOVED lines=8> */
.L_x_2626:
        /* <DEDUP_REMOVED lines=8> */
.L_x_2627:
        /* <DEDUP_REMOVED lines=8> */
.L_x_2628:
        /* <DEDUP_REMOVED lines=8> */
.L_x_2629:
[----:B------:R-:W-:Y:S05]  /*26110*/  BRA `(.L_x_2630) ;  /* 0xffffffd800587947 */ /* 0x000fea000383ffff */
.L_x_2522:
[----:B------:R-:W-:Y:S01]  /*26120*/  BSSY B0, `(.L_x_2631) ;  /* 0x0000008000007945 */ /* 0x000fe20003800000 */
[----:B-----5:R-:W-:Y:S02]  /*26130*/  IMAD.MOV.U32 R13, RZ, RZ, R17 ;  /* 0x000000ffff0d7224 */ /* 0x020fe400078e0011 */
[----:B------:R-:W-:Y:S02]  /*26140*/  IMAD.MOV.U32 R12, RZ, RZ, 0x1 ;  /* 0x00000001ff0c7424 */ /* 0x000fe400078e00ff */
[----:B------:R-:W-:Y:S02]  /*26150*/  IMAD.MOV.U32 R11, RZ, RZ, RZ ;  /* 0x000000ffff0b7224 */ /* 0x000fe400078e00ff */
[----:B------:R-:W-:-:S07]  /*26160*/  IMAD.MOV.U32 R15, RZ, RZ, -0x1 ;  /* 0xffffffffff0f7424 */ /* 0x000fce00078e00ff */
[----:B01----:R-:W-:Y:S05]  /*26170*/  WARPSYNC.COLLECTIVE R15, `(.L_x_2632) ;  /* 0x000000000f087348 */ /* 0x003fea0003c00000 */
[----:B------:R2:W3:Y:S02]  /*26180*/  SHFL.UP P6, R14, R13, R12, R11 ;  /* 0x0400000c0d0e7389 */ /* 0x0004e400000c000b */
[----:B0123--:R-:W-:Y:S01]  /*26190*/  ENDCOLLECTIVE ;  /* 0x000000000000791b */ /* 0x00ffe20003800000 */
.L_x_2632:
[----:B------:R-:W-:Y:S05]  /*261a0*/  BSYNC B0 ;  /* 0x0000000000007941 */ /* 0x000fea0003800000 */
.L_x_2631:
        /* <DEDUP_REMOVED lines=10> */
.L_x_2633:
        /* <DEDUP_REMOVED lines=8> */
.L_x_2634:
        /* <DEDUP_REMOVED lines=8> */
.L_x_2635:
        /* <DEDUP_REMOVED lines=8> */
.L_x_2636:
        /* <DEDUP_REMOVED lines=8> */
.L_x_2637:
[----:B------:R-:W-:Y:S05]  /*26450*/  BRA `(.L_x_2638) ;  /* 0xffffffd8003c7947 */ /* 0x000fea000383ffff */
.L_x_2524:
[----:B------:R-:W-:Y:S01]  /*26460*/  BSSY B0, `(.L_x_2639) ;  /* 0x0000006000007945 */ /* 0x000fe20003800000 */
[----:B------:R-:W-:Y:S01]  /*26470*/  PLOP3.LUT P6, PT, P6, PT, PT, 0x8, 0x0 ;  /* 0x000000000000781c */ /* 0x000fe200037ce170 */
[----:B------:R-:W-:-:S12]  /*26480*/  IMAD.MOV.U32 R15, RZ, RZ, -0x1 ;  /* 0xffffffffff0f7424 */ /* 0x000fd800078e00ff */
[----:B0-----:R-:W-:Y:S05]  /*26490*/  WARPSYNC.COLLECTIVE R15, `(.L_x_2640) ;  /* 0x000000000f087348 */ /* 0x001fea0003c00000 */
[----:B------:R-:W-:Y:S01]  /*264a0*/  VOTE.ANY R14, PT, P6 ;  /* 0x00000000000e7806 */ /* 0x000fe200030e0100 */
[----:B0-----:R-:W-:Y:S06]  /*264b0*/  ENDCOLLECTIVE ;  /* 0x000000000000791b */ /* 0x001fec0003800000 */
.L_x_2640:
[----:B------:R-:W-:Y:S05]  /*264c0*/  BSYNC B0 ;  /* 0x0000000000007941 */ /* 0x000fea0003800000 */
.L_x_2639:
        /* <DEDUP_REMOVED lines=9> */
.L_x_2641:
[----:B------:R-:W-:Y:S01]  /*26560*/  IMAD.MOV.U32 R17, RZ, RZ, R14 ;  /* 0x000000ffff117224 */ /* 0x000fe200078e000e */
[----:B------:R-:W-:Y:S06]  /*26570*/  BRA `(.L_x_2642) ;  /* 0xffffffd8002c7947 */ /* 0x000fec000383ffff */
.L_x_2526:
[----:B------:R-:W-:Y:S01]  /*26580*/  BSSY B0, `(.L_x_2643) ;  /* 0x0000007000007945 */ /* 0x000fe20003800000 */
[----:B------:R-:W-:Y:S02]  /*26590*/  IMAD.MOV.U32 R13, RZ, RZ, R2 ;  /* 0x000000ffff0d7224 */ /* 0x000fe400078e0002 */
[----:B------:R-:W-:Y:S02]  /*265a0*/  IMAD.MOV.U32 R11, RZ, RZ, 0x1f ;  /* 0x0000001fff0b7424 */ /* 0x000fe400078e00ff */
[----:B------:R-:W-:-:S07]  /*265b0*/  IMAD.MOV.U32 R15, RZ, RZ, -0x1 ;  /* 0xffffffffff0f7424 */ /* 0x000fce00078e00ff */
[----:B012---:R-:W-:Y:S05]  /*265c0*/  WARPSYNC.COLLECTIVE R15, `(.L_x_2644) ;  /* 0x000000000f087348 */ /* 0x007fea0003c00000 */
[----:B------:R3:W4:Y:S02]  /*265d0*/  SHFL.IDX P6, R14, R13, R12, R11 ;  /* 0x0000000c0d0e7389 */ /* 0x00072400000c000b */
[----:B01234-:R-:W-:Y:S01]  /*265e0*/  ENDCOLLECTIVE ;  /* 0x000000000000791b */ /* 0x01ffe20003800000 */
.L_x_2644:
[----:B------:R-:W-:Y:S05]  /*265f0*/  BSYNC B0 ;  /* 0x0000000000007941 */ /* 0x000fea0003800000 */
.L_x_2643:
[----:B------:R-:W-:Y:S01]  /*26600*/  IMAD.MOV.U32 R7, RZ, RZ, R14 ;  /* 0x000000ffff077224 */ /* 0x000fe200078e000e */
[----:B------:R-:W-:Y:S06]  /*26610*/  BRA `(.L_x_2525) ;  /* 0xffffffd800207947 */ /* 0x000fec000383ffff */
.L_x_2530:
[----:B-1----:R1:W2:Y:S02]  /*26620*/  SYNCS.PHASECHK.TRANS64.TRYWAIT P0, [R0+URZ+0x34820], R3 ;  /* 0x03482003000075a7 */ /* 0x0022a4000800017f */
[----:B--2---:R-:W-:Y:S05]  /*26630*/  @!P0 NANOSLEEP.SYNCS 0x989680 ;  /* 0x009896800000895d */ /* 0x004fea0003900000 */
[----:B------:R-:W2:Y:S02]  /*26640*/  @!P0 SYNCS.PHASECHK.TRANS64 P0, [R0+URZ+0x34820], R3 ;  /* 0x03482003000085a7 */ /* 0x000ea4000800007f */
[----:B--2---:R-:W-:Y:S05]  /*26650*/  @!P0 BRA `(.L_x_2530) ;  /* 0xfffffffc00f08947 */ /* 0x004fea000383ffff */
[----:B------:R-:W-:Y:S05]  /*26660*/  BRA `(.L_x_2645) ;  /* 0xffffffdc00947947 */ /* 0x000fea000383ffff */
.L_x_2531:
        /* <DEDUP_REMOVED lines=11> */
.L_x_2647:
[----:B------:R-:W-:Y:S05]  /*26720*/  BSYNC B0 ;  /* 0x0000000000007941 */ /* 0x000fea0003800000 */
.L_x_2646:
[----:B------:R-:W-:Y:S05]  /*26730*/  BRA `(.L_x_2648) ;  /* 0xffffffdc007c7947 */ /* 0x000fea000383ffff */
.L_x_2532:
[----:B------:R-:W-:Y:S01]  /*26740*/  BSSY B0, `(.L_x_2649) ;  /* 0x0000006000007945 */ /* 0x000fe20003800000 */
[----:B------:R-:W-:-:S07]  /*26750*/  IMAD.MOV.U32 R15, RZ, RZ, -0x1 ;  /* 0xffffffffff0f7424 */ /* 0x000fce00078e00ff */
[----:B012---:R-:W-:Y:S05]  /*26760*/  WARPSYNC.COLLECTIVE R15, `(.L_x_2650) ;  /* 0x000000000f0c7348 */ /* 0x007fea0003c00000 */
[----:B------:R-:W-:Y:S02]  /*26770*/  ELECT P6, UR62, PT ;  /* 0x00000000003e782f */ /* 0x000fe400038c0000 */
[----:B------:R-:W-:Y:S01]  /*26780*/  MOV R14, UR62 ;  /* 0x0000003e000e7c02 */ /* 0x000fe20008000f00 */
[----:B012---:R-:W-:Y:S10]  /*26790*/  ENDCOLLECTIVE ;  /* 0x000000000000791b */ /* 0x007ff40003800000 */
.L_x_2650:
[----:B------:R-:W-:Y:S05]  /*267a0*/  BSYNC B0 ;  /* 0x0000000000007941 */ /* 0x000fea0003800000 */
.L_x_2649:
[----:B------:R-:W-:Y:S05]  /*267b0*/  BRA `(.L_x_2651) ;  /* 0xffffffdc00707947 */ /* 0x000fea000383ffff */
.L_x_2534:
[----:B-1----:R1:W2:Y:S02]  /*267c0*/  SYNCS.PHASECHK.TRANS64.TRYWAIT P0, [R6+URZ], R5 ;  /* 0x00000005060075a7 */ /* 0x0022a4000800017f */
[----:B--2---:R-:W-:Y:S05]  /*267d0*/  @!P0 NANOSLEEP.SYNCS 0x989680 ;  /* 0x009896800000895d */ /* 0x004fea0003900000 */
[----:B------:R-:W2:Y:S02]  /*267e0*/  @!P0 SYNCS.PHASECHK.TRANS64 P0, [R6+URZ], R5 ;  /* 0x00000005060085a7 */ /* 0x000ea4000800007f */
[----:B--2---:R-:W-:Y:S05]  /*267f0*/  @!P0 BRA `(.L_x_2534) ;  /* 0xfffffffc00f08947 */ /* 0x004fea000383ffff */
[----:B------:R-:W-:Y:S05]  /*26800*/  BRA `(.L_x_2652) ;  /* 0xffffffdc00ac7947 */ /* 0x000fea000383ffff */
.L_x_2535:
[----:B--2---:R2:W3:Y:S02]  /*26810*/  SYNCS.PHASECHK.TRANS64.TRYWAIT P0, [R7+URZ], R2 ;  /* 0x00000002070075a7 */ /* 0x0044e4000800017f */
[----:B---3--:R-:W-:Y:S05]  /*26820*/  @!P0 NANOSLEEP.SYNCS 0x989680 ;  /* 0x009896800000895d */ /* 0x008fea0003900000 */
[----:B------:R-:W3:Y:S02]  /*26830*/  @!P0 SYNCS.PHASECHK.TRANS64 P0, [R7+URZ], R2 ;  /* 0x00000002070085a7 */ /* 0x000ee4000800007f */
[----:B---3--:R-:W-:Y:S05]  /*26840*/  @!P0 BRA `(.L_x_2535) ;  /* 0xfffffffc00f08947 */ /* 0x008fea000383ffff */
[----:B------:R-:W-:Y:S05]  /*26850*/  BRA `(.L_x_2653) ;  /* 0xffffffdc00a07947 */ /* 0x000fea000383ffff */
.L_x_2537:
[----:B---3--:R3:W4:Y:S02]  /*26860*/  SYNCS.PHASECHK.TRANS64.TRYWAIT P0, [R4+URZ], R5 ;  /* 0x00000005040075a7 */ /* 0x008724000800017f */
[----:B----4-:R-:W-:Y:S05]  /*26870*/  @!P0 NANOSLEEP.SYNCS 0x989680 ;  /* 0x009896800000895d */ /* 0x010fea0003900000 */
[----:B------:R-:W4:Y:S02]  /*26880*/  @!P0 SYNCS.PHASECHK.TRANS64 P0, [R4+URZ], R5 ;  /* 0x00000005040085a7 */ /* 0x000f24000800007f */
[----:B----4-:R-:W-:Y:S05]  /*26890*/  @!P0 BRA `(.L_x_2537) ;  /* 0xfffffffc00f08947 */ /* 0x010fea000383ffff */
[----:B------:R-:W-:Y:S05]  /*268a0*/  BRA `(.L_x_2654) ;  /* 0xffffffdc00a87947 */ /* 0x000fea000383ffff */
.L_x_2655:
        /* <DEDUP_REMOVED lines=13> */
.L_x_2665:


//--------------------- .nv.global.init           --------------------------
	.section	.nv.global.init,"aw",@progbits
.nv.global.init:
	.type		$str$23,@object
	.size		$str$23,($str$24 - $str$23)
$str$23:
        /*0000*/ 	.byte	0x28, 0x61, 0x64, 0x64, 0x72, 0x65, 0x73, 0x73, 0x20, 0x26, 0x20, 0x6d, 0x61, 0x73, 0x6b, 0x29
        /*0010*/ 	.byte	0x20, 0x3d, 0x3d, 0x20, 0x30, 0x00
	.type		$str$24,@object
	.size		$str$24,(__unnamed_5 - $str$24)
$str$24:
        /*0016*/ 	.byte	0x2f, 0x74, 0x6d, 0x70, 0x2f, 0x6f, 0x73, 0x73, 0x5f, 0x6b, 0x65, 0x72, 0x6e, 0x65, 0x6c, 0x73
        /*0026*/ 	.byte	0x5f, 0x73, 0x72, 0x63, 0x2f, 0x66, 0x6c, 0x61, 0x73, 0x68, 0x5f, 0x61, 0x74, 0x74, 0x65, 0x6e
        /*0036*/ 	.byte	0x74, 0x69, 0x6f, 0x6e, 0x2f, 0x63, 0x73, 0x72, 0x63, 0x2f, 0x63, 0x75, 0x74, 0x6c, 0x61, 0x73
        /*0046*/ 	.byte	0x73, 0x2f, 0x69, 0x6e, 0x63, 0x6c, 0x75, 0x64, 0x65, 0x2f, 0x63, 0x75, 0x74, 0x65, 0x2f, 0x70
        /*0056*/ 	.byte	0x6f, 0x69, 0x6e, 0x74, 0x65, 0x72, 0x5f, 0x66, 0x6c, 0x61, 0x67, 0x67, 0x65, 0x64, 0x2e, 0x68
        /*0066*/ 	.byte	0x70, 0x70, 0x00
	.type		__unnamed_5,@object
	.size		__unnamed_5,(__unnamed_11 - __unnamed_5)
__unnamed_5:
        /* <DEDUP_REMOVED lines=25> */
	.type		__unnamed_11,@object
	.size		__unnamed_11,(__unnamed_6 - __unnamed_11)
__unnamed_11:
        /* <DEDUP_REMOVED lines=25> */
	.type		__unnamed_6,@object
	.size		__unnamed_6,(__unnamed_9 - __unnamed_6)
__unnamed_6:
        /* <DEDUP_REMOVED lines=25> */
	.type		__unnamed_9,@object
	.size		__unnamed_9,(__unnamed_3 - __unnamed_9)
__unnamed_9:
        /* <DEDUP_REMOVED lines=29> */
	.type		__unnamed_3,@object
	.size		__unnamed_3,(__unnamed_4 - __unnamed_3)
__unnamed_3:
        /* <DEDUP_REMOVED lines=29> */
	.type		__unnamed_4,@object
	.size		__unnamed_4,(__unnamed_8 - __unnamed_4)
__unnamed_4:
        /* <DEDUP_REMOVED lines=29> */
	.type		__unnamed_8,@object
	.size		__unnamed_8,(__unnamed_10 - __unnamed_8)
__unnamed_8:
        /* <DEDUP_REMOVED lines=29> */
	.type		__unnamed_10,@object
	.size		__unnamed_10,(__unnamed_2 - __unnamed_10)
__unnamed_10:
        /* <DEDUP_REMOVED lines=29> */
	.type		__unnamed_2,@object
	.size		__unnamed_2,(__unnamed_1 - __unnamed_2)
__unnamed_2:
        /* <DEDUP_REMOVED lines=29> */
	.type		__unnamed_1,@object
	.size		__unnamed_1,(__unnamed_7 - __unnamed_1)
__unnamed_1:
        /* <DEDUP_REMOVED lines=29> */
        /*11a5*/ 	.byte	0x5d, 0x00
	.type		__unnamed_7,@object
	.size		__unnamed_7,(.L_6 - __unnamed_7)
__unnamed_7:
        /* <DEDUP_REMOVED lines=30> */
.L_6:


//--------------------- .nv.shared._ZN7cutlass13device_kernelIN5flash11enable_sm90INS1_16FlashAttnFwdSm90INS1_25CollectiveMainloopFwdSm90ILi2EN4cute5tupleIJNS5_1CILi1EEES8_S8_EEENS6_IJNS7_ILi128EEESA_NS7_ILi192EEEEEELi128ENS_10bfloat16_tEfNS_4arch4Sm90ELb0ELb0ELb1ELb0ELb0ELb0ELb0ELb1ELb1ELb0ELb0ELb0EEENS1_21CollectiveEpilogueFwdINS6_IJSA_SA_SA_EEES9_SD_SF_Li256ELb0ELb0ELb0ELb0EEENS1_29StaticPersistentTileSchedulerILb0EEEEEEEEEvNT_6ParamsE --------------------------
	.section	.nv.shared._ZN7cutlass13device_kernelIN5flash11enable_sm90INS1_16FlashAttnFwdSm90INS1_25CollectiveMainloopFwdSm90ILi2EN4cute5tupleIJNS5_1CILi1EEES8_S8_EEENS6_IJNS7_ILi128EEESA_NS7_ILi192EEEEEELi128ENS_10bfloat16_tEfNS_4arch4Sm90ELb0ELb0ELb1ELb0ELb0ELb0ELb0ELb1ELb1ELb0ELb0ELb0EEENS1_21CollectiveEpilogueFwdINS6_IJSA_SA_SA_EEES9_SD_SF_Li256ELb0ELb0ELb0ELb0EEENS1_29StaticPersistentTileSchedulerILb0EEEEEEEEEvNT_6ParamsE,"aw",@nobits
	.sectionflags	@""
	.align	16
	.zero		1024


//--------------------- .nv.shared.reserved.0     --------------------------
	.section	.nv.shared.reserved.0,"aw",@nobits
	.weak		__nv_reservedSMEM_offset_0_alias
	.size		__nv_reservedSMEM_offset_0_alias, 0, 0
	.other		__nv_reservedSMEM_offset_0_alias,@"STO_CUDA_RESERVED_SHARED STV_DEFAULT"
__nv_reservedSMEM_offset_0_alias:
	.zero		0


//--------------------- .nv.global                --------------------------
	.section	.nv.global,"aw",@nobits
.nv.global:
	.type		_ZN78_INTERNAL_a2d7799c_42_flash_fwd_hdim192_128_bf16_softcap_sm90_cu_f3e6f9ee_31844cute1_E,@object
	.size		_ZN78_INTERNAL_a2d7799c_42_flash_fwd_hdim192_128_bf16_softcap_sm90_cu_f3e6f9ee_31844cute1_E,(_ZN78_INTERNAL_a2d7799c_42_flash_fwd_hdim192_128_bf16_softcap_sm90_cu_f3e6f9ee_31844cuda3std3__45__cpo6cbeginE - _ZN78_INTERNAL_a2d7799c_42_flash_fwd_hdim192_128_bf16_softcap_sm90_cu_f3e6f9ee_31844cute1_E)
_ZN78_INTERNAL_a2d7799c_42_flash_fwd_hdim192_128_bf16_softcap_sm90_cu_f3e6f9ee_31844cute1_E:
	.zero		1
	.type		_ZN78_INTERNAL_a2d7799c_42_flash_fwd_hdim192_128_bf16_softcap_sm90_cu_f3e6f9ee_31844cuda3std3__45__cpo6cbeginE,@object
	.size		_ZN78_INTERNAL_a2d7799c_42_flash_fwd_hdim192_128_bf16_softcap_sm90_cu_f3e6f9ee_31844cuda3std3__45__cpo6cbeginE,(_ZN78_INTERNAL_a2d7799c_42_flash_fwd_hdim192_128_bf16_softcap_sm90_cu_f3e6f9ee_31844cuda3std3__48in_placeE - _ZN78_INTERNAL_a2d7799c_42_flash_fwd_hdim192_128_bf16_softcap_sm90_cu_f3e6f9ee_31844cuda3std3__45__cpo6cbeginE)
_ZN78_INTERNAL_a2d7799c_42_flash_fwd_hdim192_128_bf16_softcap_sm90_cu_f3e6f9ee_31844cuda3std3__45__cpo6cbeginE:
	.zero		1
	.type		_ZN78_INTERNAL_a2d7799c_42_flash_fwd_hdim192_128_bf16_softcap_sm90_cu_f3e6f9ee_31844cuda3std3__48in_placeE,@object
	.size		_ZN78_INTERNAL_a2d7799c_42_flash_fwd_hdim192_128_bf16_softcap_sm90_cu_f3e6f9ee_31844cuda3std3__48in_placeE,(_ZN78_INTERNAL_a2d7799c_42_flash_fwd_hdim192_128_bf16_softcap_sm90_cu_f3e6f9ee_31844cuda3std6ranges3__45__cpo9iter_moveE - _ZN78_INTERNAL_a2d7799c_42_flash_fwd_hdim192_128_bf16_softcap_sm90_cu_f3e6f9ee_31844cuda3std3__48in_placeE)
_ZN78_INTERNAL_a2d7799c_42_flash_fwd_hdim192_128_bf16_softcap_sm90_cu_f3e6f9ee_31844cuda3std3__48in_placeE:
	.zero		1
	.type		_ZN78_INTERNAL_a2d7799c_42_flash_fwd_hdim192_128_bf16_softcap_sm90_cu_f3e6f9ee_31844cuda3std6ranges3__45__cpo9iter_moveE,@object
	.size		_ZN78_INTERNAL_a2d7799c_42_flash_fwd_hdim192_128_bf16_softcap_sm90_cu_f3e6f9ee_31844cuda3std6ranges3__45__cpo9iter_moveE,(_ZN78_INTERNAL_a2d7799c_42_flash_fwd_hdim192_128_bf16_softcap_sm90_cu_f3e6f9ee_31844cuda3std3__45__cpo5beginE - _ZN78_INTERNAL_a2d7799c_42_flash_fwd_hdim192_128_bf16_softcap_sm90_cu_f3e6f9ee_31844cuda3std6ranges3__45__cpo9iter_moveE)
_ZN78_INTERNAL_a2d7799c_42_flash_fwd_hdim192_128_bf16_softcap_sm90_cu_f3e6f9ee_31844cuda3std6ranges3__45__cpo9iter_moveE:
	.zero		1
	.type		_ZN78_INTERNAL_a2d7799c_42_flash_fwd_hdim192_128_bf16_softcap_sm90_cu_f3e6f9ee_31844cuda3std3__45__cpo5beginE,@object
	.size		_ZN78_INTERNAL_a2d7799c_42_flash_fwd_hdim192_128_bf16_softcap_sm90_cu_f3e6f9ee_31844cuda3std3__45__cpo5beginE,(_ZN78_INTERNAL_a2d7799c_42_flash_fwd_hdim192_128_bf16_softcap_sm90_cu_f3e6f9ee_31844cuda3std3__480_GLOBAL__N__a2d7799c_42_flash_fwd_hdim192_128_bf16_softcap_sm90_cu_f3e6f9ee_31846ignoreE - _ZN78_INTERNAL_a2d7799c_42_flash_fwd_hdim192_128_bf16_softcap_sm90_cu_f3e6f9ee_31844cuda3std3__45__cpo5beginE)
_ZN78_INTERNAL_a2d7799c_42_flash_fwd_hdim192_128_bf16_softcap_sm90_cu_f3e6f9ee_31844cuda3std3__45__cpo5beginE:
	.zero		1
	.type		_ZN78_INTERNAL_a2d7799c_42_flash_fwd_hdim192_128_bf16_softcap_sm90_cu_f3e6f9ee_31844cuda3std3__480_GLOBAL__N__a2d7799c_42_flash_fwd_hdim192_128_bf16_softcap_sm90_cu_f3e6f9ee_31846ignoreE,@object
	.size		_ZN78_INTERNAL_a2d7799c_42_flash_fwd_hdim192_128_bf16_softcap_sm90_cu_f3e6f9ee_31844cuda3std3__480_GLOBAL__N__a2d7799c_42_flash_fwd_hdim192_128_bf16_softcap_sm90_cu_f3e6f9ee_31846ignoreE,(_ZN78_INTERNAL_a2d7799c_42_flash_fwd_hdim192_128_bf16_softcap_sm90_cu_f3e6f9ee_31844cute7productE - _ZN78_INTERNAL_a2d7799c_42_flash_fwd_hdim192_128_bf16_softcap_sm90_cu_f3e6f9ee_31844cuda3std3__480_GLOBAL__N__a2d7799c_42_flash_fwd_hdim192_128_bf16_softcap_sm90_cu_f3e6f9ee_31846ignoreE)
_ZN78_INTERNAL_a2d7799c_42_flash_fwd_hdim192_128_bf16_softcap_sm90_cu_f3e6f9ee_31844cuda3std3__480_GLOBAL__N__a2d7799c_42_flash_fwd_hdim192_128_bf16_softcap_sm90_cu_f3e6f9ee_31846ignoreE:
	.zero		1
	.type		_ZN78_INTERNAL_a2d7799c_42_flash_fwd_hdim192_128_bf16_softcap_sm90_cu_f3e6f9ee_31844cute7productE,@object
	.size		_ZN78_INTERNAL_a2d7799c_42_flash_fwd_hdim192_128_bf16_softcap_sm90_cu_f3e6f9ee_31844cute7productE,(_ZN78_INTERNAL_a2d7799c_42_flash_fwd_hdim192_128_bf16_softcap_sm90_cu_f3e6f9ee_31844cuda3std3__45__cpo3endE - _ZN78_INTERNAL_a2d7799c_42_flash_fwd_hdim192_128_bf16_softcap_sm90_cu_f3e6f9ee_31844cute7productE)
_ZN78_INTERNAL_a2d7799c_42_flash_fwd_hdim192_128_bf16_softcap_sm90_cu_f3e6f9ee_31844cute7productE:
	.zero		1
	.type		_ZN78_INTERNAL_a2d7799c_42_flash_fwd_hdim192_128_bf16_softcap_sm90_cu_f3e6f9ee_31844cuda3std3__45__cpo3endE,@object
	.size		_ZN78_INTERNAL_a2d7799c_42_flash_fwd_hdim192_128_bf16_softcap_sm90_cu_f3e6f9ee_31844cuda3std3__45__cpo3endE,(_ZN78_INTERNAL_a2d7799c_42_flash_fwd_hdim192_128_bf16_softcap_sm90_cu_f3e6f9ee_31844cuda3std3__419piecewise_constructE - _ZN78_INTERNAL_a2d7799c_42_flash_fwd_hdim192_128_bf16_softcap_sm90_cu_f3e6f9ee_31844cuda3std3__45__cpo3endE)
_ZN78_INTERNAL_a2d7799c_42_flash_fwd_hdim192_128_bf16_softcap_sm90_cu_f3e6f9ee_31844cuda3std3__45__cpo3endE:
	.zero		1
	.type		_ZN78_INTERNAL_a2d7799c_42_flash_fwd_hdim192_128_bf16_softcap_sm90_cu_f3e6f9ee_31844cuda3std3__419piecewise_constructE,@object
	.size		_ZN78_INTERNAL_a2d7799c_42_flash_fwd_hdim192_128_bf16_softcap_sm90_cu_f3e6f9ee_31844cuda3std3__419piecewise_constructE,(_ZN78_INTERNAL_a2d7799c_42_flash_fwd_hdim192_128_bf16_softcap_sm90_cu_f3e6f9ee_31844cuda3std3__45__cpo4cendE - _ZN78_INTERNAL_a2d7799c_42_flash_fwd_hdim192_128_bf16_softcap_sm90_cu_f3e6f9ee_31844cuda3std3__419piecewise_constructE)
_ZN78_INTERNAL_a2d7799c_42_flash_fwd_hdim192_128_bf16_softcap_sm90_cu_f3e6f9ee_31844cuda3std3__419piecewise_constructE:
	.zero		1
	.type		_ZN78_INTERNAL_a2d7799c_42_flash_fwd_hdim192_128_bf16_softcap_sm90_cu_f3e6f9ee_31844cuda3std3__45__cpo4cendE,@object
	.size		_ZN78_INTERNAL_a2d7799c_42_flash_fwd_hdim192_128_bf16_softcap_sm90_cu_f3e6f9ee_31844cuda3std3__45__cpo4cendE,(_ZN78_INTERNAL_a2d7799c_42_flash_fwd_hdim192_128_bf16_softcap_sm90_cu_f3e6f9ee_31844cuda3std6ranges3__45__cpo4swapE - _ZN78_INTERNAL_a2d7799c_42_flash_fwd_hdim192_128_bf16_softcap_sm90_cu_f3e6f9ee_31844cuda3std3__45__cpo4cendE)
_ZN78_INTERNAL_a2d7799c_42_flash_fwd_hdim192_128_bf16_softcap_sm90_cu_f3e6f9ee_31844cuda3std3__45__cpo4cendE:
	.zero		1
	.type		_ZN78_INTERNAL_a2d7799c_42_flash_fwd_hdim192_128_bf16_softcap_sm90_cu_f3e6f9ee_31844cuda3std6ranges3__45__cpo4swapE,@object
	.size		_ZN78_INTERNAL_a2d7799c_42_flash_fwd_hdim192_128_bf16_softcap_sm90_cu_f3e6f9ee_31844cuda3std6ranges3__45__cpo4swapE,(.L_18 - _ZN78_INTERNAL_a2d7799c_42_flash_fwd_hdim192_128_bf16_softcap_sm90_cu_f3e6f9ee_31844cuda3std6ranges3__45__cpo4swapE)
_ZN78_INTERNAL_a2d7799c_42_flash_fwd_hdim192_128_bf16_softcap_sm90_cu_f3e6f9ee_31844cuda3std6ranges3__45__cpo4swapE:
	.zero		1
.L_18:


//--------------------- .nv.shared._ZN7cutlass13device_kernelIN5flash11enable_sm90INS1_16FlashAttnFwdSm90INS1_25CollectiveMainloopFwdSm90ILi2EN4cute5tupleIJNS5_1CILi2EEENS7_ILi1EEES9_EEENS6_IJNS7_ILi128EEESB_NS7_ILi192EEEEEELi128ENS_10bfloat16_tEfNS_4arch4Sm90ELb0ELb0ELb1ELb0ELb0ELb0ELb0ELb1ELb1ELb0ELb0ELb0EEENS1_21CollectiveEpilogueFwdINS6_IJSB_SB_SB_EEESA_SE_SG_Li256ELb0ELb0ELb0ELb0EEENS1_29StaticPersistentTileSchedulerILb0EEEEEEEEEvNT_6ParamsE --------------------------
	.section	.nv.shared._ZN7cutlass13device_kernelIN5flash11enable_sm90INS1_16FlashAttnFwdSm90INS1_25CollectiveMainloopFwdSm90ILi2EN4cute5tupleIJNS5_1CILi2EEENS7_ILi1EEES9_EEENS6_IJNS7_ILi128EEESB_NS7_ILi192EEEEEELi128ENS_10bfloat16_tEfNS_4arch4Sm90ELb0ELb0ELb1ELb0ELb0ELb0ELb0ELb1ELb1ELb0ELb0ELb0EEENS1_21CollectiveEpilogueFwdINS6_IJSB_SB_SB_EEESA_SE_SG_Li256ELb0ELb0ELb0ELb0EEENS1_29StaticPersistentTileSchedulerILb0EEEEEEEEEvNT_6ParamsE,"aw",@nobits
	.sectionflags	@""
	.align	16
	.zero		1024


//--------------------- .nv.shared._ZN7cutlass13device_kernelIN5flash11enable_sm90INS1_16FlashAttnFwdSm90INS1_25CollectiveMainloopFwdSm90ILi2EN4cute5tupleIJNS5_1CILi1EEES8_S8_EEENS6_IJNS7_ILi128EEESA_NS7_ILi192EEEEEELi128ENS_10bfloat16_tEfNS_4arch4Sm90ELb0ELb0ELb1ELb1ELb0ELb0ELb0ELb1ELb1ELb0ELb0ELb0EEENS1_21CollectiveEpilogueFwdINS6_IJSA_SA_SA_EEES9_SD_SF_Li256ELb1ELb0ELb0ELb0EEENS1_36VarlenDynamicPersistentTileSchedulerILi128ELi128ELi256ELi32ELb0ELb0ELb1ELb0ELb1ELb1EEEEEEEEEvNT_6ParamsE --------------------------
	.section	.nv.shared._ZN7cutlass13device_kernelIN5flash11enable_sm90INS1_16FlashAttnFwdSm90INS1_25CollectiveMainloopFwdSm90ILi2EN4cute5tupleIJNS5_1CILi1EEES8_S8_EEENS6_IJNS7_ILi128EEESA_NS7_ILi192EEEEEELi128ENS_10bfloat16_tEfNS_4arch4Sm90ELb0ELb0ELb1ELb1ELb0ELb0ELb0ELb1ELb1ELb0ELb0ELb0EEENS1_21CollectiveEpilogueFwdINS6_IJSA_SA_SA_EEES9_SD_SF_Li256ELb1ELb0ELb0ELb0EEENS1_36VarlenDynamicPersistentTileSchedulerILi128ELi128ELi256ELi32ELb0ELb0ELb1ELb0ELb1ELb1EEEEEEEEEvNT_6ParamsE,"aw",@nobits
	.sectionflags	@""
	.align	16
	.zero		1024


//--------------------- .nv.shared._ZN7cutlass13device_kernelIN5flash11enable_sm90INS1_16FlashAttnFwdSm90INS1_25CollectiveMainloopFwdSm90ILi2EN4cute5tupleIJNS5_1CILi1EEES8_S8_EEENS6_IJNS7_ILi128EEESA_NS7_ILi192EEEEEELi128ENS_10bfloat16_tEfNS_4arch4Sm90ELb0ELb0ELb1ELb1ELb0ELb1ELb0ELb1ELb1ELb0ELb0ELb0EEENS1_21CollectiveEpilogueFwdINS6_IJSA_SA_SA_EEES9_SD_SF_Li256ELb1ELb0ELb0ELb0EEENS1_36VarlenDynamicPersistentTileSchedulerILi128ELi128ELi256ELi32ELb0ELb0ELb1ELb0ELb1ELb1EEEEEEEEEvNT_6ParamsE --------------------------
	.section	.nv.shared._ZN7cutlass13device_kernelIN5flash11enable_sm90INS1_16FlashAttnFwdSm90INS1_25CollectiveMainloopFwdSm90ILi2EN4cute5tupleIJNS5_1CILi1EEES8_S8_EEENS6_IJNS7_ILi128EEESA_NS7_ILi192EEEEEELi128ENS_10bfloat16_tEfNS_4arch4Sm90ELb0ELb0ELb1ELb1ELb0ELb1ELb0ELb1ELb1ELb0ELb0ELb0EEENS1_21CollectiveEpilogueFwdINS6_IJSA_SA_SA_EEES9_SD_SF_Li256ELb1ELb0ELb0ELb0EEENS1_36VarlenDynamicPersistentTileSchedulerILi128ELi128ELi256ELi32ELb0ELb0ELb1ELb0ELb1ELb1EEEEEEEEEvNT_6ParamsE,"aw",@nobits
	.sectionflags	@""
	.align	16
	.zero		1024


//--------------------- .nv.shared._ZN7cutlass13device_kernelIN5flash11enable_sm90INS1_16FlashAttnFwdSm90INS1_25CollectiveMainloopFwdSm90ILi2EN4cute5tupleIJNS5_1CILi1EEES8_S8_EEENS6_IJNS7_ILi128EEENS7_ILi96EEENS7_ILi192EEEEEELi128ENS_10bfloat16_tEfNS_4arch4Sm90ELb0ELb1ELb1ELb0ELb0ELb0ELb0ELb1ELb1ELb0ELb0ELb0EEENS1_21CollectiveEpilogueFwdINS6_IJSA_SA_SB_EEES9_SE_SG_Li256ELb0ELb0ELb0ELb0EEENS1_30DynamicPersistentTileSchedulerILi256ELi32ELb0ELb0ELb1EEEEEEEEEvNT_6ParamsE --------------------------
	.section	.nv.shared._ZN7cutlass13device_kernelIN5flash11enable_sm90INS1_16FlashAttnFwdSm90INS1_25CollectiveMainloopFwdSm90ILi2EN4cute5tupleIJNS5_1CILi1EEES8_S8_EEENS6_IJNS7_ILi128EEENS7_ILi96EEENS7_ILi192EEEEEELi128ENS_10bfloat16_tEfNS_4arch4Sm90ELb0ELb1ELb1ELb0ELb0ELb0ELb0ELb1ELb1ELb0ELb0ELb0EEENS1_21CollectiveEpilogueFwdINS6_IJSA_SA_SB_EEES9_SE_SG_Li256ELb0ELb0ELb0ELb0EEENS1_30DynamicPersistentTileSchedulerILi256ELi32ELb0ELb0ELb1EEEEEEEEEvNT_6ParamsE,"aw",@nobits
	.sectionflags	@""
	.align	16
	.zero		1024


//--------------------- .nv.shared._ZN7cutlass13device_kernelIN5flash11enable_sm90INS1_16FlashAttnFwdSm90INS1_25CollectiveMainloopFwdSm90ILi2EN4cute5tupleIJNS5_1CILi1EEES8_S8_EEENS6_IJNS7_ILi128EEENS7_ILi96EEENS7_ILi192EEEEEELi128ENS_10bfloat16_tEfNS_4arch4Sm90ELb0ELb1ELb1ELb1ELb0ELb0ELb0ELb1ELb1ELb0ELb0ELb0EEENS1_21CollectiveEpilogueFwdINS6_IJSA_SA_SB_EEES9_SE_SG_Li256ELb1ELb0ELb0ELb0EEENS1_36VarlenDynamicPersistentTileSchedulerILi128ELi96ELi256ELi32ELb0ELb0ELb1ELb1ELb0ELb1EEEEEEEEEvNT_6ParamsE --------------------------
	.section	.nv.shared._ZN7cutlass13device_kernelIN5flash11enable_sm90INS1_16FlashAttnFwdSm90INS1_25CollectiveMainloopFwdSm90ILi2EN4cute5tupleIJNS5_1CILi1EEES8_S8_EEENS6_IJNS7_ILi128EEENS7_ILi96EEENS7_ILi192EEEEEELi128ENS_10bfloat16_tEfNS_4arch4Sm90ELb0ELb1ELb1ELb1ELb0ELb0ELb0ELb1ELb1ELb0ELb0ELb0EEENS1_21CollectiveEpilogueFwdINS6_IJSA_SA_SB_EEES9_SE_SG_Li256ELb1ELb0ELb0ELb0EEENS1_36VarlenDynamicPersistentTileSchedulerILi128ELi96ELi256ELi32ELb0ELb0ELb1ELb1ELb0ELb1EEEEEEEEEvNT_6ParamsE,"aw",@nobits
	.sectionflags	@""
	.align	16
	.zero		1024


//--------------------- .nv.shared._ZN7cutlass13device_kernelIN5flash11enable_sm90INS1_16FlashAttnFwdSm90INS1_25CollectiveMainloopFwdSm90ILi2EN4cute5tupleIJNS5_1CILi1EEES8_S8_EEENS6_IJNS7_ILi128EEENS7_ILi96EEENS7_ILi192EEEEEELi128ENS_10bfloat16_tEfNS_4arch4Sm90ELb0ELb1ELb1ELb1ELb0ELb1ELb0ELb1ELb1ELb0ELb0ELb0EEENS1_21CollectiveEpilogueFwdINS6_IJSA_SA_SB_EEES9_SE_SG_Li256ELb1ELb0ELb0ELb0EEENS1_36VarlenDynamicPersistentTileSchedulerILi128ELi96ELi256ELi32ELb0ELb0ELb1ELb1ELb0ELb1EEEEEEEEEvNT_6ParamsE --------------------------
	.section	.nv.shared._ZN7cutlass13device_kernelIN5flash11enable_sm90INS1_16FlashAttnFwdSm90INS1_25CollectiveMainloopFwdSm90ILi2EN4cute5tupleIJNS5_1CILi1EEES8_S8_EEENS6_IJNS7_ILi128EEENS7_ILi96EEENS7_ILi192EEEEEELi128ENS_10bfloat16_tEfNS_4arch4Sm90ELb0ELb1ELb1ELb1ELb0ELb1ELb0ELb1ELb1ELb0ELb0ELb0EEENS1_21CollectiveEpilogueFwdINS6_IJSA_SA_SB_EEES9_SE_SG_Li256ELb1ELb0ELb0ELb0EEENS1_36VarlenDynamicPersistentTileSchedulerILi128ELi96ELi256ELi32ELb0ELb0ELb1ELb1ELb0ELb1EEEEEEEEEvNT_6ParamsE,"aw",@nobits
	.sectionflags	@""
	.align	16
	.zero		1024


//--------------------- .nv.shared._ZN7cutlass13device_kernelIN5flash11enable_sm90INS1_16FlashAttnFwdSm90INS1_25CollectiveMainloopFwdSm90ILi2EN4cute5tupleIJNS5_1CILi1EEES8_S8_EEENS6_IJNS7_ILi128EEESA_NS7_ILi192EEEEEELi128ENS_10bfloat16_tEfNS_4arch4Sm90ELb1ELb0ELb1ELb0ELb0ELb0ELb0ELb1ELb1ELb0ELb0ELb0EEENS1_21CollectiveEpilogueFwdINS6_IJSA_SA_SA_EEES9_SD_SF_Li256ELb0ELb0ELb0ELb0EEENS1_30DynamicPersistentTileSchedulerILi256ELi32ELb0ELb0ELb1EEEEEEEEEvNT_6ParamsE --------------------------
	.section	.nv.shared._ZN7cutlass13device_kernelIN5flash11enable_sm90INS1_16FlashAttnFwdSm90INS1_25CollectiveMainloopFwdSm90ILi2EN4cute5tupleIJNS5_1CILi1EEES8_S8_EEENS6_IJNS7_ILi128EEESA_NS7_ILi192EEEEEELi128ENS_10bfloat16_tEfNS_4arch4Sm90ELb1ELb0ELb1ELb0ELb0ELb0ELb0ELb1ELb1ELb0ELb0ELb0EEENS1_21CollectiveEpilogueFwdINS6_IJSA_SA_SA_EEES9_SD_SF_Li256ELb0ELb0ELb0ELb0EEENS1_30DynamicPersistentTileSchedulerILi256ELi32ELb0ELb0ELb1EEEEEEEEEvNT_6ParamsE,"aw",@nobits
	.sectionflags	@""
	.align	16
	.zero		1024


//--------------------- .nv.shared._ZN7cutlass13device_kernelIN5flash11enable_sm90INS1_16FlashAttnFwdSm90INS1_25CollectiveMainloopFwdSm90ILi2EN4cute5tupleIJNS5_1CILi1EEES8_S8_EEENS6_IJNS7_ILi128EEESA_NS7_ILi192EEEEEELi128ENS_10bfloat16_tEfNS_4arch4Sm90ELb1ELb0ELb1ELb1ELb0ELb0ELb0ELb1ELb1ELb0ELb0ELb0EEENS1_21CollectiveEpilogueFwdINS6_IJSA_SA_SA_EEES9_SD_SF_Li256ELb1ELb0ELb0ELb0EEENS1_36VarlenDynamicPersistentTileSchedulerILi128ELi128ELi256ELi32ELb0ELb0ELb1ELb1ELb1ELb1EEEEEEEEEvNT_6ParamsE --------------------------
	.section	.nv.shared._ZN7cutlass13device_kernelIN5flash11enable_sm90INS1_16FlashAttnFwdSm90INS1_25CollectiveMainloopFwdSm90ILi2EN4cute5tupleIJNS5_1CILi1EEES8_S8_EEENS6_IJNS7_ILi128EEESA_NS7_ILi192EEEEEELi128ENS_10bfloat16_tEfNS_4arch4Sm90ELb1ELb0ELb1ELb1ELb0ELb0ELb0ELb1ELb1ELb0ELb0ELb0EEENS1_21CollectiveEpilogueFwdINS6_IJSA_SA_SA_EEES9_SD_SF_Li256ELb1ELb0ELb0ELb0EEENS1_36VarlenDynamicPersistentTileSchedulerILi128ELi128ELi256ELi32ELb0ELb0ELb1ELb1ELb1ELb1EEEEEEEEEvNT_6ParamsE,"aw",@nobits
	.sectionflags	@""
	.align	16
	.zero		1024


//--------------------- .nv.shared._ZN7cutlass13device_kernelIN5flash11enable_sm90INS1_16FlashAttnFwdSm90INS1_25CollectiveMainloopFwdSm90ILi2EN4cute5tupleIJNS5_1CILi1EEES8_S8_EEENS6_IJNS7_ILi128EEESA_NS7_ILi192EEEEEELi128ENS_10bfloat16_tEfNS_4arch4Sm90ELb1ELb0ELb1ELb1ELb0ELb1ELb0ELb1ELb1ELb0ELb0ELb0EEENS1_21CollectiveEpilogueFwdINS6_IJSA_SA_SA_EEES9_SD_SF_Li256ELb1ELb0ELb0ELb0EEENS1_36VarlenDynamicPersistentTileSchedulerILi128ELi128ELi256ELi32ELb0ELb0ELb1ELb1ELb1ELb1EEEEEEEEEvNT_6ParamsE --------------------------
	.section	.nv.shared._ZN7cutlass13device_kernelIN5flash11enable_sm90INS1_16FlashAttnFwdSm90INS1_25CollectiveMainloopFwdSm90ILi2EN4cute5tupleIJNS5_1CILi1EEES8_S8_EEENS6_IJNS7_ILi128EEESA_NS7_ILi192EEEEEELi128ENS_10bfloat16_tEfNS_4arch4Sm90ELb1ELb0ELb1ELb1ELb0ELb1ELb0ELb1ELb1ELb0ELb0ELb0EEENS1_21CollectiveEpilogueFwdINS6_IJSA_SA_SA_EEES9_SD_SF_Li256ELb1ELb0ELb0ELb0EEENS1_36VarlenDynamicPersistentTileSchedulerILi128ELi128ELi256ELi32ELb0ELb0ELb1ELb1ELb1ELb1EEEEEEEEEvNT_6ParamsE,"aw",@nobits
	.sectionflags	@""
	.align	16
	.zero		1024


//--------------------- .nv.constant0._ZN7cutlass13device_kernelIN5flash11enable_sm90INS1_16FlashAttnFwdSm90INS1_25CollectiveMainloopFwdSm90ILi2EN4cute5tupleIJNS5_1CILi1EEES8_S8_EEENS6_IJNS7_ILi128EEESA_NS7_ILi192EEEEEELi128ENS_10bfloat16_tEfNS_4arch4Sm90ELb0ELb0ELb1ELb0ELb0ELb0ELb0ELb1ELb1ELb0ELb0ELb0EEENS1_21CollectiveEpilogueFwdINS6_IJSA_SA_SA_EEES9_SD_SF_Li256ELb0ELb0ELb0ELb0EEENS1_29StaticPersistentTileSchedulerILb0EEEEEEEEEvNT_6ParamsE --------------------------
	.section	.nv.constant0._ZN7cutlass13device_kernelIN5flash11enable_sm90INS1_16FlashAttnFwdSm90INS1_25CollectiveMainloopFwdSm90ILi2EN4cute5tupleIJNS5_1CILi1EEES8_S8_EEENS6_IJNS7_ILi128EEESA_NS7_ILi192EEEEEELi128ENS_10bfloat16_tEfNS_4arch4Sm90ELb0ELb0ELb1ELb0ELb0ELb0ELb0ELb1ELb1ELb0ELb0ELb0EEENS1_21CollectiveEpilogueFwdINS6_IJSA_SA_SA_EEES9_SD_SF_Li256ELb0ELb0ELb0ELb0EEENS1_29StaticPersistentTileSchedulerILb0EEEEEEEEEvNT_6ParamsE,"a",@progbits
	.sectionflags	@""
	.align	4
.nv.constant0._ZN7cutlass13device_kernelIN5flash11enable_sm90INS1_16FlashAttnFwdSm90INS1_25CollectiveMainloopFwdSm90ILi2EN4cute5tupleIJNS5_1CILi1EEES8_S8_EEENS6_IJNS7_ILi128EEESA_NS7_ILi192EEEEEELi128ENS_10bfloat16_tEfNS_4arch4Sm90ELb0ELb0ELb1ELb0ELb0ELb0ELb0ELb1ELb1ELb0ELb0ELb0EEENS1_21CollectiveEpilogueFwdINS6_IJSA_SA_SA_EEES9_SD_SF_Li256ELb0ELb0ELb0ELb0EEENS1_29StaticPersistentTileSchedulerILb0EEEEEEEEEvNT_6ParamsE:
	.zero		3584


//--------------------- .nv.constant0._ZN7cutlass13device_kernelIN5flash11enable_sm90INS1_16FlashAttnFwdSm90INS1_25CollectiveMainloopFwdSm90ILi2EN4cute5tupleIJNS5_1CILi2EEENS7_ILi1EEES9_EEENS6_IJNS7_ILi128EEESB_NS7_ILi192EEEEEELi128ENS_10bfloat16_tEfNS_4arch4Sm90ELb0ELb0ELb1ELb0ELb0ELb0ELb0ELb1ELb1ELb0ELb0ELb0EEENS1_21CollectiveEpilogueFwdINS6_IJSB_SB_SB_EEESA_SE_SG_Li256ELb0ELb0ELb0ELb0EEENS1_29StaticPersistentTileSchedulerILb0EEEEEEEEEvNT_6ParamsE --------------------------
	.section	.nv.constant0._ZN7cutlass13device_kernelIN5flash11enable_sm90INS1_16FlashAttnFwdSm90INS1_25CollectiveMainloopFwdSm90ILi2EN4cute5tupleIJNS5_1CILi2EEENS7_ILi1EEES9_EEENS6_IJNS7_ILi128EEESB_NS7_ILi192EEEEEELi128ENS_10bfloat16_tEfNS_4arch4Sm90ELb0ELb0ELb1ELb0ELb0ELb0ELb0ELb1ELb1ELb0ELb0ELb0EEENS1_21CollectiveEpilogueFwdINS6_IJSB_SB_SB_EEESA_SE_SG_Li256ELb0ELb0ELb0ELb0EEENS1_29StaticPersistentTileSchedulerILb0EEEEEEEEEvNT_6ParamsE,"a",@progbits
	.sectionflags	@""
	.align	4
.nv.constant0._ZN7cutlass13device_kernelIN5flash11enable_sm90INS1_16FlashAttnFwdSm90INS1_25CollectiveMainloopFwdSm90ILi2EN4cute5tupleIJNS5_1CILi2EEENS7_ILi1EEES9_EEENS6_IJNS7_ILi128EEESB_NS7_ILi192EEEEEELi128ENS_10bfloat16_tEfNS_4arch4Sm90ELb0ELb0ELb1ELb0ELb0ELb0ELb0ELb1ELb1ELb0ELb0ELb0EEENS1_21CollectiveEpilogueFwdINS6_IJSB_SB_SB_EEESA_SE_SG_Li256ELb0ELb0ELb0ELb0EEENS1_29StaticPersistentTileSchedulerILb0EEEEEEEEEvNT_6ParamsE:
	.zero		3584


//--------------------- .nv.constant0._ZN7cutlass13device_kernelIN5flash11enable_sm90INS1_16FlashAttnFwdSm90INS1_25CollectiveMainloopFwdSm90ILi2EN4cute5tupleIJNS5_1CILi1EEES8_S8_EEENS6_IJNS7_ILi128EEESA_NS7_ILi192EEEEEELi128ENS_10bfloat16_tEfNS_4arch4Sm90ELb0ELb0ELb1ELb1ELb0ELb0ELb0ELb1ELb1ELb0ELb0ELb0EEENS1_21CollectiveEpilogueFwdINS6_IJSA_SA_SA_EEES9_SD_SF_Li256ELb1ELb0ELb0ELb0EEENS1_36VarlenDynamicPersistentTileSchedulerILi128ELi128ELi256ELi32ELb0ELb0ELb1ELb0ELb1ELb1EEEEEEEEEvNT_6ParamsE --------------------------
	.section	.nv.constant0._ZN7cutlass13device_kernelIN5flash11enable_sm90INS1_16FlashAttnFwdSm90INS1_25CollectiveMainloopFwdSm90ILi2EN4cute5tupleIJNS5_1CILi1EEES8_S8_EEENS6_IJNS7_ILi128EEESA_NS7_ILi192EEEEEELi128ENS_10bfloat16_tEfNS_4arch4Sm90ELb0ELb0ELb1ELb1ELb0ELb0ELb0ELb1ELb1ELb0ELb0ELb0EEENS1_21CollectiveEpilogueFwdINS6_IJSA_SA_SA_EEES9_SD_SF_Li256ELb1ELb0ELb0ELb0EEENS1_36VarlenDynamicPersistentTileSchedulerILi128ELi128ELi256ELi32ELb0ELb0ELb1ELb0ELb1ELb1EEEEEEEEEvNT_6ParamsE,"a",@progbits
	.sectionflags	@""
	.align	4
.nv.constant0._ZN7cutlass13device_kernelIN5flash11enable_sm90INS1_16FlashAttnFwdSm90INS1_25CollectiveMainloopFwdSm90ILi2EN4cute5tupleIJNS5_1CILi1EEES8_S8_EEENS6_IJNS7_ILi128EEESA_NS7_ILi192EEEEEELi128ENS_10bfloat16_tEfNS_4arch4Sm90ELb0ELb0ELb1ELb1ELb0ELb0ELb0ELb1ELb1ELb0ELb0ELb0EEENS1_21CollectiveEpilogueFwdINS6_IJSA_SA_SA_EEES9_SD_SF_Li256ELb1ELb0ELb0ELb0EEENS1_36VarlenDynamicPersistentTileSchedulerILi128ELi128ELi256ELi32ELb0ELb0ELb1ELb0ELb1ELb1EEEEEEEEEvNT_6ParamsE:
	.zero		3200


//--------------------- .nv.constant0._ZN7cutlass13device_kernelIN5flash11enable_sm90INS1_16FlashAttnFwdSm90INS1_25CollectiveMainloopFwdSm90ILi2EN4cute5tupleIJNS5_1CILi1EEES8_S8_EEENS6_IJNS7_ILi128EEESA_NS7_ILi192EEEEEELi128ENS_10bfloat16_tEfNS_4arch4Sm90ELb0ELb0ELb1ELb1ELb0ELb1ELb0ELb1ELb1ELb0ELb0ELb0EEENS1_21CollectiveEpilogueFwdINS6_IJSA_SA_SA_EEES9_SD_SF_Li256ELb1ELb0ELb0ELb0EEENS1_36VarlenDynamicPersistentTileSchedulerILi128ELi128ELi256ELi32ELb0ELb0ELb1ELb0ELb1ELb1EEEEEEEEEvNT_6ParamsE --------------------------
	.section	.nv.constant0._ZN7cutlass13device_kernelIN5flash11enable_sm90INS1_16FlashAttnFwdSm90INS1_25CollectiveMainloopFwdSm90ILi2EN4cute5tupleIJNS5_1CILi1EEES8_S8_EEENS6_IJNS7_ILi128EEESA_NS7_ILi192EEEEEELi128ENS_10bfloat16_tEfNS_4arch4Sm90ELb0ELb0ELb1ELb1ELb0ELb1ELb0ELb1ELb1ELb0ELb0ELb0EEENS1_21CollectiveEpilogueFwdINS6_IJSA_SA_SA_EEES9_SD_SF_Li256ELb1ELb0ELb0ELb0EEENS1_36VarlenDynamicPersistentTileSchedulerILi128ELi128ELi256ELi32ELb0ELb0ELb1ELb0ELb1ELb1EEEEEEEEEvNT_6ParamsE,"a",@progbits
	.sectionflags	@""
	.align	4
.nv.constant0._ZN7cutlass13device_kernelIN5flash11enable_sm90INS1_16FlashAttnFwdSm90INS1_25CollectiveMainloopFwdSm90ILi2EN4cute5tupleIJNS5_1CILi1EEES8_S8_EEENS6_IJNS7_ILi128EEESA_NS7_ILi192EEEEEELi128ENS_10bfloat16_tEfNS_4arch4Sm90ELb0ELb0ELb1ELb1ELb0ELb1ELb0ELb1ELb1ELb0ELb0ELb0EEENS1_21CollectiveEpilogueFwdINS6_IJSA_SA_SA_EEES9_SD_SF_Li256ELb1ELb0ELb0ELb0EEENS1_36VarlenDynamicPersistentTileSchedulerILi128ELi128ELi256ELi32ELb0ELb0ELb1ELb0ELb1ELb1EEEEEEEEEvNT_6ParamsE:
	.zero		3200


//--------------------- .nv.constant0._ZN7cutlass13device_kernelIN5flash11enable_sm90INS1_16FlashAttnFwdSm90INS1_25CollectiveMainloopFwdSm90ILi2EN4cute5tupleIJNS5_1CILi1EEES8_S8_EEENS6_IJNS7_ILi128EEENS7_ILi96EEENS7_ILi192EEEEEELi128ENS_10bfloat16_tEfNS_4arch4Sm90ELb0ELb1ELb1ELb0ELb0ELb0ELb0ELb1ELb1ELb0ELb0ELb0EEENS1_21CollectiveEpilogueFwdINS6_IJSA_SA_SB_EEES9_SE_SG_Li256ELb0ELb0ELb0ELb0EEENS1_30DynamicPersistentTileSchedulerILi256ELi32ELb0ELb0ELb1EEEEEEEEEvNT_6ParamsE --------------------------
	.section	.nv.constant0._ZN7cutlass13device_kernelIN5flash11enable_sm90INS1_16FlashAttnFwdSm90INS1_25CollectiveMainloopFwdSm90ILi2EN4cute5tupleIJNS5_1CILi1EEES8_S8_EEENS6_IJNS7_ILi128EEENS7_ILi96EEENS7_ILi192EEEEEELi128ENS_10bfloat16_tEfNS_4arch4Sm90ELb0ELb1ELb1ELb0ELb0ELb0ELb0ELb1ELb1ELb0ELb0ELb0EEENS1_21CollectiveEpilogueFwdINS6_IJSA_SA_SB_EEES9_SE_SG_Li256ELb0ELb0ELb0ELb0EEENS1_30DynamicPersistentTileSchedulerILi256ELi32ELb0ELb0ELb1EEEEEEEEEvNT_6ParamsE,"a",@progbits
	.sectionflags	@""
	.align	4
.nv.constant0._ZN7cutlass13device_kernelIN5flash11enable_sm90INS1_16FlashAttnFwdSm90INS1_25CollectiveMainloopFwdSm90ILi2EN4cute5tupleIJNS5_1CILi1EEES8_S8_EEENS6_IJNS7_ILi128EEENS7_ILi96EEENS7_ILi192EEEEEELi128ENS_10bfloat16_tEfNS_4arch4Sm90ELb0ELb1ELb1ELb0ELb0ELb0ELb0ELb1ELb1ELb0ELb0ELb0EEENS1_21CollectiveEpilogueFwdINS6_IJSA_SA_SB_EEES9_SE_SG_Li256ELb0ELb0ELb0ELb0EEENS1_30DynamicPersistentTileSchedulerILi256ELi32ELb0ELb0ELb1EEEEEEEEEvNT_6ParamsE:
	.zero		3584


//--------------------- .nv.constant0._ZN7cutlass13device_kernelIN5flash11enable_sm90INS1_16FlashAttnFwdSm90INS1_25CollectiveMainloopFwdSm90ILi2EN4cute5tupleIJNS5_1CILi1EEES8_S8_EEENS6_IJNS7_ILi128EEENS7_ILi96EEENS7_ILi192EEEEEELi128ENS_10bfloat16_tEfNS_4arch4Sm90ELb0ELb1ELb1ELb1ELb0ELb0ELb0ELb1ELb1ELb0ELb0ELb0EEENS1_21CollectiveEpilogueFwdINS6_IJSA_SA_SB_EEES9_SE_SG_Li256ELb1ELb0ELb0ELb0EEENS1_36VarlenDynamicPersistentTileSchedulerILi128ELi96ELi256ELi32ELb0ELb0ELb1ELb1ELb0ELb1EEEEEEEEEvNT_6ParamsE --------------------------
	.section	.nv.constant0._ZN7cutlass13device_kernelIN5flash11enable_sm90INS1_16FlashAttnFwdSm90INS1_25CollectiveMainloopFwdSm90ILi2EN4cute5tupleIJNS5_1CILi1EEES8_S8_EEENS6_IJNS7_ILi128EEENS7_ILi96EEENS7_ILi192EEEEEELi128ENS_10bfloat16_tEfNS_4arch4Sm90ELb0ELb1ELb1ELb1ELb0ELb0ELb0ELb1ELb1ELb0ELb0ELb0EEENS1_21CollectiveEpilogueFwdINS6_IJSA_SA_SB_EEES9_SE_SG_Li256ELb1ELb0ELb0ELb0EEENS1_36VarlenDynamicPersistentTileSchedulerILi128ELi96ELi256ELi32ELb0ELb0ELb1ELb1ELb0ELb1EEEEEEEEEvNT_6ParamsE,"a",@progbits
	.sectionflags	@""
	.align	4
.nv.constant0._ZN7cutlass13device_kernelIN5flash11enable_sm90INS1_16FlashAttnFwdSm90INS1_25CollectiveMainloopFwdSm90ILi2EN4cute5tupleIJNS5_1CILi1EEES8_S8_EEENS6_IJNS7_ILi128EEENS7_ILi96EEENS7_ILi192EEEEEELi128ENS_10bfloat16_tEfNS_4arch4Sm90ELb0ELb1ELb1ELb1ELb0ELb0ELb0ELb1ELb1ELb0ELb0ELb0EEENS1_21CollectiveEpilogueFwdINS6_IJSA_SA_SB_EEES9_SE_SG_Li256ELb1ELb0ELb0ELb0EEENS1_36VarlenDynamicPersistentTileSchedulerILi128ELi96ELi256ELi32ELb0ELb0ELb1ELb1ELb0ELb1EEEEEEEEEvNT_6ParamsE:
	.zero		3200


//--------------------- .nv.constant0._ZN7cutlass13device_kernelIN5flash11enable_sm90INS1_16FlashAttnFwdSm90INS1_25CollectiveMainloopFwdSm90ILi2EN4cute5tupleIJNS5_1CILi1EEES8_S8_EEENS6_IJNS7_ILi128EEENS7_ILi96EEENS7_ILi192EEEEEELi128ENS_10bfloat16_tEfNS_4arch4Sm90ELb0ELb1ELb1ELb1ELb0ELb1ELb0ELb1ELb1ELb0ELb0ELb0EEENS1_21CollectiveEpilogueFwdINS6_IJSA_SA_SB_EEES9_SE_SG_Li256ELb1ELb0ELb0ELb0EEENS1_36VarlenDynamicPersistentTileSchedulerILi128ELi96ELi256ELi32ELb0ELb0ELb1ELb1ELb0ELb1EEEEEEEEEvNT_6ParamsE --------------------------
	.section	.nv.constant0._ZN7cutlass13device_kernelIN5flash11enable_sm90INS1_16FlashAttnFwdSm90INS1_25CollectiveMainloopFwdSm90ILi2EN4cute5tupleIJNS5_1CILi1EEES8_S8_EEENS6_IJNS7_ILi128EEENS7_ILi96EEENS7_ILi192EEEEEELi128ENS_10bfloat16_tEfNS_4arch4Sm90ELb0ELb1ELb1ELb1ELb0ELb1ELb0ELb1ELb1ELb0ELb0ELb0EEENS1_21CollectiveEpilogueFwdINS6_IJSA_SA_SB_EEES9_SE_SG_Li256ELb1ELb0ELb0ELb0EEENS1_36VarlenDynamicPersistentTileSchedulerILi128ELi96ELi256ELi32ELb0ELb0ELb1ELb1ELb0ELb1EEEEEEEEEvNT_6ParamsE,"a",@progbits
	.sectionflags	@""
	.align	4
.nv.constant0._ZN7cutlass13device_kernelIN5flash11enable_sm90INS1_16FlashAttnFwdSm90INS1_25CollectiveMainloopFwdSm90ILi2EN4cute5tupleIJNS5_1CILi1EEES8_S8_EEENS6_IJNS7_ILi128EEENS7_ILi96EEENS7_ILi192EEEEEELi128ENS_10bfloat16_tEfNS_4arch4Sm90ELb0ELb1ELb1ELb1ELb0ELb1ELb0ELb1ELb1ELb0ELb0ELb0EEENS1_21CollectiveEpilogueFwdINS6_IJSA_SA_SB_EEES9_SE_SG_Li256ELb1ELb0ELb0ELb0EEENS1_36VarlenDynamicPersistentTileSchedulerILi128ELi96ELi256ELi32ELb0ELb0ELb1ELb1ELb0ELb1EEEEEEEEEvNT_6ParamsE:
	.zero		3200


//--------------------- .nv.constant0._ZN7cutlass13device_kernelIN5flash11enable_sm90INS1_16FlashAttnFwdSm90INS1_25CollectiveMainloopFwdSm90ILi2EN4cute5tupleIJNS5_1CILi1EEES8_S8_EEENS6_IJNS7_ILi128EEESA_NS7_ILi192EEEEEELi128ENS_10bfloat16_tEfNS_4arch4Sm90ELb1ELb0ELb1ELb0ELb0ELb0ELb0ELb1ELb1ELb0ELb0ELb0EEENS1_21CollectiveEpilogueFwdINS6_IJSA_SA_SA_EEES9_SD_SF_Li256ELb0ELb0ELb0ELb0EEENS1_30DynamicPersistentTileSchedulerILi256ELi32ELb0ELb0ELb1EEEEEEEEEvNT_6ParamsE --------------------------
	.section	.nv.constant0._ZN7cutlass13device_kernelIN5flash11enable_sm90INS1_16FlashAttnFwdSm90INS1_25CollectiveMainloopFwdSm90ILi2EN4cute5tupleIJNS5_1CILi1EEES8_S8_EEENS6_IJNS7_ILi128EEESA_NS7_ILi192EEEEEELi128ENS_10bfloat16_tEfNS_4arch4Sm90ELb1ELb0ELb1ELb0ELb0ELb0ELb0ELb1ELb1ELb0ELb0ELb0EEENS1_21CollectiveEpilogueFwdINS6_IJSA_SA_SA_EEES9_SD_SF_Li256ELb0ELb0ELb0ELb0EEENS1_30DynamicPersistentTileSchedulerILi256ELi32ELb0ELb0ELb1EEEEEEEEEvNT_6ParamsE,"a",@progbits
	.sectionflags	@""
	.align	4
.nv.constant0._ZN7cutlass13device_kernelIN5flash11enable_sm90INS1_16FlashAttnFwdSm90INS1_25CollectiveMainloopFwdSm90ILi2EN4cute5tupleIJNS5_1CILi1EEES8_S8_EEENS6_IJNS7_ILi128EEESA_NS7_ILi192EEEEEELi128ENS_10bfloat16_tEfNS_4arch4Sm90ELb1ELb0ELb1ELb0ELb0ELb0ELb0ELb1ELb1ELb0ELb0ELb0EEENS1_21CollectiveEpilogueFwdINS6_IJSA_SA_SA_EEES9_SD_SF_Li256ELb0ELb0ELb0ELb0EEENS1_30DynamicPersistentTileSchedulerILi256ELi32ELb0ELb0ELb1EEEEEEEEEvNT_6ParamsE:
	.zero		3584


//--------------------- .nv.constant0._ZN7cutlass13device_kernelIN5flash11enable_sm90INS1_16FlashAttnFwdSm90INS1_25CollectiveMainloopFwdSm90ILi2EN4cute5tupleIJNS5_1CILi1EEES8_S8_EEENS6_IJNS7_ILi128EEESA_NS7_ILi192EEEEEELi128ENS_10bfloat16_tEfNS_4arch4Sm90ELb1ELb0ELb1ELb1ELb0ELb0ELb0ELb1ELb1ELb0ELb0ELb0EEENS1_21CollectiveEpilogueFwdINS6_IJSA_SA_SA_EEES9_SD_SF_Li256ELb1ELb0ELb0ELb0EEENS1_36VarlenDynamicPersistentTileSchedulerILi128ELi128ELi256ELi32ELb0ELb0ELb1ELb1ELb1ELb1EEEEEEEEEvNT_6ParamsE --------------------------
	.section	.nv.constant0._ZN7cutlass13device_kernelIN5flash11enable_sm90INS1_16FlashAttnFwdSm90INS1_25CollectiveMainloopFwdSm90ILi2EN4cute5tupleIJNS5_1CILi1EEES8_S8_EEENS6_IJNS7_ILi128EEESA_NS7_ILi192EEEEEELi128ENS_10bfloat16_tEfNS_4arch4Sm90ELb1ELb0ELb1ELb1ELb0ELb0ELb0ELb1ELb1ELb0ELb0ELb0EEENS1_21CollectiveEpilogueFwdINS6_IJSA_SA_SA_EEES9_SD_SF_Li256ELb1ELb0ELb0ELb0EEENS1_36VarlenDynamicPersistentTileSchedulerILi128ELi128ELi256ELi32ELb0ELb0ELb1ELb1ELb1ELb1EEEEEEEEEvNT_6ParamsE,"a",@progbits
	.sectionflags	@""
	.align	4
.nv.constant0._ZN7cutlass13device_kernelIN5flash11enable_sm90INS1_16FlashAttnFwdSm90INS1_25CollectiveMainloopFwdSm90ILi2EN4cute5tupleIJNS5_1CILi1EEES8_S8_EEENS6_IJNS7_ILi128EEESA_NS7_ILi192EEEEEELi128ENS_10bfloat16_tEfNS_4arch4Sm90ELb1ELb0ELb1ELb1ELb0ELb0ELb0ELb1ELb1ELb0ELb0ELb0EEENS1_21CollectiveEpilogueFwdINS6_IJSA_SA_SA_EEES9_SD_SF_Li256ELb1ELb0ELb0ELb0EEENS1_36VarlenDynamicPersistentTileSchedulerILi128ELi128ELi256ELi32ELb0ELb0ELb1ELb1ELb1ELb1EEEEEEEEEvNT_6ParamsE:
	.zero		3200


//--------------------- .nv.constant0._ZN7cutlass13device_kernelIN5flash11enable_sm90INS1_16FlashAttnFwdSm90INS1_25CollectiveMainloopFwdSm90ILi2EN4cute5tupleIJNS5_1CILi1EEES8_S8_EEENS6_IJNS7_ILi128EEESA_NS7_ILi192EEEEEELi128ENS_10bfloat16_tEfNS_4arch4Sm90ELb1ELb0ELb1ELb1ELb0ELb1ELb0ELb1ELb1ELb0ELb0ELb0EEENS1_21CollectiveEpilogueFwdINS6_IJSA_SA_SA_EEES9_SD_SF_Li256ELb1ELb0ELb0ELb0EEENS1_36VarlenDynamicPersistentTileSchedulerILi128ELi128ELi256ELi32ELb0ELb0ELb1ELb1ELb1ELb1EEEEEEEEEvNT_6ParamsE --------------------------
	.section	.nv.constant0._ZN7cutlass13device_kernelIN5flash11enable_sm90INS1_16FlashAttnFwdSm90INS1_25CollectiveMainloopFwdSm90ILi2EN4cute5tupleIJNS5_1CILi1EEES8_S8_EEENS6_IJNS7_ILi128EEESA_NS7_ILi192EEEEEELi128ENS_10bfloat16_tEfNS_4arch4Sm90ELb1ELb0ELb1ELb1ELb0ELb1ELb0ELb1ELb1ELb0ELb0ELb0EEENS1_21CollectiveEpilogueFwdINS6_IJSA_SA_SA_EEES9_SD_SF_Li256ELb1ELb0ELb0ELb0EEENS1_36VarlenDynamicPersistentTileSchedulerILi128ELi128ELi256ELi32ELb0ELb0ELb1ELb1ELb1ELb1EEEEEEEEEvNT_6ParamsE,"a",@progbits
	.sectionflags	@""
	.align	4
.nv.constant0._ZN7cutlass13device_kernelIN5flash11enable_sm90INS1_16FlashAttnFwdSm90INS1_25CollectiveMainloopFwdSm90ILi2EN4cute5tupleIJNS5_1CILi1EEES8_S8_EEENS6_IJNS7_ILi128EEESA_NS7_ILi192EEEEEELi128ENS_10bfloat16_tEfNS_4arch4Sm90ELb1ELb0ELb1ELb1ELb0ELb1ELb0ELb1ELb1ELb0ELb0ELb0EEENS1_21CollectiveEpilogueFwdINS6_IJSA_SA_SA_EEES9_SD_SF_Li256ELb1ELb0ELb0ELb0EEENS1_36VarlenDynamicPersistentTileSchedulerILi128ELi128ELi256ELi32ELb0ELb0ELb1ELb1ELb1ELb1EEEEEEEEEvNT_6ParamsE:
	.zero		3200


//--------------------- SYMBOLS --------------------------

	.type		.nv.reservedSmem.offset0,@object
	.size		.nv.reservedSmem.offset0,0x4
	.type		__assertfail,@function
